	.target	sm_90a

	.elftype	@"ET_EXEC"


//--------------------- .note.nv.tkinfo           --------------------------
	.section	.note.nv.tkinfo,"",@"SHT_NOTE"
	.sectionflags	@"SHF_NOTE_NV_TKINFO"
	.tkinfo
        /*0018*/ 	.word	0x00000002
        /*0030*/ 	.string	""
        /*0030*/ 	.string	"ptxas"
        /*0030*/ 	.string	"Cuda compilation tools, release 13.0, V13.0.88"
        /*0030*/ 	.string	"Build cuda_13.0.r13.0/compiler.36424714_0"
        /*0030*/ 	.string	"-arch sm_90a -m 64 "



//--------------------- .note.nv.cuinfo           --------------------------
	.section	.note.nv.cuinfo,"",@"SHT_NOTE"
	.sectionflags	@"SHF_NOTE_NV_CUINFO"
        /*0018*/ 	.short	0x0002
        /*001a*/ 	.short	0x005a
        /*001c*/ 	.short	0x0082
	.zero		2


//--------------------- .nv.info                  --------------------------
	.section	.nv.info,"",@"SHT_CUDA_INFO"
	.align	4


	//----- nvinfo : EIATTR_REGCOUNT
	.align		4
        /*0000*/ 	.byte	0x04, 0x2f
        /*0002*/ 	.short	(.L_26 - .L_25)
	.align		4
.L_25:
        /*0004*/ 	.word	index@(_ZN7cutlass13device_kernelIN5flash11enable_sm90INS1_16FlashAttnFwdSm90INS1_25CollectiveMainloopFwdSm90ILi2EN4cute5tupleIJNS5_1CILi1EEES8_S8_EEENS6_IJNS7_ILi128EEESA_NS7_ILi256EEEEEELi256ENS_12float_e4m3_tEfNS_4arch4Sm90ELb1ELb0ELb1ELb1ELb0ELb1ELb0ELb1ELb1ELb0ELb0ELb0EEENS1_21CollectiveEpilogueFwdINS6_IJSA_SB_SA_EEES9_NS_10bfloat16_tESF_Li256ELb1ELb0ELb0ELb1EEENS1_36VarlenDynamicPersistentTileSchedulerILi128ELi128ELi256ELi128ELb0ELb0ELb1ELb1ELb1ELb1EEEEEEEEEvNT_6ParamsE)
        /*0008*/ 	.word	0x000000a8


	//----- nvinfo : EIATTR_FRAME_SIZE
	.align		4
.L_26:
        /*000c*/ 	.byte	0x04, 0x11
        /*000e*/ 	.short	(.L_28 - .L_27)
	.align		4
.L_27:
        /*0010*/ 	.word	index@(_ZN7cutlass13device_kernelIN5flash11enable_sm90INS1_16FlashAttnFwdSm90INS1_25CollectiveMainloopFwdSm90ILi2EN4cute5tupleIJNS5_1CILi1EEES8_S8_EEENS6_IJNS7_ILi128EEESA_NS7_ILi256EEEEEELi256ENS_12float_e4m3_tEfNS_4arch4Sm90ELb1ELb0ELb1ELb1ELb0ELb1ELb0ELb1ELb1ELb0ELb0ELb0EEENS1_21CollectiveEpilogueFwdINS6_IJSA_SB_SA_EEES9_NS_10bfloat16_tESF_Li256ELb1ELb0ELb0ELb1EEENS1_36VarlenDynamicPersistentTileSchedulerILi128ELi128ELi256ELi128ELb0ELb0ELb1ELb1ELb1ELb1EEEEEEEEEvNT_6ParamsE)
        /*0014*/ 	.word	0x00000060


	//----- nvinfo : EIATTR_REGCOUNT
	.align		4
.L_28:
        /*0018*/ 	.byte	0x04, 0x2f
        /*001a*/ 	.short	(.L_30 - .L_29)
	.align		4
.L_29:
        /*001c*/ 	.word	index@(_ZN7cutlass13device_kernelIN5flash11enable_sm90INS1_16FlashAttnFwdSm90INS1_25CollectiveMainloopFwdSm90ILi2EN4cute5tupleIJNS5_1CILi1EEES8_S8_EEENS6_IJNS7_ILi128EEESA_NS7_ILi256EEEEEELi256ENS_12float_e4m3_tEfNS_4arch4Sm90ELb1ELb0ELb1ELb1ELb0ELb0ELb0ELb1ELb1ELb0ELb0ELb0EEENS1_21CollectiveEpilogueFwdINS6_IJSA_SB_SA_EEES9_NS_10bfloat16_tESF_Li256ELb1ELb0ELb0ELb1EEENS1_36VarlenDynamicPersistentTileSchedulerILi128ELi128ELi256ELi128ELb0ELb0ELb1ELb1ELb1ELb1EEEEEEEEEvNT_6ParamsE)
        /*0020*/ 	.word	0x000000a8


	//----- nvinfo : EIATTR_FRAME_SIZE
	.align		4
.L_30:
        /*0024*/ 	.byte	0x04, 0x11
        /*0026*/ 	.short	(.L_32 - .L_31)
	.align		4
.L_31:
        /*0028*/ 	.word	index@(_ZN7cutlass13device_kernelIN5flash11enable_sm90INS1_16FlashAttnFwdSm90INS1_25CollectiveMainloopFwdSm90ILi2EN4cute5tupleIJNS5_1CILi1EEES8_S8_EEENS6_IJNS7_ILi128EEESA_NS7_ILi256EEEEEELi256ENS_12float_e4m3_tEfNS_4arch4Sm90ELb1ELb0ELb1ELb1ELb0ELb0ELb0ELb1ELb1ELb0ELb0ELb0EEENS1_21CollectiveEpilogueFwdINS6_IJSA_SB_SA_EEES9_NS_10bfloat16_tESF_Li256ELb1ELb0ELb0ELb1EEENS1_36VarlenDynamicPersistentTileSchedulerILi128ELi128ELi256ELi128ELb0ELb0ELb1ELb1ELb1ELb1EEEEEEEEEvNT_6ParamsE)
        /*002c*/ 	.word	0x00000040


	//----- nvinfo : EIATTR_REGCOUNT
	.align		4
.L_32:
        /*0030*/ 	.byte	0x04, 0x2f
        /*0032*/ 	.short	(.L_34 - .L_33)
	.align		4
.L_33:
        /*0034*/ 	.word	index@(_ZN7cutlass13device_kernelIN5flash11enable_sm90INS1_16FlashAttnFwdSm90INS1_25CollectiveMainloopFwdSm90ILi2EN4cute5tupleIJNS5_1CILi1EEES8_S8_EEENS6_IJNS7_ILi128EEESA_NS7_ILi256EEEEEELi256ENS_12float_e4m3_tEfNS_4arch4Sm90ELb1ELb0ELb1ELb0ELb0ELb0ELb0ELb1ELb1ELb0ELb0ELb0EEENS1_21CollectiveEpilogueFwdINS6_IJSA_SB_SA_EEES9_NS_10bfloat16_tESF_Li256ELb0ELb0ELb0ELb1EEENS1_30DynamicPersistentTileSchedulerILi256ELi128ELb0ELb0ELb1EEEEEEEEEvNT_6ParamsE)
        /*0038*/ 	.word	0x000000a8


	//----- nvinfo : EIATTR_FRAME_SIZE
	.align		4
.L_34:
        /*003c*/ 	.byte	0x04, 0x11
        /*003e*/ 	.short	(.L_36 - .L_35)
	.align		4
.L_35:
        /*0040*/ 	.word	index@(_ZN7cutlass13device_kernelIN5flash11enable_sm90INS1_16FlashAttnFwdSm90INS1_25CollectiveMainloopFwdSm90ILi2EN4cute5tupleIJNS5_1CILi1EEES8_S8_EEENS6_IJNS7_ILi128EEESA_NS7_ILi256EEEEEELi256ENS_12float_e4m3_tEfNS_4arch4Sm90ELb1ELb0ELb1ELb0ELb0ELb0ELb0ELb1ELb1ELb0ELb0ELb0EEENS1_21CollectiveEpilogueFwdINS6_IJSA_SB_SA_EEES9_NS_10bfloat16_tESF_Li256ELb0ELb0ELb0ELb1EEENS1_30DynamicPersistentTileSchedulerILi256ELi128ELb0ELb0ELb1EEEEEEEEEvNT_6ParamsE)
        /*0044*/ 	.word	0x00000038


	//----- nvinfo : EIATTR_REGCOUNT
	.align		4
.L_36:
        /*0048*/ 	.byte	0x04, 0x2f
        /*004a*/ 	.short	(.L_38 - .L_37)
	.align		4
.L_37:
        /*004c*/ 	.word	index@(_ZN7cutlass13device_kernelIN5flash11enable_sm90INS1_16FlashAttnFwdSm90INS1_25CollectiveMainloopFwdSm90ILi2EN4cute5tupleIJNS5_1CILi1EEES8_S8_EEENS6_IJNS7_ILi128EEENS7_ILi64EEENS7_ILi256EEEEEELi256ENS_12float_e4m3_tEfNS_4arch4Sm90ELb0ELb1ELb1ELb1ELb0ELb1ELb0ELb1ELb1ELb0ELb0ELb0EEENS1_21CollectiveEpilogueFwdINS6_IJSA_SC_SB_EEES9_NS_10bfloat16_tESG_Li256ELb1ELb0ELb0ELb1EEENS1_36VarlenDynamicPersistentTileSchedulerILi128ELi64ELi256ELi128ELb0ELb0ELb1ELb1ELb0ELb1EEEEEEEEEvNT_6ParamsE)
        /*0050*/ 	.word	0x000000a8


	//----- nvinfo : EIATTR_FRAME_SIZE
	.align		4
.L_38:
        /*0054*/ 	.byte	0x04, 0x11
        /*0056*/ 	.short	(.L_40 - .L_39)
	.align		4
.L_39:
        /*0058*/ 	.word	index@(_ZN7cutlass13device_kernelIN5flash11enable_sm90INS1_16FlashAttnFwdSm90INS1_25CollectiveMainloopFwdSm90ILi2EN4cute5tupleIJNS5_1CILi1EEES8_S8_EEENS6_IJNS7_ILi128EEENS7_ILi64EEENS7_ILi256EEEEEELi256ENS_12float_e4m3_tEfNS_4arch4Sm90ELb0ELb1ELb1ELb1ELb0ELb1ELb0ELb1ELb1ELb0ELb0ELb0EEENS1_21CollectiveEpilogueFwdINS6_IJSA_SC_SB_EEES9_NS_10bfloat16_tESG_Li256ELb1ELb0ELb0ELb1EEENS1_36VarlenDynamicPersistentTileSchedulerILi128ELi64ELi256ELi128ELb0ELb0ELb1ELb1ELb0ELb1EEEEEEEEEvNT_6ParamsE)
        /*005c*/ 	.word	0x00000048


	//----- nvinfo : EIATTR_REGCOUNT
	.align		4
.L_40:
        /*0060*/ 	.byte	0x04, 0x2f
        /*0062*/ 	.short	(.L_42 - .L_41)
	.align		4
.L_41:
        /*0064*/ 	.word	index@(_ZN7cutlass13device_kernelIN5flash11enable_sm90INS1_16FlashAttnFwdSm90INS1_25CollectiveMainloopFwdSm90ILi2EN4cute5tupleIJNS5_1CILi1EEES8_S8_EEENS6_IJNS7_ILi128EEENS7_ILi64EEENS7_ILi256EEEEEELi256ENS_12float_e4m3_tEfNS_4arch4Sm90ELb0ELb1ELb1ELb1ELb0ELb0ELb0ELb1ELb1ELb0ELb0ELb0EEENS1_21CollectiveEpilogueFwdINS6_IJSA_SC_SB_EEES9_NS_10bfloat16_tESG_Li256ELb1ELb0ELb0ELb1EEENS1_36VarlenDynamicPersistentTileSchedulerILi128ELi64ELi256ELi128ELb0ELb0ELb1ELb1ELb0ELb1EEEEEEEEEvNT_6ParamsE)
        /*0068*/ 	.word	0x000000a8


	//----- nvinfo : EIATTR_FRAME_SIZE
	.align		4
.L_42:
        /*006c*/ 	.byte	0x04, 0x11
        /*006e*/ 	.short	(.L_44 - .L_43)
	.align		4
.L_43:
        /*0070*/ 	.word	index@(_ZN7cutlass13device_kernelIN5flash11enable_sm90INS1_16FlashAttnFwdSm90INS1_25CollectiveMainloopFwdSm90ILi2EN4cute5tupleIJNS5_1CILi1EEES8_S8_EEENS6_IJNS7_ILi128EEENS7_ILi64EEENS7_ILi256EEEEEELi256ENS_12float_e4m3_tEfNS_4arch4Sm90ELb0ELb1ELb1ELb1ELb0ELb0ELb0ELb1ELb1ELb0ELb0ELb0EEENS1_21CollectiveEpilogueFwdINS6_IJSA_SC_SB_EEES9_NS_10bfloat16_tESG_Li256ELb1ELb0ELb0ELb1EEENS1_36VarlenDynamicPersistentTileSchedulerILi128ELi64ELi256ELi128ELb0ELb0ELb1ELb1ELb0ELb1EEEEEEEEEvNT_6ParamsE)
        /*0074*/ 	.word	0x00000038


	//----- nvinfo : EIATTR_REGCOUNT
	.align		4
.L_44:
        /*0078*/ 	.byte	0x04, 0x2f
        /*007a*/ 	.short	(.L_46 - .L_45)
	.align		4
.L_45:
        /*007c*/ 	.word	index@(_ZN7cutlass13device_kernelIN5flash11enable_sm90INS1_16FlashAttnFwdSm90INS1_25CollectiveMainloopFwdSm90ILi2EN4cute5tupleIJNS5_1CILi1EEES8_S8_EEENS6_IJNS7_ILi128EEENS7_ILi64EEENS7_ILi256EEEEEELi256ENS_12float_e4m3_tEfNS_4arch4Sm90ELb0ELb1ELb1ELb0ELb0ELb0ELb0ELb1ELb1ELb0ELb0ELb0EEENS1_21CollectiveEpilogueFwdINS6_IJSA_SC_SB_EEES9_NS_10bfloat16_tESG_Li256ELb0ELb0ELb0ELb1EEENS1_30DynamicPersistentTileSchedulerILi256ELi128ELb0ELb0ELb1EEEEEEEEEvNT_6ParamsE)
        /*0080*/ 	.word	0x000000a8


	//----- nvinfo : EIATTR_FRAME_SIZE
	.align		4
.L_46:
        /*0084*/ 	.byte	0x04, 0x11
        /*0086*/ 	.short	(.L_48 - .L_47)
	.align		4
.L_47:
        /*0088*/ 	.word	index@(_ZN7cutlass13device_kernelIN5flash11enable_sm90INS1_16FlashAttnFwdSm90INS1_25CollectiveMainloopFwdSm90ILi2EN4cute5tupleIJNS5_1CILi1EEES8_S8_EEENS6_IJNS7_ILi128EEENS7_ILi64EEENS7_ILi256EEEEEELi256ENS_12float_e4m3_tEfNS_4arch4Sm90ELb0ELb1ELb1ELb0ELb0ELb0ELb0ELb1ELb1ELb0ELb0ELb0EEENS1_21CollectiveEpilogueFwdINS6_IJSA_SC_SB_EEES9_NS_10bfloat16_tESG_Li256ELb0ELb0ELb0ELb1EEENS1_30DynamicPersistentTileSchedulerILi256ELi128ELb0ELb0ELb1EEEEEEEEEvNT_6ParamsE)
        /*008c*/ 	.word	0x00000030


	//----- nvinfo : EIATTR_REGCOUNT
	.align		4
.L_48:
        /*0090*/ 	.byte	0x04, 0x2f
        /*0092*/ 	.short	(.L_50 - .L_49)
	.align		4
.L_49:
        /*0094*/ 	.word	index@(_ZN7cutlass13device_kernelIN5flash11enable_sm90INS1_16FlashAttnFwdSm90INS1_25CollectiveMainloopFwdSm90ILi2EN4cute5tupleIJNS5_1CILi1EEES8_S8_EEENS6_IJNS7_ILi128EEESA_NS7_ILi256EEEEEELi256ENS_12float_e4m3_tEfNS_4arch4Sm90ELb0ELb0ELb1ELb1ELb0ELb1ELb0ELb1ELb1ELb0ELb0ELb0EEENS1_21CollectiveEpilogueFwdINS6_IJSA_SB_SA_EEES9_NS_10bfloat16_tESF_Li256ELb1ELb0ELb0ELb1EEENS1_36VarlenDynamicPersistentTileSchedulerILi128ELi128ELi256ELi128ELb0ELb0ELb1ELb0ELb1ELb1EEEEEEEEEvNT_6ParamsE)
        /*0098*/ 	.word	0x000000a8


	//----- nvinfo : EIATTR_FRAME_SIZE
	.align		4
.L_50:
        /*009c*/ 	.byte	0x04, 0x11
        /*009e*/ 	.short	(.L_52 - .L_51)
	.align		4
.L_51:
        /*00a0*/ 	.word	index@(_ZN7cutlass13device_kernelIN5flash11enable_sm90INS1_16FlashAttnFwdSm90INS1_25CollectiveMainloopFwdSm90ILi2EN4cute5tupleIJNS5_1CILi1EEES8_S8_EEENS6_IJNS7_ILi128EEESA_NS7_ILi256EEEEEELi256ENS_12float_e4m3_tEfNS_4arch4Sm90ELb0ELb0ELb1ELb1ELb0ELb1ELb0ELb1ELb1ELb0ELb0ELb0EEENS1_21CollectiveEpilogueFwdINS6_IJSA_SB_SA_EEES9_NS_10bfloat16_tESF_Li256ELb1ELb0ELb0ELb1EEENS1_36VarlenDynamicPersistentTileSchedulerILi128ELi128ELi256ELi128ELb0ELb0ELb1ELb0ELb1ELb1EEEEEEEEEvNT_6ParamsE)
        /*00a4*/ 	.word	0x00000050


	//----- nvinfo : EIATTR_REGCOUNT
	.align		4
.L_52:
        /*00a8*/ 	.byte	0x04, 0x2f
        /*00aa*/ 	.short	(.L_54 - .L_53)
	.align		4
.L_53:
        /*00ac*/ 	.word	index@(_ZN7cutlass13device_kernelIN5flash11enable_sm90INS1_16FlashAttnFwdSm90INS1_25CollectiveMainloopFwdSm90ILi2EN4cute5tupleIJNS5_1CILi1EEES8_S8_EEENS6_IJNS7_ILi128EEESA_NS7_ILi256EEEEEELi256ENS_12float_e4m3_tEfNS_4arch4Sm90ELb0ELb0ELb1ELb1ELb0ELb0ELb0ELb1ELb1ELb0ELb0ELb0EEENS1_21CollectiveEpilogueFwdINS6_IJSA_SB_SA_EEES9_NS_10bfloat16_tESF_Li256ELb1ELb0ELb0ELb1EEENS1_36VarlenDynamicPersistentTileSchedulerILi128ELi128ELi256ELi128ELb0ELb0ELb1ELb0ELb1ELb1EEEEEEEEEvNT_6ParamsE)
        /*00b0*/ 	.word	0x000000a8


	//----- nvinfo : EIATTR_FRAME_SIZE
	.align		4
.L_54:
        /*00b4*/ 	.byte	0x04, 0x11
        /*00b6*/ 	.short	(.L_56 - .L_55)
	.align		4
.L_55:
        /*00b8*/ 	.word	index@(_ZN7cutlass13device_kernelIN5flash11enable_sm90INS1_16FlashAttnFwdSm90INS1_25CollectiveMainloopFwdSm90ILi2EN4cute5tupleIJNS5_1CILi1EEES8_S8_EEENS6_IJNS7_ILi128EEESA_NS7_ILi256EEEEEELi256ENS_12float_e4m3_tEfNS_4arch4Sm90ELb0ELb0ELb1ELb1ELb0ELb0ELb0ELb1ELb1ELb0ELb0ELb0EEENS1_21CollectiveEpilogueFwdINS6_IJSA_SB_SA_EEES9_NS_10bfloat16_tESF_Li256ELb1ELb0ELb0ELb1EEENS1_36VarlenDynamicPersistentTileSchedulerILi128ELi128ELi256ELi128ELb0ELb0ELb1ELb0ELb1ELb1EEEEEEEEEvNT_6ParamsE)
        /*00bc*/ 	.word	0x00000040


	//----- nvinfo : EIATTR_REGCOUNT
	.align		4
.L_56:
        /*00c0*/ 	.byte	0x04, 0x2f
        /*00c2*/ 	.short	(.L_58 - .L_57)
	.align		4
.L_57:
        /*00c4*/ 	.word	index@(_ZN7cutlass13device_kernelIN5flash11enable_sm90INS1_16FlashAttnFwdSm90INS1_25CollectiveMainloopFwdSm90ILi2EN4cute5tupleIJNS5_1CILi1EEES8_S8_EEENS6_IJNS7_ILi128EEESA_NS7_ILi256EEEEEELi256ENS_12float_e4m3_tEfNS_4arch4Sm90ELb0ELb0ELb1ELb0ELb0ELb0ELb0ELb1ELb1ELb0ELb0ELb0EEENS1_21CollectiveEpilogueFwdINS6_IJSA_SB_SA_EEES9_NS_10bfloat16_tESF_Li256ELb0ELb0ELb0ELb1EEENS1_29StaticPersistentTileSchedulerILb0EEEEEEEEEvNT_6ParamsE)
        /*00c8*/ 	.word	0x000000a8


	//----- nvinfo : EIATTR_FRAME_SIZE
	.align		4
.L_58:
        /*00cc*/ 	.byte	0x04, 0x11
        /*00ce*/ 	.short	(.L_60 - .L_59)
	.align		4
.L_59:
        /*00d0*/ 	.word	index@(_ZN7cutlass13device_kernelIN5flash11enable_sm90INS1_16FlashAttnFwdSm90INS1_25CollectiveMainloopFwdSm90ILi2EN4cute5tupleIJNS5_1CILi1EEES8_S8_EEENS6_IJNS7_ILi128EEESA_NS7_ILi256EEEEEELi256ENS_12float_e4m3_tEfNS_4arch4Sm90ELb0ELb0ELb1ELb0ELb0ELb0ELb0ELb1ELb1ELb0ELb0ELb0EEENS1_21CollectiveEpilogueFwdINS6_IJSA_SB_SA_EEES9_NS_10bfloat16_tESF_Li256ELb0ELb0ELb0ELb1EEENS1_29StaticPersistentTileSchedulerILb0EEEEEEEEEvNT_6ParamsE)
        /*00d4*/ 	.word	0x00000028


	//----- nvinfo : EIATTR_MIN_STACK_SIZE
	.align		4
.L_60:
        /*00d8*/ 	.byte	0x04, 0x12
        /*00da*/ 	.short	(.L_62 - .L_61)
	.align		4
.L_61:
        /*00dc*/ 	.word	index@(_ZN7cutlass13device_kernelIN5flash11enable_sm90INS1_16FlashAttnFwdSm90INS1_25CollectiveMainloopFwdSm90ILi2EN4cute5tupleIJNS5_1CILi1EEES8_S8_EEENS6_IJNS7_ILi128EEESA_NS7_ILi256EEEEEELi256ENS_12float_e4m3_tEfNS_4arch4Sm90ELb0ELb0ELb1ELb0ELb0ELb0ELb0ELb1ELb1ELb0ELb0ELb0EEENS1_21CollectiveEpilogueFwdINS6_IJSA_SB_SA_EEES9_NS_10bfloat16_tESF_Li256ELb0ELb0ELb0ELb1EEENS1_29StaticPersistentTileSchedulerILb0EEEEEEEEEvNT_6ParamsE)
        /*00e0*/ 	.word	0x00000028


	//----- nvinfo : EIATTR_MIN_STACK_SIZE
	.align		4
.L_62:
        /*00e4*/ 	.byte	0x04, 0x12
        /*00e6*/ 	.short	(.L_64 - .L_63)
	.align		4
.L_63:
        /*00e8*/ 	.word	index@(_ZN7cutlass13device_kernelIN5flash11enable_sm90INS1_16FlashAttnFwdSm90INS1_25CollectiveMainloopFwdSm90ILi2EN4cute5tupleIJNS5_1CILi1EEES8_S8_EEENS6_IJNS7_ILi128EEESA_NS7_ILi256EEEEEELi256ENS_12float_e4m3_tEfNS_4arch4Sm90ELb0ELb0ELb1ELb1ELb0ELb0ELb0ELb1ELb1ELb0ELb0ELb0EEENS1_21CollectiveEpilogueFwdINS6_IJSA_SB_SA_EEES9_NS_10bfloat16_tESF_Li256ELb1ELb0ELb0ELb1EEENS1_36VarlenDynamicPersistentTileSchedulerILi128ELi128ELi256ELi128ELb0ELb0ELb1ELb0ELb1ELb1EEEEEEEEEvNT_6ParamsE)
        /*00ec*/ 	.word	0x00000040


	//----- nvinfo : EIATTR_MIN_STACK_SIZE
	.align		4
.L_64:
        /*00f0*/ 	.byte	0x04, 0x12
        /*00f2*/ 	.short	(.L_66 - .L_65)
	.align		4
.L_65:
        /*00f4*/ 	.word	index@(_ZN7cutlass13device_kernelIN5flash11enable_sm90INS1_16FlashAttnFwdSm90INS1_25CollectiveMainloopFwdSm90ILi2EN4cute5tupleIJNS5_1CILi1EEES8_S8_EEENS6_IJNS7_ILi128EEESA_NS7_ILi256EEEEEELi256ENS_12float_e4m3_tEfNS_4arch4Sm90ELb0ELb0ELb1ELb1ELb0ELb1ELb0ELb1ELb1ELb0ELb0ELb0EEENS1_21CollectiveEpilogueFwdINS6_IJSA_SB_SA_EEES9_NS_10bfloat16_tESF_Li256ELb1ELb0ELb0ELb1EEENS1_36VarlenDynamicPersistentTileSchedulerILi128ELi128ELi256ELi128ELb0ELb0ELb1ELb0ELb1ELb1EEEEEEEEEvNT_6ParamsE)
        /*00f8*/ 	.word	0x00000050


	//----- nvinfo : EIATTR_MIN_STACK_SIZE
	.align		4
.L_66:
        /*00fc*/ 	.byte	0x04, 0x12
        /*00fe*/ 	.short	(.L_68 - .L_67)
	.align		4
.L_67:
        /*0100*/ 	.word	index@(_ZN7cutlass13device_kernelIN5flash11enable_sm90INS1_16FlashAttnFwdSm90INS1_25CollectiveMainloopFwdSm90ILi2EN4cute5tupleIJNS5_1CILi1EEES8_S8_EEENS6_IJNS7_ILi128EEENS7_ILi64EEENS7_ILi256EEEEEELi256ENS_12float_e4m3_tEfNS_4arch4Sm90ELb0ELb1ELb1ELb0ELb0ELb0ELb0ELb1ELb1ELb0ELb0ELb0EEENS1_21CollectiveEpilogueFwdINS6_IJSA_SC_SB_EEES9_NS_10bfloat16_tESG_Li256ELb0ELb0ELb0ELb1EEENS1_30DynamicPersistentTileSchedulerILi256ELi128ELb0ELb0ELb1EEEEEEEEEvNT_6ParamsE)
        /*0104*/ 	.word	0x00000030


	//----- nvinfo : EIATTR_MIN_STACK_SIZE
	.align		4
.L_68:
        /*0108*/ 	.byte	0x04, 0x12
        /*010a*/ 	.short	(.L_70 - .L_69)
	.align		4
.L_69:
        /*010c*/ 	.word	index@(_ZN7cutlass13device_kernelIN5flash11enable_sm90INS1_16FlashAttnFwdSm90INS1_25CollectiveMainloopFwdSm90ILi2EN4cute5tupleIJNS5_1CILi1EEES8_S8_EEENS6_IJNS7_ILi128EEENS7_ILi64EEENS7_ILi256EEEEEELi256ENS_12float_e4m3_tEfNS_4arch4Sm90ELb0ELb1ELb1ELb1ELb0ELb0ELb0ELb1ELb1ELb0ELb0ELb0EEENS1_21CollectiveEpilogueFwdINS6_IJSA_SC_SB_EEES9_NS_10bfloat16_tESG_Li256ELb1ELb0ELb0ELb1EEENS1_36VarlenDynamicPersistentTileSchedulerILi128ELi64ELi256ELi128ELb0ELb0ELb1ELb1ELb0ELb1EEEEEEEEEvNT_6ParamsE)
        /*0110*/ 	.word	0x00000038


	//----- nvinfo : EIATTR_MIN_STACK_SIZE
	.align		4
.L_70:
        /*0114*/ 	.byte	0x04, 0x12
        /*0116*/ 	.short	(.L_72 - .L_71)
	.align		4
.L_71:
        /*0118*/ 	.word	index@(_ZN7cutlass13device_kernelIN5flash11enable_sm90INS1_16FlashAttnFwdSm90INS1_25CollectiveMainloopFwdSm90ILi2EN4cute5tupleIJNS5_1CILi1EEES8_S8_EEENS6_IJNS7_ILi128EEENS7_ILi64EEENS7_ILi256EEEEEELi256ENS_12float_e4m3_tEfNS_4arch4Sm90ELb0ELb1ELb1ELb1ELb0ELb1ELb0ELb1ELb1ELb0ELb0ELb0EEENS1_21CollectiveEpilogueFwdINS6_IJSA_SC_SB_EEES9_NS_10bfloat16_tESG_Li256ELb1ELb0ELb0ELb1EEENS1_36VarlenDynamicPersistentTileSchedulerILi128ELi64ELi256ELi128ELb0ELb0ELb1ELb1ELb0ELb1EEEEEEEEEvNT_6ParamsE)
        /*011c*/ 	.word	0x00000048


	//----- nvinfo : EIATTR_MIN_STACK_SIZE
	.align		4
.L_72:
        /*0120*/ 	.byte	0x04, 0x12
        /*0122*/ 	.short	(.L_74 - .L_73)
	.align		4
.L_73:
        /*0124*/ 	.word	index@(_ZN7cutlass13device_kernelIN5flash11enable_sm90INS1_16FlashAttnFwdSm90INS1_25CollectiveMainloopFwdSm90ILi2EN4cute5tupleIJNS5_1CILi1EEES8_S8_EEENS6_IJNS7_ILi128EEESA_NS7_ILi256EEEEEELi256ENS_12float_e4m3_tEfNS_4arch4Sm90ELb1ELb0ELb1ELb0ELb0ELb0ELb0ELb1ELb1ELb0ELb0ELb0EEENS1_21CollectiveEpilogueFwdINS6_IJSA_SB_SA_EEES9_NS_10bfloat16_tESF_Li256ELb0ELb0ELb0ELb1EEENS1_30DynamicPersistentTileSchedulerILi256ELi128ELb0ELb0ELb1EEEEEEEEEvNT_6ParamsE)
        /*0128*/ 	.word	0x00000038


	//----- nvinfo : EIATTR_MIN_STACK_SIZE
	.align		4
.L_74:
        /*012c*/ 	.byte	0x04, 0x12
        /*012e*/ 	.short	(.L_76 - .L_75)
	.align		4
.L_75:
        /*0130*/ 	.word	index@(_ZN7cutlass13device_kernelIN5flash11enable_sm90INS1_16FlashAttnFwdSm90INS1_25CollectiveMainloopFwdSm90ILi2EN4cute5tupleIJNS5_1CILi1EEES8_S8_EEENS6_IJNS7_ILi128EEESA_NS7_ILi256EEEEEELi256ENS_12float_e4m3_tEfNS_4arch4Sm90ELb1ELb0ELb1ELb1ELb0ELb0ELb0ELb1ELb1ELb0ELb0ELb0EEENS1_21CollectiveEpilogueFwdINS6_IJSA_SB_SA_EEES9_NS_10bfloat16_tESF_Li256ELb1ELb0ELb0ELb1EEENS1_36VarlenDynamicPersistentTileSchedulerILi128ELi128ELi256ELi128ELb0ELb0ELb1ELb1ELb1ELb1EEEEEEEEEvNT_6ParamsE)
        /*0134*/ 	.word	0x00000040


	//----- nvinfo : EIATTR_MIN_STACK_SIZE
	.align		4
.L_76:
        /*0138*/ 	.byte	0x04, 0x12
        /*013a*/ 	.short	(.L_78 - .L_77)
	.align		4
.L_77:
        /*013c*/ 	.word	index@(_ZN7cutlass13device_kernelIN5flash11enable_sm90INS1_16FlashAttnFwdSm90INS1_25CollectiveMainloopFwdSm90ILi2EN4cute5tupleIJNS5_1CILi1EEES8_S8_EEENS6_IJNS7_ILi128EEESA_NS7_ILi256EEEEEELi256ENS_12float_e4m3_tEfNS_4arch4Sm90ELb1ELb0ELb1ELb1ELb0ELb1ELb0ELb1ELb1ELb0ELb0ELb0EEENS1_21CollectiveEpilogueFwdINS6_IJSA_SB_SA_EEES9_NS_10bfloat16_tESF_Li256ELb1ELb0ELb0ELb1EEENS1_36VarlenDynamicPersistentTileSchedulerILi128ELi128ELi256ELi128ELb0ELb0ELb1ELb1ELb1ELb1EEEEEEEEEvNT_6ParamsE)
        /*0140*/ 	.word	0x00000060
.L_78:


//--------------------- .nv.compat                --------------------------
	.section	.nv.compat,"",@"SHT_CUDA_COMPAT_INFO"
	.align	4
        /*0000*/ 	.byte	0x02, 0x09, 0x01, 0x00, 0x02, 0x02, 0x04, 0x00, 0x02, 0x05, 0x05, 0x00, 0x03, 0x07, 0x01, 0x01
        /*0010*/ 	.byte	0x02, 0x03, 0x01, 0x00, 0x02, 0x06, 0x01, 0x00, 0x04, 0x0b, 0x08, 0x00, 0x00, 0x00, 0x00, 0x00
        /*0020*/ 	.byte	0x00, 0x00, 0x00, 0x00


//--------------------- .nv.info._ZN7cutlass13device_kernelIN5flash11enable_sm90INS1_16FlashAttnFwdSm90INS1_25CollectiveMainloopFwdSm90ILi2EN4cute5tupleIJNS5_1CILi1EEES8_S8_EEENS6_IJNS7_ILi128EEESA_NS7_ILi256EEEEEELi256ENS_12float_e4m3_tEfNS_4arch4Sm90ELb0ELb0ELb1ELb0ELb0ELb0ELb0ELb1ELb1ELb0ELb0ELb0EEENS1_21CollectiveEpilogueFwdINS6_IJSA_SB_SA_EEES9_NS_10bfloat16_tESF_Li256ELb0ELb0ELb0ELb1EEENS1_29StaticPersistentTileSchedulerILb0EEEEEEEEEvNT_6ParamsE --------------------------
	.section	.nv.info._ZN7cutlass13device_kernelIN5flash11enable_sm90INS1_16FlashAttnFwdSm90INS1_25CollectiveMainloopFwdSm90ILi2EN4cute5tupleIJNS5_1CILi1EEES8_S8_EEENS6_IJNS7_ILi128EEESA_NS7_ILi256EEEEEELi256ENS_12float_e4m3_tEfNS_4arch4Sm90ELb0ELb0ELb1ELb0ELb0ELb0ELb0ELb1ELb1ELb0ELb0ELb0EEENS1_21CollectiveEpilogueFwdINS6_IJSA_SB_SA_EEES9_NS_10bfloat16_tESF_Li256ELb0ELb0ELb0ELb1EEENS1_29StaticPersistentTileSchedulerILb0EEEEEEEEEvNT_6ParamsE,"",@"SHT_CUDA_INFO"
	.sectionflags	@""
	.align	4


	//----- nvinfo : EIATTR_CUDA_API_VERSION
	.align		4
        /*0000*/ 	.byte	0x04, 0x37
        /*0002*/ 	.short	(.L_80 - .L_79)
.L_79:
        /*0004*/ 	.word	0x00000082


	//----- nvinfo : EIATTR_KPARAM_INFO
	.align		4
.L_80:
        /*0008*/ 	.byte	0x04, 0x17
        /*000a*/ 	.short	(.L_82 - .L_81)
.L_81:
        /*000c*/ 	.word	0x00000000
        /*0010*/ 	.short	0x0000
        /*0012*/ 	.short	0x0070
        /*0014*/ 	.byte	0x00, 0xf0, 0x01, 0x2e


	//----- nvinfo : EIATTR_SPARSE_MMA_MASK
	.align		4
.L_82:
        /*0018*/ 	.byte	0x03, 0x50
        /*001a*/ 	.short	0x0000


	//----- nvinfo : EIATTR_MAXREG_COUNT
	.align		4
        /*001c*/ 	.byte	0x03, 0x1b
        /*001e*/ 	.short	0x00a8


	//----- nvinfo : EIATTR_NUM_BARRIERS
	.align		4
        /*0020*/ 	.byte	0x02, 0x4c
        /*0022*/ 	.byte	0x10
	.zero		1


	//----- nvinfo : EIATTR_EXTERNS
	.align		4
        /*0024*/ 	.byte	0x04, 0x0f
        /*0026*/ 	.short	(.L_84 - .L_83)


	//   ....[0]....
	.align		4
.L_83:
        /*0028*/ 	.word	index@(__assertfail)


	//----- nvinfo : EIATTR_ANNOTATIONS
	.align		4
.L_84:
        /*002c*/ 	.byte	0x04, 0x55
        /*002e*/ 	.short	(.L_86 - .L_85)


	//   ....[0]....
.L_85:
        /*0030*/ 	.word	0x00000001
        /*0034*/ 	.byte	0x40, 0x9d, 0x00, 0x00, 0x01, 0x00, 0x00, 0x00, 0x60, 0x9d, 0x00, 0x00, 0x01, 0x00, 0x00, 0x00
        /* <DEDUP_REMOVED lines=25> */
        /*01d4*/ 	.byte	0xc0, 0xd6, 0x00, 0x00


	//----- nvinfo : EIATTR_MERCURY_ISA_VERSION
	.align		4
.L_86:
        /*01d8*/ 	.byte	0x03, 0x5f
        /*01da*/ 	.short	0x0101


	//----- nvinfo : EIATTR_INT_WARP_WIDE_INSTR_OFFSETS
	.align		4
        /*01dc*/ 	.byte	0x04, 0x31
        /*01de*/ 	.short	(.L_88 - .L_87)


	//   ....[0]....
.L_87:
        /*01e0*/ 	.word	0x00000190


	//   ....[1]....
        /*01e4*/ 	.word	0x000001c0


	//   ....[2]....
        /*01e8*/ 	.word	0x000001d0


	//   ....[3]....
        /*01ec*/ 	.word	0x0000a7f0


	//----- nvinfo : EIATTR_COOP_GROUP_MASK_REGIDS
	.align		4
.L_88:
        /*01f0*/ 	.byte	0x04, 0x29
        /*01f2*/ 	.short	(.L_90 - .L_89)


	//   ....[0]....
.L_89:
        /*01f4*/ 	.word	0xffffffff


	//   ....[1]....
        /*01f8*/ 	.word	0xffffffff


	//   ....[2]....
        /*01fc*/ 	.word	0xffffffff


	//   ....[3]....
        /*0200*/ 	.word	0xffffffff


	//   ....[4]....
        /*0204*/ 	.word	0xffffffff


	//   ....[5]....
        /*0208*/ 	.word	0xffffffff


	//   ....[6]....
        /*020c*/ 	.word	0xffffffff


	//   ....[7]....
        /*0210*/ 	.word	0xffffffff


	//   ....[8]....
        /*0214*/ 	.word	0xffffffff


	//   ....[9]....
        /*0218*/ 	.word	0xffffffff


	//   ....[10]....
        /*021c*/ 	.word	0xffffffff


	//   ....[11]....
        /*0220*/ 	.word	0xffffffff


	//   ....[12]....
        /*0224*/ 	.word	0xffffffff


	//   ....[13]....
        /*0228*/ 	.word	0xffffffff


	//   ....[14]....
        /*022c*/ 	.word	0xffffffff


	//   ....[15]....
        /*0230*/ 	.word	0xffffffff


	//   ....[16]....
        /*0234*/ 	.word	0xffffffff


	//   ....[17]....
        /*0238*/ 	.word	0xffffffff


	//   ....[18]....
        /*023c*/ 	.word	0xffffffff


	//   ....[19]....
        /*0240*/ 	.word	0xffffffff


	//   ....[20]....
        /*0244*/ 	.word	0xffffffff


	//   ....[21]....
        /*0248*/ 	.word	0xffffffff


	//   ....[22]....
        /*024c*/ 	.word	0xffffffff


	//   ....[23]....
        /*0250*/ 	.word	0xffffffff


	//   ....[24]....
        /*0254*/ 	.word	0xffffffff


	//   ....[25]....
        /*0258*/ 	.word	0xffffffff


	//   ....[26]....
        /*025c*/ 	.word	0xffffffff


	//   ....[27]....
        /*0260*/ 	.word	0xffffffff


	//   ....[28]....
        /*0264*/ 	.word	0xffffffff


	//   ....[29]....
        /*0268*/ 	.word	0xffffffff


	//   ....[30]....
        /*026c*/ 	.word	0xffffffff


	//   ....[31]....
        /*0270*/ 	.word	0xffffffff


	//   ....[32]....
        /*0274*/ 	.word	0xffffffff


	//   ....[33]....
        /*0278*/ 	.word	0xffffffff


	//   ....[34]....
        /*027c*/ 	.word	0xffffffff


	//   ....[35]....
        /*0280*/ 	.word	0xffffffff


	//   ....[36]....
        /*0284*/ 	.word	0xffffffff


	//   ....[37]....
        /*0288*/ 	.word	0xffffffff


	//   ....[38]....
        /*028c*/ 	.word	0xffffffff


	//   ....[39]....
        /*0290*/ 	.word	0xffffffff


	//   ....[40]....
        /*0294*/ 	.word	0xffffffff


	//   ....[41]....
        /*0298*/ 	.word	0xffffffff


	//   ....[42]....
        /*029c*/ 	.word	0xffffffff


	//   ....[43]....
        /*02a0*/ 	.word	0xffffffff


	//   ....[44]....
        /*02a4*/ 	.word	0xffffffff


	//   ....[45]....
        /*02a8*/ 	.word	0xffffffff


	//   ....[46]....
        /*02ac*/ 	.word	0xffffffff


	//   ....[47]....
        /*02b0*/ 	.word	0xffffffff


	//   ....[48]....
        /*02b4*/ 	.word	0xffffffff


	//   ....[49]....
        /*02b8*/ 	.word	0xffffffff


	//   ....[50]....
        /*02bc*/ 	.word	0xffffffff


	//   ....[51]....
        /*02c0*/ 	.word	0xffffffff


	//   ....[52]....
        /*02c4*/ 	.word	0xffffffff


	//   ....[53]....
        /*02c8*/ 	.word	0xffffffff


	//   ....[54]....
        /*02cc*/ 	.word	0xffffffff


	//   ....[55]....
        /*02d0*/ 	.word	0xffffffff


	//   ....[56]....
        /*02d4*/ 	.word	0xffffffff


	//   ....[57]....
        /*02d8*/ 	.word	0xffffffff


	//   ....[58]....
        /*02dc*/ 	.word	0xffffffff


	//   ....[59]....
        /*02e0*/ 	.word	0xffffffff


	//   ....[60]....
        /*02e4*/ 	.word	0xffffffff


	//   ....[61]....
        /*02e8*/ 	.word	0xffffffff


	//   ....[62]....
        /*02ec*/ 	.word	0xffffffff


	//   ....[63]....
        /*02f0*/ 	.word	0xffffffff


	//   ....[64]....
        /*02f4*/ 	.word	0xffffffff


	//   ....[65]....
        /*02f8*/ 	.word	0xffffffff


	//   ....[66]....
        /*02fc*/ 	.word	0xffffffff


	//   ....[67]....
        /*0300*/ 	.word	0xffffffff


	//   ....[68]....
        /*0304*/ 	.word	0xffffffff


	//   ....[69]....
        /*0308*/ 	.word	0xffffffff


	//   ....[70]....
        /*030c*/ 	.word	0xffffffff


	//   ....[71]....
        /*0310*/ 	.word	0xffffffff


	//   ....[72]....
        /*0314*/ 	.word	0xffffffff


	//   ....[73]....
        /*0318*/ 	.word	0xffffffff


	//   ....[74]....
        /*031c*/ 	.word	0xffffffff


	//   ....[75]....
        /*0320*/ 	.word	0xffffffff


	//   ....[76]....
        /*0324*/ 	.word	0xffffffff


	//   ....[77]....
        /*0328*/ 	.word	0xffffffff


	//   ....[78]....
        /*032c*/ 	.word	0xffffffff


	//   ....[79]....
        /*0330*/ 	.word	0xffffffff


	//   ....[80]....
        /*0334*/ 	.word	0xffffffff


	//   ....[81]....
        /*0338*/ 	.word	0xffffffff


	//   ....[82]....
        /*033c*/ 	.word	0xffffffff


	//   ....[83]....
        /*0340*/ 	.word	0xffffffff


	//   ....[84]....
        /*0344*/ 	.word	0xffffffff


	//   ....[85]....
        /*0348*/ 	.word	0xffffffff


	//   ....[86]....
        /*034c*/ 	.word	0xffffffff


	//   ....[87]....
        /*0350*/ 	.word	0x0500000f


	//----- nvinfo : EIATTR_COOP_GROUP_INSTR_OFFSETS
	.align		4
.L_90:
        /*0354*/ 	.byte	0x04, 0x28
        /*0356*/ 	.short	(.L_92 - .L_91)


	//   ....[0]....
.L_91:
        /*0358*/ 	.word	0x00000070


	//   ....[1]....
        /*035c*/ 	.word	0x000001a0


	//   ....[2]....
        /*0360*/ 	.word	0x000001f0


	//   ....[3]....
        /*0364*/ 	.word	0x000003e0


	//   ....[4]....
        /*0368*/ 	.word	0x00000540


	//   ....[5]....
        /*036c*/ 	.word	0x00000660


	//   ....[6]....
        /*0370*/ 	.word	0x000007c0


	//   ....[7]....
        /*0374*/ 	.word	0x00000d80


	//   ....[8]....
        /*0378*/ 	.word	0x00002da0


	//   ....[9]....
        /*037c*/ 	.word	0x00002e10


	//   ....[10]....
        /*0380*/ 	.word	0x00003380


	//   ....[11]....
        /*0384*/ 	.word	0x00003440


	//   ....[12]....
        /*0388*/ 	.word	0x00005930


	//   ....[13]....
        /*038c*/ 	.word	0x00005950


	//   ....[14]....
        /*0390*/ 	.word	0x00005980


	//   ....[15]....
        /*0394*/ 	.word	0x00005990


	//   ....[16]....
        /*0398*/ 	.word	0x000075c0


	//   ....[17]....
        /*039c*/ 	.word	0x000075d0


	//   ....[18]....
        /*03a0*/ 	.word	0x00007600


	//   ....[19]....
        /*03a4*/ 	.word	0x00007610


	//   ....[20]....
        /*03a8*/ 	.word	0x000087f0


	//   ....[21]....
        /*03ac*/ 	.word	0x00008800


	//   ....[22]....
        /*03b0*/ 	.word	0x00008810


	//   ....[23]....
        /*03b4*/ 	.word	0x00008820


	//   ....[24]....
        /*03b8*/ 	.word	0x00008c20


	//   ....[25]....
        /*03bc*/ 	.word	0x00008c60


	//   ....[26]....
        /*03c0*/ 	.word	0x00008de0


	//   ....[27]....
        /*03c4*/ 	.word	0x00008e70


	//   ....[28]....
        /*03c8*/ 	.word	0x00008ef0


	//   ....[29]....
        /*03cc*/ 	.word	0x00008f20


	//   ....[30]....
        /*03d0*/ 	.word	0x00008f50


	//   ....[31]....
        /*03d4*/ 	.word	0x00008f80


	//   ....[32]....
        /*03d8*/ 	.word	0x00008fb0


	//   ....[33]....
        /*03dc*/ 	.word	0x00008fd0


	//   ....[34]....
        /*03e0*/ 	.word	0x00009000


	//   ....[35]....
        /*03e4*/ 	.word	0x00009020


	//   ....[36]....
        /*03e8*/ 	.word	0x00009080


	//   ....[37]....
        /*03ec*/ 	.word	0x00009090


	//   ....[38]....
        /*03f0*/ 	.word	0x000090a0


	//   ....[39]....
        /*03f4*/ 	.word	0x000090b0


	//   ....[40]....
        /*03f8*/ 	.word	0x000090d0


	//   ....[41]....
        /*03fc*/ 	.word	0x000090e0


	//   ....[42]....
        /*0400*/ 	.word	0x000090f0


	//   ....[43]....
        /*0404*/ 	.word	0x00009100


	//   ....[44]....
        /*0408*/ 	.word	0x00009110


	//   ....[45]....
        /*040c*/ 	.word	0x00009120


	//   ....[46]....
        /*0410*/ 	.word	0x00009130


	//   ....[47]....
        /*0414*/ 	.word	0x00009140


	//   ....[48]....
        /*0418*/ 	.word	0x00009150


	//   ....[49]....
        /*041c*/ 	.word	0x00009160


	//   ....[50]....
        /*0420*/ 	.word	0x00009170


	//   ....[51]....
        /*0424*/ 	.word	0x00009180


	//   ....[52]....
        /*0428*/ 	.word	0x00009190


	//   ....[53]....
        /*042c*/ 	.word	0x000091a0


	//   ....[54]....
        /*0430*/ 	.word	0x000091b0


	//   ....[55]....
        /*0434*/ 	.word	0x000091c0


	//   ....[56]....
        /*0438*/ 	.word	0x000091d0


	//   ....[57]....
        /*043c*/ 	.word	0x000091e0


	//   ....[58]....
        /*0440*/ 	.word	0x000091f0


	//   ....[59]....
        /*0444*/ 	.word	0x00009200


	//   ....[60]....
        /*0448*/ 	.word	0x00009210


	//   ....[61]....
        /*044c*/ 	.word	0x00009220


	//   ....[62]....
        /*0450*/ 	.word	0x00009240


	//   ....[63]....
        /*0454*/ 	.word	0x00009260


	//   ....[64]....
        /*0458*/ 	.word	0x00009290


	//   ....[65]....
        /*045c*/ 	.word	0x000092b0


	//   ....[66]....
        /*0460*/ 	.word	0x000092d0


	//   ....[67]....
        /*0464*/ 	.word	0x000092e0


	//   ....[68]....
        /*0468*/ 	.word	0x000092f0


	//   ....[69]....
        /*046c*/ 	.word	0x00009300


	//   ....[70]....
        /*0470*/ 	.word	0x00009310


	//   ....[71]....
        /*0474*/ 	.word	0x00009330


	//   ....[72]....
        /*0478*/ 	.word	0x00009340


	//   ....[73]....
        /*047c*/ 	.word	0x00009360


	//   ....[74]....
        /*0480*/ 	.word	0x00009380


	//   ....[75]....
        /*0484*/ 	.word	0x00009390


	//   ....[76]....
        /*0488*/ 	.word	0x000093a0


	//   ....[77]....
        /*048c*/ 	.word	0x000093c0


	//   ....[78]....
        /*0490*/ 	.word	0x000093e0


	//   ....[79]....
        /*0494*/ 	.word	0x00009400


	//   ....[80]....
        /*0498*/ 	.word	0x00009410


	//   ....[81]....
        /*049c*/ 	.word	0x00009440


	//   ....[82]....
        /*04a0*/ 	.word	0x00009450


	//   ....[83]....
        /*04a4*/ 	.word	0x00009460


	//   ....[84]....
        /*04a8*/ 	.word	0x000099f0


	//   ....[85]....
        /*04ac*/ 	.word	0x0000a920


	//   ....[86]....
        /*04b0*/ 	.word	0x0000cef0


	//   ....[87]....
        /*04b4*/ 	.word	0x0000d410


	//----- nvinfo : EIATTR_REG_RECONFIG
	.align		4
.L_92:
        /*04b8*/ 	.byte	0x01, 0x54
	.zero		2


	//----- nvinfo : EIATTR_SYSCALL_OFFSETS
	.align		4
        /*04bc*/ 	.byte	0x04, 0x46
        /*04be*/ 	.short	(.L_94 - .L_93)


	//   ....[0]....
.L_93:
        /*04c0*/ 	.word	0x00001140


	//   ....[1]....
        /*04c4*/ 	.word	0x0000a2a0


	//   ....[2]....
        /*04c8*/ 	.word	0x0000a3e0


	//   ....[3]....
        /*04cc*/ 	.word	0x0000a520


	//   ....[4]....
        /*04d0*/ 	.word	0x0000a640


	//----- nvinfo : EIATTR_MBARRIER_INSTR_OFFSETS
	.align		4
.L_94:
        /*04d4*/ 	.byte	0x04, 0x39
        /*04d6*/ 	.short	(.L_96 - .L_95)


	//   ....[0]....
.L_95:
        /*04d8*/ 	.word	0x00000290
        /*04dc*/ 	.word	0x000000ff
        /*04e0*/ 	.word	0x00038800
        /*04e4*/ 	.short	0x0100
        /*04e6*/ 	.byte	0x06
	.zero		1


	//   ....[1]....
        /*04e8*/ 	.word	0x000002a0
        /*04ec*/ 	.word	0x000000ff
        /*04f0*/ 	.word	0x00038820
        /*04f4*/ 	.short	0x0100
        /*04f6*/ 	.byte	0x06
	.zero		1


	//   ....[2]....
        /*04f8*/ 	.word	0x00000390
        /*04fc*/ 	.word	0x000000ff
        /*0500*/ 	.word	0x00038830
        /*0504*/ 	.short	0x0100
        /*0506*/ 	.byte	0x08
	.zero		1


	//   ....[3]....
        /*0508*/ 	.word	0x000003a0
        /*050c*/ 	.word	0x000000ff
        /*0510*/ 	.word	0x00038840
        /*0514*/ 	.short	0x0100
        /*0516*/ 	.byte	0x08
	.zero		1


	//   ....[4]....
        /*0518*/ 	.word	0x000003b0
        /*051c*/ 	.word	0x000000ff
        /*0520*/ 	.word	0x00038838
        /*0524*/ 	.short	0x0100
        /*0526*/ 	.byte	0x08
	.zero		1


	//   ....[5]....
        /*0528*/ 	.word	0x000003c0
        /*052c*/ 	.word	0x000000ff
        /*0530*/ 	.word	0x00038848
        /*0534*/ 	.short	0x0100
        /*0536*/ 	.byte	0x08
	.zero		1


	//   ....[6]....
        /*0538*/ 	.word	0x000004f0
        /*053c*/ 	.word	0x000000ff
        /*0540*/ 	.word	0x00038850
        /*0544*/ 	.short	0x0100
        /*0546*/ 	.byte	0x08
	.zero		1


	//   ....[7]....
        /*0548*/ 	.word	0x00000500
        /*054c*/ 	.word	0x000000ff
        /*0550*/ 	.word	0x00038860
        /*0554*/ 	.short	0x0100
        /*0556*/ 	.byte	0x08
	.zero		1


	//   ....[8]....
        /*0558*/ 	.word	0x00000510
        /*055c*/ 	.word	0x000000ff
        /*0560*/ 	.word	0x00038858
        /*0564*/ 	.short	0x0100
        /*0566*/ 	.byte	0x08
	.zero		1


	//   ....[9]....
        /*0568*/ 	.word	0x00000520
        /*056c*/ 	.word	0x000000ff
        /*0570*/ 	.word	0x00038868
        /*0574*/ 	.short	0x0100
        /*0576*/ 	.byte	0x08
	.zero		1


	//   ....[10]....
        /*0578*/ 	.word	0x00000610
        /*057c*/ 	.word	0x000000ff
        /*0580*/ 	.word	0x00038870
        /*0584*/ 	.short	0x0100
        /*0586*/ 	.byte	0x06
	.zero		1


	//   ....[11]....
        /*0588*/ 	.word	0x00000620
        /*058c*/ 	.word	0x000000ff
        /*0590*/ 	.word	0x00038880
        /*0594*/ 	.short	0x0100
        /*0596*/ 	.byte	0x06
	.zero		1


	//   ....[12]....
        /*0598*/ 	.word	0x00000630
        /*059c*/ 	.word	0x000000ff
        /*05a0*/ 	.word	0x00038878
        /*05a4*/ 	.short	0x0100
        /*05a6*/ 	.byte	0x06
	.zero		1


	//   ....[13]....
        /*05a8*/ 	.word	0x00000640
        /*05ac*/ 	.word	0x000000ff
        /*05b0*/ 	.word	0x00038888
        /*05b4*/ 	.short	0x0100
        /*05b6*/ 	.byte	0x06
	.zero		1


	//   ....[14]....
        /*05b8*/ 	.word	0x00000770
        /*05bc*/ 	.word	0x000000ff
        /*05c0*/ 	.word	0x00038890
        /*05c4*/ 	.short	0x0100
        /*05c6*/ 	.byte	0x08
	.zero		1


	//   ....[15]....
        /*05c8*/ 	.word	0x00000780
        /*05cc*/ 	.word	0x000000ff
        /*05d0*/ 	.word	0x000388a0
        /*05d4*/ 	.short	0x0100
        /*05d6*/ 	.byte	0x08
	.zero		1


	//   ....[16]....
        /*05d8*/ 	.word	0x00000790
        /*05dc*/ 	.word	0x000000ff
        /*05e0*/ 	.word	0x00038898
        /*05e4*/ 	.short	0x0100
        /*05e6*/ 	.byte	0x08
	.zero		1


	//   ....[17]....
        /*05e8*/ 	.word	0x000007a0
        /*05ec*/ 	.word	0x000000ff
        /*05f0*/ 	.word	0x000388a8
        /*05f4*/ 	.short	0x0100
        /*05f6*/ 	.byte	0x08
	.zero		1


	//   ....[18]....
        /*05f8*/ 	.word	0x000008d0
        /*05fc*/ 	.word	0x000000ff
        /*0600*/ 	.word	0x000388b0
        /*0604*/ 	.short	0x0100
        /*0606*/ 	.byte	0x08
	.zero		1


	//   ....[19]....
        /*0608*/ 	.word	0x000008e0
        /*060c*/ 	.word	0x000000ff
        /*0610*/ 	.word	0x000388c0
        /*0614*/ 	.short	0x0100
        /*0616*/ 	.byte	0x08
	.zero		1


	//   ....[20]....
        /*0618*/ 	.word	0x000008f0
        /*061c*/ 	.word	0x000000ff
        /*0620*/ 	.word	0x000388b8
        /*0624*/ 	.short	0x0100
        /*0626*/ 	.byte	0x08
	.zero		1


	//   ....[21]....
        /*0628*/ 	.word	0x00000900
        /*062c*/ 	.word	0x000000ff
        /*0630*/ 	.word	0x000388c8
        /*0634*/ 	.short	0x0100
        /*0636*/ 	.byte	0x08
	.zero		1


	//   ....[22]....
        /*0638*/ 	.word	0x00001470
        /*063c*/ 	.word	0x000000ff
        /*0640*/ 	.word	0x00038800
        /*0644*/ 	.short	0x010a
        /*0646*/ 	.byte	0x26
	.zero		1


	//   ....[23]....
        /*0648*/ 	.word	0x00001510
        /*064c*/ 	.word	0x00000003
        /*0650*/ 	.word	0x00038830
        /*0654*/ 	.short	0x010a
        /*0656*/ 	.byte	0x3f
	.zero		1


	//   ....[24]....
        /*0658*/ 	.word	0x00001580
        /*065c*/ 	.word	0x00000003
        /*0660*/ 	.word	0x00038830
        /*0664*/ 	.short	0x010a
        /*0666*/ 	.byte	0x3f
	.zero		1


	//   ....[25]....
        /*0668*/ 	.word	0x000031b0
        /*066c*/ 	.word	0x00000003
        /*0670*/ 	.word	0x00000000
        /*0674*/ 	.short	0x0101
        /*0676*/ 	.byte	0x3f
	.zero		1


	//   ....[26]....
        /*0678*/ 	.word	0x00004810
        /*067c*/ 	.word	0x000000ff
        /*0680*/ 	.word	0x00038830
        /*0684*/ 	.short	0x010a
        /*0686*/ 	.byte	0x06
	.zero		1


	//   ....[27]....
        /*0688*/ 	.word	0x00004850
        /*068c*/ 	.word	0x000000ff
        /*0690*/ 	.word	0x00038830
        /*0694*/ 	.short	0x010a
        /*0696*/ 	.byte	0x06
	.zero		1


	//   ....[28]....
        /*0698*/ 	.word	0x00004ba0
        /*069c*/ 	.word	0x000000ff
        /*06a0*/ 	.word	0x00038850
        /*06a4*/ 	.short	0x010a
        /*06a6*/ 	.byte	0x06
	.zero		1


	//   ....[29]....
        /*06a8*/ 	.word	0x00004be0
        /*06ac*/ 	.word	0x000000ff
        /*06b0*/ 	.word	0x00038850
        /*06b4*/ 	.short	0x010a
        /*06b6*/ 	.byte	0x06
	.zero		1


	//   ....[30]....
        /*06b8*/ 	.word	0x000066b0
        /*06bc*/ 	.word	0x00000004
        /*06c0*/ 	.word	0x00000000
        /*06c4*/ 	.short	0x0101
        /*06c6*/ 	.byte	0x3f
	.zero		1


	//   ....[31]....
        /*06c8*/ 	.word	0x00006890
        /*06cc*/ 	.word	0x000000ff
        /*06d0*/ 	.word	0x00000000
        /*06d4*/ 	.short	0x0101
        /*06d6*/ 	.byte	0x06
	.zero		1


	//   ....[32]....
        /*06d8*/ 	.word	0x000072a0
        /*06dc*/ 	.word	0x000000ff
        /*06e0*/ 	.word	0x00038850
        /*06e4*/ 	.short	0x010a
        /*06e6*/ 	.byte	0x08
	.zero		1


	//   ....[33]....
        /*06e8*/ 	.word	0x000072e0
        /*06ec*/ 	.word	0x000000ff
        /*06f0*/ 	.word	0x00038850
        /*06f4*/ 	.short	0x010a
        /*06f6*/ 	.byte	0x08
	.zero		1


	//   ....[34]....
        /*06f8*/ 	.word	0x00008e00
        /*06fc*/ 	.word	0x000000ff
        /*0700*/ 	.word	0x00000000
        /*0704*/ 	.short	0x0101
        /*0706*/ 	.byte	0x08
	.zero		1


	//   ....[35]....
        /*0708*/ 	.word	0x00009c40
        /*070c*/ 	.word	0x000000ff
        /*0710*/ 	.word	0x00000000
        /*0714*/ 	.short	0x0101
        /*0716*/ 	.byte	0x06
	.zero		1


	//   ....[36]....
        /*0718*/ 	.word	0x0000ab40
        /*071c*/ 	.word	0x00000005
        /*0720*/ 	.word	0x00038880
        /*0724*/ 	.short	0x010a
        /*0726*/ 	.byte	0x3f
	.zero		1


	//   ....[37]....
        /*0728*/ 	.word	0x0000ad40
        /*072c*/ 	.word	0x00000005
        /*0730*/ 	.word	0x00038840
        /*0734*/ 	.short	0x010a
        /*0736*/ 	.byte	0x3f
	.zero		1


	//   ....[38]....
        /*0738*/ 	.word	0x0000b0d0
        /*073c*/ 	.word	0x000000ff
        /*0740*/ 	.word	0x00038820
        /*0744*/ 	.short	0x010a
        /*0746*/ 	.byte	0x28
	.zero		1


	//   ....[39]....
        /*0748*/ 	.word	0x0000b3b0
        /*074c*/ 	.word	0x00000004
        /*0750*/ 	.word	0x00038880
        /*0754*/ 	.short	0x010a
        /*0756*/ 	.byte	0x3f
	.zero		1


	//   ....[40]....
        /*0758*/ 	.word	0x0000b700
        /*075c*/ 	.word	0x00000004
        /*0760*/ 	.word	0x00038840
        /*0764*/ 	.short	0x010a
        /*0766*/ 	.byte	0x3f
	.zero		1


	//   ....[41]....
        /*0768*/ 	.word	0x0000baf0
        /*076c*/ 	.word	0x00000003
        /*0770*/ 	.word	0x00038870
        /*0774*/ 	.short	0x010a
        /*0776*/ 	.byte	0x3f
	.zero		1


	//   ....[42]....
        /*0778*/ 	.word	0x0000bb70
        /*077c*/ 	.word	0x00000003
        /*0780*/ 	.word	0x00038860
        /*0784*/ 	.short	0x010a
        /*0786*/ 	.byte	0x3f
	.zero		1


	//   ....[43]....
        /*0788*/ 	.word	0x0000c390
        /*078c*/ 	.word	0x00000003
        /*0790*/ 	.word	0x00038850
        /*0794*/ 	.short	0x0101
        /*0796*/ 	.byte	0x3f
	.zero		1


	//   ....[44]....
        /*0798*/ 	.word	0x0000c3d0
        /*079c*/ 	.word	0x00000002
        /*07a0*/ 	.word	0x00000000
        /*07a4*/ 	.short	0x0101
        /*07a6*/ 	.byte	0x3f
	.zero		1


	//   ....[45]....
        /*07a8*/ 	.word	0x0000c490
        /*07ac*/ 	.word	0x00000015
        /*07b0*/ 	.word	0x00038870
        /*07b4*/ 	.short	0x010a
        /*07b6*/ 	.byte	0x3f
	.zero		1


	//   ....[46]....
        /*07b8*/ 	.word	0x0000c520
        /*07bc*/ 	.word	0x00000015
        /*07c0*/ 	.word	0x00038860
        /*07c4*/ 	.short	0x010a
        /*07c6*/ 	.byte	0x3f
	.zero		1


	//   ....[47]....
        /*07c8*/ 	.word	0x0000cd20
        /*07cc*/ 	.word	0x00000015
        /*07d0*/ 	.word	0x00038850
        /*07d4*/ 	.short	0x0101
        /*07d6*/ 	.byte	0x3f
	.zero		1


	//   ....[48]....
        /*07d8*/ 	.word	0x0000cdb0
        /*07dc*/ 	.word	0x00000000
        /*07e0*/ 	.word	0x00000000
        /*07e4*/ 	.short	0x0101
        /*07e6*/ 	.byte	0x3f
	.zero		1


	//   ....[49]....
        /*07e8*/ 	.word	0x0000cea0
        /*07ec*/ 	.word	0x00000009
        /*07f0*/ 	.word	0x00038820
        /*07f4*/ 	.short	0x010a
        /*07f6*/ 	.byte	0x3f
	.zero		1


	//   ....[50]....
        /*07f8*/ 	.word	0x0000d010
        /*07fc*/ 	.word	0x00000005
        /*0800*/ 	.word	0x00000000
        /*0804*/ 	.short	0x010a
        /*0806*/ 	.byte	0x3f
	.zero		1


	//   ....[51]....
        /*0808*/ 	.word	0x0000d080
        /*080c*/ 	.word	0x00000007
        /*0810*/ 	.word	0x00000000
        /*0814*/ 	.short	0x010a
        /*0816*/ 	.byte	0x3f
	.zero		1


	//   ....[52]....
        /*0818*/ 	.word	0x0000d0e0
        /*081c*/ 	.word	0x00000005
        /*0820*/ 	.word	0x00038860
        /*0824*/ 	.short	0x010a
        /*0826*/ 	.byte	0x3f
	.zero		1


	//   ....[53]....
        /*0828*/ 	.word	0x0000d130
        /*082c*/ 	.word	0x00000003
        /*0830*/ 	.word	0x00038860
        /*0834*/ 	.short	0x010a
        /*0836*/ 	.byte	0x3f
	.zero		1


	//   ....[54]....
        /*0838*/ 	.word	0x0000d170
        /*083c*/ 	.word	0x00000005
        /*0840*/ 	.word	0x00038880
        /*0844*/ 	.short	0x010a
        /*0846*/ 	.byte	0x3f
	.zero		1


	//   ....[55]....
        /*0848*/ 	.word	0x0000d190
        /*084c*/ 	.word	0x00000003
        /*0850*/ 	.word	0x00038880
        /*0854*/ 	.short	0x010a
        /*0856*/ 	.byte	0x3f
	.zero		1


	//   ....[56]....
        /*0858*/ 	.word	0x0000d200
        /*085c*/ 	.word	0x00000003
        /*0860*/ 	.word	0x00038800
        /*0864*/ 	.short	0x010a
        /*0866*/ 	.byte	0x3f
	.zero		1


	//   ....[57]....
        /*0868*/ 	.word	0x0000d250
        /*086c*/ 	.word	0x00000003
        /*0870*/ 	.word	0x00038830
        /*0874*/ 	.short	0x010a
        /*0876*/ 	.byte	0x3f
	.zero		1


	//   ....[58]....
        /*0878*/ 	.word	0x0000d2b0
        /*087c*/ 	.word	0x00000008
        /*0880*/ 	.word	0x00038830
        /*0884*/ 	.short	0x010a
        /*0886*/ 	.byte	0x3f
	.zero		1


	//   ....[59]....
        /*0888*/ 	.word	0x0000d310
        /*088c*/ 	.word	0x00000008
        /*0890*/ 	.word	0x00038850
        /*0894*/ 	.short	0x010a
        /*0896*/ 	.byte	0x3f
	.zero		1


	//   ....[60]....
        /*0898*/ 	.word	0x0000d370
        /*089c*/ 	.word	0x00000003
        /*08a0*/ 	.word	0x00038850
        /*08a4*/ 	.short	0x010a
        /*08a6*/ 	.byte	0x3f
	.zero		1


	//   ....[61]....
        /*08a8*/ 	.word	0x0000d4c0
        /*08ac*/ 	.word	0x00000005
        /*08b0*/ 	.word	0x00038880
        /*08b4*/ 	.short	0x010a
        /*08b6*/ 	.byte	0x3f
	.zero		1


	//   ....[62]....
        /*08b8*/ 	.word	0x0000d510
        /*08bc*/ 	.word	0x00000005
        /*08c0*/ 	.word	0x00038840
        /*08c4*/ 	.short	0x010a
        /*08c6*/ 	.byte	0x3f
	.zero		1


	//   ....[63]....
        /*08c8*/ 	.word	0x0000d570
        /*08cc*/ 	.word	0x00000003
        /*08d0*/ 	.word	0x00038820
        /*08d4*/ 	.short	0x010a
        /*08d6*/ 	.byte	0x3f
	.zero		1


	//   ....[64]....
        /*08d8*/ 	.word	0x0000d5c0
        /*08dc*/ 	.word	0x00000004
        /*08e0*/ 	.word	0x00038880
        /*08e4*/ 	.short	0x010a
        /*08e6*/ 	.byte	0x3f
	.zero		1


	//   ....[65]....
        /*08e8*/ 	.word	0x0000d610
        /*08ec*/ 	.word	0x00000004
        /*08f0*/ 	.word	0x00038840
        /*08f4*/ 	.short	0x010a
        /*08f6*/ 	.byte	0x3f
	.zero		1


	//   ....[66]....
        /*08f8*/ 	.word	0x0000d670
        /*08fc*/ 	.word	0x00000003
        /*0900*/ 	.word	0x00038870
        /*0904*/ 	.short	0x010a
        /*0906*/ 	.byte	0x3f
	.zero		1


	//   ....[67]....
        /*0908*/ 	.word	0x0000d6d0
        /*090c*/ 	.word	0x00000003
        /*0910*/ 	.word	0x00038860
        /*0914*/ 	.short	0x010a
        /*0916*/ 	.byte	0x3f
	.zero		1


	//   ....[68]....
        /*0918*/ 	.word	0x0000d720
        /*091c*/ 	.word	0x00000015
        /*0920*/ 	.word	0x00038870
        /*0924*/ 	.short	0x010a
        /*0926*/ 	.byte	0x3f
	.zero		1


	//   ....[69]....
        /*0928*/ 	.word	0x0000d770
        /*092c*/ 	.word	0x00000015
        /*0930*/ 	.word	0x00038860
        /*0934*/ 	.short	0x010a
        /*0936*/ 	.byte	0x3f
	.zero		1


	//   ....[70]....
        /*0938*/ 	.word	0x0000d7c0
        /*093c*/ 	.word	0x00000009
        /*0940*/ 	.word	0x00038820
        /*0944*/ 	.short	0x010a
        /*0946*/ 	.byte	0x3f
	.zero		1


	//   ....[71]....
        /*0948*/ 	.word	0x0000d810
        /*094c*/ 	.word	0x00000005
        /*0950*/ 	.word	0x00000000
        /*0954*/ 	.short	0x010a
        /*0956*/ 	.byte	0x3f
	.zero		1


	//   ....[72]....
        /*0958*/ 	.word	0x0000d860
        /*095c*/ 	.word	0x00000007
        /*0960*/ 	.word	0x00000000
        /*0964*/ 	.short	0x010a
        /*0966*/ 	.byte	0x3f
	.zero		1


	//   ....[73]....
        /*0968*/ 	.word	0x0000d8b0
        /*096c*/ 	.word	0x00000005
        /*0970*/ 	.word	0x00038860
        /*0974*/ 	.short	0x010a
        /*0976*/ 	.byte	0x3f
	.zero		1


	//   ....[74]....
        /*0978*/ 	.word	0x0000d900
        /*097c*/ 	.word	0x00000003
        /*0980*/ 	.word	0x00038860
        /*0984*/ 	.short	0x010a
        /*0986*/ 	.byte	0x3f
	.zero		1


	//   ....[75]....
        /*0988*/ 	.word	0x0000d950
        /*098c*/ 	.word	0x00000005
        /*0990*/ 	.word	0x00038880
        /*0994*/ 	.short	0x010a
        /*0996*/ 	.byte	0x3f
	.zero		1


	//----- nvinfo : EIATTR_NUM_MBARRIERS
	.align		4
.L_96:
        /*0998*/ 	.byte	0x03, 0x38
        /*099a*/ 	.short	0x0016


	//----- nvinfo : EIATTR_EXIT_INSTR_OFFSETS
	.align		4
        /*099c*/ 	.byte	0x04, 0x1c
        /*099e*/ 	.short	(.L_98 - .L_97)


	//   ....[0]....
.L_97:
        /*09a0*/ 	.word	0x00000a50


	//   ....[1]....
        /*09a4*/ 	.word	0x00009cf0


	//   ....[2]....
        /*09a8*/ 	.word	0x0000cf10


	//   ....[3]....
        /*09ac*/ 	.word	0x0000d1e0


	//----- nvinfo : EIATTR_MAX_THREADS
	.align		4
.L_98:
        /*09b0*/ 	.byte	0x04, 0x05
        /*09b2*/ 	.short	(.L_100 - .L_99)
.L_99:
        /*09b4*/ 	.word	0x00000180
        /*09b8*/ 	.word	0x00000001
        /*09bc*/ 	.word	0x00000001


	//----- nvinfo : EIATTR_CRS_STACK_SIZE
	.align		4
.L_100:
        /*09c0*/ 	.byte	0x04, 0x1e
        /*09c2*/ 	.short	(.L_102 - .L_101)
.L_101:
        /*09c4*/ 	.word	0x00000000


	//----- nvinfo : EIATTR_CBANK_PARAM_SIZE
	.align		4
.L_102:
        /*09c8*/ 	.byte	0x03, 0x19
        /*09ca*/ 	.short	0x0bf0


	//----- nvinfo : EIATTR_PARAM_CBANK
	.align		4
        /*09cc*/ 	.byte	0x04, 0x0a
        /*09ce*/ 	.short	(.L_104 - .L_103)
	.align		4
.L_103:
        /*09d0*/ 	.word	index@(.nv.constant0._ZN7cutlass13device_kernelIN5flash11enable_sm90INS1_16FlashAttnFwdSm90INS1_25CollectiveMainloopFwdSm90ILi2EN4cute5tupleIJNS5_1CILi1EEES8_S8_EEENS6_IJNS7_ILi128EEESA_NS7_ILi256EEEEEELi256ENS_12float_e4m3_tEfNS_4arch4Sm90ELb0ELb0ELb1ELb0ELb0ELb0ELb0ELb1ELb1ELb0ELb0ELb0EEENS1_21CollectiveEpilogueFwdINS6_IJSA_SB_SA_EEES9_NS_10bfloat16_tESF_Li256ELb0ELb0ELb0ELb1EEENS1_29StaticPersistentTileSchedulerILb0EEEEEEEEEvNT_6ParamsE)
        /*09d4*/ 	.short	0x0210
        /*09d6*/ 	.short	0x0bf0


	//----- nvinfo : EIATTR_SW_WAR
	.align		4
.L_104:
        /*09d8*/ 	.byte	0x04, 0x36
        /*09da*/ 	.short	(.L_106 - .L_105)
.L_105:
        /*09dc*/ 	.word	0x00000008
.L_106:


//--------------------- .nv.info._ZN7cutlass13device_kernelIN5flash11enable_sm90INS1_16FlashAttnFwdSm90INS1_25CollectiveMainloopFwdSm90ILi2EN4cute5tupleIJNS5_1CILi1EEES8_S8_EEENS6_IJNS7_ILi128EEESA_NS7_ILi256EEEEEELi256ENS_12float_e4m3_tEfNS_4arch4Sm90ELb0ELb0ELb1ELb1ELb0ELb0ELb0ELb1ELb1ELb0ELb0ELb0EEENS1_21CollectiveEpilogueFwdINS6_IJSA_SB_SA_EEES9_NS_10bfloat16_tESF_Li256ELb1ELb0ELb0ELb1EEENS1_36VarlenDynamicPersistentTileSchedulerILi128ELi128ELi256ELi128ELb0ELb0ELb1ELb0ELb1ELb1EEEEEEEEEvNT_6ParamsE --------------------------
	.section	.nv.info._ZN7cutlass13device_kernelIN5flash11enable_sm90INS1_16FlashAttnFwdSm90INS1_25CollectiveMainloopFwdSm90ILi2EN4cute5tupleIJNS5_1CILi1EEES8_S8_EEENS6_IJNS7_ILi128EEESA_NS7_ILi256EEEEEELi256ENS_12float_e4m3_tEfNS_4arch4Sm90ELb0ELb0ELb1ELb1ELb0ELb0ELb0ELb1ELb1ELb0ELb0ELb0EEENS1_21CollectiveEpilogueFwdINS6_IJSA_SB_SA_EEES9_NS_10bfloat16_tESF_Li256ELb1ELb0ELb0ELb1EEENS1_36VarlenDynamicPersistentTileSchedulerILi128ELi128ELi256ELi128ELb0ELb0ELb1ELb0ELb1ELb1EEEEEEEEEvNT_6ParamsE,"",@"SHT_CUDA_INFO"
	.sectionflags	@""
	.align	4


	//----- nvinfo : EIATTR_CUDA_API_VERSION
	.align		4
        /*0000*/ 	.byte	0x04, 0x37
        /*0002*/ 	.short	(.L_108 - .L_107)
.L_107:
        /*0004*/ 	.word	0x00000082


	//----- nvinfo : EIATTR_KPARAM_INFO
	.align		4
.L_108:
        /*0008*/ 	.byte	0x04, 0x17
        /*000a*/ 	.short	(.L_110 - .L_109)
.L_109:
        /*000c*/ 	.word	0x00000000
        /*0010*/ 	.short	0x0000
        /*0012*/ 	.short	0x0070
        /*0014*/ 	.byte	0x00, 0xf0, 0x01, 0x28


	//----- nvinfo : EIATTR_SPARSE_MMA_MASK
	.align		4
.L_110:
        /*0018*/ 	.byte	0x03, 0x50
        /*001a*/ 	.short	0x0000


	//----- nvinfo : EIATTR_MAXREG_COUNT
	.align		4
        /*001c*/ 	.byte	0x03, 0x1b
        /*001e*/ 	.short	0x00a8


	//----- nvinfo : EIATTR_NUM_BARRIERS
	.align		4
        /*0020*/ 	.byte	0x02, 0x4c
        /*0022*/ 	.byte	0x10
	.zero		1


	//----- nvinfo : EIATTR_EXTERNS
	.align		4
        /*0024*/ 	.byte	0x04, 0x0f
        /*0026*/ 	.short	(.L_112 - .L_111)


	//   ....[0]....
	.align		4
.L_111:
        /*0028*/ 	.word	index@(__assertfail)


	//----- nvinfo : EIATTR_ANNOTATIONS
	.align		4
.L_112:
        /*002c*/ 	.byte	0x04, 0x55
        /*002e*/ 	.short	(.L_114 - .L_113)


	//   ....[0]....
.L_113:
        /* <DEDUP_REMOVED lines=41> */
        /*02b4*/ 	.byte	0xf0, 0x13, 0x01, 0x00, 0x01, 0x00, 0x00, 0x00, 0x50, 0x14, 0x01, 0x00


	//----- nvinfo : EIATTR_MERCURY_ISA_VERSION
	.align		4
.L_114:
        /*02c0*/ 	.byte	0x03, 0x5f
        /*02c2*/ 	.short	0x0101


	//----- nvinfo : EIATTR_UNUSED_LOAD_BYTE_OFFSET
	.align		4
        /*02c4*/ 	.byte	0x04, 0x44
        /*02c6*/ 	.short	(.L_116 - .L_115)


	//   ....[0]....
.L_115:
        /*02c8*/ 	.word	0x00000a70
        /*02cc*/ 	.word	0x0000fff0


	//   ....[1]....
        /*02d0*/ 	.word	0x00008950
        /*02d4*/ 	.word	0x0000fff0


	//----- nvinfo : EIATTR_INT_WARP_WIDE_INSTR_OFFSETS
	.align		4
.L_116:
        /*02d8*/ 	.byte	0x04, 0x31
        /*02da*/ 	.short	(.L_118 - .L_117)


	//   ....[0]....
.L_117:
        /*02dc*/ 	.word	0x00000160


	//   ....[1]....
        /*02e0*/ 	.word	0x000001a0


	//   ....[2]....
        /*02e4*/ 	.word	0x00000210


	//   ....[3]....
        /*02e8*/ 	.word	0x0000d170


	//   ....[4]....
        /*02ec*/ 	.word	0x0000d200


	//   ....[5]....
        /*02f0*/ 	.word	0x0000d960


	//   ....[6]....
        /*02f4*/ 	.word	0x0000f640


	//   ....[7]....
        /*02f8*/ 	.word	0x0000f6d0


	//----- nvinfo : EIATTR_COOP_GROUP_MASK_REGIDS
	.align		4
.L_118:
        /*02fc*/ 	.byte	0x04, 0x29
        /*02fe*/ 	.short	(.L_120 - .L_119)


	//   ....[0]....
.L_119:
        /*0300*/ 	.word	0xffffffff


	//   ....[1]....
        /*0304*/ 	.word	0xffffffff


	//   ....[2]....
        /*0308*/ 	.word	0xffffffff


	//   ....[3]....
        /*030c*/ 	.word	0xffffffff


	//   ....[4]....
        /*0310*/ 	.word	0xffffffff


	//   ....[5]....
        /*0314*/ 	.word	0xffffffff


	//   ....[6]....
        /*0318*/ 	.word	0xffffffff


	//   ....[7]....
        /*031c*/ 	.word	0xffffffff


	//   ....[8]....
        /*0320*/ 	.word	0xffffffff


	//   ....[9]....
        /*0324*/ 	.word	0xffffffff


	//   ....[10]....
        /*0328*/ 	.word	0xffffffff


	//   ....[11]....
        /*032c*/ 	.word	0xffffffff


	//   ....[12]....
        /*0330*/ 	.word	0xffffffff


	//   ....[13]....
        /*0334*/ 	.word	0xffffffff


	//   ....[14]....
        /*0338*/ 	.word	0xffffffff


	//   ....[15]....
        /*033c*/ 	.word	0xffffffff


	//   ....[16]....
        /*0340*/ 	.word	0xffffffff


	//   ....[17]....
        /*0344*/ 	.word	0xffffffff


	//   ....[18]....
        /*0348*/ 	.word	0xffffffff


	//   ....[19]....
        /*034c*/ 	.word	0xffffffff


	//   ....[20]....
        /*0350*/ 	.word	0xffffffff


	//   ....[21]....
        /*0354*/ 	.word	0xffffffff


	//   ....[22]....
        /*0358*/ 	.word	0xffffffff


	//   ....[23]....
        /*035c*/ 	.word	0xffffffff


	//   ....[24]....
        /*0360*/ 	.word	0xffffffff


	//   ....[25]....
        /*0364*/ 	.word	0xffffffff


	//   ....[26]....
        /*0368*/ 	.word	0xffffffff


	//   ....[27]....
        /*036c*/ 	.word	0xffffffff


	//   ....[28]....
        /*0370*/ 	.word	0xffffffff


	//   ....[29]....
        /*0374*/ 	.word	0xffffffff


	//   ....[30]....
        /*0378*/ 	.word	0xffffffff


	//   ....[31]....
        /*037c*/ 	.word	0xffffffff


	//   ....[32]....
        /*0380*/ 	.word	0xffffffff


	//   ....[33]....
        /*0384*/ 	.word	0xffffffff


	//   ....[34]....
        /*0388*/ 	.word	0xffffffff


	//   ....[35]....
        /*038c*/ 	.word	0xffffffff


	//   ....[36]....
        /*0390*/ 	.word	0xffffffff


	//   ....[37]....
        /*0394*/ 	.word	0xffffffff


	//   ....[38]....
        /*0398*/ 	.word	0xffffffff


	//   ....[39]....
        /*039c*/ 	.word	0xffffffff


	//   ....[40]....
        /*03a0*/ 	.word	0xffffffff


	//   ....[41]....
        /*03a4*/ 	.word	0xffffffff


	//   ....[42]....
        /*03a8*/ 	.word	0xffffffff


	//   ....[43]....
        /*03ac*/ 	.word	0xffffffff


	//   ....[44]....
        /*03b0*/ 	.word	0xffffffff


	//   ....[45]....
        /*03b4*/ 	.word	0xffffffff


	//   ....[46]....
        /*03b8*/ 	.word	0xffffffff


	//   ....[47]....
        /*03bc*/ 	.word	0xffffffff


	//   ....[48]....
        /*03c0*/ 	.word	0xffffffff


	//   ....[49]....
        /*03c4*/ 	.word	0xffffffff


	//   ....[50]....
        /*03c8*/ 	.word	0xffffffff


	//   ....[51]....
        /*03cc*/ 	.word	0xffffffff


	//   ....[52]....
        /*03d0*/ 	.word	0xffffffff


	//   ....[53]....
        /*03d4*/ 	.word	0xffffffff


	//   ....[54]....
        /*03d8*/ 	.word	0xffffffff


	//   ....[55]....
        /*03dc*/ 	.word	0xffffffff


	//   ....[56]....
        /*03e0*/ 	.word	0xffffffff


	//   ....[57]....
        /*03e4*/ 	.word	0xffffffff


	//   ....[58]....
        /*03e8*/ 	.word	0xffffffff


	//   ....[59]....
        /*03ec*/ 	.word	0xffffffff


	//   ....[60]....
        /*03f0*/ 	.word	0xffffffff


	//   ....[61]....
        /*03f4*/ 	.word	0xffffffff


	//   ....[62]....
        /*03f8*/ 	.word	0xffffffff


	//   ....[63]....
        /*03fc*/ 	.word	0xffffffff


	//   ....[64]....
        /*0400*/ 	.word	0xffffffff


	//   ....[65]....
        /*0404*/ 	.word	0xffffffff


	//   ....[66]....
        /*0408*/ 	.word	0xffffffff


	//   ....[67]....
        /*040c*/ 	.word	0xffffffff


	//   ....[68]....
        /*0410*/ 	.word	0xffffffff


	//   ....[69]....
        /*0414*/ 	.word	0xffffffff


	//   ....[70]....
        /*0418*/ 	.word	0xffffffff


	//   ....[71]....
        /*041c*/ 	.word	0xffffffff


	//   ....[72]....
        /*0420*/ 	.word	0xffffffff


	//   ....[73]....
        /*0424*/ 	.word	0xffffffff


	//   ....[74]....
        /*0428*/ 	.word	0xffffffff


	//   ....[75]....
        /*042c*/ 	.word	0xffffffff


	//   ....[76]....
        /*0430*/ 	.word	0xffffffff


	//   ....[77]....
        /*0434*/ 	.word	0xffffffff


	//   ....[78]....
        /*0438*/ 	.word	0xffffffff


	//   ....[79]....
        /*043c*/ 	.word	0xffffffff


	//   ....[80]....
        /*0440*/ 	.word	0xffffffff


	//   ....[81]....
        /*0444*/ 	.word	0xffffffff


	//   ....[82]....
        /*0448*/ 	.word	0xffffffff


	//   ....[83]....
        /*044c*/ 	.word	0xffffffff


	//   ....[84]....
        /*0450*/ 	.word	0xffffffff


	//   ....[85]....
        /*0454*/ 	.word	0xffffffff


	//   ....[86]....
        /*0458*/ 	.word	0xffffffff


	//   ....[87]....
        /*045c*/ 	.word	0xffffffff


	//   ....[88]....
        /*0460*/ 	.word	0xffffffff


	//   ....[89]....
        /*0464*/ 	.word	0xffffffff


	//   ....[90]....
        /*0468*/ 	.word	0xffffffff


	//   ....[91]....
        /*046c*/ 	.word	0xffffffff


	//   ....[92]....
        /*0470*/ 	.word	0xffffffff


	//   ....[93]....
        /*0474*/ 	.word	0xffffffff


	//   ....[94]....
        /*0478*/ 	.word	0xffffffff


	//   ....[95]....
        /*047c*/ 	.word	0xffffffff


	//   ....[96]....
        /*0480*/ 	.word	0xffffffff


	//   ....[97]....
        /*0484*/ 	.word	0xffffffff


	//   ....[98]....
        /*0488*/ 	.word	0xffffffff


	//   ....[99]....
        /*048c*/ 	.word	0xffffffff


	//   ....[100]....
        /*0490*/ 	.word	0xffffffff


	//   ....[101]....
        /*0494*/ 	.word	0xffffffff


	//   ....[102]....
        /*0498*/ 	.word	0xffffffff


	//   ....[103]....
        /*049c*/ 	.word	0xffffffff


	//   ....[104]....
        /*04a0*/ 	.word	0xffffffff


	//   ....[105]....
        /*04a4*/ 	.word	0xffffffff


	//   ....[106]....
        /*04a8*/ 	.word	0xffffffff


	//   ....[107]....
        /*04ac*/ 	.word	0xffffffff


	//   ....[108]....
        /*04b0*/ 	.word	0xffffffff


	//   ....[109]....
        /*04b4*/ 	.word	0xffffffff


	//   ....[110]....
        /*04b8*/ 	.word	0xffffffff


	//   ....[111]....
        /*04bc*/ 	.word	0xffffffff


	//   ....[112]....
        /*04c0*/ 	.word	0xffffffff


	//   ....[113]....
        /*04c4*/ 	.word	0xffffffff


	//   ....[114]....
        /*04c8*/ 	.word	0xffffffff


	//   ....[115]....
        /*04cc*/ 	.word	0xffffffff


	//   ....[116]....
        /*04d0*/ 	.word	0xffffffff


	//   ....[117]....
        /*04d4*/ 	.word	0xffffffff


	//   ....[118]....
        /*04d8*/ 	.word	0xffffffff


	//   ....[119]....
        /*04dc*/ 	.word	0x0500000f


	//   ....[120]....
        /*04e0*/ 	.word	0x0500000f


	//----- nvinfo : EIATTR_COOP_GROUP_INSTR_OFFSETS
	.align		4
.L_120:
        /*04e4*/ 	.byte	0x04, 0x28
        /*04e6*/ 	.short	(.L_122 - .L_121)


	//   ....[0]....
.L_121:
        /*04e8*/ 	.word	0x00000070


	//   ....[1]....
        /*04ec*/ 	.word	0x00000170


	//   ....[2]....
        /*04f0*/ 	.word	0x000001c0


	//   ....[3]....
        /*04f4*/ 	.word	0x000003f0


	//   ....[4]....
        /*04f8*/ 	.word	0x00000550


	//   ....[5]....
        /*04fc*/ 	.word	0x00000670


	//   ....[6]....
        /*0500*/ 	.word	0x000007d0


	//   ....[7]....
        /*0504*/ 	.word	0x000015f0


	//   ....[8]....
        /*0508*/ 	.word	0x00003440


	//   ....[9]....
        /*050c*/ 	.word	0x000034b0


	//   ....[10]....
        /*0510*/ 	.word	0x00003ae0


	//   ....[11]....
        /*0514*/ 	.word	0x00003b80


	//   ....[12]....
        /*0518*/ 	.word	0x000060c0


	//   ....[13]....
        /*051c*/ 	.word	0x000060e0


	//   ....[14]....
        /*0520*/ 	.word	0x00006120


	//   ....[15]....
        /*0524*/ 	.word	0x00006130


	//   ....[16]....
        /*0528*/ 	.word	0x00007e00


	//   ....[17]....
        /*052c*/ 	.word	0x00007e10


	//   ....[18]....
        /*0530*/ 	.word	0x00007e40


	//   ....[19]....
        /*0534*/ 	.word	0x00007e50


	//   ....[20]....
        /*0538*/ 	.word	0x00009470


	//   ....[21]....
        /*053c*/ 	.word	0x000094b0


	//   ....[22]....
        /*0540*/ 	.word	0x000094e0


	//   ....[23]....
        /*0544*/ 	.word	0x00009510


	//   ....[24]....
        /*0548*/ 	.word	0x00009560


	//   ....[25]....
        /*054c*/ 	.word	0x00009590


	//   ....[26]....
        /*0550*/ 	.word	0x000095c0


	//   ....[27]....
        /*0554*/ 	.word	0x000095f0


	//   ....[28]....
        /*0558*/ 	.word	0x00009620


	//   ....[29]....
        /*055c*/ 	.word	0x00009670


	//   ....[30]....
        /*0560*/ 	.word	0x000096c0


	//   ....[31]....
        /*0564*/ 	.word	0x000096f0


	//   ....[32]....
        /*0568*/ 	.word	0x00009720


	//   ....[33]....
        /*056c*/ 	.word	0x00009770


	//   ....[34]....
        /*0570*/ 	.word	0x000097b0


	//   ....[35]....
        /*0574*/ 	.word	0x000097f0


	//   ....[36]....
        /*0578*/ 	.word	0x00009820


	//   ....[37]....
        /*057c*/ 	.word	0x00009850


	//   ....[38]....
        /*0580*/ 	.word	0x00009880


	//   ....[39]....
        /*0584*/ 	.word	0x000098b0


	//   ....[40]....
        /*0588*/ 	.word	0x000098e0


	//   ....[41]....
        /*058c*/ 	.word	0x00009910


	//   ....[42]....
        /*0590*/ 	.word	0x00009940


	//   ....[43]....
        /*0594*/ 	.word	0x00009970


	//   ....[44]....
        /*0598*/ 	.word	0x000099a0


	//   ....[45]....
        /*059c*/ 	.word	0x000099d0


	//   ....[46]....
        /*05a0*/ 	.word	0x00009a00


	//   ....[47]....
        /*05a4*/ 	.word	0x00009a30


	//   ....[48]....
        /*05a8*/ 	.word	0x00009a60


	//   ....[49]....
        /*05ac*/ 	.word	0x00009a90


	//   ....[50]....
        /*05b0*/ 	.word	0x00009b10


	//   ....[51]....
        /*05b4*/ 	.word	0x00009b40


	//   ....[52]....
        /*05b8*/ 	.word	0x00009b70


	//   ....[53]....
        /*05bc*/ 	.word	0x00009ba0


	//   ....[54]....
        /*05c0*/ 	.word	0x00009bd0


	//   ....[55]....
        /*05c4*/ 	.word	0x00009c00


	//   ....[56]....
        /*05c8*/ 	.word	0x00009c30


	//   ....[57]....
        /*05cc*/ 	.word	0x00009c60


	//   ....[58]....
        /*05d0*/ 	.word	0x00009c90


	//   ....[59]....
        /*05d4*/ 	.word	0x00009ca0


	//   ....[60]....
        /*05d8*/ 	.word	0x00009cb0


	//   ....[61]....
        /*05dc*/ 	.word	0x00009cc0


	//   ....[62]....
        /*05e0*/ 	.word	0x00009cd0


	//   ....[63]....
        /*05e4*/ 	.word	0x00009ce0


	//   ....[64]....
        /*05e8*/ 	.word	0x00009d10


	//   ....[65]....
        /*05ec*/ 	.word	0x00009d20


	//   ....[66]....
        /*05f0*/ 	.word	0x00009d30


	//   ....[67]....
        /*05f4*/ 	.word	0x00009d40


	//   ....[68]....
        /*05f8*/ 	.word	0x00009d70


	//   ....[69]....
        /*05fc*/ 	.word	0x00009d80


	//   ....[70]....
        /*0600*/ 	.word	0x00009d90


	//   ....[71]....
        /*0604*/ 	.word	0x00009da0


	//   ....[72]....
        /*0608*/ 	.word	0x00009db0


	//   ....[73]....
        /*060c*/ 	.word	0x00009dc0


	//   ....[74]....
        /*0610*/ 	.word	0x00009de0


	//   ....[75]....
        /*0614*/ 	.word	0x00009df0


	//   ....[76]....
        /*0618*/ 	.word	0x00009e00


	//   ....[77]....
        /*061c*/ 	.word	0x00009e10


	//   ....[78]....
        /*0620*/ 	.word	0x00009e20


	//   ....[79]....
        /*0624*/ 	.word	0x00009e30


	//   ....[80]....
        /*0628*/ 	.word	0x00009e40


	//   ....[81]....
        /*062c*/ 	.word	0x00009e50


	//   ....[82]....
        /*0630*/ 	.word	0x00009e60


	//   ....[83]....
        /*0634*/ 	.word	0x00009e70


	//   ....[84]....
        /*0638*/ 	.word	0x0000c070


	//   ....[85]....
        /*063c*/ 	.word	0x0000c270


	//   ....[86]....
        /*0640*/ 	.word	0x0000c2a0


	//   ....[87]....
        /*0644*/ 	.word	0x0000c2d0


	//   ....[88]....
        /*0648*/ 	.word	0x0000c310


	//   ....[89]....
        /*064c*/ 	.word	0x0000c340


	//   ....[90]....
        /*0650*/ 	.word	0x0000c370


	//   ....[91]....
        /*0654*/ 	.word	0x0000c500


	//   ....[92]....
        /*0658*/ 	.word	0x0000c530


	//   ....[93]....
        /*065c*/ 	.word	0x0000c560


	//   ....[94]....
        /*0660*/ 	.word	0x0000c590


	//   ....[95]....
        /*0664*/ 	.word	0x0000c5c0


	//   ....[96]....
        /*0668*/ 	.word	0x0000c600


	//   ....[97]....
        /*066c*/ 	.word	0x0000c690


	//   ....[98]....
        /*0670*/ 	.word	0x0000c6d0


	//   ....[99]....
        /*0674*/ 	.word	0x0000c760


	//   ....[100]....
        /*0678*/ 	.word	0x0000da80


	//   ....[101]....
        /*067c*/ 	.word	0x00010330


	//   ....[102]....
        /*0680*/ 	.word	0x00010360


	//   ....[103]....
        /*0684*/ 	.word	0x00010390


	//   ....[104]....
        /*0688*/ 	.word	0x000103c0


	//   ....[105]....
        /*068c*/ 	.word	0x00010400


	//   ....[106]....
        /*0690*/ 	.word	0x00010410


	//   ....[107]....
        /*0694*/ 	.word	0x00010440


	//   ....[108]....
        /*0698*/ 	.word	0x00010450


	//   ....[109]....
        /*069c*/ 	.word	0x00010590


	//   ....[110]....
        /*06a0*/ 	.word	0x000105c0


	//   ....[111]....
        /*06a4*/ 	.word	0x00010600


	//   ....[112]....
        /*06a8*/ 	.word	0x00010630


	//   ....[113]....
        /*06ac*/ 	.word	0x00010660


	//   ....[114]....
        /*06b0*/ 	.word	0x00010690


	//   ....[115]....
        /*06b4*/ 	.word	0x00010740


	//   ....[116]....
        /*06b8*/ 	.word	0x00010780


	//   ....[117]....
        /*06bc*/ 	.word	0x00010810


	//   ....[118]....
        /*06c0*/ 	.word	0x00010c80


	//   ....[119]....
        /*06c4*/ 	.word	0x000111a0


	//   ....[120]....
        /*06c8*/ 	.word	0x00011630


	//----- nvinfo : EIATTR_REG_RECONFIG
	.align		4
.L_122:
        /*06cc*/ 	.byte	0x01, 0x54
	.zero		2


	//----- nvinfo : EIATTR_SYSCALL_OFFSETS
	.align		4
        /*06d0*/ 	.byte	0x04, 0x46
        /*06d2*/ 	.short	(.L_124 - .L_123)


	//   ....[0]....
.L_123:
        /*06d4*/ 	.word	0x000017e0


	//   ....[1]....
        /*06d8*/ 	.word	0x0000d3a0


	//   ....[2]....
        /*06dc*/ 	.word	0x0000d4e0


	//   ....[3]....
        /*06e0*/ 	.word	0x0000d620


	//   ....[4]....
        /*06e4*/ 	.word	0x0000d740


	//----- nvinfo : EIATTR_MBARRIER_INSTR_OFFSETS
	.align		4
.L_124:
        /*06e8*/ 	.byte	0x04, 0x39
        /*06ea*/ 	.short	(.L_126 - .L_125)


	//   ....[0]....
.L_125:
        /*06ec*/ 	.word	0x000002a0
        /*06f0*/ 	.word	0x000000ff
        /*06f4*/ 	.word	0x00038800
        /*06f8*/ 	.short	0x0100
        /*06fa*/ 	.byte	0x08
	.zero		1


	//   ....[1]....
        /*06fc*/ 	.word	0x000002b0
        /*0700*/ 	.word	0x000000ff
        /*0704*/ 	.word	0x00038820
        /*0708*/ 	.short	0x0100
        /*070a*/ 	.byte	0x08
	.zero		1


	//   ....[2]....
        /*070c*/ 	.word	0x000003a0
        /*0710*/ 	.word	0x000000ff
        /*0714*/ 	.word	0x00038830
        /*0718*/ 	.short	0x0100
        /*071a*/ 	.byte	0x08
	.zero		1


	//   ....[3]....
        /*071c*/ 	.word	0x000003b0
        /*0720*/ 	.word	0x000000ff
        /*0724*/ 	.word	0x00038840
        /*0728*/ 	.short	0x0100
        /*072a*/ 	.byte	0x08
	.zero		1


	//   ....[4]....
        /*072c*/ 	.word	0x000003c0
        /*0730*/ 	.word	0x000000ff
        /*0734*/ 	.word	0x00038838
        /*0738*/ 	.short	0x0100
        /*073a*/ 	.byte	0x08
	.zero		1


	//   ....[5]....
        /*073c*/ 	.word	0x000003d0
        /*0740*/ 	.word	0x000000ff
        /*0744*/ 	.word	0x00038848
        /*0748*/ 	.short	0x0100
        /*074a*/ 	.byte	0x08
	.zero		1


	//   ....[6]....
        /*074c*/ 	.word	0x00000500
        /*0750*/ 	.word	0x000000ff
        /*0754*/ 	.word	0x00038850
        /*0758*/ 	.short	0x0100
        /*075a*/ 	.byte	0x08
	.zero		1


	//   ....[7]....
        /*075c*/ 	.word	0x00000510
        /*0760*/ 	.word	0x000000ff
        /*0764*/ 	.word	0x00038860
        /*0768*/ 	.short	0x0100
        /*076a*/ 	.byte	0x08
	.zero		1


	//   ....[8]....
        /*076c*/ 	.word	0x00000520
        /*0770*/ 	.word	0x000000ff
        /*0774*/ 	.word	0x00038858
        /*0778*/ 	.short	0x0100
        /*077a*/ 	.byte	0x08
	.zero		1


	//   ....[9]....
        /*077c*/ 	.word	0x00000530
        /*0780*/ 	.word	0x000000ff
        /*0784*/ 	.word	0x00038868
        /*0788*/ 	.short	0x0100
        /*078a*/ 	.byte	0x08
	.zero		1


	//   ....[10]....
        /*078c*/ 	.word	0x00000620
        /*0790*/ 	.word	0x000000ff
        /*0794*/ 	.word	0x00038870
        /*0798*/ 	.short	0x0100
        /*079a*/ 	.byte	0x06
	.zero		1


	//   ....[11]....
        /*079c*/ 	.word	0x00000630
        /*07a0*/ 	.word	0x000000ff
        /*07a4*/ 	.word	0x00038880
        /*07a8*/ 	.short	0x0100
        /*07aa*/ 	.byte	0x06
	.zero		1


	//   ....[12]....
        /*07ac*/ 	.word	0x00000640
        /*07b0*/ 	.word	0x000000ff
        /*07b4*/ 	.word	0x00038878
        /*07b8*/ 	.short	0x0100
        /*07ba*/ 	.byte	0x06
	.zero		1


	//   ....[13]....
        /*07bc*/ 	.word	0x00000650
        /*07c0*/ 	.word	0x000000ff
        /*07c4*/ 	.word	0x00038888
        /*07c8*/ 	.short	0x0100
        /*07ca*/ 	.byte	0x06
	.zero		1


	//   ....[14]....
        /*07cc*/ 	.word	0x00000780
        /*07d0*/ 	.word	0x000000ff
        /*07d4*/ 	.word	0x00038890
        /*07d8*/ 	.short	0x0100
        /*07da*/ 	.byte	0x08
	.zero		1


	//   ....[15]....
        /*07dc*/ 	.word	0x00000790
        /*07e0*/ 	.word	0x000000ff
        /*07e4*/ 	.word	0x000388a0
        /*07e8*/ 	.short	0x0100
        /*07ea*/ 	.byte	0x08
	.zero		1


	//   ....[16]....
        /*07ec*/ 	.word	0x000007a0
        /*07f0*/ 	.word	0x000000ff
        /*07f4*/ 	.word	0x00038898
        /*07f8*/ 	.short	0x0100
        /*07fa*/ 	.byte	0x08
	.zero		1


	//   ....[17]....
        /*07fc*/ 	.word	0x000007b0
        /*0800*/ 	.word	0x000000ff
        /*0804*/ 	.word	0x000388a8
        /*0808*/ 	.short	0x0100
        /*080a*/ 	.byte	0x08
	.zero		1


	//   ....[18]....
        /*080c*/ 	.word	0x000008e0
        /*0810*/ 	.word	0x000000ff
        /*0814*/ 	.word	0x000388b0
        /*0818*/ 	.short	0x0100
        /*081a*/ 	.byte	0x08
	.zero		1


	//   ....[19]....
        /*081c*/ 	.word	0x000008f0
        /*0820*/ 	.word	0x000000ff
        /*0824*/ 	.word	0x000388c0
        /*0828*/ 	.short	0x0100
        /*082a*/ 	.byte	0x08
	.zero		1


	//   ....[20]....
        /*082c*/ 	.word	0x00000900
        /*0830*/ 	.word	0x000000ff
        /*0834*/ 	.word	0x000388b8
        /*0838*/ 	.short	0x0100
        /*083a*/ 	.byte	0x08
	.zero		1


	//   ....[21]....
        /*083c*/ 	.word	0x00000910
        /*0840*/ 	.word	0x000000ff
        /*0844*/ 	.word	0x000388c8
        /*0848*/ 	.short	0x0100
        /*084a*/ 	.byte	0x08
	.zero		1


	//   ....[22]....
        /*084c*/ 	.word	0x00001b50
        /*0850*/ 	.word	0x00000002
        /*0854*/ 	.word	0x00038800
        /*0858*/ 	.short	0x010a
        /*085a*/ 	.byte	0x3f
	.zero		1


	//   ....[23]....
        /*085c*/ 	.word	0x00001bf0
        /*0860*/ 	.word	0x00000004
        /*0864*/ 	.word	0x00038830
        /*0868*/ 	.short	0x010a
        /*086a*/ 	.byte	0x3f
	.zero		1


	//   ....[24]....
        /*086c*/ 	.word	0x00001c60
        /*0870*/ 	.word	0x00000004
        /*0874*/ 	.word	0x00038830
        /*0878*/ 	.short	0x010a
        /*087a*/ 	.byte	0x3f
	.zero		1


	//   ....[25]....
        /*087c*/ 	.word	0x00003770
        /*0880*/ 	.word	0x00000004
        /*0884*/ 	.word	0x00000000
        /*0888*/ 	.short	0x0101
        /*088a*/ 	.byte	0x3f
	.zero		1


	//   ....[26]....
        /*088c*/ 	.word	0x00004f30
        /*0890*/ 	.word	0x000000ff
        /*0894*/ 	.word	0x00038830
        /*0898*/ 	.short	0x010a
        /*089a*/ 	.byte	0x06
	.zero		1


	//   ....[27]....
        /*089c*/ 	.word	0x00004f70
        /*08a0*/ 	.word	0x000000ff
        /*08a4*/ 	.word	0x00038830
        /*08a8*/ 	.short	0x010a
        /*08aa*/ 	.byte	0x06
	.zero		1


	//   ....[28]....
        /*08ac*/ 	.word	0x000052f0
        /*08b0*/ 	.word	0x000000ff
        /*08b4*/ 	.word	0x00038850
        /*08b8*/ 	.short	0x010a
        /*08ba*/ 	.byte	0x06
	.zero		1


	//   ....[29]....
        /*08bc*/ 	.word	0x00005330
        /*08c0*/ 	.word	0x000000ff
        /*08c4*/ 	.word	0x00038850
        /*08c8*/ 	.short	0x010a
        /*08ca*/ 	.byte	0x06
	.zero		1


	//   ....[30]....
        /*08cc*/ 	.word	0x00006e50
        /*08d0*/ 	.word	0x00000005
        /*08d4*/ 	.word	0x00000000
        /*08d8*/ 	.short	0x0101
        /*08da*/ 	.byte	0x3f
	.zero		1


	//   ....[31]....
        /*08dc*/ 	.word	0x00007080
        /*08e0*/ 	.word	0x00000008
        /*08e4*/ 	.word	0x00000000
        /*08e8*/ 	.short	0x0101
        /*08ea*/ 	.byte	0x3f
	.zero		1


	//   ....[32]....
        /*08ec*/ 	.word	0x00007a50
        /*08f0*/ 	.word	0x0000000d
        /*08f4*/ 	.word	0x00038850
        /*08f8*/ 	.short	0x010a
        /*08fa*/ 	.byte	0x3f
	.zero		1


	//   ....[33]....
        /*08fc*/ 	.word	0x00007ae0
        /*0900*/ 	.word	0x0000000d
        /*0904*/ 	.word	0x00038850
        /*0908*/ 	.short	0x010a
        /*090a*/ 	.byte	0x3f
	.zero		1


	//   ....[34]....
        /*090c*/ 	.word	0x000080f0
        /*0910*/ 	.word	0x00000003
        /*0914*/ 	.word	0x00000000
        /*0918*/ 	.short	0x0101
        /*091a*/ 	.byte	0x3f
	.zero		1


	//   ....[35]....
        /*091c*/ 	.word	0x0000ad00
        /*0920*/ 	.word	0x00000003
        /*0924*/ 	.word	0x00000000
        /*0928*/ 	.short	0x0101
        /*092a*/ 	.byte	0x3f
	.zero		1


	//   ....[36]....
        /*092c*/ 	.word	0x0000dcb0
        /*0930*/ 	.word	0x00000004
        /*0934*/ 	.word	0x00038880
        /*0938*/ 	.short	0x010a
        /*093a*/ 	.byte	0x3f
	.zero		1


	//   ....[37]....
        /*093c*/ 	.word	0x0000dec0
        /*0940*/ 	.word	0x00000004
        /*0944*/ 	.word	0x00038840
        /*0948*/ 	.short	0x010a
        /*094a*/ 	.byte	0x3f
	.zero		1


	//   ....[38]....
        /*094c*/ 	.word	0x0000e2a0
        /*0950*/ 	.word	0x000000ff
        /*0954*/ 	.word	0x00038820
        /*0958*/ 	.short	0x010a
        /*095a*/ 	.byte	0x29
	.zero		1


	//   ....[39]....
        /*095c*/ 	.word	0x0000e5a0
        /*0960*/ 	.word	0x00000004
        /*0964*/ 	.word	0x00038880
        /*0968*/ 	.short	0x010a
        /*096a*/ 	.byte	0x3f
	.zero		1


	//   ....[40]....
        /*096c*/ 	.word	0x0000e920
        /*0970*/ 	.word	0x00000004
        /*0974*/ 	.word	0x00038840
        /*0978*/ 	.short	0x010a
        /*097a*/ 	.byte	0x3f
	.zero		1


	//   ....[41]....
        /*097c*/ 	.word	0x0000ed10
        /*0980*/ 	.word	0x00000003
        /*0984*/ 	.word	0x00038870
        /*0988*/ 	.short	0x010a
        /*098a*/ 	.byte	0x3f
	.zero		1


	//   ....[42]....
        /*098c*/ 	.word	0x0000ed90
        /*0990*/ 	.word	0x00000003
        /*0994*/ 	.word	0x00038860
        /*0998*/ 	.short	0x010a
        /*099a*/ 	.byte	0x3f
	.zero		1


	//   ....[43]....
        /*099c*/ 	.word	0x0000f5b0
        /*09a0*/ 	.word	0x00000002
        /*09a4*/ 	.word	0x00038850
        /*09a8*/ 	.short	0x0101
        /*09aa*/ 	.byte	0x3f
	.zero		1


	//   ....[44]....
        /*09ac*/ 	.word	0x0000f5f0
        /*09b0*/ 	.word	0x00000002
        /*09b4*/ 	.word	0x00000000
        /*09b8*/ 	.short	0x0101
        /*09ba*/ 	.byte	0x3f
	.zero		1


	//   ....[45]....
        /*09bc*/ 	.word	0x0000f7b0
        /*09c0*/ 	.word	0x00000015
        /*09c4*/ 	.word	0x00038870
        /*09c8*/ 	.short	0x010a
        /*09ca*/ 	.byte	0x3f
	.zero		1


	//   ....[46]....
        /*09cc*/ 	.word	0x0000f840
        /*09d0*/ 	.word	0x00000015
        /*09d4*/ 	.word	0x00038860
        /*09d8*/ 	.short	0x010a
        /*09da*/ 	.byte	0x3f
	.zero		1


	//   ....[47]....
        /*09dc*/ 	.word	0x00010040
        /*09e0*/ 	.word	0x00000015
        /*09e4*/ 	.word	0x00038850
        /*09e8*/ 	.short	0x0101
        /*09ea*/ 	.byte	0x3f
	.zero		1


	//   ....[48]....
        /*09ec*/ 	.word	0x00010090
        /*09f0*/ 	.word	0x00000000
        /*09f4*/ 	.word	0x00000000
        /*09f8*/ 	.short	0x0101
        /*09fa*/ 	.byte	0x3f
	.zero		1


	//   ....[49]....
        /*09fc*/ 	.word	0x00010c00
        /*0a00*/ 	.word	0x00000000
        /*0a04*/ 	.word	0x00038820
        /*0a08*/ 	.short	0x010a
        /*0a0a*/ 	.byte	0x3f
	.zero		1


	//   ....[50]....
        /*0a0c*/ 	.word	0x00010dc0
        /*0a10*/ 	.word	0x00000006
        /*0a14*/ 	.word	0x00000000
        /*0a18*/ 	.short	0x010a
        /*0a1a*/ 	.byte	0x3f
	.zero		1


	//   ....[51]....
        /*0a1c*/ 	.word	0x00010e30
        /*0a20*/ 	.word	0x00000007
        /*0a24*/ 	.word	0x00000000
        /*0a28*/ 	.short	0x010a
        /*0a2a*/ 	.byte	0x3f
	.zero		1


	//   ....[52]....
        /*0a2c*/ 	.word	0x00010e90
        /*0a30*/ 	.word	0x00000004
        /*0a34*/ 	.word	0x00038860
        /*0a38*/ 	.short	0x010a
        /*0a3a*/ 	.byte	0x3f
	.zero		1


	//   ....[53]....
        /*0a3c*/ 	.word	0x00010ee0
        /*0a40*/ 	.word	0x00000003
        /*0a44*/ 	.word	0x00038860
        /*0a48*/ 	.short	0x010a
        /*0a4a*/ 	.byte	0x3f
	.zero		1


	//   ....[54]....
        /*0a4c*/ 	.word	0x00010f20
        /*0a50*/ 	.word	0x00000004
        /*0a54*/ 	.word	0x00038880
        /*0a58*/ 	.short	0x010a
        /*0a5a*/ 	.byte	0x3f
	.zero		1


	//   ....[55]....
        /*0a5c*/ 	.word	0x00010f40
        /*0a60*/ 	.word	0x00000003
        /*0a64*/ 	.word	0x00038880
        /*0a68*/ 	.short	0x010a
        /*0a6a*/ 	.byte	0x3f
	.zero		1


	//   ....[56]....
        /*0a6c*/ 	.word	0x00010fa0
        /*0a70*/ 	.word	0x00000002
        /*0a74*/ 	.word	0x00038800
        /*0a78*/ 	.short	0x010a
        /*0a7a*/ 	.byte	0x3f
	.zero		1


	//   ....[57]....
        /*0a7c*/ 	.word	0x00010ff0
        /*0a80*/ 	.word	0x00000004
        /*0a84*/ 	.word	0x00038830
        /*0a88*/ 	.short	0x010a
        /*0a8a*/ 	.byte	0x3f
	.zero		1


	//   ....[58]....
        /*0a8c*/ 	.word	0x00011050
        /*0a90*/ 	.word	0x00000003
        /*0a94*/ 	.word	0x00038830
        /*0a98*/ 	.short	0x010a
        /*0a9a*/ 	.byte	0x3f
	.zero		1


	//   ....[59]....
        /*0a9c*/ 	.word	0x000110b0
        /*0aa0*/ 	.word	0x00000003
        /*0aa4*/ 	.word	0x00038850
        /*0aa8*/ 	.short	0x010a
        /*0aaa*/ 	.byte	0x3f
	.zero		1


	//   ....[60]....
        /*0aac*/ 	.word	0x00011100
        /*0ab0*/ 	.word	0x0000000d
        /*0ab4*/ 	.word	0x00038850
        /*0ab8*/ 	.short	0x010a
        /*0aba*/ 	.byte	0x3f
	.zero		1


	//   ....[61]....
        /*0abc*/ 	.word	0x00011250
        /*0ac0*/ 	.word	0x00000004
        /*0ac4*/ 	.word	0x00038880
        /*0ac8*/ 	.short	0x010a
        /*0aca*/ 	.byte	0x3f
	.zero		1


	//   ....[62]....
        /*0acc*/ 	.word	0x000112a0
        /*0ad0*/ 	.word	0x00000004
        /*0ad4*/ 	.word	0x00038840
        /*0ad8*/ 	.short	0x010a
        /*0ada*/ 	.byte	0x3f
	.zero		1


	//   ....[63]....
        /*0adc*/ 	.word	0x00011300
        /*0ae0*/ 	.word	0x00000003
        /*0ae4*/ 	.word	0x00038820
        /*0ae8*/ 	.short	0x010a
        /*0aea*/ 	.byte	0x3f
	.zero		1


	//   ....[64]....
        /*0aec*/ 	.word	0x00011350
        /*0af0*/ 	.word	0x00000004
        /*0af4*/ 	.word	0x00038880
        /*0af8*/ 	.short	0x010a
        /*0afa*/ 	.byte	0x3f
	.zero		1


	//   ....[65]....
        /*0afc*/ 	.word	0x000113a0
        /*0b00*/ 	.word	0x00000004
        /*0b04*/ 	.word	0x00038840
        /*0b08*/ 	.short	0x010a
        /*0b0a*/ 	.byte	0x3f
	.zero		1


	//   ....[66]....
        /*0b0c*/ 	.word	0x00011400
        /*0b10*/ 	.word	0x00000003
        /*0b14*/ 	.word	0x00038870
        /*0b18*/ 	.short	0x010a
        /*0b1a*/ 	.byte	0x3f
	.zero		1


	//   ....[67]....
        /*0b1c*/ 	.word	0x00011460
        /*0b20*/ 	.word	0x00000003
        /*0b24*/ 	.word	0x00038860
        /*0b28*/ 	.short	0x010a
        /*0b2a*/ 	.byte	0x3f
	.zero		1


	//   ....[68]....
        /*0b2c*/ 	.word	0x000114b0
        /*0b30*/ 	.word	0x00000015
        /*0b34*/ 	.word	0x00038870
        /*0b38*/ 	.short	0x010a
        /*0b3a*/ 	.byte	0x3f
	.zero		1


	//   ....[69]....
        /*0b3c*/ 	.word	0x00011500
        /*0b40*/ 	.word	0x00000015
        /*0b44*/ 	.word	0x00038860
        /*0b48*/ 	.short	0x010a
        /*0b4a*/ 	.byte	0x3f
	.zero		1


	//   ....[70]....
        /*0b4c*/ 	.word	0x00011550
        /*0b50*/ 	.word	0x00000000
        /*0b54*/ 	.word	0x00038820
        /*0b58*/ 	.short	0x010a
        /*0b5a*/ 	.byte	0x3f
	.zero		1


	//   ....[71]....
        /*0b5c*/ 	.word	0x000116f0
        /*0b60*/ 	.word	0x00000006
        /*0b64*/ 	.word	0x00000000
        /*0b68*/ 	.short	0x010a
        /*0b6a*/ 	.byte	0x3f
	.zero		1


	//   ....[72]....
        /*0b6c*/ 	.word	0x00011740
        /*0b70*/ 	.word	0x00000007
        /*0b74*/ 	.word	0x00000000
        /*0b78*/ 	.short	0x010a
        /*0b7a*/ 	.byte	0x3f
	.zero		1


	//   ....[73]....
        /*0b7c*/ 	.word	0x00011790
        /*0b80*/ 	.word	0x00000004
        /*0b84*/ 	.word	0x00038860
        /*0b88*/ 	.short	0x010a
        /*0b8a*/ 	.byte	0x3f
	.zero		1


	//   ....[74]....
        /*0b8c*/ 	.word	0x000117e0
        /*0b90*/ 	.word	0x00000003
        /*0b94*/ 	.word	0x00038860
        /*0b98*/ 	.short	0x010a
        /*0b9a*/ 	.byte	0x3f
	.zero		1


	//   ....[75]....
        /*0b9c*/ 	.word	0x00011830
        /*0ba0*/ 	.word	0x00000004
        /*0ba4*/ 	.word	0x00038880
        /*0ba8*/ 	.short	0x010a
        /*0baa*/ 	.byte	0x3f
	.zero		1


	//----- nvinfo : EIATTR_NUM_MBARRIERS
	.align		4
.L_126:
        /*0bac*/ 	.byte	0x03, 0x38
        /*0bae*/ 	.short	0x0016


	//----- nvinfo : EIATTR_EXIT_INSTR_OFFSETS
	.align		4
        /*0bb0*/ 	.byte	0x04, 0x1c
        /*0bb2*/ 	.short	(.L_128 - .L_127)


	//   ....[0]....
.L_127:
        /*0bb4*/ 	.word	0x00000ab0


	//   ....[1]....
        /*0bb8*/ 	.word	0x0000c030


	//   ....[2]....
        /*0bbc*/ 	.word	0x00010f90


	//----- nvinfo : EIATTR_MAX_THREADS
	.align		4
.L_128:
        /*0bc0*/ 	.byte	0x04, 0x05
        /*0bc2*/ 	.short	(.L_130 - .L_129)
.L_129:
        /*0bc4*/ 	.word	0x00000180
        /*0bc8*/ 	.word	0x00000001
        /*0bcc*/ 	.word	0x00000001


	//----- nvinfo : EIATTR_CRS_STACK_SIZE
	.align		4
.L_130:
        /*0bd0*/ 	.byte	0x04, 0x1e
        /*0bd2*/ 	.short	(.L_132 - .L_131)
.L_131:
        /*0bd4*/ 	.word	0x00000000


	//----- nvinfo : EIATTR_CBANK_PARAM_SIZE
	.align		4
.L_132:
        /*0bd8*/ 	.byte	0x03, 0x19
        /*0bda*/ 	.short	0x0a70


	//----- nvinfo : EIATTR_PARAM_CBANK
	.align		4
        /*0bdc*/ 	.byte	0x04, 0x0a
        /*0bde*/ 	.short	(.L_134 - .L_133)
	.align		4
.L_133:
        /*0be0*/ 	.word	index@(.nv.constant0._ZN7cutlass13device_kernelIN5flash11enable_sm90INS1_16FlashAttnFwdSm90INS1_25CollectiveMainloopFwdSm90ILi2EN4cute5tupleIJNS5_1CILi1EEES8_S8_EEENS6_IJNS7_ILi128EEESA_NS7_ILi256EEEEEELi256ENS_12float_e4m3_tEfNS_4arch4Sm90ELb0ELb0ELb1ELb1ELb0ELb0ELb0ELb1ELb1ELb0ELb0ELb0EEENS1_21CollectiveEpilogueFwdINS6_IJSA_SB_SA_EEES9_NS_10bfloat16_tESF_Li256ELb1ELb0ELb0ELb1EEENS1_36VarlenDynamicPersistentTileSchedulerILi128ELi128ELi256ELi128ELb0ELb0ELb1ELb0ELb1ELb1EEEEEEEEEvNT_6ParamsE)
        /*0be4*/ 	.short	0x0210
        /*0be6*/ 	.short	0x0a70


	//----- nvinfo : EIATTR_SW_WAR
	.align		4
.L_134:
        /*0be8*/ 	.byte	0x04, 0x36
        /*0bea*/ 	.short	(.L_136 - .L_135)
.L_135:
        /*0bec*/ 	.word	0x00000008
.L_136:


//--------------------- .nv.info._ZN7cutlass13device_kernelIN5flash11enable_sm90INS1_16FlashAttnFwdSm90INS1_25CollectiveMainloopFwdSm90ILi2EN4cute5tupleIJNS5_1CILi1EEES8_S8_EEENS6_IJNS7_ILi128EEESA_NS7_ILi256EEEEEELi256ENS_12float_e4m3_tEfNS_4arch4Sm90ELb0ELb0ELb1ELb1ELb0ELb1ELb0ELb1ELb1ELb0ELb0ELb0EEENS1_21CollectiveEpilogueFwdINS6_IJSA_SB_SA_EEES9_NS_10bfloat16_tESF_Li256ELb1ELb0ELb0ELb1EEENS1_36VarlenDynamicPersistentTileSchedulerILi128ELi128ELi256ELi128ELb0ELb0ELb1ELb0ELb1ELb1EEEEEEEEEvNT_6ParamsE --------------------------
	.section	.nv.info._ZN7cutlass13device_kernelIN5flash11enable_sm90INS1_16FlashAttnFwdSm90INS1_25CollectiveMainloopFwdSm90ILi2EN4cute5tupleIJNS5_1CILi1EEES8_S8_EEENS6_IJNS7_ILi128EEESA_NS7_ILi256EEEEEELi256ENS_12float_e4m3_tEfNS_4arch4Sm90ELb0ELb0ELb1ELb1ELb0ELb1ELb0ELb1ELb1ELb0ELb0ELb0EEENS1_21CollectiveEpilogueFwdINS6_IJSA_SB_SA_EEES9_NS_10bfloat16_tESF_Li256ELb1ELb0ELb0ELb1EEENS1_36VarlenDynamicPersistentTileSchedulerILi128ELi128ELi256ELi128ELb0ELb0ELb1ELb0ELb1ELb1EEEEEEEEEvNT_6ParamsE,"",@"SHT_CUDA_INFO"
	.sectionflags	@""
	.align	4


	//----- nvinfo : EIATTR_CUDA_API_VERSION
	.align		4
        /*0000*/ 	.byte	0x04, 0x37
        /*0002*/ 	.short	(.L_138 - .L_137)
.L_137:
        /*0004*/ 	.word	0x00000082


	//----- nvinfo : EIATTR_KPARAM_INFO
	.align		4
.L_138:
        /*0008*/ 	.byte	0x04, 0x17
        /*000a*/ 	.short	(.L_140 - .L_139)
.L_139:
        /*000c*/ 	.word	0x00000000
        /*0010*/ 	.short	0x0000
        /*0012*/ 	.short	0x0070
        /*0014*/ 	.byte	0x00, 0xf0, 0x01, 0x28


	//----- nvinfo : EIATTR_SPARSE_MMA_MASK
	.align		4
.L_140:
        /*0018*/ 	.byte	0x03, 0x50
        /*001a*/ 	.short	0x0000


	//----- nvinfo : EIATTR_MAXREG_COUNT
	.align		4
        /*001c*/ 	.byte	0x03, 0x1b
        /*001e*/ 	.short	0x00a8


	//----- nvinfo : EIATTR_NUM_BARRIERS
	.align		4
        /*0020*/ 	.byte	0x02, 0x4c
        /*0022*/ 	.byte	0x10
	.zero		1


	//----- nvinfo : EIATTR_EXTERNS
	.align		4
        /*0024*/ 	.byte	0x04, 0x0f
        /*0026*/ 	.short	(.L_142 - .L_141)


	//   ....[0]....
	.align		4
.L_141:
        /*0028*/ 	.word	index@(__assertfail)


	//----- nvinfo : EIATTR_ANNOTATIONS
	.align		4
.L_142:
        /*002c*/ 	.byte	0x04, 0x55
        /*002e*/ 	.short	(.L_144 - .L_143)


	//   ....[0]....
.L_143:
        /* <DEDUP_REMOVED lines=103> */


	//----- nvinfo : EIATTR_MERCURY_ISA_VERSION
	.align		4
.L_144:
        /*0688*/ 	.byte	0x03, 0x5f
        /*068a*/ 	.short	0x0101


	//----- nvinfo : EIATTR_UNUSED_LOAD_BYTE_OFFSET
	.align		4
        /*068c*/ 	.byte	0x04, 0x44
        /*068e*/ 	.short	(.L_146 - .L_145)


	//   ....[0]....
.L_145:
        /*0690*/ 	.word	0x00000b00
        /*0694*/ 	.word	0x0000fff0


	//   ....[1]....
        /*0698*/ 	.word	0x0001a870
        /*069c*/ 	.word	0x0000fff0


	//----- nvinfo : EIATTR_INT_WARP_WIDE_INSTR_OFFSETS
	.align		4
.L_146:
        /*06a0*/ 	.byte	0x04, 0x31
        /*06a2*/ 	.short	(.L_148 - .L_147)


	//   ....[0]....
.L_147:
        /*06a4*/ 	.word	0x000001c0


	//   ....[1]....
        /*06a8*/ 	.word	0x00000200


	//   ....[2]....
        /*06ac*/ 	.word	0x00000270


	//   ....[3]....
        /*06b0*/ 	.word	0x000203c0


	//   ....[4]....
        /*06b4*/ 	.word	0x00020450


	//   ....[5]....
        /*06b8*/ 	.word	0x00020bd0


	//   ....[6]....
        /*06bc*/ 	.word	0x00020c00


	//   ....[7]....
        /*06c0*/ 	.word	0x00020cd0


	//   ....[8]....
        /*06c4*/ 	.word	0x00022c20


	//   ....[9]....
        /*06c8*/ 	.word	0x00022cb0


	//----- nvinfo : EIATTR_COOP_GROUP_MASK_REGIDS
	.align		4
.L_148:
        /*06cc*/ 	.byte	0x04, 0x29
        /*06ce*/ 	.short	(.L_150 - .L_149)


	//   ....[0]....
.L_149:
        /*06d0*/ 	.word	0xffffffff


	//   ....[1]....
        /*06d4*/ 	.word	0xffffffff


	//   ....[2]....
        /*06d8*/ 	.word	0xffffffff


	//   ....[3]....
        /*06dc*/ 	.word	0xffffffff


	//   ....[4]....
        /*06e0*/ 	.word	0xffffffff


	//   ....[5]....
        /*06e4*/ 	.word	0xffffffff


	//   ....[6]....
        /*06e8*/ 	.word	0xffffffff


	//   ....[7]....
        /*06ec*/ 	.word	0xffffffff


	//   ....[8]....
        /*06f0*/ 	.word	0xffffffff


	//   ....[9]....
        /*06f4*/ 	.word	0xffffffff


	//   ....[10]....
        /*06f8*/ 	.word	0xffffffff


	//   ....[11]....
        /*06fc*/ 	.word	0xffffffff


	//   ....[12]....
        /*0700*/ 	.word	0xffffffff


	//   ....[13]....
        /*0704*/ 	.word	0xffffffff


	//   ....[14]....
        /*0708*/ 	.word	0xffffffff


	//   ....[15]....
        /*070c*/ 	.word	0xffffffff


	//   ....[16]....
        /*0710*/ 	.word	0xffffffff


	//   ....[17]....
        /*0714*/ 	.word	0xffffffff


	//   ....[18]....
        /*0718*/ 	.word	0xffffffff


	//   ....[19]....
        /*071c*/ 	.word	0xffffffff


	//   ....[20]....
        /*0720*/ 	.word	0xffffffff


	//   ....[21]....
        /*0724*/ 	.word	0xffffffff


	//   ....[22]....
        /*0728*/ 	.word	0xffffffff


	//   ....[23]....
        /*072c*/ 	.word	0xffffffff


	//   ....[24]....
        /*0730*/ 	.word	0xffffffff


	//   ....[25]....
        /*0734*/ 	.word	0xffffffff


	//   ....[26]....
        /*0738*/ 	.word	0xffffffff


	//   ....[27]....
        /*073c*/ 	.word	0xffffffff


	//   ....[28]....
        /*0740*/ 	.word	0xffffffff


	//   ....[29]....
        /*0744*/ 	.word	0xffffffff


	//   ....[30]....
        /*0748*/ 	.word	0xffffffff


	//   ....[31]....
        /*074c*/ 	.word	0xffffffff


	//   ....[32]....
        /*0750*/ 	.word	0xffffffff


	//   ....[33]....
        /*0754*/ 	.word	0xffffffff


	//   ....[34]....
        /*0758*/ 	.word	0xffffffff


	//   ....[35]....
        /*075c*/ 	.word	0xffffffff


	//   ....[36]....
        /*0760*/ 	.word	0xffffffff


	//   ....[37]....
        /*0764*/ 	.word	0xffffffff


	//   ....[38]....
        /*0768*/ 	.word	0xffffffff


	//   ....[39]....
        /*076c*/ 	.word	0xffffffff


	//   ....[40]....
        /*0770*/ 	.word	0xffffffff


	//   ....[41]....
        /*0774*/ 	.word	0xffffffff


	//   ....[42]....
        /*0778*/ 	.word	0xffffffff


	//   ....[43]....
        /*077c*/ 	.word	0xffffffff


	//   ....[44]....
        /*0780*/ 	.word	0xffffffff


	//   ....[45]....
        /*0784*/ 	.word	0xffffffff


	//   ....[46]....
        /*0788*/ 	.word	0xffffffff


	//   ....[47]....
        /*078c*/ 	.word	0xffffffff


	//   ....[48]....
        /*0790*/ 	.word	0xffffffff


	//   ....[49]....
        /*0794*/ 	.word	0xffffffff


	//   ....[50]....
        /*0798*/ 	.word	0xffffffff


	//   ....[51]....
        /*079c*/ 	.word	0xffffffff


	//   ....[52]....
        /*07a0*/ 	.word	0xffffffff


	//   ....[53]....
        /*07a4*/ 	.word	0xffffffff


	//   ....[54]....
        /*07a8*/ 	.word	0xffffffff


	//   ....[55]....
        /*07ac*/ 	.word	0xffffffff


	//   ....[56]....
        /*07b0*/ 	.word	0xffffffff


	//   ....[57]....
        /*07b4*/ 	.word	0xffffffff


	//   ....[58]....
        /*07b8*/ 	.word	0xffffffff


	//   ....[59]....
        /*07bc*/ 	.word	0xffffffff


	//   ....[60]....
        /*07c0*/ 	.word	0xffffffff


	//   ....[61]....
        /*07c4*/ 	.word	0xffffffff


	//   ....[62]....
        /*07c8*/ 	.word	0xffffffff


	//   ....[63]....
        /*07cc*/ 	.word	0xffffffff


	//   ....[64]....
        /*07d0*/ 	.word	0xffffffff


	//   ....[65]....
        /*07d4*/ 	.word	0xffffffff


	//   ....[66]....
        /*07d8*/ 	.word	0xffffffff


	//   ....[67]....
        /*07dc*/ 	.word	0xffffffff


	//   ....[68]....
        /*07e0*/ 	.word	0xffffffff


	//   ....[69]....
        /*07e4*/ 	.word	0xffffffff


	//   ....[70]....
        /*07e8*/ 	.word	0xffffffff


	//   ....[71]....
        /*07ec*/ 	.word	0xffffffff


	//   ....[72]....
        /*07f0*/ 	.word	0xffffffff


	//   ....[73]....
        /*07f4*/ 	.word	0xffffffff


	//   ....[74]....
        /*07f8*/ 	.word	0xffffffff


	//   ....[75]....
        /*07fc*/ 	.word	0xffffffff


	//   ....[76]....
        /*0800*/ 	.word	0xffffffff


	//   ....[77]....
        /*0804*/ 	.word	0xffffffff


	//   ....[78]....
        /*0808*/ 	.word	0xffffffff


	//   ....[79]....
        /*080c*/ 	.word	0xffffffff


	//   ....[80]....
        /*0810*/ 	.word	0xffffffff


	//   ....[81]....
        /*0814*/ 	.word	0xffffffff


	//   ....[82]....
        /*0818*/ 	.word	0xffffffff


	//   ....[83]....
        /*081c*/ 	.word	0xffffffff


	//   ....[84]....
        /*0820*/ 	.word	0xffffffff


	//   ....[85]....
        /*0824*/ 	.word	0xffffffff


	//   ....[86]....
        /*0828*/ 	.word	0xffffffff


	//   ....[87]....
        /*082c*/ 	.word	0xffffffff


	//   ....[88]....
        /*0830*/ 	.word	0xffffffff


	//   ....[89]....
        /*0834*/ 	.word	0xffffffff


	//   ....[90]....
        /*0838*/ 	.word	0xffffffff


	//   ....[91]....
        /*083c*/ 	.word	0xffffffff


	//   ....[92]....
        /*0840*/ 	.word	0xffffffff


	//   ....[93]....
        /*0844*/ 	.word	0xffffffff


	//   ....[94]....
        /*0848*/ 	.word	0xffffffff


	//   ....[95]....
        /*084c*/ 	.word	0xffffffff


	//   ....[96]....
        /*0850*/ 	.word	0xffffffff


	//   ....[97]....
        /*0854*/ 	.word	0xffffffff


	//   ....[98]....
        /*0858*/ 	.word	0xffffffff


	//   ....[99]....
        /*085c*/ 	.word	0xffffffff


	//   ....[100]....
        /*0860*/ 	.word	0xffffffff


	//   ....[101]....
        /*0864*/ 	.word	0xffffffff


	//   ....[102]....
        /*0868*/ 	.word	0xffffffff


	//   ....[103]....
        /*086c*/ 	.word	0xffffffff


	//   ....[104]....
        /*0870*/ 	.word	0xffffffff


	//   ....[105]....
        /*0874*/ 	.word	0xffffffff


	//   ....[106]....
        /*0878*/ 	.word	0xffffffff


	//   ....[107]....
        /*087c*/ 	.word	0xffffffff


	//   ....[108]....
        /*0880*/ 	.word	0xffffffff


	//   ....[109]....
        /*0884*/ 	.word	0xffffffff


	//   ....[110]....
        /*0888*/ 	.word	0xffffffff


	//   ....[111]....
        /*088c*/ 	.word	0xffffffff


	//   ....[112]....
        /*0890*/ 	.word	0xffffffff


	//   ....[113]....
        /*0894*/ 	.word	0xffffffff


	//   ....[114]....
        /*0898*/ 	.word	0xffffffff


	//   ....[115]....
        /*089c*/ 	.word	0xffffffff


	//   ....[116]....
        /*08a0*/ 	.word	0xffffffff


	//   ....[117]....
        /*08a4*/ 	.word	0xffffffff


	//   ....[118]....
        /*08a8*/ 	.word	0xffffffff


	//   ....[119]....
        /*08ac*/ 	.word	0xffffffff


	//   ....[120]....
        /*08b0*/ 	.word	0x0500000f


	//   ....[121]....
        /*08b4*/ 	.word	0x0500000f


	//   ....[122]....
        /*08b8*/ 	.word	0x0500000f


	//   ....[123]....
        /*08bc*/ 	.word	0x0500000f


	//   ....[124]....
        /*08c0*/ 	.word	0x0500000f


	//   ....[125]....
        /*08c4*/ 	.word	0x0500000f


	//   ....[126]....
        /*08c8*/ 	.word	0x0500000f


	//   ....[127]....
        /*08cc*/ 	.word	0x0500000f


	//   ....[128]....
        /*08d0*/ 	.word	0x0500000f


	//   ....[129]....
        /*08d4*/ 	.word	0x0500000f


	//   ....[130]....
        /*08d8*/ 	.word	0x0500000f


	//   ....[131]....
        /*08dc*/ 	.word	0x0500000f


	//   ....[132]....
        /*08e0*/ 	.word	0x0500000f


	//   ....[133]....
        /*08e4*/ 	.word	0x0500000f


	//   ....[134]....
        /*08e8*/ 	.word	0x0500000f


	//   ....[135]....
        /*08ec*/ 	.word	0x0500000f


	//   ....[136]....
        /*08f0*/ 	.word	0x0500000f


	//   ....[137]....
        /*08f4*/ 	.word	0x0500000f


	//   ....[138]....
        /*08f8*/ 	.word	0x0500000f


	//   ....[139]....
        /*08fc*/ 	.word	0x0500000f


	//   ....[140]....
        /*0900*/ 	.word	0x0500000f


	//   ....[141]....
        /*0904*/ 	.word	0x0500000f


	//   ....[142]....
        /*0908*/ 	.word	0x0500000f


	//   ....[143]....
        /*090c*/ 	.word	0x0500000f


	//   ....[144]....
        /*0910*/ 	.word	0x0500000f


	//   ....[145]....
        /*0914*/ 	.word	0x0500000f


	//   ....[146]....
        /*0918*/ 	.word	0x0500000f


	//   ....[147]....
        /*091c*/ 	.word	0x0500000f


	//   ....[148]....
        /*0920*/ 	.word	0x0500000f


	//   ....[149]....
        /*0924*/ 	.word	0x0500000f


	//   ....[150]....
        /*0928*/ 	.word	0x0500000f


	//   ....[151]....
        /*092c*/ 	.word	0x0500000f


	//   ....[152]....
        /*0930*/ 	.word	0x0500000f


	//   ....[153]....
        /*0934*/ 	.word	0x0500000f


	//   ....[154]....
        /*0938*/ 	.word	0x0500000f


	//   ....[155]....
        /*093c*/ 	.word	0x0500000f


	//   ....[156]....
        /*0940*/ 	.word	0x0500000f


	//   ....[157]....
        /*0944*/ 	.word	0x0500000f


	//   ....[158]....
        /*0948*/ 	.word	0x0500000f


	//   ....[159]....
        /*094c*/ 	.word	0x0500000f


	//   ....[160]....
        /*0950*/ 	.word	0x0500000f


	//   ....[161]....
        /*0954*/ 	.word	0x0500000f


	//   ....[162]....
        /*0958*/ 	.word	0x0500000f


	//   ....[163]....
        /*095c*/ 	.word	0x0500000f


	//   ....[164]....
        /*0960*/ 	.word	0x0500000f


	//   ....[165]....
        /*0964*/ 	.word	0x0500000f


	//   ....[166]....
        /*0968*/ 	.word	0x0500000f


	//   ....[167]....
        /*096c*/ 	.word	0x0500000f


	//   ....[168]....
        /*0970*/ 	.word	0x0500000f


	//   ....[169]....
        /*0974*/ 	.word	0x0500000f


	//   ....[170]....
        /*0978*/ 	.word	0x0500000f


	//   ....[171]....
        /*097c*/ 	.word	0x0500000f


	//   ....[172]....
        /*0980*/ 	.word	0x0500000f


	//   ....[173]....
        /*0984*/ 	.word	0x0500000f


	//   ....[174]....
        /*0988*/ 	.word	0x0500000f


	//   ....[175]....
        /*098c*/ 	.word	0x0500000f


	//   ....[176]....
        /*0990*/ 	.word	0x0500000f


	//   ....[177]....
        /*0994*/ 	.word	0x0500000f


	//   ....[178]....
        /*0998*/ 	.word	0x0500000f


	//   ....[179]....
        /*099c*/ 	.word	0x0500000f


	//   ....[180]....
        /*09a0*/ 	.word	0x0500000f


	//   ....[181]....
        /*09a4*/ 	.word	0x0500000f


	//   ....[182]....
        /*09a8*/ 	.word	0x0500000f


	//   ....[183]....
        /*09ac*/ 	.word	0x0500000f


	//   ....[184]....
        /*09b0*/ 	.word	0x0500000f


	//   ....[185]....
        /*09b4*/ 	.word	0x0500000f


	//   ....[186]....
        /*09b8*/ 	.word	0x0500000f


	//   ....[187]....
        /*09bc*/ 	.word	0x0500000f


	//   ....[188]....
        /*09c0*/ 	.word	0x0500000f


	//   ....[189]....
        /*09c4*/ 	.word	0x0500000f


	//   ....[190]....
        /*09c8*/ 	.word	0x0500000f


	//   ....[191]....
        /*09cc*/ 	.word	0x0500000f


	//   ....[192]....
        /*09d0*/ 	.word	0x0500000f


	//   ....[193]....
        /*09d4*/ 	.word	0x0500000f


	//   ....[194]....
        /*09d8*/ 	.word	0x0500000f


	//   ....[195]....
        /*09dc*/ 	.word	0x0500000f


	//   ....[196]....
        /*09e0*/ 	.word	0x0500000f


	//   ....[197]....
        /*09e4*/ 	.word	0x0500000f


	//   ....[198]....
        /*09e8*/ 	.word	0x0500000f


	//   ....[199]....
        /*09ec*/ 	.word	0x0500000f


	//   ....[200]....
        /*09f0*/ 	.word	0x0500000f


	//   ....[201]....
        /*09f4*/ 	.word	0x0500000f


	//   ....[202]....
        /*09f8*/ 	.word	0x0500000f


	//   ....[203]....
        /*09fc*/ 	.word	0x0500000f


	//   ....[204]....
        /*0a00*/ 	.word	0x0500000f


	//   ....[205]....
        /*0a04*/ 	.word	0x0500000f


	//   ....[206]....
        /*0a08*/ 	.word	0x0500000f


	//   ....[207]....
        /*0a0c*/ 	.word	0x0500000f


	//   ....[208]....
        /*0a10*/ 	.word	0x0500000f


	//   ....[209]....
        /*0a14*/ 	.word	0x0500000f


	//   ....[210]....
        /*0a18*/ 	.word	0x0500000f


	//   ....[211]....
        /*0a1c*/ 	.word	0x0500000f


	//   ....[212]....
        /*0a20*/ 	.word	0x0500000f


	//----- nvinfo : EIATTR_COOP_GROUP_INSTR_OFFSETS
	.align		4
.L_150:
        /*0a24*/ 	.byte	0x04, 0x28
        /*0a26*/ 	.short	(.L_152 - .L_151)


	//   ....[0]....
.L_151:
        /*0a28*/ 	.word	0x00000070


	//   ....[1]....
        /*0a2c*/ 	.word	0x000001d0


	//   ....[2]....
        /*0a30*/ 	.word	0x00000220


	//   ....[3]....
        /*0a34*/ 	.word	0x00000450


	//   ....[4]....
        /*0a38*/ 	.word	0x000005b0


	//   ....[5]....
        /*0a3c*/ 	.word	0x000006d0


	//   ....[6]....
        /*0a40*/ 	.word	0x00000830


	//   ....[7]....
        /*0a44*/ 	.word	0x0000c270


	//   ....[8]....
        /*0a48*/ 	.word	0x00015180


	//   ....[9]....
        /*0a4c*/ 	.word	0x000151c0


	//   ....[10]....
        /*0a50*/ 	.word	0x000157b0


	//   ....[11]....
        /*0a54*/ 	.word	0x00015870


	//   ....[12]....
        /*0a58*/ 	.word	0x00017fd0


	//   ....[13]....
        /*0a5c*/ 	.word	0x00018010


	//   ....[14]....
        /*0a60*/ 	.word	0x00018050


	//   ....[15]....
        /*0a64*/ 	.word	0x000180a0


	//   ....[16]....
        /*0a68*/ 	.word	0x00019cf0


	//   ....[17]....
        /*0a6c*/ 	.word	0x00019d00


	//   ....[18]....
        /*0a70*/ 	.word	0x00019d30


	//   ....[19]....
        /*0a74*/ 	.word	0x00019d40


	//   ....[20]....
        /*0a78*/ 	.word	0x0001b440


	//   ....[21]....
        /*0a7c*/ 	.word	0x0001b4c0


	//   ....[22]....
        /*0a80*/ 	.word	0x0001b4f0


	//   ....[23]....
        /*0a84*/ 	.word	0x0001b520


	//   ....[24]....
        /*0a88*/ 	.word	0x0001b550


	//   ....[25]....
        /*0a8c*/ 	.word	0x0001b580


	//   ....[26]....
        /*0a90*/ 	.word	0x0001b5b0


	//   ....[27]....
        /*0a94*/ 	.word	0x0001b5e0


	//   ....[28]....
        /*0a98*/ 	.word	0x0001b610


	//   ....[29]....
        /*0a9c*/ 	.word	0x0001b640


	//   ....[30]....
        /*0aa0*/ 	.word	0x0001b670


	//   ....[31]....
        /*0aa4*/ 	.word	0x0001b6a0


	//   ....[32]....
        /*0aa8*/ 	.word	0x0001b6d0


	//   ....[33]....
        /*0aac*/ 	.word	0x0001b700


	//   ....[34]....
        /*0ab0*/ 	.word	0x0001b730


	//   ....[35]....
        /*0ab4*/ 	.word	0x0001b760


	//   ....[36]....
        /*0ab8*/ 	.word	0x0001b790


	//   ....[37]....
        /*0abc*/ 	.word	0x0001b7c0


	//   ....[38]....
        /*0ac0*/ 	.word	0x0001b7f0


	//   ....[39]....
        /*0ac4*/ 	.word	0x0001b820


	//   ....[40]....
        /*0ac8*/ 	.word	0x0001b850


	//   ....[41]....
        /*0acc*/ 	.word	0x0001b880


	//   ....[42]....
        /*0ad0*/ 	.word	0x0001b8b0


	//   ....[43]....
        /*0ad4*/ 	.word	0x0001b8e0


	//   ....[44]....
        /*0ad8*/ 	.word	0x0001b910


	//   ....[45]....
        /*0adc*/ 	.word	0x0001b940


	//   ....[46]....
        /*0ae0*/ 	.word	0x0001b970


	//   ....[47]....
        /*0ae4*/ 	.word	0x0001b9a0


	//   ....[48]....
        /*0ae8*/ 	.word	0x0001b9d0


	//   ....[49]....
        /*0aec*/ 	.word	0x0001b9f0


	//   ....[50]....
        /*0af0*/ 	.word	0x0001ba20


	//   ....[51]....
        /*0af4*/ 	.word	0x0001ba50


	//   ....[52]....
        /*0af8*/ 	.word	0x0001ba80


	//   ....[53]....
        /*0afc*/ 	.word	0x0001ba90


	//   ....[54]....
        /*0b00*/ 	.word	0x0001bac0


	//   ....[55]....
        /*0b04*/ 	.word	0x0001bad0


	//   ....[56]....
        /*0b08*/ 	.word	0x0001baf0


	//   ....[57]....
        /*0b0c*/ 	.word	0x0001bb10


	//   ....[58]....
        /*0b10*/ 	.word	0x0001bb20


	//   ....[59]....
        /*0b14*/ 	.word	0x0001bb40


	//   ....[60]....
        /*0b18*/ 	.word	0x0001bb70


	//   ....[61]....
        /*0b1c*/ 	.word	0x0001bb80


	//   ....[62]....
        /*0b20*/ 	.word	0x0001bbb0


	//   ....[63]....
        /*0b24*/ 	.word	0x0001bbc0


	//   ....[64]....
        /*0b28*/ 	.word	0x0001bbd0


	//   ....[65]....
        /*0b2c*/ 	.word	0x0001bbf0


	//   ....[66]....
        /*0b30*/ 	.word	0x0001bc00


	//   ....[67]....
        /*0b34*/ 	.word	0x0001bc10


	//   ....[68]....
        /*0b38*/ 	.word	0x0001bc20


	//   ....[69]....
        /*0b3c*/ 	.word	0x0001bc40


	//   ....[70]....
        /*0b40*/ 	.word	0x0001bc70


	//   ....[71]....
        /*0b44*/ 	.word	0x0001bca0


	//   ....[72]....
        /*0b48*/ 	.word	0x0001bcd0


	//   ....[73]....
        /*0b4c*/ 	.word	0x0001bd00


	//   ....[74]....
        /*0b50*/ 	.word	0x0001bd30


	//   ....[75]....
        /*0b54*/ 	.word	0x0001bd60


	//   ....[76]....
        /*0b58*/ 	.word	0x0001bd90


	//   ....[77]....
        /*0b5c*/ 	.word	0x0001bdc0


	//   ....[78]....
        /*0b60*/ 	.word	0x0001bdf0


	//   ....[79]....
        /*0b64*/ 	.word	0x0001be20


	//   ....[80]....
        /*0b68*/ 	.word	0x0001be50


	//   ....[81]....
        /*0b6c*/ 	.word	0x0001be80


	//   ....[82]....
        /*0b70*/ 	.word	0x0001beb0


	//   ....[83]....
        /*0b74*/ 	.word	0x0001bee0


	//   ....[84]....
        /*0b78*/ 	.word	0x0001dfb0


	//   ....[85]....
        /*0b7c*/ 	.word	0x0001e1b0


	//   ....[86]....
        /*0b80*/ 	.word	0x0001e1e0


	//   ....[87]....
        /*0b84*/ 	.word	0x0001e210


	//   ....[88]....
        /*0b88*/ 	.word	0x0001e250


	//   ....[89]....
        /*0b8c*/ 	.word	0x0001e280


	//   ....[90]....
        /*0b90*/ 	.word	0x0001e2b0


	//   ....[91]....
        /*0b94*/ 	.word	0x0001e430


	//   ....[92]....
        /*0b98*/ 	.word	0x0001e460


	//   ....[93]....
        /*0b9c*/ 	.word	0x0001e490


	//   ....[94]....
        /*0ba0*/ 	.word	0x0001e4c0


	//   ....[95]....
        /*0ba4*/ 	.word	0x0001e4f0


	//   ....[96]....
        /*0ba8*/ 	.word	0x0001e520


	//   ....[97]....
        /*0bac*/ 	.word	0x0001e5c0


	//   ....[98]....
        /*0bb0*/ 	.word	0x0001e5f0


	//   ....[99]....
        /*0bb4*/ 	.word	0x0001e680


	//   ....[100]....
        /*0bb8*/ 	.word	0x0001f210


	//   ....[101]....
        /*0bbc*/ 	.word	0x00020e60


	//   ....[102]....
        /*0bc0*/ 	.word	0x00023930


	//   ....[103]....
        /*0bc4*/ 	.word	0x00023960


	//   ....[104]....
        /*0bc8*/ 	.word	0x000239a0


	//   ....[105]....
        /*0bcc*/ 	.word	0x000239d0


	//   ....[106]....
        /*0bd0*/ 	.word	0x00023a00


	//   ....[107]....
        /*0bd4*/ 	.word	0x00023a30


	//   ....[108]....
        /*0bd8*/ 	.word	0x00023a60


	//   ....[109]....
        /*0bdc*/ 	.word	0x00023a90


	//   ....[110]....
        /*0be0*/ 	.word	0x00023c30


	//   ....[111]....
        /*0be4*/ 	.word	0x00023c60


	//   ....[112]....
        /*0be8*/ 	.word	0x00023c90


	//   ....[113]....
        /*0bec*/ 	.word	0x00023cc0


	//   ....[114]....
        /*0bf0*/ 	.word	0x00023cf0


	//   ....[115]....
        /*0bf4*/ 	.word	0x00023d20


	//   ....[116]....
        /*0bf8*/ 	.word	0x00023de0


	//   ....[117]....
        /*0bfc*/ 	.word	0x00023e00


	//   ....[118]....
        /*0c00*/ 	.word	0x00023e70


	//   ....[119]....
        /*0c04*/ 	.word	0x000243c0


	//   ....[120]....
        /*0c08*/ 	.word	0x00024860


	//   ....[121]....
        /*0c0c*/ 	.word	0x00024910


	//   ....[122]....
        /*0c10*/ 	.word	0x000249b0


	//   ....[123]....
        /*0c14*/ 	.word	0x00024a50


	//   ....[124]....
        /*0c18*/ 	.word	0x00024af0


	//   ....[125]....
        /*0c1c*/ 	.word	0x00024be0


	//   ....[126]....
        /*0c20*/ 	.word	0x00024c80


	//   ....[127]....
        /*0c24*/ 	.word	0x00024d20


	//   ....[128]....
        /*0c28*/ 	.word	0x00024dc0


	//   ....[129]....
        /*0c2c*/ 	.word	0x000250d0


	//   ....[130]....
        /*0c30*/ 	.word	0x000251f0


	//   ....[131]....
        /*0c34*/ 	.word	0x00025310


	//   ....[132]....
        /*0c38*/ 	.word	0x00025430


	//   ....[133]....
        /*0c3c*/ 	.word	0x00025550


	//   ....[134]....
        /*0c40*/ 	.word	0x000255e0


	//   ....[135]....
        /*0c44*/ 	.word	0x00025640


	//   ....[136]....
        /*0c48*/ 	.word	0x000256c0


	//   ....[137]....
        /*0c4c*/ 	.word	0x00025720


	//   ....[138]....
        /*0c50*/ 	.word	0x000257a0


	//   ....[139]....
        /*0c54*/ 	.word	0x00025800


	//   ....[140]....
        /*0c58*/ 	.word	0x00025880


	//   ....[141]....
        /*0c5c*/ 	.word	0x000258e0


	//   ....[142]....
        /*0c60*/ 	.word	0x00025960


	//   ....[143]....
        /*0c64*/ 	.word	0x000259c0


	//   ....[144]....
        /*0c68*/ 	.word	0x00025a20


	//   ....[145]....
        /*0c6c*/ 	.word	0x00025a80


	//   ....[146]....
        /*0c70*/ 	.word	0x00025ae0


	//   ....[147]....
        /*0c74*/ 	.word	0x00025b40


	//   ....[148]....
        /*0c78*/ 	.word	0x00025ba0


	//   ....[149]....
        /*0c7c*/ 	.word	0x00025c00


	//   ....[150]....
        /*0c80*/ 	.word	0x00025c60


	//   ....[151]....
        /*0c84*/ 	.word	0x00025cc0


	//   ....[152]....
        /*0c88*/ 	.word	0x00025d20


	//   ....[153]....
        /*0c8c*/ 	.word	0x00025d80


	//   ....[154]....
        /*0c90*/ 	.word	0x00025de0


	//   ....[155]....
        /*0c94*/ 	.word	0x00025e40


	//   ....[156]....
        /*0c98*/ 	.word	0x00025ea0


	//   ....[157]....
        /*0c9c*/ 	.word	0x00025f00


	//   ....[158]....
        /*0ca0*/ 	.word	0x00025f60


	//   ....[159]....
        /*0ca4*/ 	.word	0x00025fc0


	//   ....[160]....
        /*0ca8*/ 	.word	0x00026030


	//   ....[161]....
        /*0cac*/ 	.word	0x00026090


	//   ....[162]....
        /*0cb0*/ 	.word	0x00026120


	//   ....[163]....
        /*0cb4*/ 	.word	0x00026180


	//   ....[164]....
        /*0cb8*/ 	.word	0x000261f0


	//   ....[165]....
        /*0cbc*/ 	.word	0x00026250


	//   ....[166]....
        /*0cc0*/ 	.word	0x000262f0


	//   ....[167]....
        /*0cc4*/ 	.word	0x00026350


	//   ....[168]....
        /*0cc8*/ 	.word	0x000263e0


	//   ....[169]....
        /*0ccc*/ 	.word	0x00026440


	//   ....[170]....
        /*0cd0*/ 	.word	0x000264f0


	//   ....[171]....
        /*0cd4*/ 	.word	0x00026550


	//   ....[172]....
        /*0cd8*/ 	.word	0x000265c0


	//   ....[173]....
        /*0cdc*/ 	.word	0x00026620


	//   ....[174]....
        /*0ce0*/ 	.word	0x000266b0


	//   ....[175]....
        /*0ce4*/ 	.word	0x00026710


	//   ....[176]....
        /*0ce8*/ 	.word	0x00026780


	//   ....[177]....
        /*0cec*/ 	.word	0x000267e0


	//   ....[178]....
        /*0cf0*/ 	.word	0x00026870


	//   ....[179]....
        /*0cf4*/ 	.word	0x000268d0


	//   ....[180]....
        /*0cf8*/ 	.word	0x00026940


	//   ....[181]....
        /*0cfc*/ 	.word	0x000269a0


	//   ....[182]....
        /*0d00*/ 	.word	0x00026a20


	//   ....[183]....
        /*0d04*/ 	.word	0x00026a80


	//   ....[184]....
        /*0d08*/ 	.word	0x00026af0


	//   ....[185]....
        /*0d0c*/ 	.word	0x00026b50


	//   ....[186]....
        /*0d10*/ 	.word	0x00026bd0


	//   ....[187]....
        /*0d14*/ 	.word	0x00026c30


	//   ....[188]....
        /*0d18*/ 	.word	0x00026ca0


	//   ....[189]....
        /*0d1c*/ 	.word	0x00026d00


	//   ....[190]....
        /*0d20*/ 	.word	0x00026d60


	//   ....[191]....
        /*0d24*/ 	.word	0x00026de0


	//   ....[192]....
        /*0d28*/ 	.word	0x00026e70


	//   ....[193]....
        /*0d2c*/ 	.word	0x00027020


	//   ....[194]....
        /*0d30*/ 	.word	0x00027300


	//   ....[195]....
        /*0d34*/ 	.word	0x00027750


	//   ....[196]....
        /*0d38*/ 	.word	0x000277f0


	//   ....[197]....
        /*0d3c*/ 	.word	0x00027920


	//   ....[198]....
        /*0d40*/ 	.word	0x00027990


	//   ....[199]....
        /*0d44*/ 	.word	0x00027a00


	//   ....[200]....
        /*0d48*/ 	.word	0x00027a70


	//   ....[201]....
        /*0d4c*/ 	.word	0x00027ae0


	//   ....[202]....
        /*0d50*/ 	.word	0x00027b60


	//   ....[203]....
        /*0d54*/ 	.word	0x00027bf0


	//   ....[204]....
        /*0d58*/ 	.word	0x00027c90


	//   ....[205]....
        /*0d5c*/ 	.word	0x00027d00


	//   ....[206]....
        /*0d60*/ 	.word	0x00027d70


	//   ....[207]....
        /*0d64*/ 	.word	0x00027de0


	//   ....[208]....
        /*0d68*/ 	.word	0x00027e60


	//   ....[209]....
        /*0d6c*/ 	.word	0x00027ed0


	//   ....[210]....
        /*0d70*/ 	.word	0x00027f70


	//   ....[211]....
        /*0d74*/ 	.word	0x00028000


	//   ....[212]....
        /*0d78*/ 	.word	0x00028120


	//----- nvinfo : EIATTR_REG_RECONFIG
	.align		4
.L_152:
        /*0d7c*/ 	.byte	0x01, 0x54
	.zero		2


	//----- nvinfo : EIATTR_SYSCALL_OFFSETS
	.align		4
        /*0d80*/ 	.byte	0x04, 0x46
        /*0d82*/ 	.short	(.L_154 - .L_153)


	//   ....[0]....
.L_153:
        /*0d84*/ 	.word	0x00001800


	//   ....[1]....
        /*0d88*/ 	.word	0x00001950


	//   ....[2]....
        /*0d8c*/ 	.word	0x0000c430


	//   ....[3]....
        /*0d90*/ 	.word	0x0000cb00


	//   ....[4]....
        /*0d94*/ 	.word	0x000205f0


	//   ....[5]....
        /*0d98*/ 	.word	0x000207a0


	//   ....[6]....
        /*0d9c*/ 	.word	0x000208e0


	//   ....[7]....
        /*0da0*/ 	.word	0x00020a10


	//----- nvinfo : EIATTR_MBARRIER_INSTR_OFFSETS
	.align		4
.L_154:
        /*0da4*/ 	.byte	0x04, 0x39
        /*0da6*/ 	.short	(.L_156 - .L_155)


	//   ....[0]....
.L_155:
        /*0da8*/ 	.word	0x00000300
        /*0dac*/ 	.word	0x000000ff
        /*0db0*/ 	.word	0x00038800
        /*0db4*/ 	.short	0x0100
        /*0db6*/ 	.byte	0x08
	.zero		1


	//   ....[1]....
        /*0db8*/ 	.word	0x00000310
        /*0dbc*/ 	.word	0x000000ff
        /*0dc0*/ 	.word	0x00038820
        /*0dc4*/ 	.short	0x0100
        /*0dc6*/ 	.byte	0x08
	.zero		1


	//   ....[2]....
        /*0dc8*/ 	.word	0x00000400
        /*0dcc*/ 	.word	0x000000ff
        /*0dd0*/ 	.word	0x00038830
        /*0dd4*/ 	.short	0x0100
        /*0dd6*/ 	.byte	0x08
	.zero		1


	//   ....[3]....
        /*0dd8*/ 	.word	0x00000410
        /*0ddc*/ 	.word	0x000000ff
        /*0de0*/ 	.word	0x00038840
        /*0de4*/ 	.short	0x0100
        /*0de6*/ 	.byte	0x08
	.zero		1


	//   ....[4]....
        /*0de8*/ 	.word	0x00000420
        /*0dec*/ 	.word	0x000000ff
        /*0df0*/ 	.word	0x00038838
        /*0df4*/ 	.short	0x0100
        /*0df6*/ 	.byte	0x08
	.zero		1


	//   ....[5]....
        /*0df8*/ 	.word	0x00000430
        /*0dfc*/ 	.word	0x000000ff
        /*0e00*/ 	.word	0x00038848
        /*0e04*/ 	.short	0x0100
        /*0e06*/ 	.byte	0x08
	.zero		1


	//   ....[6]....
        /*0e08*/ 	.word	0x00000560
        /*0e0c*/ 	.word	0x000000ff
        /*0e10*/ 	.word	0x00038850
        /*0e14*/ 	.short	0x0100
        /*0e16*/ 	.byte	0x08
	.zero		1


	//   ....[7]....
        /*0e18*/ 	.word	0x00000570
        /*0e1c*/ 	.word	0x000000ff
        /*0e20*/ 	.word	0x00038860
        /*0e24*/ 	.short	0x0100
        /*0e26*/ 	.byte	0x08
	.zero		1


	//   ....[8]....
        /*0e28*/ 	.word	0x00000580
        /*0e2c*/ 	.word	0x000000ff
        /*0e30*/ 	.word	0x00038858
        /*0e34*/ 	.short	0x0100
        /*0e36*/ 	.byte	0x08
	.zero		1


	//   ....[9]....
        /*0e38*/ 	.word	0x00000590
        /*0e3c*/ 	.word	0x000000ff
        /*0e40*/ 	.word	0x00038868
        /*0e44*/ 	.short	0x0100
        /*0e46*/ 	.byte	0x08
	.zero		1


	//   ....[10]....
        /*0e48*/ 	.word	0x00000680
        /*0e4c*/ 	.word	0x000000ff
        /*0e50*/ 	.word	0x00038870
        /*0e54*/ 	.short	0x0100
        /*0e56*/ 	.byte	0x06
	.zero		1


	//   ....[11]....
        /*0e58*/ 	.word	0x00000690
        /*0e5c*/ 	.word	0x000000ff
        /*0e60*/ 	.word	0x00038880
        /*0e64*/ 	.short	0x0100
        /*0e66*/ 	.byte	0x06
	.zero		1


	//   ....[12]....
        /*0e68*/ 	.word	0x000006a0
        /*0e6c*/ 	.word	0x000000ff
        /*0e70*/ 	.word	0x00038878
        /*0e74*/ 	.short	0x0100
        /*0e76*/ 	.byte	0x06
	.zero		1


	//   ....[13]....
        /*0e78*/ 	.word	0x000006b0
        /*0e7c*/ 	.word	0x000000ff
        /*0e80*/ 	.word	0x00038888
        /*0e84*/ 	.short	0x0100
        /*0e86*/ 	.byte	0x06
	.zero		1


	//   ....[14]....
        /*0e88*/ 	.word	0x000007e0
        /*0e8c*/ 	.word	0x000000ff
        /*0e90*/ 	.word	0x00038890
        /*0e94*/ 	.short	0x0100
        /*0e96*/ 	.byte	0x08
	.zero		1


	//   ....[15]....
        /*0e98*/ 	.word	0x000007f0
        /*0e9c*/ 	.word	0x000000ff
        /*0ea0*/ 	.word	0x000388a0
        /*0ea4*/ 	.short	0x0100
        /*0ea6*/ 	.byte	0x08
	.zero		1


	//   ....[16]....
        /*0ea8*/ 	.word	0x00000800
        /*0eac*/ 	.word	0x000000ff
        /*0eb0*/ 	.word	0x00038898
        /*0eb4*/ 	.short	0x0100
        /*0eb6*/ 	.byte	0x08
	.zero		1


	//   ....[17]....
        /*0eb8*/ 	.word	0x00000810
        /*0ebc*/ 	.word	0x000000ff
        /*0ec0*/ 	.word	0x000388a8
        /*0ec4*/ 	.short	0x0100
        /*0ec6*/ 	.byte	0x08
	.zero		1


	//   ....[18]....
        /*0ec8*/ 	.word	0x00000940
        /*0ecc*/ 	.word	0x000000ff
        /*0ed0*/ 	.word	0x000388b0
        /*0ed4*/ 	.short	0x0100
        /*0ed6*/ 	.byte	0x08
	.zero		1


	//   ....[19]....
        /*0ed8*/ 	.word	0x00000950
        /*0edc*/ 	.word	0x000000ff
        /*0ee0*/ 	.word	0x000388c0
        /*0ee4*/ 	.short	0x0100
        /*0ee6*/ 	.byte	0x08
	.zero		1


	//   ....[20]....
        /*0ee8*/ 	.word	0x00000960
        /*0eec*/ 	.word	0x000000ff
        /*0ef0*/ 	.word	0x000388b8
        /*0ef4*/ 	.short	0x0100
        /*0ef6*/ 	.byte	0x08
	.zero		1


	//   ....[21]....
        /*0ef8*/ 	.word	0x00000970
        /*0efc*/ 	.word	0x000000ff
        /*0f00*/ 	.word	0x000388c8
        /*0f04*/ 	.short	0x0100
        /*0f06*/ 	.byte	0x08
	.zero		1


	//   ....[22]....
        /*0f08*/ 	.word	0x00002e60
        /*0f0c*/ 	.word	0x0000006d
        /*0f10*/ 	.word	0x00038890
        /*0f14*/ 	.short	0x010a
        /*0f16*/ 	.byte	0x3f
	.zero		1


	//   ....[23]....
        /*0f18*/ 	.word	0x00006fd0
        /*0f1c*/ 	.word	0x0000006d
        /*0f20*/ 	.word	0x00038890
        /*0f24*/ 	.short	0x010a
        /*0f26*/ 	.byte	0x3f
	.zero		1


	//   ....[24]....
        /*0f28*/ 	.word	0x0000b080
        /*0f2c*/ 	.word	0x0000006d
        /*0f30*/ 	.word	0x00038890
        /*0f34*/ 	.short	0x010a
        /*0f36*/ 	.byte	0x3f
	.zero		1


	//   ....[25]....
        /*0f38*/ 	.word	0x0000b5d0
        /*0f3c*/ 	.word	0x00000030
        /*0f40*/ 	.word	0x00000000
        /*0f44*/ 	.short	0x0101
        /*0f46*/ 	.byte	0x3f
	.zero		1


	//   ....[26]....
        /*0f48*/ 	.word	0x0000b610
        /*0f4c*/ 	.word	0x0000006d
        /*0f50*/ 	.word	0x000388b0
        /*0f54*/ 	.short	0x010a
        /*0f56*/ 	.byte	0x3f
	.zero		1


	//   ....[27]....
        /*0f58*/ 	.word	0x0000bbe0
        /*0f5c*/ 	.word	0x0000006d
        /*0f60*/ 	.word	0x00000000
        /*0f64*/ 	.short	0x0101
        /*0f66*/ 	.byte	0x3f
	.zero		1


	//   ....[28]....
        /*0f68*/ 	.word	0x0000c750
        /*0f6c*/ 	.word	0x00000013
        /*0f70*/ 	.word	0x00038800
        /*0f74*/ 	.short	0x010a
        /*0f76*/ 	.byte	0x3f
	.zero		1


	//   ....[29]....
        /*0f78*/ 	.word	0x0000c7a0
        /*0f7c*/ 	.word	0x00000013
        /*0f80*/ 	.word	0x00038800
        /*0f84*/ 	.short	0x010a
        /*0f86*/ 	.byte	0x3f
	.zero		1


	//   ....[30]....
        /*0f88*/ 	.word	0x0000ce30
        /*0f8c*/ 	.word	0x00000013
        /*0f90*/ 	.word	0x00038800
        /*0f94*/ 	.short	0x010a
        /*0f96*/ 	.byte	0x3f
	.zero		1


	//   ....[31]....
        /*0f98*/ 	.word	0x00010310
        /*0f9c*/ 	.word	0x00000013
        /*0fa0*/ 	.word	0x00038800
        /*0fa4*/ 	.short	0x010a
        /*0fa6*/ 	.byte	0x3f
	.zero		1


	//   ....[32]....
        /*0fa8*/ 	.word	0x000138e0
        /*0fac*/ 	.word	0x00000000
        /*0fb0*/ 	.word	0x00038830
        /*0fb4*/ 	.short	0x010a
        /*0fb6*/ 	.byte	0x3f
	.zero		1


	//   ....[33]....
        /*0fb8*/ 	.word	0x00013990
        /*0fbc*/ 	.word	0x00000000
        /*0fc0*/ 	.word	0x00038830
        /*0fc4*/ 	.short	0x010a
        /*0fc6*/ 	.byte	0x3f
	.zero		1


	//   ....[34]....
        /*0fc8*/ 	.word	0x000146b0
        /*0fcc*/ 	.word	0x00000000
        /*0fd0*/ 	.word	0x00000000
        /*0fd4*/ 	.short	0x0101
        /*0fd6*/ 	.byte	0x3f
	.zero		1


	//   ....[35]....
        /*0fd8*/ 	.word	0x00016d50
        /*0fdc*/ 	.word	0x00000006
        /*0fe0*/ 	.word	0x00038830
        /*0fe4*/ 	.short	0x010a
        /*0fe6*/ 	.byte	0x3f
	.zero		1


	//   ....[36]....
        /*0fe8*/ 	.word	0x00016da0
        /*0fec*/ 	.word	0x00000006
        /*0ff0*/ 	.word	0x00038830
        /*0ff4*/ 	.short	0x010a
        /*0ff6*/ 	.byte	0x3f
	.zero		1


	//   ....[37]....
        /*0ff8*/ 	.word	0x000171e0
        /*0ffc*/ 	.word	0x00000005
        /*1000*/ 	.word	0x00038850
        /*1004*/ 	.short	0x010a
        /*1006*/ 	.byte	0x3f
	.zero		1


	//   ....[38]....
        /*1008*/ 	.word	0x00017220
        /*100c*/ 	.word	0x00000005
        /*1010*/ 	.word	0x00038850
        /*1014*/ 	.short	0x010a
        /*1016*/ 	.byte	0x3f
	.zero		1


	//   ....[39]....
        /*1018*/ 	.word	0x00018d60
        /*101c*/ 	.word	0x000000d4
        /*1020*/ 	.word	0x00000000
        /*1024*/ 	.short	0x0101
        /*1026*/ 	.byte	0x3f
	.zero		1


	//   ....[40]....
        /*1028*/ 	.word	0x00019320
        /*102c*/ 	.word	0x0000000b
        /*1030*/ 	.word	0x00000000
        /*1034*/ 	.short	0x0101
        /*1036*/ 	.byte	0x3f
	.zero		1


	//   ....[41]....
        /*1038*/ 	.word	0x00019970
        /*103c*/ 	.word	0x0000000b
        /*1040*/ 	.word	0x00038850
        /*1044*/ 	.short	0x010a
        /*1046*/ 	.byte	0x3f
	.zero		1


	//   ....[42]....
        /*1048*/ 	.word	0x000199f0
        /*104c*/ 	.word	0x0000000b
        /*1050*/ 	.word	0x00038850
        /*1054*/ 	.short	0x010a
        /*1056*/ 	.byte	0x3f
	.zero		1


	//   ....[43]....
        /*1058*/ 	.word	0x00019ff0
        /*105c*/ 	.word	0x00000013
        /*1060*/ 	.word	0x00000000
        /*1064*/ 	.short	0x0101
        /*1066*/ 	.byte	0x3f
	.zero		1


	//   ....[44]....
        /*1068*/ 	.word	0x0001cd30
        /*106c*/ 	.word	0x00000000
        /*1070*/ 	.word	0x00000000
        /*1074*/ 	.short	0x0101
        /*1076*/ 	.byte	0x3f
	.zero		1


	//   ....[45]....
        /*1078*/ 	.word	0x0001f320
        /*107c*/ 	.word	0x0000000b
        /*1080*/ 	.word	0x00038820
        /*1084*/ 	.short	0x010a
        /*1086*/ 	.byte	0x3f
	.zero		1


	//   ....[46]....
        /*1088*/ 	.word	0x0001f3f0
        /*108c*/ 	.word	0x00000008
        /*1090*/ 	.word	0x000388a0
        /*1094*/ 	.short	0x010a
        /*1096*/ 	.byte	0x3f
	.zero		1


	//   ....[47]....
        /*1098*/ 	.word	0x0001f730
        /*109c*/ 	.word	0x00000008
        /*10a0*/ 	.word	0x000388c0
        /*10a4*/ 	.short	0x010a
        /*10a6*/ 	.byte	0x3f
	.zero		1


	//   ....[48]....
        /*10a8*/ 	.word	0x0001fc00
        /*10ac*/ 	.word	0x00000007
        /*10b0*/ 	.word	0x000388a0
        /*10b4*/ 	.short	0x010a
        /*10b6*/ 	.byte	0x3f
	.zero		1


	//   ....[49]....
        /*10b8*/ 	.word	0x0001ff20
        /*10bc*/ 	.word	0x00000007
        /*10c0*/ 	.word	0x000388c0
        /*10c4*/ 	.short	0x010a
        /*10c6*/ 	.byte	0x3f
	.zero		1


	//   ....[50]....
        /*10c8*/ 	.word	0x000210f0
        /*10cc*/ 	.word	0x00000006
        /*10d0*/ 	.word	0x00038880
        /*10d4*/ 	.short	0x010a
        /*10d6*/ 	.byte	0x3f
	.zero		1


	//   ....[51]....
        /*10d8*/ 	.word	0x00021320
        /*10dc*/ 	.word	0x00000006
        /*10e0*/ 	.word	0x00038840
        /*10e4*/ 	.short	0x010a
        /*10e6*/ 	.byte	0x3f
	.zero		1


	//   ....[52]....
        /*10e8*/ 	.word	0x00021790
        /*10ec*/ 	.word	0x00000004
        /*10f0*/ 	.word	0x00038820
        /*10f4*/ 	.short	0x010a
        /*10f6*/ 	.byte	0x3f
	.zero		1


	//   ....[53]....
        /*10f8*/ 	.word	0x00021ad0
        /*10fc*/ 	.word	0x00000005
        /*1100*/ 	.word	0x00038880
        /*1104*/ 	.short	0x010a
        /*1106*/ 	.byte	0x3f
	.zero		1


	//   ....[54]....
        /*1108*/ 	.word	0x00021e40
        /*110c*/ 	.word	0x00000005
        /*1110*/ 	.word	0x00038840
        /*1114*/ 	.short	0x010a
        /*1116*/ 	.byte	0x3f
	.zero		1


	//   ....[55]....
        /*1118*/ 	.word	0x00022230
        /*111c*/ 	.word	0x00000004
        /*1120*/ 	.word	0x00038870
        /*1124*/ 	.short	0x010a
        /*1126*/ 	.byte	0x3f
	.zero		1


	//   ....[56]....
        /*1128*/ 	.word	0x000222c0
        /*112c*/ 	.word	0x00000004
        /*1130*/ 	.word	0x00038860
        /*1134*/ 	.short	0x010a
        /*1136*/ 	.byte	0x3f
	.zero		1


	//   ....[57]....
        /*1138*/ 	.word	0x00022b90
        /*113c*/ 	.word	0x00000003
        /*1140*/ 	.word	0x00038850
        /*1144*/ 	.short	0x0101
        /*1146*/ 	.byte	0x3f
	.zero		1


	//   ....[58]....
        /*1148*/ 	.word	0x00022bd0
        /*114c*/ 	.word	0x00000003
        /*1150*/ 	.word	0x00000000
        /*1154*/ 	.short	0x0101
        /*1156*/ 	.byte	0x3f
	.zero		1


	//   ....[59]....
        /*1158*/ 	.word	0x00022dc0
        /*115c*/ 	.word	0x00000015
        /*1160*/ 	.word	0x00038870
        /*1164*/ 	.short	0x010a
        /*1166*/ 	.byte	0x3f
	.zero		1


	//   ....[60]....
        /*1168*/ 	.word	0x00022e50
        /*116c*/ 	.word	0x00000015
        /*1170*/ 	.word	0x00038860
        /*1174*/ 	.short	0x010a
        /*1176*/ 	.byte	0x3f
	.zero		1


	//   ....[61]....
        /*1178*/ 	.word	0x00023690
        /*117c*/ 	.word	0x00000015
        /*1180*/ 	.word	0x00038850
        /*1184*/ 	.short	0x0101
        /*1186*/ 	.byte	0x3f
	.zero		1


	//   ....[62]....
        /*1188*/ 	.word	0x000236e0
        /*118c*/ 	.word	0x00000000
        /*1190*/ 	.word	0x00000000
        /*1194*/ 	.short	0x0101
        /*1196*/ 	.byte	0x3f
	.zero		1


	//   ....[63]....
        /*1198*/ 	.word	0x00024340
        /*119c*/ 	.word	0x00000000
        /*11a0*/ 	.word	0x00038820
        /*11a4*/ 	.short	0x010a
        /*11a6*/ 	.byte	0x3f
	.zero		1


	//   ....[64]....
        /*11a8*/ 	.word	0x000244f0
        /*11ac*/ 	.word	0x00000006
        /*11b0*/ 	.word	0x00000000
        /*11b4*/ 	.short	0x010a
        /*11b6*/ 	.byte	0x3f
	.zero		1


	//   ....[65]....
        /*11b8*/ 	.word	0x00024560
        /*11bc*/ 	.word	0x00000007
        /*11c0*/ 	.word	0x00000000
        /*11c4*/ 	.short	0x010a
        /*11c6*/ 	.byte	0x3f
	.zero		1


	//   ....[66]....
        /*11c8*/ 	.word	0x000245c0
        /*11cc*/ 	.word	0x00000004
        /*11d0*/ 	.word	0x00038860
        /*11d4*/ 	.short	0x010a
        /*11d6*/ 	.byte	0x3f
	.zero		1


	//   ....[67]....
        /*11d8*/ 	.word	0x00024610
        /*11dc*/ 	.word	0x00000003
        /*11e0*/ 	.word	0x00038860
        /*11e4*/ 	.short	0x010a
        /*11e6*/ 	.byte	0x3f
	.zero		1


	//   ....[68]....
        /*11e8*/ 	.word	0x00024650
        /*11ec*/ 	.word	0x00000004
        /*11f0*/ 	.word	0x00038880
        /*11f4*/ 	.short	0x010a
        /*11f6*/ 	.byte	0x3f
	.zero		1


	//   ....[69]....
        /*11f8*/ 	.word	0x00024670
        /*11fc*/ 	.word	0x00000003
        /*1200*/ 	.word	0x00038880
        /*1204*/ 	.short	0x010a
        /*1206*/ 	.byte	0x3f
	.zero		1


	//   ....[70]....
        /*1208*/ 	.word	0x000246d0
        /*120c*/ 	.word	0x0000006d
        /*1210*/ 	.word	0x00038890
        /*1214*/ 	.short	0x010a
        /*1216*/ 	.byte	0x3f
	.zero		1


	//   ....[71]....
        /*1218*/ 	.word	0x00024720
        /*121c*/ 	.word	0x0000006d
        /*1220*/ 	.word	0x00038890
        /*1224*/ 	.short	0x010a
        /*1226*/ 	.byte	0x3f
	.zero		1


	//   ....[72]....
        /*1228*/ 	.word	0x00024770
        /*122c*/ 	.word	0x0000006d
        /*1230*/ 	.word	0x00038890
        /*1234*/ 	.short	0x010a
        /*1236*/ 	.byte	0x3f
	.zero		1


	//   ....[73]....
        /*1238*/ 	.word	0x000247c0
        /*123c*/ 	.word	0x0000006d
        /*1240*/ 	.word	0x000388b0
        /*1244*/ 	.short	0x010a
        /*1246*/ 	.byte	0x3f
	.zero		1


	//   ....[74]....
        /*1248*/ 	.word	0x00024b30
        /*124c*/ 	.word	0x00000013
        /*1250*/ 	.word	0x00038800
        /*1254*/ 	.short	0x010a
        /*1256*/ 	.byte	0x3f
	.zero		1


	//   ....[75]....
        /*1258*/ 	.word	0x00024e00
        /*125c*/ 	.word	0x00000013
        /*1260*/ 	.word	0x00038800
        /*1264*/ 	.short	0x010a
        /*1266*/ 	.byte	0x3f
	.zero		1


	//   ....[76]....
        /*1268*/ 	.word	0x00024e50
        /*126c*/ 	.word	0x00000000
        /*1270*/ 	.word	0x00038830
        /*1274*/ 	.short	0x010a
        /*1276*/ 	.byte	0x3f
	.zero		1


	//   ....[77]....
        /*1278*/ 	.word	0x00024ea0
        /*127c*/ 	.word	0x00000006
        /*1280*/ 	.word	0x00038830
        /*1284*/ 	.short	0x010a
        /*1286*/ 	.byte	0x3f
	.zero		1


	//   ....[78]....
        /*1288*/ 	.word	0x00024ef0
        /*128c*/ 	.word	0x00000005
        /*1290*/ 	.word	0x00038850
        /*1294*/ 	.short	0x010a
        /*1296*/ 	.byte	0x3f
	.zero		1


	//   ....[79]....
        /*1298*/ 	.word	0x00024f40
        /*129c*/ 	.word	0x0000000b
        /*12a0*/ 	.word	0x00038850
        /*12a4*/ 	.short	0x010a
        /*12a6*/ 	.byte	0x3f
	.zero		1


	//   ....[80]....
        /*12a8*/ 	.word	0x000270e0
        /*12ac*/ 	.word	0x0000000b
        /*12b0*/ 	.word	0x00038820
        /*12b4*/ 	.short	0x010a
        /*12b6*/ 	.byte	0x3f
	.zero		1


	//   ....[81]....
        /*12b8*/ 	.word	0x00027130
        /*12bc*/ 	.word	0x00000008
        /*12c0*/ 	.word	0x000388a0
        /*12c4*/ 	.short	0x010a
        /*12c6*/ 	.byte	0x3f
	.zero		1


	//   ....[82]....
        /*12c8*/ 	.word	0x00027180
        /*12cc*/ 	.word	0x00000008
        /*12d0*/ 	.word	0x000388c0
        /*12d4*/ 	.short	0x010a
        /*12d6*/ 	.byte	0x3f
	.zero		1


	//   ....[83]....
        /*12d8*/ 	.word	0x000271d0
        /*12dc*/ 	.word	0x00000007
        /*12e0*/ 	.word	0x000388a0
        /*12e4*/ 	.short	0x010a
        /*12e6*/ 	.byte	0x3f
	.zero		1


	//   ....[84]....
        /*12e8*/ 	.word	0x00027220
        /*12ec*/ 	.word	0x00000007
        /*12f0*/ 	.word	0x000388c0
        /*12f4*/ 	.short	0x010a
        /*12f6*/ 	.byte	0x3f
	.zero		1


	//   ....[85]....
        /*12f8*/ 	.word	0x000273c0
        /*12fc*/ 	.word	0x00000006
        /*1300*/ 	.word	0x00038880
        /*1304*/ 	.short	0x010a
        /*1306*/ 	.byte	0x3f
	.zero		1


	//   ....[86]....
        /*1308*/ 	.word	0x00027410
        /*130c*/ 	.word	0x00000006
        /*1310*/ 	.word	0x00038840
        /*1314*/ 	.short	0x010a
        /*1316*/ 	.byte	0x3f
	.zero		1


	//   ....[87]....
        /*1318*/ 	.word	0x00027490
        /*131c*/ 	.word	0x00000004
        /*1320*/ 	.word	0x00038820
        /*1324*/ 	.short	0x010a
        /*1326*/ 	.byte	0x3f
	.zero		1


	//   ....[88]....
        /*1328*/ 	.word	0x000274e0
        /*132c*/ 	.word	0x00000005
        /*1330*/ 	.word	0x00038880
        /*1334*/ 	.short	0x010a
        /*1336*/ 	.byte	0x3f
	.zero		1


	//   ....[89]....
        /*1338*/ 	.word	0x00027530
        /*133c*/ 	.word	0x00000005
        /*1340*/ 	.word	0x00038840
        /*1344*/ 	.short	0x010a
        /*1346*/ 	.byte	0x3f
	.zero		1


	//   ....[90]....
        /*1348*/ 	.word	0x00027590
        /*134c*/ 	.word	0x00000004
        /*1350*/ 	.word	0x00038870
        /*1354*/ 	.short	0x010a
        /*1356*/ 	.byte	0x3f
	.zero		1


	//   ....[91]....
        /*1358*/ 	.word	0x000275f0
        /*135c*/ 	.word	0x00000004
        /*1360*/ 	.word	0x00038860
        /*1364*/ 	.short	0x010a
        /*1366*/ 	.byte	0x3f
	.zero		1


	//   ....[92]....
        /*1368*/ 	.word	0x00027640
        /*136c*/ 	.word	0x00000015
        /*1370*/ 	.word	0x00038870
        /*1374*/ 	.short	0x010a
        /*1376*/ 	.byte	0x3f
	.zero		1


	//   ....[93]....
        /*1378*/ 	.word	0x00027690
        /*137c*/ 	.word	0x00000015
        /*1380*/ 	.word	0x00038860
        /*1384*/ 	.short	0x010a
        /*1386*/ 	.byte	0x3f
	.zero		1


	//   ....[94]....
        /*1388*/ 	.word	0x00028040
        /*138c*/ 	.word	0x00000000
        /*1390*/ 	.word	0x00038820
        /*1394*/ 	.short	0x010a
        /*1396*/ 	.byte	0x3f
	.zero		1


	//   ....[95]....
        /*1398*/ 	.word	0x000281e0
        /*139c*/ 	.word	0x00000006
        /*13a0*/ 	.word	0x00000000
        /*13a4*/ 	.short	0x010a
        /*13a6*/ 	.byte	0x3f
	.zero		1


	//   ....[96]....
        /*13a8*/ 	.word	0x00028230
        /*13ac*/ 	.word	0x00000007
        /*13b0*/ 	.word	0x00000000
        /*13b4*/ 	.short	0x010a
        /*13b6*/ 	.byte	0x3f
	.zero		1


	//   ....[97]....
        /*13b8*/ 	.word	0x00028280
        /*13bc*/ 	.word	0x00000004
        /*13c0*/ 	.word	0x00038860
        /*13c4*/ 	.short	0x010a
        /*13c6*/ 	.byte	0x3f
	.zero		1


	//   ....[98]....
        /*13c8*/ 	.word	0x000282d0
        /*13cc*/ 	.word	0x00000003
        /*13d0*/ 	.word	0x00038860
        /*13d4*/ 	.short	0x010a
        /*13d6*/ 	.byte	0x3f
	.zero		1


	//   ....[99]....
        /*13d8*/ 	.word	0x00028320
        /*13dc*/ 	.word	0x00000004
        /*13e0*/ 	.word	0x00038880
        /*13e4*/ 	.short	0x010a
        /*13e6*/ 	.byte	0x3f
	.zero		1


	//----- nvinfo : EIATTR_NUM_MBARRIERS
	.align		4
.L_156:
        /*13e8*/ 	.byte	0x03, 0x38
        /*13ea*/ 	.short	0x0016


	//----- nvinfo : EIATTR_EXIT_INSTR_OFFSETS
	.align		4
        /*13ec*/ 	.byte	0x04, 0x1c
        /*13ee*/ 	.short	(.L_158 - .L_157)


	//   ....[0]....
.L_157:
        /*13f0*/ 	.word	0x000246c0


	//----- nvinfo : EIATTR_MAX_THREADS
	.align		4
.L_158:
        /*13f4*/ 	.byte	0x04, 0x05
        /*13f6*/ 	.short	(.L_160 - .L_159)
.L_159:
        /*13f8*/ 	.word	0x00000180
        /*13fc*/ 	.word	0x00000001
        /*1400*/ 	.word	0x00000001


	//----- nvinfo : EIATTR_CRS_STACK_SIZE
	.align		4
.L_160:
        /*1404*/ 	.byte	0x04, 0x1e
        /*1406*/ 	.short	(.L_162 - .L_161)
.L_161:
        /*1408*/ 	.word	0x00000000


	//----- nvinfo : EIATTR_CBANK_PARAM_SIZE
	.align		4
.L_162:
        /*140c*/ 	.byte	0x03, 0x19
        /*140e*/ 	.short	0x0a70


	//----- nvinfo : EIATTR_PARAM_CBANK
	.align		4
        /*1410*/ 	.byte	0x04, 0x0a
        /*1412*/ 	.short	(.L_164 - .L_163)
	.align		4
.L_163:
        /*1414*/ 	.word	index@(.nv.constant0._ZN7cutlass13device_kernelIN5flash11enable_sm90INS1_16FlashAttnFwdSm90INS1_25CollectiveMainloopFwdSm90ILi2EN4cute5tupleIJNS5_1CILi1EEES8_S8_EEENS6_IJNS7_ILi128EEESA_NS7_ILi256EEEEEELi256ENS_12float_e4m3_tEfNS_4arch4Sm90ELb0ELb0ELb1ELb1ELb0ELb1ELb0ELb1ELb1ELb0ELb0ELb0EEENS1_21CollectiveEpilogueFwdINS6_IJSA_SB_SA_EEES9_NS_10bfloat16_tESF_Li256ELb1ELb0ELb0ELb1EEENS1_36VarlenDynamicPersistentTileSchedulerILi128ELi128ELi256ELi128ELb0ELb0ELb1ELb0ELb1ELb1EEEEEEEEEvNT_6ParamsE)
        /*1418*/ 	.short	0x0210
        /*141a*/ 	.short	0x0a70


	//----- nvinfo : EIATTR_SW_WAR
	.align		4
.L_164:
        /*141c*/ 	.byte	0x04, 0x36
        /*141e*/ 	.short	(.L_166 - .L_165)
.L_165:
        /*1420*/ 	.word	0x00000008
.L_166:


//--------------------- .nv.info._ZN7cutlass13device_kernelIN5flash11enable_sm90INS1_16FlashAttnFwdSm90INS1_25CollectiveMainloopFwdSm90ILi2EN4cute5tupleIJNS5_1CILi1EEES8_S8_EEENS6_IJNS7_ILi128EEENS7_ILi64EEENS7_ILi256EEEEEELi256ENS_12float_e4m3_tEfNS_4arch4Sm90ELb0ELb1ELb1ELb0ELb0ELb0ELb0ELb1ELb1ELb0ELb0ELb0EEENS1_21CollectiveEpilogueFwdINS6_IJSA_SC_SB_EEES9_NS_10bfloat16_tESG_Li256ELb0ELb0ELb0ELb1EEENS1_30DynamicPersistentTileSchedulerILi256ELi128ELb0ELb0ELb1EEEEEEEEEvNT_6ParamsE --------------------------
	.section	.nv.info._ZN7cutlass13device_kernelIN5flash11enable_sm90INS1_16FlashAttnFwdSm90INS1_25CollectiveMainloopFwdSm90ILi2EN4cute5tupleIJNS5_1CILi1EEES8_S8_EEENS6_IJNS7_ILi128EEENS7_ILi64EEENS7_ILi256EEEEEELi256ENS_12float_e4m3_tEfNS_4arch4Sm90ELb0ELb1ELb1ELb0ELb0ELb0ELb0ELb1ELb1ELb0ELb0ELb0EEENS1_21CollectiveEpilogueFwdINS6_IJSA_SC_SB_EEES9_NS_10bfloat16_tESG_Li256ELb0ELb0ELb0ELb1EEENS1_30DynamicPersistentTileSchedulerILi256ELi128ELb0ELb0ELb1EEEEEEEEEvNT_6ParamsE,"",@"SHT_CUDA_INFO"
	.sectionflags	@""
	.align	4


	//----- nvinfo : EIATTR_CUDA_API_VERSION
	.align		4
        /*0000*/ 	.byte	0x04, 0x37
        /*0002*/ 	.short	(.L_168 - .L_167)
.L_167:
        /*0004*/ 	.word	0x00000082


	//----- nvinfo : EIATTR_KPARAM_INFO
	.align		4
.L_168:
        /*0008*/ 	.byte	0x04, 0x17
        /*000a*/ 	.short	(.L_170 - .L_169)
.L_169:
        /*000c*/ 	.word	0x00000000
        /*0010*/ 	.short	0x0000
        /*0012*/ 	.short	0x0070
        /*0014*/ 	.byte	0x00, 0xf0, 0x01, 0x2e


	//----- nvinfo : EIATTR_SPARSE_MMA_MASK
	.align		4
.L_170:
        /*0018*/ 	.byte	0x03, 0x50
        /*001a*/ 	.short	0x0000


	//----- nvinfo : EIATTR_MAXREG_COUNT
	.align		4
        /*001c*/ 	.byte	0x03, 0x1b
        /*001e*/ 	.short	0x00a8


	//----- nvinfo : EIATTR_NUM_BARRIERS
	.align		4
        /*0020*/ 	.byte	0x02, 0x4c
        /*0022*/ 	.byte	0x10
	.zero		1


	//----- nvinfo : EIATTR_EXTERNS
	.align		4
        /*0024*/ 	.byte	0x04, 0x0f
        /*0026*/ 	.short	(.L_172 - .L_171)


	//   ....[0]....
	.align		4
.L_171:
        /*0028*/ 	.word	index@(__assertfail)


	//----- nvinfo : EIATTR_ANNOTATIONS
	.align		4
.L_172:
        /*002c*/ 	.byte	0x04, 0x55
        /*002e*/ 	.short	(.L_174 - .L_173)


	//   ....[0]....
.L_173:
        /* <DEDUP_REMOVED lines=34> */


	//----- nvinfo : EIATTR_MERCURY_ISA_VERSION
	.align		4
.L_174:
        /*0238*/ 	.byte	0x03, 0x5f
        /*023a*/ 	.short	0x0101


	//----- nvinfo : EIATTR_INT_WARP_WIDE_INSTR_OFFSETS
	.align		4
        /*023c*/ 	.byte	0x04, 0x31
        /*023e*/ 	.short	(.L_176 - .L_175)


	//   ....[0]....
.L_175:
        /*0240*/ 	.word	0x00000190


	//   ....[1]....
        /*0244*/ 	.word	0x000001c0


	//   ....[2]....
        /*0248*/ 	.word	0x000001d0


	//   ....[3]....
        /*024c*/ 	.word	0x0000f360


	//   ....[4]....
        /*0250*/ 	.word	0x0000f3f0


	//   ....[5]....
        /*0254*/ 	.word	0x0000faf0


	//   ....[6]....
        /*0258*/ 	.word	0x00011440


	//   ....[7]....
        /*025c*/ 	.word	0x000114d0


	//----- nvinfo : EIATTR_COOP_GROUP_MASK_REGIDS
	.align		4
.L_176:
        /*0260*/ 	.byte	0x04, 0x29
        /*0262*/ 	.short	(.L_178 - .L_177)


	//   ....[0]....
.L_177:
        /*0264*/ 	.word	0xffffffff


	//   ....[1]....
        /*0268*/ 	.word	0xffffffff


	//   ....[2]....
        /*026c*/ 	.word	0xffffffff


	//   ....[3]....
        /*0270*/ 	.word	0xffffffff


	//   ....[4]....
        /*0274*/ 	.word	0xffffffff


	//   ....[5]....
        /*0278*/ 	.word	0xffffffff


	//   ....[6]....
        /*027c*/ 	.word	0xffffffff


	//   ....[7]....
        /*0280*/ 	.word	0xffffffff


	//   ....[8]....
        /*0284*/ 	.word	0xffffffff


	//   ....[9]....
        /*0288*/ 	.word	0xffffffff


	//   ....[10]....
        /*028c*/ 	.word	0xffffffff


	//   ....[11]....
        /*0290*/ 	.word	0xffffffff


	//   ....[12]....
        /*0294*/ 	.word	0xffffffff


	//   ....[13]....
        /*0298*/ 	.word	0xffffffff


	//   ....[14]....
        /*029c*/ 	.word	0xffffffff


	//   ....[15]....
        /*02a0*/ 	.word	0xffffffff


	//   ....[16]....
        /*02a4*/ 	.word	0xffffffff


	//   ....[17]....
        /*02a8*/ 	.word	0xffffffff


	//   ....[18]....
        /*02ac*/ 	.word	0xffffffff


	//   ....[19]....
        /*02b0*/ 	.word	0xffffffff


	//   ....[20]....
        /*02b4*/ 	.word	0xffffffff


	//   ....[21]....
        /*02b8*/ 	.word	0xffffffff


	//   ....[22]....
        /*02bc*/ 	.word	0xffffffff


	//   ....[23]....
        /*02c0*/ 	.word	0xffffffff


	//   ....[24]....
        /*02c4*/ 	.word	0xffffffff


	//   ....[25]....
        /*02c8*/ 	.word	0xffffffff


	//   ....[26]....
        /*02cc*/ 	.word	0xffffffff


	//   ....[27]....
        /*02d0*/ 	.word	0xffffffff


	//   ....[28]....
        /*02d4*/ 	.word	0xffffffff


	//   ....[29]....
        /*02d8*/ 	.word	0xffffffff


	//   ....[30]....
        /*02dc*/ 	.word	0xffffffff


	//   ....[31]....
        /*02e0*/ 	.word	0xffffffff


	//   ....[32]....
        /*02e4*/ 	.word	0xffffffff


	//   ....[33]....
        /*02e8*/ 	.word	0xffffffff


	//   ....[34]....
        /*02ec*/ 	.word	0xffffffff


	//   ....[35]....
        /*02f0*/ 	.word	0xffffffff


	//   ....[36]....
        /*02f4*/ 	.word	0xffffffff


	//   ....[37]....
        /*02f8*/ 	.word	0xffffffff


	//   ....[38]....
        /*02fc*/ 	.word	0xffffffff


	//   ....[39]....
        /*0300*/ 	.word	0xffffffff


	//   ....[40]....
        /*0304*/ 	.word	0xffffffff


	//   ....[41]....
        /*0308*/ 	.word	0xffffffff


	//   ....[42]....
        /*030c*/ 	.word	0xffffffff


	//   ....[43]....
        /*0310*/ 	.word	0xffffffff


	//   ....[44]....
        /*0314*/ 	.word	0xffffffff


	//   ....[45]....
        /*0318*/ 	.word	0xffffffff


	//   ....[46]....
        /*031c*/ 	.word	0xffffffff


	//   ....[47]....
        /*0320*/ 	.word	0xffffffff


	//   ....[48]....
        /*0324*/ 	.word	0xffffffff


	//   ....[49]....
        /*0328*/ 	.word	0xffffffff


	//   ....[50]....
        /*032c*/ 	.word	0xffffffff


	//   ....[51]....
        /*0330*/ 	.word	0xffffffff


	//   ....[52]....
        /*0334*/ 	.word	0xffffffff


	//   ....[53]....
        /*0338*/ 	.word	0xffffffff


	//   ....[54]....
        /*033c*/ 	.word	0xffffffff


	//   ....[55]....
        /*0340*/ 	.word	0xffffffff


	//   ....[56]....
        /*0344*/ 	.word	0xffffffff


	//   ....[57]....
        /*0348*/ 	.word	0xffffffff


	//   ....[58]....
        /*034c*/ 	.word	0xffffffff


	//   ....[59]....
        /*0350*/ 	.word	0xffffffff


	//   ....[60]....
        /*0354*/ 	.word	0xffffffff


	//   ....[61]....
        /*0358*/ 	.word	0xffffffff


	//   ....[62]....
        /*035c*/ 	.word	0xffffffff


	//   ....[63]....
        /*0360*/ 	.word	0xffffffff


	//   ....[64]....
        /*0364*/ 	.word	0xffffffff


	//   ....[65]....
        /*0368*/ 	.word	0xffffffff


	//   ....[66]....
        /*036c*/ 	.word	0xffffffff


	//   ....[67]....
        /*0370*/ 	.word	0xffffffff


	//   ....[68]....
        /*0374*/ 	.word	0xffffffff


	//   ....[69]....
        /*0378*/ 	.word	0xffffffff


	//   ....[70]....
        /*037c*/ 	.word	0xffffffff


	//   ....[71]....
        /*0380*/ 	.word	0xffffffff


	//   ....[72]....
        /*0384*/ 	.word	0xffffffff


	//   ....[73]....
        /*0388*/ 	.word	0xffffffff


	//   ....[74]....
        /*038c*/ 	.word	0xffffffff


	//   ....[75]....
        /*0390*/ 	.word	0xffffffff


	//   ....[76]....
        /*0394*/ 	.word	0xffffffff


	//   ....[77]....
        /*0398*/ 	.word	0xffffffff


	//   ....[78]....
        /*039c*/ 	.word	0xffffffff


	//   ....[79]....
        /*03a0*/ 	.word	0xffffffff


	//   ....[80]....
        /*03a4*/ 	.word	0xffffffff


	//   ....[81]....
        /*03a8*/ 	.word	0xffffffff


	//   ....[82]....
        /*03ac*/ 	.word	0xffffffff


	//   ....[83]....
        /*03b0*/ 	.word	0xffffffff


	//   ....[84]....
        /*03b4*/ 	.word	0xffffffff


	//   ....[85]....
        /*03b8*/ 	.word	0xffffffff


	//   ....[86]....
        /*03bc*/ 	.word	0xffffffff


	//   ....[87]....
        /*03c0*/ 	.word	0xffffffff


	//   ....[88]....
        /*03c4*/ 	.word	0xffffffff


	//   ....[89]....
        /*03c8*/ 	.word	0xffffffff


	//   ....[90]....
        /*03cc*/ 	.word	0xffffffff


	//   ....[91]....
        /*03d0*/ 	.word	0xffffffff


	//   ....[92]....
        /*03d4*/ 	.word	0xffffffff


	//   ....[93]....
        /*03d8*/ 	.word	0xffffffff


	//   ....[94]....
        /*03dc*/ 	.word	0xffffffff


	//   ....[95]....
        /*03e0*/ 	.word	0xffffffff


	//   ....[96]....
        /*03e4*/ 	.word	0xffffffff


	//   ....[97]....
        /*03e8*/ 	.word	0x0500000f


	//   ....[98]....
        /*03ec*/ 	.word	0x0500000f


	//----- nvinfo : EIATTR_COOP_GROUP_INSTR_OFFSETS
	.align		4
.L_178:
        /*03f0*/ 	.byte	0x04, 0x28
        /*03f2*/ 	.short	(.L_180 - .L_179)


	//   ....[0]....
.L_179:
        /*03f4*/ 	.word	0x00000070


	//   ....[1]....
        /*03f8*/ 	.word	0x000001a0


	//   ....[2]....
        /*03fc*/ 	.word	0x000001f0


	//   ....[3]....
        /*0400*/ 	.word	0x000003e0


	//   ....[4]....
        /*0404*/ 	.word	0x00000540


	//   ....[5]....
        /*0408*/ 	.word	0x00000660


	//   ....[6]....
        /*040c*/ 	.word	0x000007c0


	//   ....[7]....
        /*0410*/ 	.word	0x00001970


	//   ....[8]....
        /*0414*/ 	.word	0x00003520


	//   ....[9]....
        /*0418*/ 	.word	0x00003590


	//   ....[10]....
        /*041c*/ 	.word	0x00003830


	//   ....[11]....
        /*0420*/ 	.word	0x000038a0


	//   ....[12]....
        /*0424*/ 	.word	0x000057e0


	//   ....[13]....
        /*0428*/ 	.word	0x000058e0


	//   ....[14]....
        /*042c*/ 	.word	0x00005c70


	//   ....[15]....
        /*0430*/ 	.word	0x00005cf0


	//   ....[16]....
        /*0434*/ 	.word	0x00007a50


	//   ....[17]....
        /*0438*/ 	.word	0x00007a60


	//   ....[18]....
        /*043c*/ 	.word	0x00007ac0


	//   ....[19]....
        /*0440*/ 	.word	0x00007ad0


	//   ....[20]....
        /*0444*/ 	.word	0x00009fd0


	//   ....[21]....
        /*0448*/ 	.word	0x0000a0b0


	//   ....[22]....
        /*044c*/ 	.word	0x0000a470


	//   ....[23]....
        /*0450*/ 	.word	0x0000a4f0


	//   ....[24]....
        /*0454*/ 	.word	0x0000b6e0


	//   ....[25]....
        /*0458*/ 	.word	0x0000b6f0


	//   ....[26]....
        /*045c*/ 	.word	0x0000b720


	//   ....[27]....
        /*0460*/ 	.word	0x0000b730


	//   ....[28]....
        /*0464*/ 	.word	0x0000cda0


	//   ....[29]....
        /*0468*/ 	.word	0x0000cdd0


	//   ....[30]....
        /*046c*/ 	.word	0x0000ce00


	//   ....[31]....
        /*0470*/ 	.word	0x0000ce30


	//   ....[32]....
        /*0474*/ 	.word	0x0000ce60


	//   ....[33]....
        /*0478*/ 	.word	0x0000ce90


	//   ....[34]....
        /*047c*/ 	.word	0x0000ced0


	//   ....[35]....
        /*0480*/ 	.word	0x0000cf00


	//   ....[36]....
        /*0484*/ 	.word	0x0000cf30


	//   ....[37]....
        /*0488*/ 	.word	0x0000cf80


	//   ....[38]....
        /*048c*/ 	.word	0x0000cfd0


	//   ....[39]....
        /*0490*/ 	.word	0x0000d000


	//   ....[40]....
        /*0494*/ 	.word	0x0000d030


	//   ....[41]....
        /*0498*/ 	.word	0x0000d060


	//   ....[42]....
        /*049c*/ 	.word	0x0000d090


	//   ....[43]....
        /*04a0*/ 	.word	0x0000d0c0


	//   ....[44]....
        /*04a4*/ 	.word	0x0000d0f0


	//   ....[45]....
        /*04a8*/ 	.word	0x0000d120


	//   ....[46]....
        /*04ac*/ 	.word	0x0000d150


	//   ....[47]....
        /*04b0*/ 	.word	0x0000d180


	//   ....[48]....
        /*04b4*/ 	.word	0x0000d210


	//   ....[49]....
        /*04b8*/ 	.word	0x0000d240


	//   ....[50]....
        /*04bc*/ 	.word	0x0000d270


	//   ....[51]....
        /*04c0*/ 	.word	0x0000d2a0


	//   ....[52]....
        /*04c4*/ 	.word	0x0000d2e0


	//   ....[53]....
        /*04c8*/ 	.word	0x0000d310


	//   ....[54]....
        /*04cc*/ 	.word	0x0000d350


	//   ....[55]....
        /*04d0*/ 	.word	0x0000d380


	//   ....[56]....
        /*04d4*/ 	.word	0x0000d3b0


	//   ....[57]....
        /*04d8*/ 	.word	0x0000d3f0


	//   ....[58]....
        /*04dc*/ 	.word	0x0000d430


	//   ....[59]....
        /*04e0*/ 	.word	0x0000d470


	//   ....[60]....
        /*04e4*/ 	.word	0x0000d4a0


	//   ....[61]....
        /*04e8*/ 	.word	0x0000d4d0


	//   ....[62]....
        /*04ec*/ 	.word	0x0000d500


	//   ....[63]....
        /*04f0*/ 	.word	0x0000d510


	//   ....[64]....
        /*04f4*/ 	.word	0x0000d520


	//   ....[65]....
        /*04f8*/ 	.word	0x0000d550


	//   ....[66]....
        /*04fc*/ 	.word	0x0000d580


	//   ....[67]....
        /*0500*/ 	.word	0x0000d5b0


	//   ....[68]....
        /*0504*/ 	.word	0x0000d5d0


	//   ....[69]....
        /*0508*/ 	.word	0x0000d5e0


	//   ....[70]....
        /*050c*/ 	.word	0x0000d5f0


	//   ....[71]....
        /*0510*/ 	.word	0x0000d610


	//   ....[72]....
        /*0514*/ 	.word	0x0000d630


	//   ....[73]....
        /*0518*/ 	.word	0x0000d650


	//   ....[74]....
        /*051c*/ 	.word	0x0000d660


	//   ....[75]....
        /*0520*/ 	.word	0x0000d670


	//   ....[76]....
        /*0524*/ 	.word	0x0000d690


	//   ....[77]....
        /*0528*/ 	.word	0x0000d6a0


	//   ....[78]....
        /*052c*/ 	.word	0x0000d6b0


	//   ....[79]....
        /*0530*/ 	.word	0x0000d6c0


	//   ....[80]....
        /*0534*/ 	.word	0x0000d6d0


	//   ....[81]....
        /*0538*/ 	.word	0x0000d6e0


	//   ....[82]....
        /*053c*/ 	.word	0x0000d6f0


	//   ....[83]....
        /*0540*/ 	.word	0x0000d710


	//   ....[84]....
        /*0544*/ 	.word	0x0000d730


	//   ....[85]....
        /*0548*/ 	.word	0x0000d740


	//   ....[86]....
        /*054c*/ 	.word	0x0000d750


	//   ....[87]....
        /*0550*/ 	.word	0x0000d770


	//   ....[88]....
        /*0554*/ 	.word	0x0000d780


	//   ....[89]....
        /*0558*/ 	.word	0x0000d790


	//   ....[90]....
        /*055c*/ 	.word	0x0000d7a0


	//   ....[91]....
        /*0560*/ 	.word	0x0000d7c0


	//   ....[92]....
        /*0564*/ 	.word	0x0000dbd0


	//   ....[93]....
        /*0568*/ 	.word	0x0000e8b0


	//   ....[94]....
        /*056c*/ 	.word	0x0000fc00


	//   ....[95]....
        /*0570*/ 	.word	0x00011d20


	//   ....[96]....
        /*0574*/ 	.word	0x00011ec0


	//   ....[97]....
        /*0578*/ 	.word	0x00012580


	//   ....[98]....
        /*057c*/ 	.word	0x00012a10


	//----- nvinfo : EIATTR_REG_RECONFIG
	.align		4
.L_180:
        /*0580*/ 	.byte	0x01, 0x54
	.zero		2


	//----- nvinfo : EIATTR_SYSCALL_OFFSETS
	.align		4
        /*0584*/ 	.byte	0x04, 0x46
        /*0586*/ 	.short	(.L_182 - .L_181)


	//   ....[0]....
.L_181:
        /*0588*/ 	.word	0x00001b20


	//   ....[1]....
        /*058c*/ 	.word	0x0000f590


	//   ....[2]....
        /*0590*/ 	.word	0x0000f710


	//   ....[3]....
        /*0594*/ 	.word	0x0000f850


	//   ....[4]....
        /*0598*/ 	.word	0x0000f970


	//----- nvinfo : EIATTR_MBARRIER_INSTR_OFFSETS
	.align		4
.L_182:
        /*059c*/ 	.byte	0x04, 0x39
        /*059e*/ 	.short	(.L_184 - .L_183)


	//   ....[0]....
.L_183:
        /*05a0*/ 	.word	0x00000290
        /*05a4*/ 	.word	0x000000ff
        /*05a8*/ 	.word	0x00028400
        /*05ac*/ 	.short	0x0100
        /*05ae*/ 	.byte	0x06
	.zero		1


	//   ....[1]....
        /*05b0*/ 	.word	0x000002a0
        /*05b4*/ 	.word	0x000000ff
        /*05b8*/ 	.word	0x00028420
        /*05bc*/ 	.short	0x0100
        /*05be*/ 	.byte	0x06
	.zero		1


	//   ....[2]....
        /*05c0*/ 	.word	0x00000390
        /*05c4*/ 	.word	0x000000ff
        /*05c8*/ 	.word	0x00028430
        /*05cc*/ 	.short	0x0100
        /*05ce*/ 	.byte	0x08
	.zero		1


	//   ....[3]....
        /*05d0*/ 	.word	0x000003a0
        /*05d4*/ 	.word	0x000000ff
        /*05d8*/ 	.word	0x00028440
        /*05dc*/ 	.short	0x0100
        /*05de*/ 	.byte	0x08
	.zero		1


	//   ....[4]....
        /*05e0*/ 	.word	0x000003b0
        /*05e4*/ 	.word	0x000000ff
        /*05e8*/ 	.word	0x00028438
        /*05ec*/ 	.short	0x0100
        /*05ee*/ 	.byte	0x08
	.zero		1


	//   ....[5]....
        /*05f0*/ 	.word	0x000003c0
        /*05f4*/ 	.word	0x000000ff
        /*05f8*/ 	.word	0x00028448
        /*05fc*/ 	.short	0x0100
        /*05fe*/ 	.byte	0x08
	.zero		1


	//   ....[6]....
        /*0600*/ 	.word	0x000004f0
        /*0604*/ 	.word	0x000000ff
        /*0608*/ 	.word	0x00028450
        /*060c*/ 	.short	0x0100
        /*060e*/ 	.byte	0x08
	.zero		1


	//   ....[7]....
        /*0610*/ 	.word	0x00000500
        /*0614*/ 	.word	0x000000ff
        /*0618*/ 	.word	0x00028460
        /*061c*/ 	.short	0x0100
        /*061e*/ 	.byte	0x08
	.zero		1


	//   ....[8]....
        /*0620*/ 	.word	0x00000510
        /*0624*/ 	.word	0x000000ff
        /*0628*/ 	.word	0x00028458
        /*062c*/ 	.short	0x0100
        /*062e*/ 	.byte	0x08
	.zero		1


	//   ....[9]....
        /*0630*/ 	.word	0x00000520
        /*0634*/ 	.word	0x000000ff
        /*0638*/ 	.word	0x00028468
        /*063c*/ 	.short	0x0100
        /*063e*/ 	.byte	0x08
	.zero		1


	//   ....[10]....
        /*0640*/ 	.word	0x00000610
        /*0644*/ 	.word	0x000000ff
        /*0648*/ 	.word	0x00028470
        /*064c*/ 	.short	0x0100
        /*064e*/ 	.byte	0x06
	.zero		1


	//   ....[11]....
        /*0650*/ 	.word	0x00000620
        /*0654*/ 	.word	0x000000ff
        /*0658*/ 	.word	0x00028480
        /*065c*/ 	.short	0x0100
        /*065e*/ 	.byte	0x06
	.zero		1


	//   ....[12]....
        /*0660*/ 	.word	0x00000630
        /*0664*/ 	.word	0x000000ff
        /*0668*/ 	.word	0x00028478
        /*066c*/ 	.short	0x0100
        /*066e*/ 	.byte	0x06
	.zero		1


	//   ....[13]....
        /*0670*/ 	.word	0x00000640
        /*0674*/ 	.word	0x000000ff
        /*0678*/ 	.word	0x00028488
        /*067c*/ 	.short	0x0100
        /*067e*/ 	.byte	0x06
	.zero		1


	//   ....[14]....
        /*0680*/ 	.word	0x00000770
        /*0684*/ 	.word	0x000000ff
        /*0688*/ 	.word	0x00028490
        /*068c*/ 	.short	0x0100
        /*068e*/ 	.byte	0x08
	.zero		1


	//   ....[15]....
        /*0690*/ 	.word	0x00000780
        /*0694*/ 	.word	0x000000ff
        /*0698*/ 	.word	0x000284a0
        /*069c*/ 	.short	0x0100
        /*069e*/ 	.byte	0x08
	.zero		1


	//   ....[16]....
        /*06a0*/ 	.word	0x00000790
        /*06a4*/ 	.word	0x000000ff
        /*06a8*/ 	.word	0x00028498
        /*06ac*/ 	.short	0x0100
        /*06ae*/ 	.byte	0x08
	.zero		1


	//   ....[17]....
        /*06b0*/ 	.word	0x000007a0
        /*06b4*/ 	.word	0x000000ff
        /*06b8*/ 	.word	0x000284a8
        /*06bc*/ 	.short	0x0100
        /*06be*/ 	.byte	0x08
	.zero		1


	//   ....[18]....
        /*06c0*/ 	.word	0x000008d0
        /*06c4*/ 	.word	0x000000ff
        /*06c8*/ 	.word	0x000284b0
        /*06cc*/ 	.short	0x0100
        /*06ce*/ 	.byte	0x08
	.zero		1


	//   ....[19]....
        /*06d0*/ 	.word	0x000008e0
        /*06d4*/ 	.word	0x000000ff
        /*06d8*/ 	.word	0x000284c0
        /*06dc*/ 	.short	0x0100
        /*06de*/ 	.byte	0x08
	.zero		1


	//   ....[20]....
        /*06e0*/ 	.word	0x000008f0
        /*06e4*/ 	.word	0x000000ff
        /*06e8*/ 	.word	0x000284b8
        /*06ec*/ 	.short	0x0100
        /*06ee*/ 	.byte	0x08
	.zero		1


	//   ....[21]....
        /*06f0*/ 	.word	0x00000900
        /*06f4*/ 	.word	0x000000ff
        /*06f8*/ 	.word	0x000284c8
        /*06fc*/ 	.short	0x0100
        /*06fe*/ 	.byte	0x08
	.zero		1


	//   ....[22]....
        /*0700*/ 	.word	0x00001e70
        /*0704*/ 	.word	0x000000ff
        /*0708*/ 	.word	0x00028400
        /*070c*/ 	.short	0x010a
        /*070e*/ 	.byte	0x26
	.zero		1


	//   ....[23]....
        /*0710*/ 	.word	0x00001f10
        /*0714*/ 	.word	0x00000005
        /*0718*/ 	.word	0x00028430
        /*071c*/ 	.short	0x010a
        /*071e*/ 	.byte	0x3f
	.zero		1


	//   ....[24]....
        /*0720*/ 	.word	0x00001f70
        /*0724*/ 	.word	0x00000005
        /*0728*/ 	.word	0x00028430
        /*072c*/ 	.short	0x010a
        /*072e*/ 	.byte	0x3f
	.zero		1


	//   ....[25]....
        /*0730*/ 	.word	0x00002660
        /*0734*/ 	.word	0x00000002
        /*0738*/ 	.word	0x00000000
        /*073c*/ 	.short	0x0101
        /*073e*/ 	.byte	0x3f
	.zero		1


	//   ....[26]....
        /*0740*/ 	.word	0x00004580
        /*0744*/ 	.word	0x000000ff
        /*0748*/ 	.word	0x00028430
        /*074c*/ 	.short	0x010a
        /*074e*/ 	.byte	0x0a
	.zero		1


	//   ....[27]....
        /*0750*/ 	.word	0x000045c0
        /*0754*/ 	.word	0x000000ff
        /*0758*/ 	.word	0x00028430
        /*075c*/ 	.short	0x010a
        /*075e*/ 	.byte	0x0a
	.zero		1


	//   ....[28]....
        /*0760*/ 	.word	0x00004910
        /*0764*/ 	.word	0x000000ff
        /*0768*/ 	.word	0x00028450
        /*076c*/ 	.short	0x010a
        /*076e*/ 	.byte	0x0a
	.zero		1


	//   ....[29]....
        /*0770*/ 	.word	0x00004950
        /*0774*/ 	.word	0x000000ff
        /*0778*/ 	.word	0x00028450
        /*077c*/ 	.short	0x010a
        /*077e*/ 	.byte	0x0a
	.zero		1


	//   ....[30]....
        /*0780*/ 	.word	0x00004f10
        /*0784*/ 	.word	0x0000000b
        /*0788*/ 	.word	0x00000000
        /*078c*/ 	.short	0x0101
        /*078e*/ 	.byte	0x3f
	.zero		1


	//   ....[31]....
        /*0790*/ 	.word	0x00006380
        /*0794*/ 	.word	0x000000ff
        /*0798*/ 	.word	0x00000000
        /*079c*/ 	.short	0x0101
        /*079e*/ 	.byte	0x0a
	.zero		1


	//   ....[32]....
        /*07a0*/ 	.word	0x00006f50
        /*07a4*/ 	.word	0x000000ff
        /*07a8*/ 	.word	0x00028430
        /*07ac*/ 	.short	0x010a
        /*07ae*/ 	.byte	0x06
	.zero		1


	//   ....[33]....
        /*07b0*/ 	.word	0x00006f90
        /*07b4*/ 	.word	0x000000ff
        /*07b8*/ 	.word	0x00028430
        /*07bc*/ 	.short	0x010a
        /*07be*/ 	.byte	0x06
	.zero		1


	//   ....[34]....
        /*07c0*/ 	.word	0x00007310
        /*07c4*/ 	.word	0x000000ff
        /*07c8*/ 	.word	0x00028450
        /*07cc*/ 	.short	0x010a
        /*07ce*/ 	.byte	0x0a
	.zero		1


	//   ....[35]....
        /*07d0*/ 	.word	0x00007350
        /*07d4*/ 	.word	0x000000ff
        /*07d8*/ 	.word	0x00028450
        /*07dc*/ 	.short	0x010a
        /*07de*/ 	.byte	0x0a
	.zero		1


	//   ....[36]....
        /*07e0*/ 	.word	0x00008130
        /*07e4*/ 	.word	0x00000004
        /*07e8*/ 	.word	0x00000000
        /*07ec*/ 	.short	0x0101
        /*07ee*/ 	.byte	0x3f
	.zero		1


	//   ....[37]....
        /*07f0*/ 	.word	0x00008350
        /*07f4*/ 	.word	0x000000ff
        /*07f8*/ 	.word	0x00000000
        /*07fc*/ 	.short	0x0101
        /*07fe*/ 	.byte	0x05
	.zero		1


	//   ....[38]....
        /*0800*/ 	.word	0x00008d70
        /*0804*/ 	.word	0x000000ff
        /*0808*/ 	.word	0x00028430
        /*080c*/ 	.short	0x010a
        /*080e*/ 	.byte	0x06
	.zero		1


	//   ....[39]....
        /*0810*/ 	.word	0x00008db0
        /*0814*/ 	.word	0x000000ff
        /*0818*/ 	.word	0x00028430
        /*081c*/ 	.short	0x010a
        /*081e*/ 	.byte	0x06
	.zero		1


	//   ....[40]....
        /*0820*/ 	.word	0x00009130
        /*0824*/ 	.word	0x000000ff
        /*0828*/ 	.word	0x00028450
        /*082c*/ 	.short	0x010a
        /*082e*/ 	.byte	0x0a
	.zero		1


	//   ....[41]....
        /*0830*/ 	.word	0x00009170
        /*0834*/ 	.word	0x000000ff
        /*0838*/ 	.word	0x00028450
        /*083c*/ 	.short	0x010a
        /*083e*/ 	.byte	0x0a
	.zero		1


	//   ....[42]....
        /*0840*/ 	.word	0x00009710
        /*0844*/ 	.word	0x000000a6
        /*0848*/ 	.word	0x00000000
        /*084c*/ 	.short	0x0101
        /*084e*/ 	.byte	0x3f
	.zero		1


	//   ....[43]....
        /*0850*/ 	.word	0x0000ab80
        /*0854*/ 	.word	0x000000ff
        /*0858*/ 	.word	0x00000000
        /*085c*/ 	.short	0x0101
        /*085e*/ 	.byte	0x05
	.zero		1


	//   ....[44]....
        /*0860*/ 	.word	0x0000b480
        /*0864*/ 	.word	0x000000ff
        /*0868*/ 	.word	0x00028450
        /*086c*/ 	.short	0x010a
        /*086e*/ 	.byte	0x09
	.zero		1


	//   ....[45]....
        /*0870*/ 	.word	0x0000b4c0
        /*0874*/ 	.word	0x000000ff
        /*0878*/ 	.word	0x00028450
        /*087c*/ 	.short	0x010a
        /*087e*/ 	.byte	0x09
	.zero		1


	//   ....[46]....
        /*0880*/ 	.word	0x0000bcc0
        /*0884*/ 	.word	0x000000ff
        /*0888*/ 	.word	0x00000000
        /*088c*/ 	.short	0x0101
        /*088e*/ 	.byte	0x04
	.zero		1


	//   ....[47]....
        /*0890*/ 	.word	0x0000de00
        /*0894*/ 	.word	0x000000ff
        /*0898*/ 	.word	0x00000000
        /*089c*/ 	.short	0x0101
        /*089e*/ 	.byte	0x05
	.zero		1


	//   ....[48]....
        /*08a0*/ 	.word	0x0000fe20
        /*08a4*/ 	.word	0x00000003
        /*08a8*/ 	.word	0x00028480
        /*08ac*/ 	.short	0x010a
        /*08ae*/ 	.byte	0x3f
	.zero		1


	//   ....[49]....
        /*08b0*/ 	.word	0x00010020
        /*08b4*/ 	.word	0x00000003
        /*08b8*/ 	.word	0x00028440
        /*08bc*/ 	.short	0x010a
        /*08be*/ 	.byte	0x3f
	.zero		1


	//   ....[50]....
        /*08c0*/ 	.word	0x00010400
        /*08c4*/ 	.word	0x000000ff
        /*08c8*/ 	.word	0x00028420
        /*08cc*/ 	.short	0x010a
        /*08ce*/ 	.byte	0x28
	.zero		1


	//   ....[51]....
        /*08d0*/ 	.word	0x000106e0
        /*08d4*/ 	.word	0x00000006
        /*08d8*/ 	.word	0x00028480
        /*08dc*/ 	.short	0x010a
        /*08de*/ 	.byte	0x3f
	.zero		1


	//   ....[52]....
        /*08e0*/ 	.word	0x00010a50
        /*08e4*/ 	.word	0x00000006
        /*08e8*/ 	.word	0x00028440
        /*08ec*/ 	.short	0x010a
        /*08ee*/ 	.byte	0x3f
	.zero		1


	//   ....[53]....
        /*08f0*/ 	.word	0x00010e40
        /*08f4*/ 	.word	0x00000005
        /*08f8*/ 	.word	0x00028470
        /*08fc*/ 	.short	0x010a
        /*08fe*/ 	.byte	0x3f
	.zero		1


	//   ....[54]....
        /*0900*/ 	.word	0x00010ec0
        /*0904*/ 	.word	0x00000005
        /*0908*/ 	.word	0x00028460
        /*090c*/ 	.short	0x010a
        /*090e*/ 	.byte	0x3f
	.zero		1


	//   ....[55]....
        /*0910*/ 	.word	0x000113a0
        /*0914*/ 	.word	0x00000004
        /*0918*/ 	.word	0x00028450
        /*091c*/ 	.short	0x0101
        /*091e*/ 	.byte	0x3f
	.zero		1


	//   ....[56]....
        /*0920*/ 	.word	0x000113e0
        /*0924*/ 	.word	0x00000003
        /*0928*/ 	.word	0x00000000
        /*092c*/ 	.short	0x0101
        /*092e*/ 	.byte	0x3f
	.zero		1


	//   ....[57]....
        /*0930*/ 	.word	0x000115b0
        /*0934*/ 	.word	0x00000014
        /*0938*/ 	.word	0x00028470
        /*093c*/ 	.short	0x010a
        /*093e*/ 	.byte	0x3f
	.zero		1


	//   ....[58]....
        /*0940*/ 	.word	0x00011640
        /*0944*/ 	.word	0x00000014
        /*0948*/ 	.word	0x00028460
        /*094c*/ 	.short	0x010a
        /*094e*/ 	.byte	0x3f
	.zero		1


	//   ....[59]....
        /*0950*/ 	.word	0x00011b10
        /*0954*/ 	.word	0x00000014
        /*0958*/ 	.word	0x00028450
        /*095c*/ 	.short	0x0101
        /*095e*/ 	.byte	0x3f
	.zero		1


	//   ....[60]....
        /*0960*/ 	.word	0x00011b60
        /*0964*/ 	.word	0x00000000
        /*0968*/ 	.word	0x00000000
        /*096c*/ 	.short	0x0101
        /*096e*/ 	.byte	0x3f
	.zero		1


	//   ....[61]....
        /*0970*/ 	.word	0x00011e40
        /*0974*/ 	.word	0x00000000
        /*0978*/ 	.word	0x00028420
        /*097c*/ 	.short	0x010a
        /*097e*/ 	.byte	0x3f
	.zero		1


	//   ....[62]....
        /*0980*/ 	.word	0x00012000
        /*0984*/ 	.word	0x00000006
        /*0988*/ 	.word	0x00000000
        /*098c*/ 	.short	0x010a
        /*098e*/ 	.byte	0x3f
	.zero		1


	//   ....[63]....
        /*0990*/ 	.word	0x00012070
        /*0994*/ 	.word	0x00000007
        /*0998*/ 	.word	0x00000000
        /*099c*/ 	.short	0x010a
        /*099e*/ 	.byte	0x3f
	.zero		1


	//   ....[64]....
        /*09a0*/ 	.word	0x000120d0
        /*09a4*/ 	.word	0x00000004
        /*09a8*/ 	.word	0x00028460
        /*09ac*/ 	.short	0x010a
        /*09ae*/ 	.byte	0x3f
	.zero		1


	//   ....[65]....
        /*09b0*/ 	.word	0x00012120
        /*09b4*/ 	.word	0x00000003
        /*09b8*/ 	.word	0x00028460
        /*09bc*/ 	.short	0x010a
        /*09be*/ 	.byte	0x3f
	.zero		1


	//   ....[66]....
        /*09c0*/ 	.word	0x00012160
        /*09c4*/ 	.word	0x00000004
        /*09c8*/ 	.word	0x00028480
        /*09cc*/ 	.short	0x010a
        /*09ce*/ 	.byte	0x3f
	.zero		1


	//   ....[67]....
        /*09d0*/ 	.word	0x00012180
        /*09d4*/ 	.word	0x00000003
        /*09d8*/ 	.word	0x00028480
        /*09dc*/ 	.short	0x010a
        /*09de*/ 	.byte	0x3f
	.zero		1


	//   ....[68]....
        /*09e0*/ 	.word	0x000121f0
        /*09e4*/ 	.word	0x00000003
        /*09e8*/ 	.word	0x00028400
        /*09ec*/ 	.short	0x010a
        /*09ee*/ 	.byte	0x3f
	.zero		1


	//   ....[69]....
        /*09f0*/ 	.word	0x00012240
        /*09f4*/ 	.word	0x00000005
        /*09f8*/ 	.word	0x00028430
        /*09fc*/ 	.short	0x010a
        /*09fe*/ 	.byte	0x3f
	.zero		1


	//   ....[70]....
        /*0a00*/ 	.word	0x000122a0
        /*0a04*/ 	.word	0x0000000b
        /*0a08*/ 	.word	0x00028430
        /*0a0c*/ 	.short	0x010a
        /*0a0e*/ 	.byte	0x3f
	.zero		1


	//   ....[71]....
        /*0a10*/ 	.word	0x00012300
        /*0a14*/ 	.word	0x0000000b
        /*0a18*/ 	.word	0x00028450
        /*0a1c*/ 	.short	0x010a
        /*0a1e*/ 	.byte	0x3f
	.zero		1


	//   ....[72]....
        /*0a20*/ 	.word	0x00012360
        /*0a24*/ 	.word	0x00000008
        /*0a28*/ 	.word	0x00028430
        /*0a2c*/ 	.short	0x010a
        /*0a2e*/ 	.byte	0x3f
	.zero		1


	//   ....[73]....
        /*0a30*/ 	.word	0x000123c0
        /*0a34*/ 	.word	0x00000008
        /*0a38*/ 	.word	0x00028450
        /*0a3c*/ 	.short	0x010a
        /*0a3e*/ 	.byte	0x3f
	.zero		1


	//   ....[74]....
        /*0a40*/ 	.word	0x00012420
        /*0a44*/ 	.word	0x00000008
        /*0a48*/ 	.word	0x00028430
        /*0a4c*/ 	.short	0x010a
        /*0a4e*/ 	.byte	0x3f
	.zero		1


	//   ....[75]....
        /*0a50*/ 	.word	0x00012480
        /*0a54*/ 	.word	0x00000008
        /*0a58*/ 	.word	0x00028450
        /*0a5c*/ 	.short	0x010a
        /*0a5e*/ 	.byte	0x3f
	.zero		1


	//   ....[76]....
        /*0a60*/ 	.word	0x000124e0
        /*0a64*/ 	.word	0x00000003
        /*0a68*/ 	.word	0x00028450
        /*0a6c*/ 	.short	0x010a
        /*0a6e*/ 	.byte	0x3f
	.zero		1


	//   ....[77]....
        /*0a70*/ 	.word	0x00012630
        /*0a74*/ 	.word	0x00000003
        /*0a78*/ 	.word	0x00028480
        /*0a7c*/ 	.short	0x010a
        /*0a7e*/ 	.byte	0x3f
	.zero		1


	//   ....[78]....
        /*0a80*/ 	.word	0x00012680
        /*0a84*/ 	.word	0x00000003
        /*0a88*/ 	.word	0x00028440
        /*0a8c*/ 	.short	0x010a
        /*0a8e*/ 	.byte	0x3f
	.zero		1


	//   ....[79]....
        /*0a90*/ 	.word	0x000126e0
        /*0a94*/ 	.word	0x00000003
        /*0a98*/ 	.word	0x00028420
        /*0a9c*/ 	.short	0x010a
        /*0a9e*/ 	.byte	0x3f
	.zero		1


	//   ....[80]....
        /*0aa0*/ 	.word	0x00012730
        /*0aa4*/ 	.word	0x00000006
        /*0aa8*/ 	.word	0x00028480
        /*0aac*/ 	.short	0x010a
        /*0aae*/ 	.byte	0x3f
	.zero		1


	//   ....[81]....
        /*0ab0*/ 	.word	0x00012780
        /*0ab4*/ 	.word	0x00000006
        /*0ab8*/ 	.word	0x00028440
        /*0abc*/ 	.short	0x010a
        /*0abe*/ 	.byte	0x3f
	.zero		1


	//   ....[82]....
        /*0ac0*/ 	.word	0x000127e0
        /*0ac4*/ 	.word	0x00000005
        /*0ac8*/ 	.word	0x00028470
        /*0acc*/ 	.short	0x010a
        /*0ace*/ 	.byte	0x3f
	.zero		1


	//   ....[83]....
        /*0ad0*/ 	.word	0x00012840
        /*0ad4*/ 	.word	0x00000005
        /*0ad8*/ 	.word	0x00028460
        /*0adc*/ 	.short	0x010a
        /*0ade*/ 	.byte	0x3f
	.zero		1


	//   ....[84]....
        /*0ae0*/ 	.word	0x00012890
        /*0ae4*/ 	.word	0x00000014
        /*0ae8*/ 	.word	0x00028470
        /*0aec*/ 	.short	0x010a
        /*0aee*/ 	.byte	0x3f
	.zero		1


	//   ....[85]....
        /*0af0*/ 	.word	0x000128e0
        /*0af4*/ 	.word	0x00000014
        /*0af8*/ 	.word	0x00028460
        /*0afc*/ 	.short	0x010a
        /*0afe*/ 	.byte	0x3f
	.zero		1


	//   ....[86]....
        /*0b00*/ 	.word	0x00012930
        /*0b04*/ 	.word	0x00000000
        /*0b08*/ 	.word	0x00028420
        /*0b0c*/ 	.short	0x010a
        /*0b0e*/ 	.byte	0x3f
	.zero		1


	//   ....[87]....
        /*0b10*/ 	.word	0x00012ad0
        /*0b14*/ 	.word	0x00000006
        /*0b18*/ 	.word	0x00000000
        /*0b1c*/ 	.short	0x010a
        /*0b1e*/ 	.byte	0x3f
	.zero		1


	//   ....[88]....
        /*0b20*/ 	.word	0x00012b20
        /*0b24*/ 	.word	0x00000007
        /*0b28*/ 	.word	0x00000000
        /*0b2c*/ 	.short	0x010a
        /*0b2e*/ 	.byte	0x3f
	.zero		1


	//   ....[89]....
        /*0b30*/ 	.word	0x00012b70
        /*0b34*/ 	.word	0x00000004
        /*0b38*/ 	.word	0x00028460
        /*0b3c*/ 	.short	0x010a
        /*0b3e*/ 	.byte	0x3f
	.zero		1


	//   ....[90]....
        /*0b40*/ 	.word	0x00012bc0
        /*0b44*/ 	.word	0x00000003
        /*0b48*/ 	.word	0x00028460
        /*0b4c*/ 	.short	0x010a
        /*0b4e*/ 	.byte	0x3f
	.zero		1


	//   ....[91]....
        /*0b50*/ 	.word	0x00012c10
        /*0b54*/ 	.word	0x00000004
        /*0b58*/ 	.word	0x00028480
        /*0b5c*/ 	.short	0x010a
        /*0b5e*/ 	.byte	0x3f
	.zero		1


	//----- nvinfo : EIATTR_NUM_MBARRIERS
	.align		4
.L_184:
        /*0b60*/ 	.byte	0x03, 0x38
        /*0b62*/ 	.short	0x0016


	//----- nvinfo : EIATTR_EXIT_INSTR_OFFSETS
	.align		4
        /*0b64*/ 	.byte	0x04, 0x1c
        /*0b66*/ 	.short	(.L_186 - .L_185)


	//   ....[0]....
.L_185:
        /*0b68*/ 	.word	0x00000a60


	//   ....[1]....
        /*0b6c*/ 	.word	0x0000e850


	//   ....[2]....
        /*0b70*/ 	.word	0x000121d0


	//----- nvinfo : EIATTR_MAX_THREADS
	.align		4
.L_186:
        /*0b74*/ 	.byte	0x04, 0x05
        /*0b76*/ 	.short	(.L_188 - .L_187)
.L_187:
        /*0b78*/ 	.word	0x00000180
        /*0b7c*/ 	.word	0x00000001
        /*0b80*/ 	.word	0x00000001


	//----- nvinfo : EIATTR_CRS_STACK_SIZE
	.align		4
.L_188:
        /*0b84*/ 	.byte	0x04, 0x1e
        /*0b86*/ 	.short	(.L_190 - .L_189)
.L_189:
        /*0b88*/ 	.word	0x00000000


	//----- nvinfo : EIATTR_CBANK_PARAM_SIZE
	.align		4
.L_190:
        /*0b8c*/ 	.byte	0x03, 0x19
        /*0b8e*/ 	.short	0x0bf0


	//----- nvinfo : EIATTR_PARAM_CBANK
	.align		4
        /*0b90*/ 	.byte	0x04, 0x0a
        /*0b92*/ 	.short	(.L_192 - .L_191)
	.align		4
.L_191:
        /*0b94*/ 	.word	index@(.nv.constant0._ZN7cutlass13device_kernelIN5flash11enable_sm90INS1_16FlashAttnFwdSm90INS1_25CollectiveMainloopFwdSm90ILi2EN4cute5tupleIJNS5_1CILi1EEES8_S8_EEENS6_IJNS7_ILi128EEENS7_ILi64EEENS7_ILi256EEEEEELi256ENS_12float_e4m3_tEfNS_4arch4Sm90ELb0ELb1ELb1ELb0ELb0ELb0ELb0ELb1ELb1ELb0ELb0ELb0EEENS1_21CollectiveEpilogueFwdINS6_IJSA_SC_SB_EEES9_NS_10bfloat16_tESG_Li256ELb0ELb0ELb0ELb1EEENS1_30DynamicPersistentTileSchedulerILi256ELi128ELb0ELb0ELb1EEEEEEEEEvNT_6ParamsE)
        /*0b98*/ 	.short	0x0210
        /*0b9a*/ 	.short	0x0bf0


	//----- nvinfo : EIATTR_SW_WAR
	.align		4
.L_192:
        /*0b9c*/ 	.byte	0x04, 0x36
        /*0b9e*/ 	.short	(.L_194 - .L_193)
.L_193:
        /*0ba0*/ 	.word	0x00000008
.L_194:


//--------------------- .nv.info._ZN7cutlass13device_kernelIN5flash11enable_sm90INS1_16FlashAttnFwdSm90INS1_25CollectiveMainloopFwdSm90ILi2EN4cute5tupleIJNS5_1CILi1EEES8_S8_EEENS6_IJNS7_ILi128EEENS7_ILi64EEENS7_ILi256EEEEEELi256ENS_12float_e4m3_tEfNS_4arch4Sm90ELb0ELb1ELb1ELb1ELb0ELb0ELb0ELb1ELb1ELb0ELb0ELb0EEENS1_21CollectiveEpilogueFwdINS6_IJSA_SC_SB_EEES9_NS_10bfloat16_tESG_Li256ELb1ELb0ELb0ELb1EEENS1_36VarlenDynamicPersistentTileSchedulerILi128ELi64ELi256ELi128ELb0ELb0ELb1ELb1ELb0ELb1EEEEEEEEEvNT_6ParamsE --------------------------
	.section	.nv.info._ZN7cutlass13device_kernelIN5flash11enable_sm90INS1_16FlashAttnFwdSm90INS1_25CollectiveMainloopFwdSm90ILi2EN4cute5tupleIJNS5_1CILi1EEES8_S8_EEENS6_IJNS7_ILi128EEENS7_ILi64EEENS7_ILi256EEEEEELi256ENS_12float_e4m3_tEfNS_4arch4Sm90ELb0ELb1ELb1ELb1ELb0ELb0ELb0ELb1ELb1ELb0ELb0ELb0EEENS1_21CollectiveEpilogueFwdINS6_IJSA_SC_SB_EEES9_NS_10bfloat16_tESG_Li256ELb1ELb0ELb0ELb1EEENS1_36VarlenDynamicPersistentTileSchedulerILi128ELi64ELi256ELi128ELb0ELb0ELb1ELb1ELb0ELb1EEEEEEEEEvNT_6ParamsE,"",@"SHT_CUDA_INFO"
	.sectionflags	@""
	.align	4


	//----- nvinfo : EIATTR_CUDA_API_VERSION
	.align		4
        /*0000*/ 	.byte	0x04, 0x37
        /*0002*/ 	.short	(.L_196 - .L_195)
.L_195:
        /*0004*/ 	.word	0x00000082


	//----- nvinfo : EIATTR_KPARAM_INFO
	.align		4
.L_196:
        /*0008*/ 	.byte	0x04, 0x17
        /*000a*/ 	.short	(.L_198 - .L_197)
.L_197:
        /*000c*/ 	.word	0x00000000
        /*0010*/ 	.short	0x0000
        /*0012*/ 	.short	0x0070
        /*0014*/ 	.byte	0x00, 0xf0, 0x01, 0x28


	//----- nvinfo : EIATTR_SPARSE_MMA_MASK
	.align		4
.L_198:
        /*0018*/ 	.byte	0x03, 0x50
        /*001a*/ 	.short	0x0000


	//----- nvinfo : EIATTR_MAXREG_COUNT
	.align		4
        /*001c*/ 	.byte	0x03, 0x1b
        /*001e*/ 	.short	0x00a8


	//----- nvinfo : EIATTR_NUM_BARRIERS
	.align		4
        /*0020*/ 	.byte	0x02, 0x4c
        /*0022*/ 	.byte	0x10
	.zero		1


	//----- nvinfo : EIATTR_EXTERNS
	.align		4
        /*0024*/ 	.byte	0x04, 0x0f
        /*0026*/ 	.short	(.L_200 - .L_199)


	//   ....[0]....
	.align		4
.L_199:
        /*0028*/ 	.word	index@(__assertfail)


	//----- nvinfo : EIATTR_ANNOTATIONS
	.align		4
.L_200:
        /*002c*/ 	.byte	0x04, 0x55
        /*002e*/ 	.short	(.L_202 - .L_201)


	//   ....[0]....
.L_201:
        /* <DEDUP_REMOVED lines=42> */


	//----- nvinfo : EIATTR_MERCURY_ISA_VERSION
	.align		4
.L_202:
        /*02c0*/ 	.byte	0x03, 0x5f
        /*02c2*/ 	.short	0x0101


	//----- nvinfo : EIATTR_UNUSED_LOAD_BYTE_OFFSET
	.align		4
        /*02c4*/ 	.byte	0x04, 0x44
        /*02c6*/ 	.short	(.L_204 - .L_203)


	//   ....[0]....
.L_203:
        /*02c8*/ 	.word	0x00000a70
        /*02cc*/ 	.word	0x0000fff0


	//   ....[1]....
        /*02d0*/ 	.word	0x0000c2e0
        /*02d4*/ 	.word	0x0000fff0


	//----- nvinfo : EIATTR_INT_WARP_WIDE_INSTR_OFFSETS
	.align		4
.L_204:
        /*02d8*/ 	.byte	0x04, 0x31
        /*02da*/ 	.short	(.L_206 - .L_205)


	//   ....[0]....
.L_205:
        /*02dc*/ 	.word	0x00000160


	//   ....[1]....
        /*02e0*/ 	.word	0x000001a0


	//   ....[2]....
        /*02e4*/ 	.word	0x00000210


	//   ....[3]....
        /*02e8*/ 	.word	0x00011150


	//   ....[4]....
        /*02ec*/ 	.word	0x000111e0


	//   ....[5]....
        /*02f0*/ 	.word	0x00011980


	//   ....[6]....
        /*02f4*/ 	.word	0x00013320


	//   ....[7]....
        /*02f8*/ 	.word	0x000133b0


	//----- nvinfo : EIATTR_COOP_GROUP_MASK_REGIDS
	.align		4
.L_206:
        /*02fc*/ 	.byte	0x04, 0x29
        /*02fe*/ 	.short	(.L_208 - .L_207)


	//   ....[0]....
.L_207:
        /*0300*/ 	.word	0xffffffff


	//   ....[1]....
        /*0304*/ 	.word	0xffffffff


	//   ....[2]....
        /*0308*/ 	.word	0xffffffff


	//   ....[3]....
        /*030c*/ 	.word	0xffffffff


	//   ....[4]....
        /*0310*/ 	.word	0xffffffff


	//   ....[5]....
        /*0314*/ 	.word	0xffffffff


	//   ....[6]....
        /*0318*/ 	.word	0xffffffff


	//   ....[7]....
        /*031c*/ 	.word	0xffffffff


	//   ....[8]....
        /*0320*/ 	.word	0xffffffff


	//   ....[9]....
        /*0324*/ 	.word	0xffffffff


	//   ....[10]....
        /*0328*/ 	.word	0xffffffff


	//   ....[11]....
        /*032c*/ 	.word	0xffffffff


	//   ....[12]....
        /*0330*/ 	.word	0xffffffff


	//   ....[13]....
        /*0334*/ 	.word	0xffffffff


	//   ....[14]....
        /*0338*/ 	.word	0xffffffff


	//   ....[15]....
        /*033c*/ 	.word	0xffffffff


	//   ....[16]....
        /*0340*/ 	.word	0xffffffff


	//   ....[17]....
        /*0344*/ 	.word	0xffffffff


	//   ....[18]....
        /*0348*/ 	.word	0xffffffff


	//   ....[19]....
        /*034c*/ 	.word	0xffffffff


	//   ....[20]....
        /*0350*/ 	.word	0xffffffff


	//   ....[21]....
        /*0354*/ 	.word	0xffffffff


	//   ....[22]....
        /*0358*/ 	.word	0xffffffff


	//   ....[23]....
        /*035c*/ 	.word	0xffffffff


	//   ....[24]....
        /*0360*/ 	.word	0xffffffff


	//   ....[25]....
        /*0364*/ 	.word	0xffffffff


	//   ....[26]....
        /*0368*/ 	.word	0xffffffff


	//   ....[27]....
        /*036c*/ 	.word	0xffffffff


	//   ....[28]....
        /*0370*/ 	.word	0xffffffff


	//   ....[29]....
        /*0374*/ 	.word	0xffffffff


	//   ....[30]....
        /*0378*/ 	.word	0xffffffff


	//   ....[31]....
        /*037c*/ 	.word	0xffffffff


	//   ....[32]....
        /*0380*/ 	.word	0xffffffff


	//   ....[33]....
        /*0384*/ 	.word	0xffffffff


	//   ....[34]....
        /*0388*/ 	.word	0xffffffff


	//   ....[35]....
        /*038c*/ 	.word	0xffffffff


	//   ....[36]....
        /*0390*/ 	.word	0xffffffff


	//   ....[37]....
        /*0394*/ 	.word	0xffffffff


	//   ....[38]....
        /*0398*/ 	.word	0xffffffff


	//   ....[39]....
        /*039c*/ 	.word	0xffffffff


	//   ....[40]....
        /*03a0*/ 	.word	0xffffffff


	//   ....[41]....
        /*03a4*/ 	.word	0xffffffff


	//   ....[42]....
        /*03a8*/ 	.word	0xffffffff


	//   ....[43]....
        /*03ac*/ 	.word	0xffffffff


	//   ....[44]....
        /*03b0*/ 	.word	0xffffffff


	//   ....[45]....
        /*03b4*/ 	.word	0xffffffff


	//   ....[46]....
        /*03b8*/ 	.word	0xffffffff


	//   ....[47]....
        /*03bc*/ 	.word	0xffffffff


	//   ....[48]....
        /*03c0*/ 	.word	0xffffffff


	//   ....[49]....
        /*03c4*/ 	.word	0xffffffff


	//   ....[50]....
        /*03c8*/ 	.word	0xffffffff


	//   ....[51]....
        /*03cc*/ 	.word	0xffffffff


	//   ....[52]....
        /*03d0*/ 	.word	0xffffffff


	//   ....[53]....
        /*03d4*/ 	.word	0xffffffff


	//   ....[54]....
        /*03d8*/ 	.word	0xffffffff


	//   ....[55]....
        /*03dc*/ 	.word	0xffffffff


	//   ....[56]....
        /*03e0*/ 	.word	0xffffffff


	//   ....[57]....
        /*03e4*/ 	.word	0xffffffff


	//   ....[58]....
        /*03e8*/ 	.word	0xffffffff


	//   ....[59]....
        /*03ec*/ 	.word	0xffffffff


	//   ....[60]....
        /*03f0*/ 	.word	0xffffffff


	//   ....[61]....
        /*03f4*/ 	.word	0xffffffff


	//   ....[62]....
        /*03f8*/ 	.word	0xffffffff


	//   ....[63]....
        /*03fc*/ 	.word	0xffffffff


	//   ....[64]....
        /*0400*/ 	.word	0xffffffff


	//   ....[65]....
        /*0404*/ 	.word	0xffffffff


	//   ....[66]....
        /*0408*/ 	.word	0xffffffff


	//   ....[67]....
        /*040c*/ 	.word	0xffffffff


	//   ....[68]....
        /*0410*/ 	.word	0xffffffff


	//   ....[69]....
        /*0414*/ 	.word	0xffffffff


	//   ....[70]....
        /*0418*/ 	.word	0xffffffff


	//   ....[71]....
        /*041c*/ 	.word	0xffffffff


	//   ....[72]....
        /*0420*/ 	.word	0xffffffff


	//   ....[73]....
        /*0424*/ 	.word	0xffffffff


	//   ....[74]....
        /*0428*/ 	.word	0xffffffff


	//   ....[75]....
        /*042c*/ 	.word	0xffffffff


	//   ....[76]....
        /*0430*/ 	.word	0xffffffff


	//   ....[77]....
        /*0434*/ 	.word	0xffffffff


	//   ....[78]....
        /*0438*/ 	.word	0xffffffff


	//   ....[79]....
        /*043c*/ 	.word	0xffffffff


	//   ....[80]....
        /*0440*/ 	.word	0xffffffff


	//   ....[81]....
        /*0444*/ 	.word	0xffffffff


	//   ....[82]....
        /*0448*/ 	.word	0xffffffff


	//   ....[83]....
        /*044c*/ 	.word	0xffffffff


	//   ....[84]....
        /*0450*/ 	.word	0xffffffff


	//   ....[85]....
        /*0454*/ 	.word	0xffffffff


	//   ....[86]....
        /*0458*/ 	.word	0xffffffff


	//   ....[87]....
        /*045c*/ 	.word	0xffffffff


	//   ....[88]....
        /*0460*/ 	.word	0xffffffff


	//   ....[89]....
        /*0464*/ 	.word	0xffffffff


	//   ....[90]....
        /*0468*/ 	.word	0xffffffff


	//   ....[91]....
        /*046c*/ 	.word	0xffffffff


	//   ....[92]....
        /*0470*/ 	.word	0xffffffff


	//   ....[93]....
        /*0474*/ 	.word	0xffffffff


	//   ....[94]....
        /*0478*/ 	.word	0xffffffff


	//   ....[95]....
        /*047c*/ 	.word	0xffffffff


	//   ....[96]....
        /*0480*/ 	.word	0xffffffff


	//   ....[97]....
        /*0484*/ 	.word	0xffffffff


	//   ....[98]....
        /*0488*/ 	.word	0xffffffff


	//   ....[99]....
        /*048c*/ 	.word	0xffffffff


	//   ....[100]....
        /*0490*/ 	.word	0xffffffff


	//   ....[101]....
        /*0494*/ 	.word	0xffffffff


	//   ....[102]....
        /*0498*/ 	.word	0xffffffff


	//   ....[103]....
        /*049c*/ 	.word	0xffffffff


	//   ....[104]....
        /*04a0*/ 	.word	0xffffffff


	//   ....[105]....
        /*04a4*/ 	.word	0xffffffff


	//   ....[106]....
        /*04a8*/ 	.word	0xffffffff


	//   ....[107]....
        /*04ac*/ 	.word	0xffffffff


	//   ....[108]....
        /*04b0*/ 	.word	0xffffffff


	//   ....[109]....
        /*04b4*/ 	.word	0xffffffff


	//   ....[110]....
        /*04b8*/ 	.word	0xffffffff


	//   ....[111]....
        /*04bc*/ 	.word	0xffffffff


	//   ....[112]....
        /*04c0*/ 	.word	0xffffffff


	//   ....[113]....
        /*04c4*/ 	.word	0xffffffff


	//   ....[114]....
        /*04c8*/ 	.word	0xffffffff


	//   ....[115]....
        /*04cc*/ 	.word	0xffffffff


	//   ....[116]....
        /*04d0*/ 	.word	0xffffffff


	//   ....[117]....
        /*04d4*/ 	.word	0xffffffff


	//   ....[118]....
        /*04d8*/ 	.word	0xffffffff


	//   ....[119]....
        /*04dc*/ 	.word	0xffffffff


	//   ....[120]....
        /*04e0*/ 	.word	0xffffffff


	//   ....[121]....
        /*04e4*/ 	.word	0xffffffff


	//   ....[122]....
        /*04e8*/ 	.word	0xffffffff


	//   ....[123]....
        /*04ec*/ 	.word	0xffffffff


	//   ....[124]....
        /*04f0*/ 	.word	0xffffffff


	//   ....[125]....
        /*04f4*/ 	.word	0xffffffff


	//   ....[126]....
        /*04f8*/ 	.word	0xffffffff


	//   ....[127]....
        /*04fc*/ 	.word	0x0500000f


	//   ....[128]....
        /*0500*/ 	.word	0x0500000f


	//----- nvinfo : EIATTR_COOP_GROUP_INSTR_OFFSETS
	.align		4
.L_208:
        /*0504*/ 	.byte	0x04, 0x28
        /*0506*/ 	.short	(.L_210 - .L_209)


	//   ....[0]....
.L_209:
        /*0508*/ 	.word	0x00000070


	//   ....[1]....
        /*050c*/ 	.word	0x00000170


	//   ....[2]....
        /*0510*/ 	.word	0x000001c0


	//   ....[3]....
        /*0514*/ 	.word	0x000003f0


	//   ....[4]....
        /*0518*/ 	.word	0x00000550


	//   ....[5]....
        /*051c*/ 	.word	0x00000670


	//   ....[6]....
        /*0520*/ 	.word	0x000007d0


	//   ....[7]....
        /*0524*/ 	.word	0x00001a10


	//   ....[8]....
        /*0528*/ 	.word	0x000035c0


	//   ....[9]....
        /*052c*/ 	.word	0x00003630


	//   ....[10]....
        /*0530*/ 	.word	0x000038d0


	//   ....[11]....
        /*0534*/ 	.word	0x00003940


	//   ....[12]....
        /*0538*/ 	.word	0x00005870


	//   ....[13]....
        /*053c*/ 	.word	0x00005970


	//   ....[14]....
        /*0540*/ 	.word	0x00005cf0


	//   ....[15]....
        /*0544*/ 	.word	0x00005d80


	//   ....[16]....
        /*0548*/ 	.word	0x00007ae0


	//   ....[17]....
        /*054c*/ 	.word	0x00007af0


	//   ....[18]....
        /*0550*/ 	.word	0x00007b50


	//   ....[19]....
        /*0554*/ 	.word	0x00007b60


	//   ....[20]....
        /*0558*/ 	.word	0x0000a060


	//   ....[21]....
        /*055c*/ 	.word	0x0000a140


	//   ....[22]....
        /*0560*/ 	.word	0x0000a510


	//   ....[23]....
        /*0564*/ 	.word	0x0000a590


	//   ....[24]....
        /*0568*/ 	.word	0x0000b790


	//   ....[25]....
        /*056c*/ 	.word	0x0000b7a0


	//   ....[26]....
        /*0570*/ 	.word	0x0000b7d0


	//   ....[27]....
        /*0574*/ 	.word	0x0000b7e0


	//   ....[28]....
        /*0578*/ 	.word	0x0000ce10


	//   ....[29]....
        /*057c*/ 	.word	0x0000ce40


	//   ....[30]....
        /*0580*/ 	.word	0x0000ce90


	//   ....[31]....
        /*0584*/ 	.word	0x0000cec0


	//   ....[32]....
        /*0588*/ 	.word	0x0000cef0


	//   ....[33]....
        /*058c*/ 	.word	0x0000cf20


	//   ....[34]....
        /*0590*/ 	.word	0x0000cf50


	//   ....[35]....
        /*0594*/ 	.word	0x0000cfb0


	//   ....[36]....
        /*0598*/ 	.word	0x0000cfe0


	//   ....[37]....
        /*059c*/ 	.word	0x0000d010


	//   ....[38]....
        /*05a0*/ 	.word	0x0000d040


	//   ....[39]....
        /*05a4*/ 	.word	0x0000d070


	//   ....[40]....
        /*05a8*/ 	.word	0x0000d0a0


	//   ....[41]....
        /*05ac*/ 	.word	0x0000d0d0


	//   ....[42]....
        /*05b0*/ 	.word	0x0000d140


	//   ....[43]....
        /*05b4*/ 	.word	0x0000d180


	//   ....[44]....
        /*05b8*/ 	.word	0x0000d1b0


	//   ....[45]....
        /*05bc*/ 	.word	0x0000d1f0


	//   ....[46]....
        /*05c0*/ 	.word	0x0000d220


	//   ....[47]....
        /*05c4*/ 	.word	0x0000d250


	//   ....[48]....
        /*05c8*/ 	.word	0x0000d280


	//   ....[49]....
        /*05cc*/ 	.word	0x0000d2b0


	//   ....[50]....
        /*05d0*/ 	.word	0x0000d2e0


	//   ....[51]....
        /*05d4*/ 	.word	0x0000d310


	//   ....[52]....
        /*05d8*/ 	.word	0x0000d340


	//   ....[53]....
        /*05dc*/ 	.word	0x0000d370


	//   ....[54]....
        /*05e0*/ 	.word	0x0000d3a0


	//   ....[55]....
        /*05e4*/ 	.word	0x0000d3d0


	//   ....[56]....
        /*05e8*/ 	.word	0x0000d400


	//   ....[57]....
        /*05ec*/ 	.word	0x0000d430


	//   ....[58]....
        /*05f0*/ 	.word	0x0000d460


	//   ....[59]....
        /*05f4*/ 	.word	0x0000d490


	//   ....[60]....
        /*05f8*/ 	.word	0x0000d4c0


	//   ....[61]....
        /*05fc*/ 	.word	0x0000d4f0


	//   ....[62]....
        /*0600*/ 	.word	0x0000d520


	//   ....[63]....
        /*0604*/ 	.word	0x0000d540


	//   ....[64]....
        /*0608*/ 	.word	0x0000d550


	//   ....[65]....
        /*060c*/ 	.word	0x0000d560


	//   ....[66]....
        /*0610*/ 	.word	0x0000d570


	//   ....[67]....
        /*0614*/ 	.word	0x0000d580


	//   ....[68]....
        /*0618*/ 	.word	0x0000d590


	//   ....[69]....
        /*061c*/ 	.word	0x0000d5a0


	//   ....[70]....
        /*0620*/ 	.word	0x0000d5c0


	//   ....[71]....
        /*0624*/ 	.word	0x0000d5d0


	//   ....[72]....
        /*0628*/ 	.word	0x0000d5e0


	//   ....[73]....
        /*062c*/ 	.word	0x0000d5f0


	//   ....[74]....
        /*0630*/ 	.word	0x0000d600


	//   ....[75]....
        /*0634*/ 	.word	0x0000d620


	//   ....[76]....
        /*0638*/ 	.word	0x0000d630


	//   ....[77]....
        /*063c*/ 	.word	0x0000d650


	//   ....[78]....
        /*0640*/ 	.word	0x0000d660


	//   ....[79]....
        /*0644*/ 	.word	0x0000d680


	//   ....[80]....
        /*0648*/ 	.word	0x0000d6a0


	//   ....[81]....
        /*064c*/ 	.word	0x0000d6b0


	//   ....[82]....
        /*0650*/ 	.word	0x0000d6d0


	//   ....[83]....
        /*0654*/ 	.word	0x0000d6e0


	//   ....[84]....
        /*0658*/ 	.word	0x0000d700


	//   ....[85]....
        /*065c*/ 	.word	0x0000d720


	//   ....[86]....
        /*0660*/ 	.word	0x0000d730


	//   ....[87]....
        /*0664*/ 	.word	0x0000d760


	//   ....[88]....
        /*0668*/ 	.word	0x0000d790


	//   ....[89]....
        /*066c*/ 	.word	0x0000d7c0


	//   ....[90]....
        /*0670*/ 	.word	0x0000d7f0


	//   ....[91]....
        /*0674*/ 	.word	0x0000d800


	//   ....[92]....
        /*0678*/ 	.word	0x0000fa40


	//   ....[93]....
        /*067c*/ 	.word	0x0000fc30


	//   ....[94]....
        /*0680*/ 	.word	0x0000fc60


	//   ....[95]....
        /*0684*/ 	.word	0x0000fc90


	//   ....[96]....
        /*0688*/ 	.word	0x0000fcd0


	//   ....[97]....
        /*068c*/ 	.word	0x0000fd00


	//   ....[98]....
        /*0690*/ 	.word	0x0000fd40


	//   ....[99]....
        /*0694*/ 	.word	0x0000fed0


	//   ....[100]....
        /*0698*/ 	.word	0x0000ff00


	//   ....[101]....
        /*069c*/ 	.word	0x0000ff30


	//   ....[102]....
        /*06a0*/ 	.word	0x0000ff60


	//   ....[103]....
        /*06a4*/ 	.word	0x0000ff90


	//   ....[104]....
        /*06a8*/ 	.word	0x0000ffd0


	//   ....[105]....
        /*06ac*/ 	.word	0x00010070


	//   ....[106]....
        /*06b0*/ 	.word	0x00010100


	//   ....[107]....
        /*06b4*/ 	.word	0x000101b0


	//   ....[108]....
        /*06b8*/ 	.word	0x00011a90


	//   ....[109]....
        /*06bc*/ 	.word	0x00013ce0


	//   ....[110]....
        /*06c0*/ 	.word	0x00013d10


	//   ....[111]....
        /*06c4*/ 	.word	0x00013d40


	//   ....[112]....
        /*06c8*/ 	.word	0x00013d80


	//   ....[113]....
        /*06cc*/ 	.word	0x00013db0


	//   ....[114]....
        /*06d0*/ 	.word	0x00013dc0


	//   ....[115]....
        /*06d4*/ 	.word	0x00013df0


	//   ....[116]....
        /*06d8*/ 	.word	0x00013e00


	//   ....[117]....
        /*06dc*/ 	.word	0x00013f40


	//   ....[118]....
        /*06e0*/ 	.word	0x00013f70


	//   ....[119]....
        /*06e4*/ 	.word	0x00013fa0


	//   ....[120]....
        /*06e8*/ 	.word	0x00013fd0


	//   ....[121]....
        /*06ec*/ 	.word	0x00014000


	//   ....[122]....
        /*06f0*/ 	.word	0x00014040


	//   ....[123]....
        /*06f4*/ 	.word	0x000140d0


	//   ....[124]....
        /*06f8*/ 	.word	0x00014160


	//   ....[125]....
        /*06fc*/ 	.word	0x000141d0


	//   ....[126]....
        /*0700*/ 	.word	0x00014860


	//   ....[127]....
        /*0704*/ 	.word	0x00014f20


	//   ....[128]....
        /*0708*/ 	.word	0x000153b0


	//----- nvinfo : EIATTR_REG_RECONFIG
	.align		4
.L_210:
        /*070c*/ 	.byte	0x01, 0x54
	.zero		2


	//----- nvinfo : EIATTR_SYSCALL_OFFSETS
	.align		4
        /*0710*/ 	.byte	0x04, 0x46
        /*0712*/ 	.short	(.L_212 - .L_211)


	//   ....[0]....
.L_211:
        /*0714*/ 	.word	0x00001bf0


	//   ....[1]....
        /*0718*/ 	.word	0x00011380


	//   ....[2]....
        /*071c*/ 	.word	0x00011500


	//   ....[3]....
        /*0720*/ 	.word	0x00011640


	//   ....[4]....
        /*0724*/ 	.word	0x00011760


	//----- nvinfo : EIATTR_MBARRIER_INSTR_OFFSETS
	.align		4
.L_212:
        /*0728*/ 	.byte	0x04, 0x39
        /*072a*/ 	.short	(.L_214 - .L_213)


	//   ....[0]....
.L_213:
        /*072c*/ 	.word	0x000002a0
        /*0730*/ 	.word	0x000000ff
        /*0734*/ 	.word	0x00028400
        /*0738*/ 	.short	0x0100
        /*073a*/ 	.byte	0x08
	.zero		1


	//   ....[1]....
        /*073c*/ 	.word	0x000002b0
        /*0740*/ 	.word	0x000000ff
        /*0744*/ 	.word	0x00028420
        /*0748*/ 	.short	0x0100
        /*074a*/ 	.byte	0x08
	.zero		1


	//   ....[2]....
        /*074c*/ 	.word	0x000003a0
        /*0750*/ 	.word	0x000000ff
        /*0754*/ 	.word	0x00028430
        /*0758*/ 	.short	0x0100
        /*075a*/ 	.byte	0x08
	.zero		1


	//   ....[3]....
        /*075c*/ 	.word	0x000003b0
        /*0760*/ 	.word	0x000000ff
        /*0764*/ 	.word	0x00028440
        /*0768*/ 	.short	0x0100
        /*076a*/ 	.byte	0x08
	.zero		1


	//   ....[4]....
        /*076c*/ 	.word	0x000003c0
        /*0770*/ 	.word	0x000000ff
        /*0774*/ 	.word	0x00028438
        /*0778*/ 	.short	0x0100
        /*077a*/ 	.byte	0x08
	.zero		1


	//   ....[5]....
        /*077c*/ 	.word	0x000003d0
        /*0780*/ 	.word	0x000000ff
        /*0784*/ 	.word	0x00028448
        /*0788*/ 	.short	0x0100
        /*078a*/ 	.byte	0x08
	.zero		1


	//   ....[6]....
        /*078c*/ 	.word	0x00000500
        /*0790*/ 	.word	0x000000ff
        /*0794*/ 	.word	0x00028450
        /*0798*/ 	.short	0x0100
        /*079a*/ 	.byte	0x08
	.zero		1


	//   ....[7]....
        /*079c*/ 	.word	0x00000510
        /*07a0*/ 	.word	0x000000ff
        /*07a4*/ 	.word	0x00028460
        /*07a8*/ 	.short	0x0100
        /*07aa*/ 	.byte	0x08
	.zero		1


	//   ....[8]....
        /*07ac*/ 	.word	0x00000520
        /*07b0*/ 	.word	0x000000ff
        /*07b4*/ 	.word	0x00028458
        /*07b8*/ 	.short	0x0100
        /*07ba*/ 	.byte	0x08
	.zero		1


	//   ....[9]....
        /*07bc*/ 	.word	0x00000530
        /*07c0*/ 	.word	0x000000ff
        /*07c4*/ 	.word	0x00028468
        /*07c8*/ 	.short	0x0100
        /*07ca*/ 	.byte	0x08
	.zero		1


	//   ....[10]....
        /*07cc*/ 	.word	0x00000620
        /*07d0*/ 	.word	0x000000ff
        /*07d4*/ 	.word	0x00028470
        /*07d8*/ 	.short	0x0100
        /*07da*/ 	.byte	0x06
	.zero		1


	//   ....[11]....
        /*07dc*/ 	.word	0x00000630
        /*07e0*/ 	.word	0x000000ff
        /*07e4*/ 	.word	0x00028480
        /*07e8*/ 	.short	0x0100
        /*07ea*/ 	.byte	0x06
	.zero		1


	//   ....[12]....
        /*07ec*/ 	.word	0x00000640
        /*07f0*/ 	.word	0x000000ff
        /*07f4*/ 	.word	0x00028478
        /*07f8*/ 	.short	0x0100
        /*07fa*/ 	.byte	0x06
	.zero		1


	//   ....[13]....
        /*07fc*/ 	.word	0x00000650
        /*0800*/ 	.word	0x000000ff
        /*0804*/ 	.word	0x00028488
        /*0808*/ 	.short	0x0100
        /*080a*/ 	.byte	0x06
	.zero		1


	//   ....[14]....
        /*080c*/ 	.word	0x00000780
        /*0810*/ 	.word	0x000000ff
        /*0814*/ 	.word	0x00028490
        /*0818*/ 	.short	0x0100
        /*081a*/ 	.byte	0x08
	.zero		1


	//   ....[15]....
        /*081c*/ 	.word	0x00000790
        /*0820*/ 	.word	0x000000ff
        /*0824*/ 	.word	0x000284a0
        /*0828*/ 	.short	0x0100
        /*082a*/ 	.byte	0x08
	.zero		1


	//   ....[16]....
        /*082c*/ 	.word	0x000007a0
        /*0830*/ 	.word	0x000000ff
        /*0834*/ 	.word	0x00028498
        /*0838*/ 	.short	0x0100
        /*083a*/ 	.byte	0x08
	.zero		1


	//   ....[17]....
        /*083c*/ 	.word	0x000007b0
        /*0840*/ 	.word	0x000000ff
        /*0844*/ 	.word	0x000284a8
        /*0848*/ 	.short	0x0100
        /*084a*/ 	.byte	0x08
	.zero		1


	//   ....[18]....
        /*084c*/ 	.word	0x000008e0
        /*0850*/ 	.word	0x000000ff
        /*0854*/ 	.word	0x000284b0
        /*0858*/ 	.short	0x0100
        /*085a*/ 	.byte	0x08
	.zero		1


	//   ....[19]....
        /*085c*/ 	.word	0x000008f0
        /*0860*/ 	.word	0x000000ff
        /*0864*/ 	.word	0x000284c0
        /*0868*/ 	.short	0x0100
        /*086a*/ 	.byte	0x08
	.zero		1


	//   ....[20]....
        /*086c*/ 	.word	0x00000900
        /*0870*/ 	.word	0x000000ff
        /*0874*/ 	.word	0x000284b8
        /*0878*/ 	.short	0x0100
        /*087a*/ 	.byte	0x08
	.zero		1


	//   ....[21]....
        /*087c*/ 	.word	0x00000910
        /*0880*/ 	.word	0x000000ff
        /*0884*/ 	.word	0x000284c8
        /*0888*/ 	.short	0x0100
        /*088a*/ 	.byte	0x08
	.zero		1


	//   ....[22]....
        /*088c*/ 	.word	0x00001f40
        /*0890*/ 	.word	0x000000ff
        /*0894*/ 	.word	0x00028400
        /*0898*/ 	.short	0x010a
        /*089a*/ 	.byte	0x29
	.zero		1


	//   ....[23]....
        /*089c*/ 	.word	0x00001fe0
        /*08a0*/ 	.word	0x00000004
        /*08a4*/ 	.word	0x00028430
        /*08a8*/ 	.short	0x010a
        /*08aa*/ 	.byte	0x3f
	.zero		1


	//   ....[24]....
        /*08ac*/ 	.word	0x00002040
        /*08b0*/ 	.word	0x00000004
        /*08b4*/ 	.word	0x00028430
        /*08b8*/ 	.short	0x010a
        /*08ba*/ 	.byte	0x3f
	.zero		1


	//   ....[25]....
        /*08bc*/ 	.word	0x000026b0
        /*08c0*/ 	.word	0x00000003
        /*08c4*/ 	.word	0x00000000
        /*08c8*/ 	.short	0x0101
        /*08ca*/ 	.byte	0x3f
	.zero		1


	//   ....[26]....
        /*08cc*/ 	.word	0x00004630
        /*08d0*/ 	.word	0x000000ff
        /*08d4*/ 	.word	0x00028430
        /*08d8*/ 	.short	0x010a
        /*08da*/ 	.byte	0x06
	.zero		1


	//   ....[27]....
        /*08dc*/ 	.word	0x00004670
        /*08e0*/ 	.word	0x000000ff
        /*08e4*/ 	.word	0x00028430
        /*08e8*/ 	.short	0x010a
        /*08ea*/ 	.byte	0x06
	.zero		1


	//   ....[28]....
        /*08ec*/ 	.word	0x000049b0
        /*08f0*/ 	.word	0x000000ff
        /*08f4*/ 	.word	0x00028450
        /*08f8*/ 	.short	0x010a
        /*08fa*/ 	.byte	0x06
	.zero		1


	//   ....[29]....
        /*08fc*/ 	.word	0x000049f0
        /*0900*/ 	.word	0x000000ff
        /*0904*/ 	.word	0x00028450
        /*0908*/ 	.short	0x010a
        /*090a*/ 	.byte	0x06
	.zero		1


	//   ....[30]....
        /*090c*/ 	.word	0x00004f40
        /*0910*/ 	.word	0x0000000f
        /*0914*/ 	.word	0x00000000
        /*0918*/ 	.short	0x0101
        /*091a*/ 	.byte	0x3f
	.zero		1


	//   ....[31]....
        /*091c*/ 	.word	0x00006410
        /*0920*/ 	.word	0x000000ff
        /*0924*/ 	.word	0x00000000
        /*0928*/ 	.short	0x0101
        /*092a*/ 	.byte	0x06
	.zero		1


	//   ....[32]....
        /*092c*/ 	.word	0x00006ff0
        /*0930*/ 	.word	0x000000ff
        /*0934*/ 	.word	0x00028430
        /*0938*/ 	.short	0x010a
        /*093a*/ 	.byte	0x06
	.zero		1


	//   ....[33]....
        /*093c*/ 	.word	0x00007030
        /*0940*/ 	.word	0x000000ff
        /*0944*/ 	.word	0x00028430
        /*0948*/ 	.short	0x010a
        /*094a*/ 	.byte	0x06
	.zero		1


	//   ....[34]....
        /*094c*/ 	.word	0x000073a0
        /*0950*/ 	.word	0x000000ff
        /*0954*/ 	.word	0x00028450
        /*0958*/ 	.short	0x010a
        /*095a*/ 	.byte	0x06
	.zero		1


	//   ....[35]....
        /*095c*/ 	.word	0x000073e0
        /*0960*/ 	.word	0x000000ff
        /*0964*/ 	.word	0x00028450
        /*0968*/ 	.short	0x010a
        /*096a*/ 	.byte	0x06
	.zero		1


	//   ....[36]....
        /*096c*/ 	.word	0x000081f0
        /*0970*/ 	.word	0x00000004
        /*0974*/ 	.word	0x00000000
        /*0978*/ 	.short	0x0101
        /*097a*/ 	.byte	0x3f
	.zero		1


	//   ....[37]....
        /*097c*/ 	.word	0x000083e0
        /*0980*/ 	.word	0x000000ff
        /*0984*/ 	.word	0x00000000
        /*0988*/ 	.short	0x0101
        /*098a*/ 	.byte	0x06
	.zero		1


	//   ....[38]....
        /*098c*/ 	.word	0x00008e20
        /*0990*/ 	.word	0x000000ff
        /*0994*/ 	.word	0x00028430
        /*0998*/ 	.short	0x010a
        /*099a*/ 	.byte	0x06
	.zero		1


	//   ....[39]....
        /*099c*/ 	.word	0x00008e60
        /*09a0*/ 	.word	0x000000ff
        /*09a4*/ 	.word	0x00028430
        /*09a8*/ 	.short	0x010a
        /*09aa*/ 	.byte	0x06
	.zero		1


	//   ....[40]....
        /*09ac*/ 	.word	0x000091d0
        /*09b0*/ 	.word	0x000000ff
        /*09b4*/ 	.word	0x00028450
        /*09b8*/ 	.short	0x010a
        /*09ba*/ 	.byte	0x06
	.zero		1


	//   ....[41]....
        /*09bc*/ 	.word	0x00009210
        /*09c0*/ 	.word	0x000000ff
        /*09c4*/ 	.word	0x00028450
        /*09c8*/ 	.short	0x010a
        /*09ca*/ 	.byte	0x06
	.zero		1


	//   ....[42]....
        /*09cc*/ 	.word	0x000097b0
        /*09d0*/ 	.word	0x000000a4
        /*09d4*/ 	.word	0x00000000
        /*09d8*/ 	.short	0x0101
        /*09da*/ 	.byte	0x3f
	.zero		1


	//   ....[43]....
        /*09dc*/ 	.word	0x0000ac10
        /*09e0*/ 	.word	0x000000ff
        /*09e4*/ 	.word	0x00000000
        /*09e8*/ 	.short	0x0101
        /*09ea*/ 	.byte	0x06
	.zero		1


	//   ....[44]....
        /*09ec*/ 	.word	0x0000b510
        /*09f0*/ 	.word	0x000000ff
        /*09f4*/ 	.word	0x00028450
        /*09f8*/ 	.short	0x010a
        /*09fa*/ 	.byte	0x0b
	.zero		1


	//   ....[45]....
        /*09fc*/ 	.word	0x0000b550
        /*0a00*/ 	.word	0x000000ff
        /*0a04*/ 	.word	0x00028450
        /*0a08*/ 	.short	0x010a
        /*0a0a*/ 	.byte	0x0b
	.zero		1


	//   ....[46]....
        /*0a0c*/ 	.word	0x0000bbd0
        /*0a10*/ 	.word	0x000000ff
        /*0a14*/ 	.word	0x00000000
        /*0a18*/ 	.short	0x0101
        /*0a1a*/ 	.byte	0x04
	.zero		1


	//   ....[47]....
        /*0a1c*/ 	.word	0x0000e680
        /*0a20*/ 	.word	0x00000004
        /*0a24*/ 	.word	0x00000000
        /*0a28*/ 	.short	0x0101
        /*0a2a*/ 	.byte	0x3f
	.zero		1


	//   ....[48]....
        /*0a2c*/ 	.word	0x00011cc0
        /*0a30*/ 	.word	0x00000004
        /*0a34*/ 	.word	0x00028480
        /*0a38*/ 	.short	0x010a
        /*0a3a*/ 	.byte	0x3f
	.zero		1


	//   ....[49]....
        /*0a3c*/ 	.word	0x00011ed0
        /*0a40*/ 	.word	0x00000004
        /*0a44*/ 	.word	0x00028440
        /*0a48*/ 	.short	0x010a
        /*0a4a*/ 	.byte	0x3f
	.zero		1


	//   ....[50]....
        /*0a4c*/ 	.word	0x000122b0
        /*0a50*/ 	.word	0x000000ff
        /*0a54*/ 	.word	0x00028420
        /*0a58*/ 	.short	0x010a
        /*0a5a*/ 	.byte	0x29
	.zero		1


	//   ....[51]....
        /*0a5c*/ 	.word	0x000125a0
        /*0a60*/ 	.word	0x00000006
        /*0a64*/ 	.word	0x00028480
        /*0a68*/ 	.short	0x010a
        /*0a6a*/ 	.byte	0x3f
	.zero		1


	//   ....[52]....
        /*0a6c*/ 	.word	0x00012920
        /*0a70*/ 	.word	0x00000006
        /*0a74*/ 	.word	0x00028440
        /*0a78*/ 	.short	0x010a
        /*0a7a*/ 	.byte	0x3f
	.zero		1


	//   ....[53]....
        /*0a7c*/ 	.word	0x00012d10
        /*0a80*/ 	.word	0x00000005
        /*0a84*/ 	.word	0x00028470
        /*0a88*/ 	.short	0x010a
        /*0a8a*/ 	.byte	0x3f
	.zero		1


	//   ....[54]....
        /*0a8c*/ 	.word	0x00012d90
        /*0a90*/ 	.word	0x00000005
        /*0a94*/ 	.word	0x00028460
        /*0a98*/ 	.short	0x010a
        /*0a9a*/ 	.byte	0x3f
	.zero		1


	//   ....[55]....
        /*0a9c*/ 	.word	0x00013260
        /*0aa0*/ 	.word	0x00000003
        /*0aa4*/ 	.word	0x00028450
        /*0aa8*/ 	.short	0x0101
        /*0aaa*/ 	.byte	0x3f
	.zero		1


	//   ....[56]....
        /*0aac*/ 	.word	0x000132c0
        /*0ab0*/ 	.word	0x00000003
        /*0ab4*/ 	.word	0x00000000
        /*0ab8*/ 	.short	0x0101
        /*0aba*/ 	.byte	0x3f
	.zero		1


	//   ....[57]....
        /*0abc*/ 	.word	0x00013490
        /*0ac0*/ 	.word	0x00000014
        /*0ac4*/ 	.word	0x00028470
        /*0ac8*/ 	.short	0x010a
        /*0aca*/ 	.byte	0x3f
	.zero		1


	//   ....[58]....
        /*0acc*/ 	.word	0x00013520
        /*0ad0*/ 	.word	0x00000014
        /*0ad4*/ 	.word	0x00028460
        /*0ad8*/ 	.short	0x010a
        /*0ada*/ 	.byte	0x3f
	.zero		1


	//   ....[59]....
        /*0adc*/ 	.word	0x000139f0
        /*0ae0*/ 	.word	0x00000014
        /*0ae4*/ 	.word	0x00028450
        /*0ae8*/ 	.short	0x0101
        /*0aea*/ 	.byte	0x3f
	.zero		1


	//   ....[60]....
        /*0aec*/ 	.word	0x00013a40
        /*0af0*/ 	.word	0x00000000
        /*0af4*/ 	.word	0x00000000
        /*0af8*/ 	.short	0x0101
        /*0afa*/ 	.byte	0x3f
	.zero		1


	//   ....[61]....
        /*0afc*/ 	.word	0x000147e0
        /*0b00*/ 	.word	0x00000000
        /*0b04*/ 	.word	0x00028420
        /*0b08*/ 	.short	0x010a
        /*0b0a*/ 	.byte	0x3f
	.zero		1


	//   ....[62]....
        /*0b0c*/ 	.word	0x000149a0
        /*0b10*/ 	.word	0x00000006
        /*0b14*/ 	.word	0x00000000
        /*0b18*/ 	.short	0x010a
        /*0b1a*/ 	.byte	0x3f
	.zero		1


	//   ....[63]....
        /*0b1c*/ 	.word	0x00014a10
        /*0b20*/ 	.word	0x00000007
        /*0b24*/ 	.word	0x00000000
        /*0b28*/ 	.short	0x010a
        /*0b2a*/ 	.byte	0x3f
	.zero		1


	//   ....[64]....
        /*0b2c*/ 	.word	0x00014a70
        /*0b30*/ 	.word	0x00000004
        /*0b34*/ 	.word	0x00028460
        /*0b38*/ 	.short	0x010a
        /*0b3a*/ 	.byte	0x3f
	.zero		1


	//   ....[65]....
        /*0b3c*/ 	.word	0x00014ac0
        /*0b40*/ 	.word	0x00000003
        /*0b44*/ 	.word	0x00028460
        /*0b48*/ 	.short	0x010a
        /*0b4a*/ 	.byte	0x3f
	.zero		1


	//   ....[66]....
        /*0b4c*/ 	.word	0x00014b00
        /*0b50*/ 	.word	0x00000004
        /*0b54*/ 	.word	0x00028480
        /*0b58*/ 	.short	0x010a
        /*0b5a*/ 	.byte	0x3f
	.zero		1


	//   ....[67]....
        /*0b5c*/ 	.word	0x00014b20
        /*0b60*/ 	.word	0x00000003
        /*0b64*/ 	.word	0x00028480
        /*0b68*/ 	.short	0x010a
        /*0b6a*/ 	.byte	0x3f
	.zero		1


	//   ....[68]....
        /*0b6c*/ 	.word	0x00014b90
        /*0b70*/ 	.word	0x00000003
        /*0b74*/ 	.word	0x00028400
        /*0b78*/ 	.short	0x010a
        /*0b7a*/ 	.byte	0x3f
	.zero		1


	//   ....[69]....
        /*0b7c*/ 	.word	0x00014be0
        /*0b80*/ 	.word	0x00000004
        /*0b84*/ 	.word	0x00028430
        /*0b88*/ 	.short	0x010a
        /*0b8a*/ 	.byte	0x3f
	.zero		1


	//   ....[70]....
        /*0b8c*/ 	.word	0x00014c40
        /*0b90*/ 	.word	0x0000000f
        /*0b94*/ 	.word	0x00028430
        /*0b98*/ 	.short	0x010a
        /*0b9a*/ 	.byte	0x3f
	.zero		1


	//   ....[71]....
        /*0b9c*/ 	.word	0x00014ca0
        /*0ba0*/ 	.word	0x0000000f
        /*0ba4*/ 	.word	0x00028450
        /*0ba8*/ 	.short	0x010a
        /*0baa*/ 	.byte	0x3f
	.zero		1


	//   ....[72]....
        /*0bac*/ 	.word	0x00014d00
        /*0bb0*/ 	.word	0x00000008
        /*0bb4*/ 	.word	0x00028430
        /*0bb8*/ 	.short	0x010a
        /*0bba*/ 	.byte	0x3f
	.zero		1


	//   ....[73]....
        /*0bbc*/ 	.word	0x00014d60
        /*0bc0*/ 	.word	0x00000008
        /*0bc4*/ 	.word	0x00028450
        /*0bc8*/ 	.short	0x010a
        /*0bca*/ 	.byte	0x3f
	.zero		1


	//   ....[74]....
        /*0bcc*/ 	.word	0x00014dc0
        /*0bd0*/ 	.word	0x00000008
        /*0bd4*/ 	.word	0x00028430
        /*0bd8*/ 	.short	0x010a
        /*0bda*/ 	.byte	0x3f
	.zero		1


	//   ....[75]....
        /*0bdc*/ 	.word	0x00014e20
        /*0be0*/ 	.word	0x00000008
        /*0be4*/ 	.word	0x00028450
        /*0be8*/ 	.short	0x010a
        /*0bea*/ 	.byte	0x3f
	.zero		1


	//   ....[76]....
        /*0bec*/ 	.word	0x00014e80
        /*0bf0*/ 	.word	0x00000003
        /*0bf4*/ 	.word	0x00028450
        /*0bf8*/ 	.short	0x010a
        /*0bfa*/ 	.byte	0x3f
	.zero		1


	//   ....[77]....
        /*0bfc*/ 	.word	0x00014fd0
        /*0c00*/ 	.word	0x00000004
        /*0c04*/ 	.word	0x00028480
        /*0c08*/ 	.short	0x010a
        /*0c0a*/ 	.byte	0x3f
	.zero		1


	//   ....[78]....
        /*0c0c*/ 	.word	0x00015020
        /*0c10*/ 	.word	0x00000004
        /*0c14*/ 	.word	0x00028440
        /*0c18*/ 	.short	0x010a
        /*0c1a*/ 	.byte	0x3f
	.zero		1


	//   ....[79]....
        /*0c1c*/ 	.word	0x00015080
        /*0c20*/ 	.word	0x00000003
        /*0c24*/ 	.word	0x00028420
        /*0c28*/ 	.short	0x010a
        /*0c2a*/ 	.byte	0x3f
	.zero		1


	//   ....[80]....
        /*0c2c*/ 	.word	0x000150d0
        /*0c30*/ 	.word	0x00000006
        /*0c34*/ 	.word	0x00028480
        /*0c38*/ 	.short	0x010a
        /*0c3a*/ 	.byte	0x3f
	.zero		1


	//   ....[81]....
        /*0c3c*/ 	.word	0x00015120
        /*0c40*/ 	.word	0x00000006
        /*0c44*/ 	.word	0x00028440
        /*0c48*/ 	.short	0x010a
        /*0c4a*/ 	.byte	0x3f
	.zero		1


	//   ....[82]....
        /*0c4c*/ 	.word	0x00015180
        /*0c50*/ 	.word	0x00000005
        /*0c54*/ 	.word	0x00028470
        /*0c58*/ 	.short	0x010a
        /*0c5a*/ 	.byte	0x3f
	.zero		1


	//   ....[83]....
        /*0c5c*/ 	.word	0x000151e0
        /*0c60*/ 	.word	0x00000005
        /*0c64*/ 	.word	0x00028460
        /*0c68*/ 	.short	0x010a
        /*0c6a*/ 	.byte	0x3f
	.zero		1


	//   ....[84]....
        /*0c6c*/ 	.word	0x00015230
        /*0c70*/ 	.word	0x00000014
        /*0c74*/ 	.word	0x00028470
        /*0c78*/ 	.short	0x010a
        /*0c7a*/ 	.byte	0x3f
	.zero		1


	//   ....[85]....
        /*0c7c*/ 	.word	0x00015280
        /*0c80*/ 	.word	0x00000014
        /*0c84*/ 	.word	0x00028460
        /*0c88*/ 	.short	0x010a
        /*0c8a*/ 	.byte	0x3f
	.zero		1


	//   ....[86]....
        /*0c8c*/ 	.word	0x000152d0
        /*0c90*/ 	.word	0x00000000
        /*0c94*/ 	.word	0x00028420
        /*0c98*/ 	.short	0x010a
        /*0c9a*/ 	.byte	0x3f
	.zero		1


	//   ....[87]....
        /*0c9c*/ 	.word	0x00015470
        /*0ca0*/ 	.word	0x00000006
        /*0ca4*/ 	.word	0x00000000
        /*0ca8*/ 	.short	0x010a
        /*0caa*/ 	.byte	0x3f
	.zero		1


	//   ....[88]....
        /*0cac*/ 	.word	0x000154c0
        /*0cb0*/ 	.word	0x00000007
        /*0cb4*/ 	.word	0x00000000
        /*0cb8*/ 	.short	0x010a
        /*0cba*/ 	.byte	0x3f
	.zero		1


	//   ....[89]....
        /*0cbc*/ 	.word	0x00015510
        /*0cc0*/ 	.word	0x00000004
        /*0cc4*/ 	.word	0x00028460
        /*0cc8*/ 	.short	0x010a
        /*0cca*/ 	.byte	0x3f
	.zero		1


	//   ....[90]....
        /*0ccc*/ 	.word	0x00015560
        /*0cd0*/ 	.word	0x00000003
        /*0cd4*/ 	.word	0x00028460
        /*0cd8*/ 	.short	0x010a
        /*0cda*/ 	.byte	0x3f
	.zero		1


	//   ....[91]....
        /*0cdc*/ 	.word	0x000155b0
        /*0ce0*/ 	.word	0x00000004
        /*0ce4*/ 	.word	0x00028480
        /*0ce8*/ 	.short	0x010a
        /*0cea*/ 	.byte	0x3f
	.zero		1


	//----- nvinfo : EIATTR_NUM_MBARRIERS
	.align		4
.L_214:
        /*0cec*/ 	.byte	0x03, 0x38
        /*0cee*/ 	.short	0x0016


	//----- nvinfo : EIATTR_EXIT_INSTR_OFFSETS
	.align		4
        /*0cf0*/ 	.byte	0x04, 0x1c
        /*0cf2*/ 	.short	(.L_216 - .L_215)


	//   ....[0]....
.L_215:
        /*0cf4*/ 	.word	0x00000ab0


	//   ....[1]....
        /*0cf8*/ 	.word	0x0000f9e0


	//   ....[2]....
        /*0cfc*/ 	.word	0x00014b70


	//----- nvinfo : EIATTR_MAX_THREADS
	.align		4
.L_216:
        /*0d00*/ 	.byte	0x04, 0x05
        /*0d02*/ 	.short	(.L_218 - .L_217)
.L_217:
        /*0d04*/ 	.word	0x00000180
        /*0d08*/ 	.word	0x00000001
        /*0d0c*/ 	.word	0x00000001


	//----- nvinfo : EIATTR_CRS_STACK_SIZE
	.align		4
.L_218:
        /*0d10*/ 	.byte	0x04, 0x1e
        /*0d12*/ 	.short	(.L_220 - .L_219)
.L_219:
        /*0d14*/ 	.word	0x00000000


	//----- nvinfo : EIATTR_CBANK_PARAM_SIZE
	.align		4
.L_220:
        /*0d18*/ 	.byte	0x03, 0x19
        /*0d1a*/ 	.short	0x0a70


	//----- nvinfo : EIATTR_PARAM_CBANK
	.align		4
        /*0d1c*/ 	.byte	0x04, 0x0a
        /*0d1e*/ 	.short	(.L_222 - .L_221)
	.align		4
.L_221:
        /*0d20*/ 	.word	index@(.nv.constant0._ZN7cutlass13device_kernelIN5flash11enable_sm90INS1_16FlashAttnFwdSm90INS1_25CollectiveMainloopFwdSm90ILi2EN4cute5tupleIJNS5_1CILi1EEES8_S8_EEENS6_IJNS7_ILi128EEENS7_ILi64EEENS7_ILi256EEEEEELi256ENS_12float_e4m3_tEfNS_4arch4Sm90ELb0ELb1ELb1ELb1ELb0ELb0ELb0ELb1ELb1ELb0ELb0ELb0EEENS1_21CollectiveEpilogueFwdINS6_IJSA_SC_SB_EEES9_NS_10bfloat16_tESG_Li256ELb1ELb0ELb0ELb1EEENS1_36VarlenDynamicPersistentTileSchedulerILi128ELi64ELi256ELi128ELb0ELb0ELb1ELb1ELb0ELb1EEEEEEEEEvNT_6ParamsE)
        /*0d24*/ 	.short	0x0210
        /*0d26*/ 	.short	0x0a70


	//----- nvinfo : EIATTR_SW_WAR
	.align		4
.L_222:
        /*0d28*/ 	.byte	0x04, 0x36
        /*0d2a*/ 	.short	(.L_224 - .L_223)
.L_223:
        /*0d2c*/ 	.word	0x00000008
.L_224:


//--------------------- .nv.info._ZN7cutlass13device_kernelIN5flash11enable_sm90INS1_16FlashAttnFwdSm90INS1_25CollectiveMainloopFwdSm90ILi2EN4cute5tupleIJNS5_1CILi1EEES8_S8_EEENS6_IJNS7_ILi128EEENS7_ILi64EEENS7_ILi256EEEEEELi256ENS_12float_e4m3_tEfNS_4arch4Sm90ELb0ELb1ELb1ELb1ELb0ELb1ELb0ELb1ELb1ELb0ELb0ELb0EEENS1_21CollectiveEpilogueFwdINS6_IJSA_SC_SB_EEES9_NS_10bfloat16_tESG_Li256ELb1ELb0ELb0ELb1EEENS1_36VarlenDynamicPersistentTileSchedulerILi128ELi64ELi256ELi128ELb0ELb0ELb1ELb1ELb0ELb1EEEEEEEEEvNT_6ParamsE --------------------------
	.section	.nv.info._ZN7cutlass13device_kernelIN5flash11enable_sm90INS1_16FlashAttnFwdSm90INS1_25CollectiveMainloopFwdSm90ILi2EN4cute5tupleIJNS5_1CILi1EEES8_S8_EEENS6_IJNS7_ILi128EEENS7_ILi64EEENS7_ILi256EEEEEELi256ENS_12float_e4m3_tEfNS_4arch4Sm90ELb0ELb1ELb1ELb1ELb0ELb1ELb0ELb1ELb1ELb0ELb0ELb0EEENS1_21CollectiveEpilogueFwdINS6_IJSA_SC_SB_EEES9_NS_10bfloat16_tESG_Li256ELb1ELb0ELb0ELb1EEENS1_36VarlenDynamicPersistentTileSchedulerILi128ELi64ELi256ELi128ELb0ELb0ELb1ELb1ELb0ELb1EEEEEEEEEvNT_6ParamsE,"",@"SHT_CUDA_INFO"
	.sectionflags	@""
	.align	4


	//----- nvinfo : EIATTR_CUDA_API_VERSION
	.align		4
        /*0000*/ 	.byte	0x04, 0x37
        /*0002*/ 	.short	(.L_226 - .L_225)
.L_225:
        /*0004*/ 	.word	0x00000082


	//----- nvinfo : EIATTR_KPARAM_INFO
	.align		4
.L_226:
        /*0008*/ 	.byte	0x04, 0x17
        /*000a*/ 	.short	(.L_228 - .L_227)
.L_227:
        /*000c*/ 	.word	0x00000000
        /*0010*/ 	.short	0x0000
        /*0012*/ 	.short	0x0070
        /*0014*/ 	.byte	0x00, 0xf0, 0x01, 0x28


	//----- nvinfo : EIATTR_SPARSE_MMA_MASK
	.align		4
.L_228:
        /*0018*/ 	.byte	0x03, 0x50
        /*001a*/ 	.short	0x0000


	//----- nvinfo : EIATTR_MAXREG_COUNT
	.align		4
        /*001c*/ 	.byte	0x03, 0x1b
        /*001e*/ 	.short	0x00a8


	//----- nvinfo : EIATTR_NUM_BARRIERS
	.align		4
        /*0020*/ 	.byte	0x02, 0x4c
        /*0022*/ 	.byte	0x10
	.zero		1


	//----- nvinfo : EIATTR_EXTERNS
	.align		4
        /*0024*/ 	.byte	0x04, 0x0f
        /*0026*/ 	.short	(.L_230 - .L_229)


	//   ....[0]....
	.align		4
.L_229:
        /*0028*/ 	.word	index@(__assertfail)


	//----- nvinfo : EIATTR_ANNOTATIONS
	.align		4
.L_230:
        /*002c*/ 	.byte	0x04, 0x55
        /*002e*/ 	.short	(.L_232 - .L_231)


	//   ....[0]....
.L_231:
        /* <DEDUP_REMOVED lines=65> */


	//----- nvinfo : EIATTR_MERCURY_ISA_VERSION
	.align		4
.L_232:
        /*0430*/ 	.byte	0x03, 0x5f
        /*0432*/ 	.short	0x0101


	//----- nvinfo : EIATTR_UNUSED_LOAD_BYTE_OFFSET
	.align		4
        /*0434*/ 	.byte	0x04, 0x44
        /*0436*/ 	.short	(.L_234 - .L_233)


	//   ....[0]....
.L_233:
        /*0438*/ 	.word	0x00000b00
        /*043c*/ 	.word	0x0000fff0


	//   ....[1]....
        /*0440*/ 	.word	0x0001be20
        /*0444*/ 	.word	0x0000fff0


	//----- nvinfo : EIATTR_INT_WARP_WIDE_INSTR_OFFSETS
	.align		4
.L_234:
        /*0448*/ 	.byte	0x04, 0x31
        /*044a*/ 	.short	(.L_236 - .L_235)


	//   ....[0]....
.L_235:
        /*044c*/ 	.word	0x000001c0


	//   ....[1]....
        /*0450*/ 	.word	0x00000200


	//   ....[2]....
        /*0454*/ 	.word	0x00000270


	//   ....[3]....
        /*0458*/ 	.word	0x00022100


	//   ....[4]....
        /*045c*/ 	.word	0x00022190


	//   ....[5]....
        /*0460*/ 	.word	0x00022890


	//   ....[6]....
        /*0464*/ 	.word	0x000228c0


	//   ....[7]....
        /*0468*/ 	.word	0x000229a0


	//   ....[8]....
        /*046c*/ 	.word	0x00024510


	//   ....[9]....
        /*0470*/ 	.word	0x000245a0


	//----- nvinfo : EIATTR_COOP_GROUP_MASK_REGIDS
	.align		4
.L_236:
        /*0474*/ 	.byte	0x04, 0x29
        /*0476*/ 	.short	(.L_238 - .L_237)


	//   ....[0]....
.L_237:
        /*0478*/ 	.word	0xffffffff


	//   ....[1]....
        /*047c*/ 	.word	0xffffffff


	//   ....[2]....
        /*0480*/ 	.word	0xffffffff


	//   ....[3]....
        /*0484*/ 	.word	0xffffffff


	//   ....[4]....
        /*0488*/ 	.word	0xffffffff


	//   ....[5]....
        /*048c*/ 	.word	0xffffffff


	//   ....[6]....
        /*0490*/ 	.word	0xffffffff


	//   ....[7]....
        /*0494*/ 	.word	0xffffffff


	//   ....[8]....
        /*0498*/ 	.word	0xffffffff


	//   ....[9]....
        /*049c*/ 	.word	0xffffffff


	//   ....[10]....
        /*04a0*/ 	.word	0xffffffff


	//   ....[11]....
        /*04a4*/ 	.word	0xffffffff


	//   ....[12]....
        /*04a8*/ 	.word	0xffffffff


	//   ....[13]....
        /*04ac*/ 	.word	0xffffffff


	//   ....[14]....
        /*04b0*/ 	.word	0xffffffff


	//   ....[15]....
        /*04b4*/ 	.word	0xffffffff


	//   ....[16]....
        /*04b8*/ 	.word	0xffffffff


	//   ....[17]....
        /*04bc*/ 	.word	0xffffffff


	//   ....[18]....
        /*04c0*/ 	.word	0xffffffff


	//   ....[19]....
        /*04c4*/ 	.word	0xffffffff


	//   ....[20]....
        /*04c8*/ 	.word	0xffffffff


	//   ....[21]....
        /*04cc*/ 	.word	0xffffffff


	//   ....[22]....
        /*04d0*/ 	.word	0xffffffff


	//   ....[23]....
        /*04d4*/ 	.word	0xffffffff


	//   ....[24]....
        /*04d8*/ 	.word	0xffffffff


	//   ....[25]....
        /*04dc*/ 	.word	0xffffffff


	//   ....[26]....
        /*04e0*/ 	.word	0xffffffff


	//   ....[27]....
        /*04e4*/ 	.word	0xffffffff


	//   ....[28]....
        /*04e8*/ 	.word	0xffffffff


	//   ....[29]....
        /*04ec*/ 	.word	0xffffffff


	//   ....[30]....
        /*04f0*/ 	.word	0xffffffff


	//   ....[31]....
        /*04f4*/ 	.word	0xffffffff


	//   ....[32]....
        /*04f8*/ 	.word	0xffffffff


	//   ....[33]....
        /*04fc*/ 	.word	0xffffffff


	//   ....[34]....
        /*0500*/ 	.word	0xffffffff


	//   ....[35]....
        /*0504*/ 	.word	0xffffffff


	//   ....[36]....
        /*0508*/ 	.word	0xffffffff


	//   ....[37]....
        /*050c*/ 	.word	0xffffffff


	//   ....[38]....
        /*0510*/ 	.word	0xffffffff


	//   ....[39]....
        /*0514*/ 	.word	0xffffffff


	//   ....[40]....
        /*0518*/ 	.word	0xffffffff


	//   ....[41]....
        /*051c*/ 	.word	0xffffffff


	//   ....[42]....
        /*0520*/ 	.word	0xffffffff


	//   ....[43]....
        /*0524*/ 	.word	0xffffffff


	//   ....[44]....
        /*0528*/ 	.word	0xffffffff


	//   ....[45]....
        /*052c*/ 	.word	0xffffffff


	//   ....[46]....
        /*0530*/ 	.word	0xffffffff


	//   ....[47]....
        /*0534*/ 	.word	0xffffffff


	//   ....[48]....
        /*0538*/ 	.word	0xffffffff


	//   ....[49]....
        /*053c*/ 	.word	0xffffffff


	//   ....[50]....
        /*0540*/ 	.word	0xffffffff


	//   ....[51]....
        /*0544*/ 	.word	0xffffffff


	//   ....[52]....
        /*0548*/ 	.word	0xffffffff


	//   ....[53]....
        /*054c*/ 	.word	0xffffffff


	//   ....[54]....
        /*0550*/ 	.word	0xffffffff


	//   ....[55]....
        /*0554*/ 	.word	0xffffffff


	//   ....[56]....
        /*0558*/ 	.word	0xffffffff


	//   ....[57]....
        /*055c*/ 	.word	0xffffffff


	//   ....[58]....
        /*0560*/ 	.word	0xffffffff


	//   ....[59]....
        /*0564*/ 	.word	0xffffffff


	//   ....[60]....
        /*0568*/ 	.word	0xffffffff


	//   ....[61]....
        /*056c*/ 	.word	0xffffffff


	//   ....[62]....
        /*0570*/ 	.word	0xffffffff


	//   ....[63]....
        /*0574*/ 	.word	0xffffffff


	//   ....[64]....
        /*0578*/ 	.word	0xffffffff


	//   ....[65]....
        /*057c*/ 	.word	0xffffffff


	//   ....[66]....
        /*0580*/ 	.word	0xffffffff


	//   ....[67]....
        /*0584*/ 	.word	0xffffffff


	//   ....[68]....
        /*0588*/ 	.word	0xffffffff


	//   ....[69]....
        /*058c*/ 	.word	0xffffffff


	//   ....[70]....
        /*0590*/ 	.word	0xffffffff


	//   ....[71]....
        /*0594*/ 	.word	0xffffffff


	//   ....[72]....
        /*0598*/ 	.word	0xffffffff


	//   ....[73]....
        /*059c*/ 	.word	0xffffffff


	//   ....[74]....
        /*05a0*/ 	.word	0xffffffff


	//   ....[75]....
        /*05a4*/ 	.word	0xffffffff


	//   ....[76]....
        /*05a8*/ 	.word	0xffffffff


	//   ....[77]....
        /*05ac*/ 	.word	0xffffffff


	//   ....[78]....
        /*05b0*/ 	.word	0xffffffff


	//   ....[79]....
        /*05b4*/ 	.word	0xffffffff


	//   ....[80]....
        /*05b8*/ 	.word	0xffffffff


	//   ....[81]....
        /*05bc*/ 	.word	0xffffffff


	//   ....[82]....
        /*05c0*/ 	.word	0xffffffff


	//   ....[83]....
        /*05c4*/ 	.word	0xffffffff


	//   ....[84]....
        /*05c8*/ 	.word	0xffffffff


	//   ....[85]....
        /*05cc*/ 	.word	0xffffffff


	//   ....[86]....
        /*05d0*/ 	.word	0xffffffff


	//   ....[87]....
        /*05d4*/ 	.word	0xffffffff


	//   ....[88]....
        /*05d8*/ 	.word	0xffffffff


	//   ....[89]....
        /*05dc*/ 	.word	0xffffffff


	//   ....[90]....
        /*05e0*/ 	.word	0xffffffff


	//   ....[91]....
        /*05e4*/ 	.word	0xffffffff


	//   ....[92]....
        /*05e8*/ 	.word	0xffffffff


	//   ....[93]....
        /*05ec*/ 	.word	0xffffffff


	//   ....[94]....
        /*05f0*/ 	.word	0xffffffff


	//   ....[95]....
        /*05f4*/ 	.word	0xffffffff


	//   ....[96]....
        /*05f8*/ 	.word	0xffffffff


	//   ....[97]....
        /*05fc*/ 	.word	0xffffffff


	//   ....[98]....
        /*0600*/ 	.word	0xffffffff


	//   ....[99]....
        /*0604*/ 	.word	0xffffffff


	//   ....[100]....
        /*0608*/ 	.word	0xffffffff


	//   ....[101]....
        /*060c*/ 	.word	0xffffffff


	//   ....[102]....
        /*0610*/ 	.word	0xffffffff


	//   ....[103]....
        /*0614*/ 	.word	0xffffffff


	//   ....[104]....
        /*0618*/ 	.word	0xffffffff


	//   ....[105]....
        /*061c*/ 	.word	0xffffffff


	//   ....[106]....
        /*0620*/ 	.word	0xffffffff


	//   ....[107]....
        /*0624*/ 	.word	0xffffffff


	//   ....[108]....
        /*0628*/ 	.word	0xffffffff


	//   ....[109]....
        /*062c*/ 	.word	0xffffffff


	//   ....[110]....
        /*0630*/ 	.word	0xffffffff


	//   ....[111]....
        /*0634*/ 	.word	0xffffffff


	//   ....[112]....
        /*0638*/ 	.word	0xffffffff


	//   ....[113]....
        /*063c*/ 	.word	0xffffffff


	//   ....[114]....
        /*0640*/ 	.word	0xffffffff


	//   ....[115]....
        /*0644*/ 	.word	0xffffffff


	//   ....[116]....
        /*0648*/ 	.word	0xffffffff


	//   ....[117]....
        /*064c*/ 	.word	0xffffffff


	//   ....[118]....
        /*0650*/ 	.word	0xffffffff


	//   ....[119]....
        /*0654*/ 	.word	0xffffffff


	//   ....[120]....
        /*0658*/ 	.word	0xffffffff


	//   ....[121]....
        /*065c*/ 	.word	0xffffffff


	//   ....[122]....
        /*0660*/ 	.word	0xffffffff


	//   ....[123]....
        /*0664*/ 	.word	0xffffffff


	//   ....[124]....
        /*0668*/ 	.word	0xffffffff


	//   ....[125]....
        /*066c*/ 	.word	0xffffffff


	//   ....[126]....
        /*0670*/ 	.word	0xffffffff


	//   ....[127]....
        /*0674*/ 	.word	0xffffffff


	//   ....[128]....
        /*0678*/ 	.word	0x0500000f


	//   ....[129]....
        /*067c*/ 	.word	0x0500000f


	//   ....[130]....
        /*0680*/ 	.word	0x0500000f


	//   ....[131]....
        /*0684*/ 	.word	0x0500000f


	//   ....[132]....
        /*0688*/ 	.word	0x0500000f


	//   ....[133]....
        /*068c*/ 	.word	0x0500000f


	//   ....[134]....
        /*0690*/ 	.word	0x0500000f


	//   ....[135]....
        /*0694*/ 	.word	0x0500000f


	//   ....[136]....
        /*0698*/ 	.word	0x0500000f


	//   ....[137]....
        /*069c*/ 	.word	0x0500000f


	//   ....[138]....
        /*06a0*/ 	.word	0x0500000f


	//   ....[139]....
        /*06a4*/ 	.word	0x0500000f


	//   ....[140]....
        /*06a8*/ 	.word	0x0500000f


	//   ....[141]....
        /*06ac*/ 	.word	0x0500000f


	//   ....[142]....
        /*06b0*/ 	.word	0x0500000f


	//   ....[143]....
        /*06b4*/ 	.word	0x0500000f


	//   ....[144]....
        /*06b8*/ 	.word	0x0500000f


	//   ....[145]....
        /*06bc*/ 	.word	0x0500000f


	//   ....[146]....
        /*06c0*/ 	.word	0x0500000f


	//   ....[147]....
        /*06c4*/ 	.word	0x0500000f


	//   ....[148]....
        /*06c8*/ 	.word	0x0500000f


	//   ....[149]....
        /*06cc*/ 	.word	0x0500000f


	//   ....[150]....
        /*06d0*/ 	.word	0x0500000f


	//   ....[151]....
        /*06d4*/ 	.word	0x0500000f


	//   ....[152]....
        /*06d8*/ 	.word	0x0500000f


	//   ....[153]....
        /*06dc*/ 	.word	0x0500000f


	//   ....[154]....
        /*06e0*/ 	.word	0x0500000f


	//   ....[155]....
        /*06e4*/ 	.word	0x0500000f


	//   ....[156]....
        /*06e8*/ 	.word	0x0500000f


	//   ....[157]....
        /*06ec*/ 	.word	0x0500000f


	//   ....[158]....
        /*06f0*/ 	.word	0x0500000f


	//   ....[159]....
        /*06f4*/ 	.word	0x0500000f


	//   ....[160]....
        /*06f8*/ 	.word	0x0500000f


	//   ....[161]....
        /*06fc*/ 	.word	0x0500000f


	//   ....[162]....
        /*0700*/ 	.word	0x0500000f


	//   ....[163]....
        /*0704*/ 	.word	0x0500000f


	//   ....[164]....
        /*0708*/ 	.word	0x0500000f


	//   ....[165]....
        /*070c*/ 	.word	0x0500000f


	//   ....[166]....
        /*0710*/ 	.word	0x0500000f


	//   ....[167]....
        /*0714*/ 	.word	0x0500000f


	//   ....[168]....
        /*0718*/ 	.word	0x0500000f


	//   ....[169]....
        /*071c*/ 	.word	0x0500000f


	//   ....[170]....
        /*0720*/ 	.word	0x0500000f


	//   ....[171]....
        /*0724*/ 	.word	0x0500000f


	//   ....[172]....
        /*0728*/ 	.word	0x0500000f


	//   ....[173]....
        /*072c*/ 	.word	0x0500000f


	//   ....[174]....
        /*0730*/ 	.word	0x0500000f


	//   ....[175]....
        /*0734*/ 	.word	0x0500000f


	//   ....[176]....
        /*0738*/ 	.word	0x0500000f


	//   ....[177]....
        /*073c*/ 	.word	0x0500000f


	//   ....[178]....
        /*0740*/ 	.word	0x0500000f


	//   ....[179]....
        /*0744*/ 	.word	0x0500000f


	//   ....[180]....
        /*0748*/ 	.word	0x0500000f


	//   ....[181]....
        /*074c*/ 	.word	0x0500000f


	//   ....[182]....
        /*0750*/ 	.word	0x0500000f


	//   ....[183]....
        /*0754*/ 	.word	0x0500000f


	//   ....[184]....
        /*0758*/ 	.word	0x0500000f


	//   ....[185]....
        /*075c*/ 	.word	0x0500000f


	//   ....[186]....
        /*0760*/ 	.word	0x0500000f


	//   ....[187]....
        /*0764*/ 	.word	0x0500000f


	//   ....[188]....
        /*0768*/ 	.word	0x0500000f


	//   ....[189]....
        /*076c*/ 	.word	0x0500000f


	//   ....[190]....
        /*0770*/ 	.word	0x0500000f


	//   ....[191]....
        /*0774*/ 	.word	0x0500000f


	//   ....[192]....
        /*0778*/ 	.word	0x0500000f


	//   ....[193]....
        /*077c*/ 	.word	0x0500000f


	//   ....[194]....
        /*0780*/ 	.word	0x0500000f


	//   ....[195]....
        /*0784*/ 	.word	0x0500000f


	//   ....[196]....
        /*0788*/ 	.word	0x0500000f


	//   ....[197]....
        /*078c*/ 	.word	0x0500000f


	//   ....[198]....
        /*0790*/ 	.word	0x0500000f


	//   ....[199]....
        /*0794*/ 	.word	0x0500000f


	//   ....[200]....
        /*0798*/ 	.word	0x0500000f


	//   ....[201]....
        /*079c*/ 	.word	0x0500000f


	//   ....[202]....
        /*07a0*/ 	.word	0x0500000f


	//   ....[203]....
        /*07a4*/ 	.word	0x0500000f


	//   ....[204]....
        /*07a8*/ 	.word	0x0500000f


	//   ....[205]....
        /*07ac*/ 	.word	0x0500000f


	//   ....[206]....
        /*07b0*/ 	.word	0x0500000f


	//   ....[207]....
        /*07b4*/ 	.word	0x0500000f


	//   ....[208]....
        /*07b8*/ 	.word	0x0500000f


	//   ....[209]....
        /*07bc*/ 	.word	0x0500000f


	//   ....[210]....
        /*07c0*/ 	.word	0x0500000f


	//   ....[211]....
        /*07c4*/ 	.word	0x0500000f


	//   ....[212]....
        /*07c8*/ 	.word	0x0500000f


	//   ....[213]....
        /*07cc*/ 	.word	0x0500000f


	//   ....[214]....
        /*07d0*/ 	.word	0x0500000f


	//   ....[215]....
        /*07d4*/ 	.word	0x0500000f


	//   ....[216]....
        /*07d8*/ 	.word	0x0500000f


	//   ....[217]....
        /*07dc*/ 	.word	0x0500000f


	//   ....[218]....
        /*07e0*/ 	.word	0x0500000f


	//   ....[219]....
        /*07e4*/ 	.word	0x0500000f


	//   ....[220]....
        /*07e8*/ 	.word	0x0500000f


	//   ....[221]....
        /*07ec*/ 	.word	0x0500000f


	//   ....[222]....
        /*07f0*/ 	.word	0x0500000f


	//   ....[223]....
        /*07f4*/ 	.word	0x0500000f


	//   ....[224]....
        /*07f8*/ 	.word	0x0500000f


	//   ....[225]....
        /*07fc*/ 	.word	0x0500000f


	//   ....[226]....
        /*0800*/ 	.word	0x0500000f


	//   ....[227]....
        /*0804*/ 	.word	0x0500000f


	//   ....[228]....
        /*0808*/ 	.word	0x0500000f


	//   ....[229]....
        /*080c*/ 	.word	0x0500000f


	//   ....[230]....
        /*0810*/ 	.word	0x0500000f


	//   ....[231]....
        /*0814*/ 	.word	0x0500000f


	//   ....[232]....
        /*0818*/ 	.word	0x0500000f


	//   ....[233]....
        /*081c*/ 	.word	0x0500000f


	//   ....[234]....
        /*0820*/ 	.word	0x0500000f


	//   ....[235]....
        /*0824*/ 	.word	0x0500000f


	//   ....[236]....
        /*0828*/ 	.word	0x0500000f


	//   ....[237]....
        /*082c*/ 	.word	0x0500000f


	//   ....[238]....
        /*0830*/ 	.word	0x0500000f


	//   ....[239]....
        /*0834*/ 	.word	0x0500000f


	//   ....[240]....
        /*0838*/ 	.word	0x0500000f


	//   ....[241]....
        /*083c*/ 	.word	0x0500000f


	//   ....[242]....
        /*0840*/ 	.word	0x0500000f


	//   ....[243]....
        /*0844*/ 	.word	0x0500000f


	//   ....[244]....
        /*0848*/ 	.word	0x0500000f


	//----- nvinfo : EIATTR_COOP_GROUP_INSTR_OFFSETS
	.align		4
.L_238:
        /*084c*/ 	.byte	0x04, 0x28
        /*084e*/ 	.short	(.L_240 - .L_239)


	//   ....[0]....
.L_239:
        /*0850*/ 	.word	0x00000070


	//   ....[1]....
        /*0854*/ 	.word	0x000001d0


	//   ....[2]....
        /*0858*/ 	.word	0x00000220


	//   ....[3]....
        /*085c*/ 	.word	0x00000450


	//   ....[4]....
        /*0860*/ 	.word	0x000005b0


	//   ....[5]....
        /*0864*/ 	.word	0x000006d0


	//   ....[6]....
        /*0868*/ 	.word	0x00000830


	//   ....[7]....
        /*086c*/ 	.word	0x00007a60


	//   ....[8]....
        /*0870*/ 	.word	0x00012b80


	//   ....[9]....
        /*0874*/ 	.word	0x00012c90


	//   ....[10]....
        /*0878*/ 	.word	0x000130b0


	//   ....[11]....
        /*087c*/ 	.word	0x00013110


	//   ....[12]....
        /*0880*/ 	.word	0x000150f0


	//   ....[13]....
        /*0884*/ 	.word	0x000151f0


	//   ....[14]....
        /*0888*/ 	.word	0x000155c0


	//   ....[15]....
        /*088c*/ 	.word	0x00015630


	//   ....[16]....
        /*0890*/ 	.word	0x000173a0


	//   ....[17]....
        /*0894*/ 	.word	0x000174b0


	//   ....[18]....
        /*0898*/ 	.word	0x000174e0


	//   ....[19]....
        /*089c*/ 	.word	0x00017580


	//   ....[20]....
        /*08a0*/ 	.word	0x00019b70


	//   ....[21]....
        /*08a4*/ 	.word	0x00019c70


	//   ....[22]....
        /*08a8*/ 	.word	0x00019ff0


	//   ....[23]....
        /*08ac*/ 	.word	0x0001a070


	//   ....[24]....
        /*08b0*/ 	.word	0x0001b2a0


	//   ....[25]....
        /*08b4*/ 	.word	0x0001b2b0


	//   ....[26]....
        /*08b8*/ 	.word	0x0001b2e0


	//   ....[27]....
        /*08bc*/ 	.word	0x0001b2f0


	//   ....[28]....
        /*08c0*/ 	.word	0x0001c970


	//   ....[29]....
        /*08c4*/ 	.word	0x0001c9a0


	//   ....[30]....
        /*08c8*/ 	.word	0x0001c9d0


	//   ....[31]....
        /*08cc*/ 	.word	0x0001ca00


	//   ....[32]....
        /*08d0*/ 	.word	0x0001ca30


	//   ....[33]....
        /*08d4*/ 	.word	0x0001ca60


	//   ....[34]....
        /*08d8*/ 	.word	0x0001ca90


	//   ....[35]....
        /*08dc*/ 	.word	0x0001cac0


	//   ....[36]....
        /*08e0*/ 	.word	0x0001caf0


	//   ....[37]....
        /*08e4*/ 	.word	0x0001cb20


	//   ....[38]....
        /*08e8*/ 	.word	0x0001cb50


	//   ....[39]....
        /*08ec*/ 	.word	0x0001cb80


	//   ....[40]....
        /*08f0*/ 	.word	0x0001cbb0


	//   ....[41]....
        /*08f4*/ 	.word	0x0001cbe0


	//   ....[42]....
        /*08f8*/ 	.word	0x0001cc10


	//   ....[43]....
        /*08fc*/ 	.word	0x0001cc40


	//   ....[44]....
        /*0900*/ 	.word	0x0001cc70


	//   ....[45]....
        /*0904*/ 	.word	0x0001cca0


	//   ....[46]....
        /*0908*/ 	.word	0x0001ccd0


	//   ....[47]....
        /*090c*/ 	.word	0x0001cd00


	//   ....[48]....
        /*0910*/ 	.word	0x0001cd30


	//   ....[49]....
        /*0914*/ 	.word	0x0001cd60


	//   ....[50]....
        /*0918*/ 	.word	0x0001cd90


	//   ....[51]....
        /*091c*/ 	.word	0x0001cdc0


	//   ....[52]....
        /*0920*/ 	.word	0x0001cdf0


	//   ....[53]....
        /*0924*/ 	.word	0x0001ce20


	//   ....[54]....
        /*0928*/ 	.word	0x0001ce50


	//   ....[55]....
        /*092c*/ 	.word	0x0001ce80


	//   ....[56]....
        /*0930*/ 	.word	0x0001ceb0


	//   ....[57]....
        /*0934*/ 	.word	0x0001cee0


	//   ....[58]....
        /*0938*/ 	.word	0x0001cf10


	//   ....[59]....
        /*093c*/ 	.word	0x0001cf40


	//   ....[60]....
        /*0940*/ 	.word	0x0001cf70


	//   ....[61]....
        /*0944*/ 	.word	0x0001cfa0


	//   ....[62]....
        /*0948*/ 	.word	0x0001cfd0


	//   ....[63]....
        /*094c*/ 	.word	0x0001d000


	//   ....[64]....
        /*0950*/ 	.word	0x0001d030


	//   ....[65]....
        /*0954*/ 	.word	0x0001d060


	//   ....[66]....
        /*0958*/ 	.word	0x0001d090


	//   ....[67]....
        /*095c*/ 	.word	0x0001d0c0


	//   ....[68]....
        /*0960*/ 	.word	0x0001d0f0


	//   ....[69]....
        /*0964*/ 	.word	0x0001d120


	//   ....[70]....
        /*0968*/ 	.word	0x0001d150


	//   ....[71]....
        /*096c*/ 	.word	0x0001d180


	//   ....[72]....
        /*0970*/ 	.word	0x0001d1b0


	//   ....[73]....
        /*0974*/ 	.word	0x0001d1e0


	//   ....[74]....
        /*0978*/ 	.word	0x0001d1f0


	//   ....[75]....
        /*097c*/ 	.word	0x0001d200


	//   ....[76]....
        /*0980*/ 	.word	0x0001d210


	//   ....[77]....
        /*0984*/ 	.word	0x0001d220


	//   ....[78]....
        /*0988*/ 	.word	0x0001d240


	//   ....[79]....
        /*098c*/ 	.word	0x0001d270


	//   ....[80]....
        /*0990*/ 	.word	0x0001d2a0


	//   ....[81]....
        /*0994*/ 	.word	0x0001d2d0


	//   ....[82]....
        /*0998*/ 	.word	0x0001d300


	//   ....[83]....
        /*099c*/ 	.word	0x0001d330


	//   ....[84]....
        /*09a0*/ 	.word	0x0001d360


	//   ....[85]....
        /*09a4*/ 	.word	0x0001d390


	//   ....[86]....
        /*09a8*/ 	.word	0x0001d3c0


	//   ....[87]....
        /*09ac*/ 	.word	0x0001d3d0


	//   ....[88]....
        /*09b0*/ 	.word	0x0001d3e0


	//   ....[89]....
        /*09b4*/ 	.word	0x0001d3f0


	//   ....[90]....
        /*09b8*/ 	.word	0x0001d400


	//   ....[91]....
        /*09bc*/ 	.word	0x0001d410


	//   ....[92]....
        /*09c0*/ 	.word	0x0001f350


	//   ....[93]....
        /*09c4*/ 	.word	0x0001f540


	//   ....[94]....
        /*09c8*/ 	.word	0x0001f570


	//   ....[95]....
        /*09cc*/ 	.word	0x0001f5a0


	//   ....[96]....
        /*09d0*/ 	.word	0x0001f5d0


	//   ....[97]....
        /*09d4*/ 	.word	0x0001f600


	//   ....[98]....
        /*09d8*/ 	.word	0x0001f640


	//   ....[99]....
        /*09dc*/ 	.word	0x0001f7c0


	//   ....[100]....
        /*09e0*/ 	.word	0x0001f7f0


	//   ....[101]....
        /*09e4*/ 	.word	0x0001f820


	//   ....[102]....
        /*09e8*/ 	.word	0x0001f850


	//   ....[103]....
        /*09ec*/ 	.word	0x0001f880


	//   ....[104]....
        /*09f0*/ 	.word	0x0001f8b0


	//   ....[105]....
        /*09f4*/ 	.word	0x0001f950


	//   ....[106]....
        /*09f8*/ 	.word	0x0001f990


	//   ....[107]....
        /*09fc*/ 	.word	0x0001fa50


	//   ....[108]....
        /*0a00*/ 	.word	0x00020c10


	//   ....[109]....
        /*0a04*/ 	.word	0x00022b30


	//   ....[110]....
        /*0a08*/ 	.word	0x00024e90


	//   ....[111]....
        /*0a0c*/ 	.word	0x00024ec0


	//   ....[112]....
        /*0a10*/ 	.word	0x00024f00


	//   ....[113]....
        /*0a14*/ 	.word	0x00024f30


	//   ....[114]....
        /*0a18*/ 	.word	0x00024f60


	//   ....[115]....
        /*0a1c*/ 	.word	0x00024f90


	//   ....[116]....
        /*0a20*/ 	.word	0x00024fc0


	//   ....[117]....
        /*0a24*/ 	.word	0x00024ff0


	//   ....[118]....
        /*0a28*/ 	.word	0x00025190


	//   ....[119]....
        /*0a2c*/ 	.word	0x000251c0


	//   ....[120]....
        /*0a30*/ 	.word	0x000251f0


	//   ....[121]....
        /*0a34*/ 	.word	0x00025220


	//   ....[122]....
        /*0a38*/ 	.word	0x00025250


	//   ....[123]....
        /*0a3c*/ 	.word	0x00025280


	//   ....[124]....
        /*0a40*/ 	.word	0x00025340


	//   ....[125]....
        /*0a44*/ 	.word	0x00025360


	//   ....[126]....
        /*0a48*/ 	.word	0x000253d0


	//   ....[127]....
        /*0a4c*/ 	.word	0x00025b70


	//   ....[128]....
        /*0a50*/ 	.word	0x00026020


	//   ....[129]....
        /*0a54*/ 	.word	0x000260d0


	//   ....[130]....
        /*0a58*/ 	.word	0x00026170


	//   ....[131]....
        /*0a5c*/ 	.word	0x00026210


	//   ....[132]....
        /*0a60*/ 	.word	0x000262b0


	//   ....[133]....
        /*0a64*/ 	.word	0x00026350


	//   ....[134]....
        /*0a68*/ 	.word	0x000263f0


	//   ....[135]....
        /*0a6c*/ 	.word	0x00026490


	//   ....[136]....
        /*0a70*/ 	.word	0x00026530


	//   ....[137]....
        /*0a74*/ 	.word	0x000265d0


	//   ....[138]....
        /*0a78*/ 	.word	0x00026670


	//   ....[139]....
        /*0a7c*/ 	.word	0x00026710


	//   ....[140]....
        /*0a80*/ 	.word	0x000267b0


	//   ....[141]....
        /*0a84*/ 	.word	0x00026850


	//   ....[142]....
        /*0a88*/ 	.word	0x000268f0


	//   ....[143]....
        /*0a8c*/ 	.word	0x00026990


	//   ....[144]....
        /*0a90*/ 	.word	0x00026a30


	//   ....[145]....
        /*0a94*/ 	.word	0x00026b20


	//   ....[146]....
        /*0a98*/ 	.word	0x00026bc0


	//   ....[147]....
        /*0a9c*/ 	.word	0x00026c60


	//   ....[148]....
        /*0aa0*/ 	.word	0x00026d00


	//   ....[149]....
        /*0aa4*/ 	.word	0x00026da0


	//   ....[150]....
        /*0aa8*/ 	.word	0x00026e40


	//   ....[151]....
        /*0aac*/ 	.word	0x00026ee0


	//   ....[152]....
        /*0ab0*/ 	.word	0x00026f80


	//   ....[153]....
        /*0ab4*/ 	.word	0x00027020


	//   ....[154]....
        /*0ab8*/ 	.word	0x000270c0


	//   ....[155]....
        /*0abc*/ 	.word	0x00027160


	//   ....[156]....
        /*0ac0*/ 	.word	0x00027200


	//   ....[157]....
        /*0ac4*/ 	.word	0x000272a0


	//   ....[158]....
        /*0ac8*/ 	.word	0x00027340


	//   ....[159]....
        /*0acc*/ 	.word	0x000273e0


	//   ....[160]....
        /*0ad0*/ 	.word	0x00027480


	//   ....[161]....
        /*0ad4*/ 	.word	0x00027870


	//   ....[162]....
        /*0ad8*/ 	.word	0x000279a0


	//   ....[163]....
        /*0adc*/ 	.word	0x00027ac0


	//   ....[164]....
        /*0ae0*/ 	.word	0x00027bf0


	//   ....[165]....
        /*0ae4*/ 	.word	0x00027d20


	//   ....[166]....
        /*0ae8*/ 	.word	0x00027db0


	//   ....[167]....
        /*0aec*/ 	.word	0x00027e10


	//   ....[168]....
        /*0af0*/ 	.word	0x00027e70


	//   ....[169]....
        /*0af4*/ 	.word	0x00027ed0


	//   ....[170]....
        /*0af8*/ 	.word	0x00027f40


	//   ....[171]....
        /*0afc*/ 	.word	0x00027fa0


	//   ....[172]....
        /*0b00*/ 	.word	0x00028010


	//   ....[173]....
        /*0b04*/ 	.word	0x00028070


	//   ....[174]....
        /*0b08*/ 	.word	0x000280e0


	//   ....[175]....
        /*0b0c*/ 	.word	0x00028140


	//   ....[176]....
        /*0b10*/ 	.word	0x000281b0


	//   ....[177]....
        /*0b14*/ 	.word	0x00028210


	//   ....[178]....
        /*0b18*/ 	.word	0x00028280


	//   ....[179]....
        /*0b1c*/ 	.word	0x000282e0


	//   ....[180]....
        /*0b20*/ 	.word	0x00028350


	//   ....[181]....
        /*0b24*/ 	.word	0x000283b0


	//   ....[182]....
        /*0b28*/ 	.word	0x00028420


	//   ....[183]....
        /*0b2c*/ 	.word	0x00028480


	//   ....[184]....
        /*0b30*/ 	.word	0x000284f0


	//   ....[185]....
        /*0b34*/ 	.word	0x00028550


	//   ....[186]....
        /*0b38*/ 	.word	0x000285c0


	//   ....[187]....
        /*0b3c*/ 	.word	0x00028620


	//   ....[188]....
        /*0b40*/ 	.word	0x00028690


	//   ....[189]....
        /*0b44*/ 	.word	0x000286f0


	//   ....[190]....
        /*0b48*/ 	.word	0x00028760


	//   ....[191]....
        /*0b4c*/ 	.word	0x000287c0


	//   ....[192]....
        /*0b50*/ 	.word	0x00028830


	//   ....[193]....
        /*0b54*/ 	.word	0x00028890


	//   ....[194]....
        /*0b58*/ 	.word	0x00028900


	//   ....[195]....
        /*0b5c*/ 	.word	0x00028960


	//   ....[196]....
        /*0b60*/ 	.word	0x000289c0


	//   ....[197]....
        /*0b64*/ 	.word	0x00028a20


	//   ....[198]....
        /*0b68*/ 	.word	0x00028a80


	//   ....[199]....
        /*0b6c*/ 	.word	0x00028ae0


	//   ....[200]....
        /*0b70*/ 	.word	0x00028b40


	//   ....[201]....
        /*0b74*/ 	.word	0x00028ba0


	//   ....[202]....
        /*0b78*/ 	.word	0x00028c00


	//   ....[203]....
        /*0b7c*/ 	.word	0x00028c60


	//   ....[204]....
        /*0b80*/ 	.word	0x00028cc0


	//   ....[205]....
        /*0b84*/ 	.word	0x00028d20


	//   ....[206]....
        /*0b88*/ 	.word	0x00028d80


	//   ....[207]....
        /*0b8c*/ 	.word	0x00028de0


	//   ....[208]....
        /*0b90*/ 	.word	0x00028e40


	//   ....[209]....
        /*0b94*/ 	.word	0x00028ea0


	//   ....[210]....
        /*0b98*/ 	.word	0x00028f00


	//   ....[211]....
        /*0b9c*/ 	.word	0x00028f60


	//   ....[212]....
        /*0ba0*/ 	.word	0x00028fc0


	//   ....[213]....
        /*0ba4*/ 	.word	0x00029020


	//   ....[214]....
        /*0ba8*/ 	.word	0x00029080


	//   ....[215]....
        /*0bac*/ 	.word	0x000290e0


	//   ....[216]....
        /*0bb0*/ 	.word	0x00029140


	//   ....[217]....
        /*0bb4*/ 	.word	0x000291a0


	//   ....[218]....
        /*0bb8*/ 	.word	0x00029200


	//   ....[219]....
        /*0bbc*/ 	.word	0x00029260


	//   ....[220]....
        /*0bc0*/ 	.word	0x000292c0


	//   ....[221]....
        /*0bc4*/ 	.word	0x00029320


	//   ....[222]....
        /*0bc8*/ 	.word	0x00029380


	//   ....[223]....
        /*0bcc*/ 	.word	0x00029420


	//   ....[224]....
        /*0bd0*/ 	.word	0x000294b0


	//   ....[225]....
        /*0bd4*/ 	.word	0x00029820


	//   ....[226]....
        /*0bd8*/ 	.word	0x00029b00


	//   ....[227]....
        /*0bdc*/ 	.word	0x00029f50


	//   ....[228]....
        /*0be0*/ 	.word	0x00029ff0


	//   ....[229]....
        /*0be4*/ 	.word	0x0002a120


	//   ....[230]....
        /*0be8*/ 	.word	0x0002a190


	//   ....[231]....
        /*0bec*/ 	.word	0x0002a200


	//   ....[232]....
        /*0bf0*/ 	.word	0x0002a270


	//   ....[233]....
        /*0bf4*/ 	.word	0x0002a2e0


	//   ....[234]....
        /*0bf8*/ 	.word	0x0002a360


	//   ....[235]....
        /*0bfc*/ 	.word	0x0002a3f0


	//   ....[236]....
        /*0c00*/ 	.word	0x0002a490


	//   ....[237]....
        /*0c04*/ 	.word	0x0002a500


	//   ....[238]....
        /*0c08*/ 	.word	0x0002a570


	//   ....[239]....
        /*0c0c*/ 	.word	0x0002a5e0


	//   ....[240]....
        /*0c10*/ 	.word	0x0002a660


	//   ....[241]....
        /*0c14*/ 	.word	0x0002a6d0


	//   ....[242]....
        /*0c18*/ 	.word	0x0002a770


	//   ....[243]....
        /*0c1c*/ 	.word	0x0002a800


	//   ....[244]....
        /*0c20*/ 	.word	0x0002a930


	//----- nvinfo : EIATTR_REG_RECONFIG
	.align		4
.L_240:
        /*0c24*/ 	.byte	0x01, 0x54
	.zero		2


	//----- nvinfo : EIATTR_SYSCALL_OFFSETS
	.align		4
        /*0c28*/ 	.byte	0x04, 0x46
        /*0c2a*/ 	.short	(.L_242 - .L_241)


	//   ....[0]....
.L_241:
        /*0c2c*/ 	.word	0x00001ba0


	//   ....[1]....
        /*0c30*/ 	.word	0x00001cf0


	//   ....[2]....
        /*0c34*/ 	.word	0x00007bf0


	//   ....[3]....
        /*0c38*/ 	.word	0x00008310


	//   ....[4]....
        /*0c3c*/ 	.word	0x00022320


	//   ....[5]....
        /*0c40*/ 	.word	0x00022490


	//   ....[6]....
        /*0c44*/ 	.word	0x000225c0


	//   ....[7]....
        /*0c48*/ 	.word	0x000226e0


	//----- nvinfo : EIATTR_MBARRIER_INSTR_OFFSETS
	.align		4
.L_242:
        /*0c4c*/ 	.byte	0x04, 0x39
        /*0c4e*/ 	.short	(.L_244 - .L_243)


	//   ....[0]....
.L_243:
        /*0c50*/ 	.word	0x00000300
        /*0c54*/ 	.word	0x000000ff
        /*0c58*/ 	.word	0x00028400
        /*0c5c*/ 	.short	0x0100
        /*0c5e*/ 	.byte	0x08
	.zero		1


	//   ....[1]....
        /*0c60*/ 	.word	0x00000310
        /*0c64*/ 	.word	0x000000ff
        /*0c68*/ 	.word	0x00028420
        /*0c6c*/ 	.short	0x0100
        /*0c6e*/ 	.byte	0x08
	.zero		1


	//   ....[2]....
        /*0c70*/ 	.word	0x00000400
        /*0c74*/ 	.word	0x000000ff
        /*0c78*/ 	.word	0x00028430
        /*0c7c*/ 	.short	0x0100
        /*0c7e*/ 	.byte	0x08
	.zero		1


	//   ....[3]....
        /*0c80*/ 	.word	0x00000410
        /*0c84*/ 	.word	0x000000ff
        /*0c88*/ 	.word	0x00028440
        /*0c8c*/ 	.short	0x0100
        /*0c8e*/ 	.byte	0x08
	.zero		1


	//   ....[4]....
        /*0c90*/ 	.word	0x00000420
        /*0c94*/ 	.word	0x000000ff
        /*0c98*/ 	.word	0x00028438
        /*0c9c*/ 	.short	0x0100
        /*0c9e*/ 	.byte	0x08
	.zero		1


	//   ....[5]....
        /*0ca0*/ 	.word	0x00000430
        /*0ca4*/ 	.word	0x000000ff
        /*0ca8*/ 	.word	0x00028448
        /*0cac*/ 	.short	0x0100
        /*0cae*/ 	.byte	0x08
	.zero		1


	//   ....[6]....
        /*0cb0*/ 	.word	0x00000560
        /*0cb4*/ 	.word	0x000000ff
        /*0cb8*/ 	.word	0x00028450
        /*0cbc*/ 	.short	0x0100
        /*0cbe*/ 	.byte	0x08
	.zero		1


	//   ....[7]....
        /*0cc0*/ 	.word	0x00000570
        /*0cc4*/ 	.word	0x000000ff
        /*0cc8*/ 	.word	0x00028460
        /*0ccc*/ 	.short	0x0100
        /*0cce*/ 	.byte	0x08
	.zero		1


	//   ....[8]....
        /*0cd0*/ 	.word	0x00000580
        /*0cd4*/ 	.word	0x000000ff
        /*0cd8*/ 	.word	0x00028458
        /*0cdc*/ 	.short	0x0100
        /*0cde*/ 	.byte	0x08
	.zero		1


	//   ....[9]....
        /*0ce0*/ 	.word	0x00000590
        /*0ce4*/ 	.word	0x000000ff
        /*0ce8*/ 	.word	0x00028468
        /*0cec*/ 	.short	0x0100
        /*0cee*/ 	.byte	0x08
	.zero		1


	//   ....[10]....
        /*0cf0*/ 	.word	0x00000680
        /*0cf4*/ 	.word	0x000000ff
        /*0cf8*/ 	.word	0x00028470
        /*0cfc*/ 	.short	0x0100
        /*0cfe*/ 	.byte	0x06
	.zero		1


	//   ....[11]....
        /*0d00*/ 	.word	0x00000690
        /*0d04*/ 	.word	0x000000ff
        /*0d08*/ 	.word	0x00028480
        /*0d0c*/ 	.short	0x0100
        /*0d0e*/ 	.byte	0x06
	.zero		1


	//   ....[12]....
        /*0d10*/ 	.word	0x000006a0
        /*0d14*/ 	.word	0x000000ff
        /*0d18*/ 	.word	0x00028478
        /*0d1c*/ 	.short	0x0100
        /*0d1e*/ 	.byte	0x06
	.zero		1


	//   ....[13]....
        /*0d20*/ 	.word	0x000006b0
        /*0d24*/ 	.word	0x000000ff
        /*0d28*/ 	.word	0x00028488
        /*0d2c*/ 	.short	0x0100
        /*0d2e*/ 	.byte	0x06
	.zero		1


	//   ....[14]....
        /*0d30*/ 	.word	0x000007e0
        /*0d34*/ 	.word	0x000000ff
        /*0d38*/ 	.word	0x00028490
        /*0d3c*/ 	.short	0x0100
        /*0d3e*/ 	.byte	0x08
	.zero		1


	//   ....[15]....
        /*0d40*/ 	.word	0x000007f0
        /*0d44*/ 	.word	0x000000ff
        /*0d48*/ 	.word	0x000284a0
        /*0d4c*/ 	.short	0x0100
        /*0d4e*/ 	.byte	0x08
	.zero		1


	//   ....[16]....
        /*0d50*/ 	.word	0x00000800
        /*0d54*/ 	.word	0x000000ff
        /*0d58*/ 	.word	0x00028498
        /*0d5c*/ 	.short	0x0100
        /*0d5e*/ 	.byte	0x08
	.zero		1


	//   ....[17]....
        /*0d60*/ 	.word	0x00000810
        /*0d64*/ 	.word	0x000000ff
        /*0d68*/ 	.word	0x000284a8
        /*0d6c*/ 	.short	0x0100
        /*0d6e*/ 	.byte	0x08
	.zero		1


	//   ....[18]....
        /*0d70*/ 	.word	0x00000940
        /*0d74*/ 	.word	0x000000ff
        /*0d78*/ 	.word	0x000284b0
        /*0d7c*/ 	.short	0x0100
        /*0d7e*/ 	.byte	0x08
	.zero		1


	//   ....[19]....
        /*0d80*/ 	.word	0x00000950
        /*0d84*/ 	.word	0x000000ff
        /*0d88*/ 	.word	0x000284c0
        /*0d8c*/ 	.short	0x0100
        /*0d8e*/ 	.byte	0x08
	.zero		1


	//   ....[20]....
        /*0d90*/ 	.word	0x00000960
        /*0d94*/ 	.word	0x000000ff
        /*0d98*/ 	.word	0x000284b8
        /*0d9c*/ 	.short	0x0100
        /*0d9e*/ 	.byte	0x08
	.zero		1


	//   ....[21]....
        /*0da0*/ 	.word	0x00000970
        /*0da4*/ 	.word	0x000000ff
        /*0da8*/ 	.word	0x000284c8
        /*0dac*/ 	.short	0x0100
        /*0dae*/ 	.byte	0x08
	.zero		1


	//   ....[22]....
        /*0db0*/ 	.word	0x00002b40
        /*0db4*/ 	.word	0x00000055
        /*0db8*/ 	.word	0x00028490
        /*0dbc*/ 	.short	0x010a
        /*0dbe*/ 	.byte	0x3f
	.zero		1


	//   ....[23]....
        /*0dc0*/ 	.word	0x00004b00
        /*0dc4*/ 	.word	0x00000055
        /*0dc8*/ 	.word	0x00028490
        /*0dcc*/ 	.short	0x010a
        /*0dce*/ 	.byte	0x3f
	.zero		1


	//   ....[24]....
        /*0dd0*/ 	.word	0x00006b10
        /*0dd4*/ 	.word	0x00000055
        /*0dd8*/ 	.word	0x00028490
        /*0ddc*/ 	.short	0x010a
        /*0dde*/ 	.byte	0x3f
	.zero		1


	//   ....[25]....
        /*0de0*/ 	.word	0x00006d20
        /*0de4*/ 	.word	0x00000004
        /*0de8*/ 	.word	0x00000000
        /*0dec*/ 	.short	0x0101
        /*0dee*/ 	.byte	0x3f
	.zero		1


	//   ....[26]....
        /*0df0*/ 	.word	0x00006d60
        /*0df4*/ 	.word	0x00000055
        /*0df8*/ 	.word	0x000284b0
        /*0dfc*/ 	.short	0x010a
        /*0dfe*/ 	.byte	0x3f
	.zero		1


	//   ....[27]....
        /*0e00*/ 	.word	0x00007110
        /*0e04*/ 	.word	0x00000055
        /*0e08*/ 	.word	0x00000000
        /*0e0c*/ 	.short	0x0101
        /*0e0e*/ 	.byte	0x3f
	.zero		1


	//   ....[28]....
        /*0e10*/ 	.word	0x00007f10
        /*0e14*/ 	.word	0x00000010
        /*0e18*/ 	.word	0x00028400
        /*0e1c*/ 	.short	0x010a
        /*0e1e*/ 	.byte	0x3f
	.zero		1


	//   ....[29]....
        /*0e20*/ 	.word	0x00007f60
        /*0e24*/ 	.word	0x00000010
        /*0e28*/ 	.word	0x00028400
        /*0e2c*/ 	.short	0x010a
        /*0e2e*/ 	.byte	0x3f
	.zero		1


	//   ....[30]....
        /*0e30*/ 	.word	0x00008f60
        /*0e34*/ 	.word	0x00000010
        /*0e38*/ 	.word	0x00028400
        /*0e3c*/ 	.short	0x010a
        /*0e3e*/ 	.byte	0x3f
	.zero		1


	//   ....[31]....
        /*0e40*/ 	.word	0x0000d680
        /*0e44*/ 	.word	0x00000010
        /*0e48*/ 	.word	0x00028400
        /*0e4c*/ 	.short	0x010a
        /*0e4e*/ 	.byte	0x3f
	.zero		1


	//   ....[32]....
        /*0e50*/ 	.word	0x000116c0
        /*0e54*/ 	.word	0x0000000b
        /*0e58*/ 	.word	0x00028430
        /*0e5c*/ 	.short	0x010a
        /*0e5e*/ 	.byte	0x3f
	.zero		1


	//   ....[33]....
        /*0e60*/ 	.word	0x00011730
        /*0e64*/ 	.word	0x0000000b
        /*0e68*/ 	.word	0x00028430
        /*0e6c*/ 	.short	0x010a
        /*0e6e*/ 	.byte	0x3f
	.zero		1


	//   ....[34]....
        /*0e70*/ 	.word	0x00011ee0
        /*0e74*/ 	.word	0x00000000
        /*0e78*/ 	.word	0x00000000
        /*0e7c*/ 	.short	0x0101
        /*0e7e*/ 	.byte	0x3f
	.zero		1


	//   ....[35]....
        /*0e80*/ 	.word	0x00013dc0
        /*0e84*/ 	.word	0x00000009
        /*0e88*/ 	.word	0x00028430
        /*0e8c*/ 	.short	0x010a
        /*0e8e*/ 	.byte	0x3f
	.zero		1


	//   ....[36]....
        /*0e90*/ 	.word	0x00013e10
        /*0e94*/ 	.word	0x00000009
        /*0e98*/ 	.word	0x00028430
        /*0e9c*/ 	.short	0x010a
        /*0e9e*/ 	.byte	0x3f
	.zero		1


	//   ....[37]....
        /*0ea0*/ 	.word	0x00014220
        /*0ea4*/ 	.word	0x00000009
        /*0ea8*/ 	.word	0x00028450
        /*0eac*/ 	.short	0x010a
        /*0eae*/ 	.byte	0x3f
	.zero		1


	//   ....[38]....
        /*0eb0*/ 	.word	0x00014260
        /*0eb4*/ 	.word	0x00000009
        /*0eb8*/ 	.word	0x00028450
        /*0ebc*/ 	.short	0x010a
        /*0ebe*/ 	.byte	0x3f
	.zero		1


	//   ....[39]....
        /*0ec0*/ 	.word	0x00014820
        /*0ec4*/ 	.word	0x00000009
        /*0ec8*/ 	.word	0x00000000
        /*0ecc*/ 	.short	0x0101
        /*0ece*/ 	.byte	0x3f
	.zero		1


	//   ....[40]....
        /*0ed0*/ 	.word	0x00015cb0
        /*0ed4*/ 	.word	0x00000007
        /*0ed8*/ 	.word	0x00000000
        /*0edc*/ 	.short	0x0101
        /*0ede*/ 	.byte	0x3f
	.zero		1


	//   ....[41]....
        /*0ee0*/ 	.word	0x00016860
        /*0ee4*/ 	.word	0x00000007
        /*0ee8*/ 	.word	0x00028430
        /*0eec*/ 	.short	0x010a
        /*0eee*/ 	.byte	0x3f
	.zero		1


	//   ....[42]....
        /*0ef0*/ 	.word	0x000168b0
        /*0ef4*/ 	.word	0x00000007
        /*0ef8*/ 	.word	0x00028430
        /*0efc*/ 	.short	0x010a
        /*0efe*/ 	.byte	0x3f
	.zero		1


	//   ....[43]....
        /*0f00*/ 	.word	0x00016d30
        /*0f04*/ 	.word	0x00000007
        /*0f08*/ 	.word	0x00028450
        /*0f0c*/ 	.short	0x010a
        /*0f0e*/ 	.byte	0x3f
	.zero		1


	//   ....[44]....
        /*0f10*/ 	.word	0x00016d70
        /*0f14*/ 	.word	0x00000007
        /*0f18*/ 	.word	0x00028450
        /*0f1c*/ 	.short	0x010a
        /*0f1e*/ 	.byte	0x3f
	.zero		1


	//   ....[45]....
        /*0f20*/ 	.word	0x00017a40
        /*0f24*/ 	.word	0x000000b4
        /*0f28*/ 	.word	0x00000000
        /*0f2c*/ 	.short	0x0101
        /*0f2e*/ 	.byte	0x3f
	.zero		1


	//   ....[46]....
        /*0f30*/ 	.word	0x00018130
        /*0f34*/ 	.word	0x00000008
        /*0f38*/ 	.word	0x00000000
        /*0f3c*/ 	.short	0x0101
        /*0f3e*/ 	.byte	0x3f
	.zero		1


	//   ....[47]....
        /*0f40*/ 	.word	0x000187b0
        /*0f44*/ 	.word	0x00000007
        /*0f48*/ 	.word	0x00028430
        /*0f4c*/ 	.short	0x010a
        /*0f4e*/ 	.byte	0x3f
	.zero		1


	//   ....[48]....
        /*0f50*/ 	.word	0x00018800
        /*0f54*/ 	.word	0x00000007
        /*0f58*/ 	.word	0x00028430
        /*0f5c*/ 	.short	0x010a
        /*0f5e*/ 	.byte	0x3f
	.zero		1


	//   ....[49]....
        /*0f60*/ 	.word	0x00018c80
        /*0f64*/ 	.word	0x00000008
        /*0f68*/ 	.word	0x00028450
        /*0f6c*/ 	.short	0x010a
        /*0f6e*/ 	.byte	0x3f
	.zero		1


	//   ....[50]....
        /*0f70*/ 	.word	0x00018cc0
        /*0f74*/ 	.word	0x00000008
        /*0f78*/ 	.word	0x00028450
        /*0f7c*/ 	.short	0x010a
        /*0f7e*/ 	.byte	0x3f
	.zero		1


	//   ....[51]....
        /*0f80*/ 	.word	0x000192f0
        /*0f84*/ 	.word	0x00000008
        /*0f88*/ 	.word	0x00000000
        /*0f8c*/ 	.short	0x0101
        /*0f8e*/ 	.byte	0x3f
	.zero		1


	//   ....[52]....
        /*0f90*/ 	.word	0x0001a720
        /*0f94*/ 	.word	0x00000008
        /*0f98*/ 	.word	0x00000000
        /*0f9c*/ 	.short	0x0101
        /*0f9e*/ 	.byte	0x3f
	.zero		1


	//   ....[53]....
        /*0fa0*/ 	.word	0x0001b020
        /*0fa4*/ 	.word	0x00000005
        /*0fa8*/ 	.word	0x00028450
        /*0fac*/ 	.short	0x010a
        /*0fae*/ 	.byte	0x3f
	.zero		1


	//   ....[54]....
        /*0fb0*/ 	.word	0x0001b060
        /*0fb4*/ 	.word	0x00000005
        /*0fb8*/ 	.word	0x00028450
        /*0fbc*/ 	.short	0x010a
        /*0fbe*/ 	.byte	0x3f
	.zero		1


	//   ....[55]....
        /*0fc0*/ 	.word	0x0001bab0
        /*0fc4*/ 	.word	0x0000000f
        /*0fc8*/ 	.word	0x00000000
        /*0fcc*/ 	.short	0x0101
        /*0fce*/ 	.byte	0x3f
	.zero		1


	//   ....[56]....
        /*0fd0*/ 	.word	0x0001e100
        /*0fd4*/ 	.word	0x00000000
        /*0fd8*/ 	.word	0x00000000
        /*0fdc*/ 	.short	0x0101
        /*0fde*/ 	.byte	0x3f
	.zero		1


	//   ....[57]....
        /*0fe0*/ 	.word	0x00020d20
        /*0fe4*/ 	.word	0x0000000c
        /*0fe8*/ 	.word	0x00028420
        /*0fec*/ 	.short	0x010a
        /*0fee*/ 	.byte	0x3f
	.zero		1


	//   ....[58]....
        /*0ff0*/ 	.word	0x00020df0
        /*0ff4*/ 	.word	0x00000008
        /*0ff8*/ 	.word	0x000284a0
        /*0ffc*/ 	.short	0x010a
        /*0ffe*/ 	.byte	0x3f
	.zero		1


	//   ....[59]....
        /*1000*/ 	.word	0x00021130
        /*1004*/ 	.word	0x00000008
        /*1008*/ 	.word	0x000284c0
        /*100c*/ 	.short	0x010a
        /*100e*/ 	.byte	0x3f
	.zero		1


	//   ....[60]....
        /*1010*/ 	.word	0x00021600
        /*1014*/ 	.word	0x00000008
        /*1018*/ 	.word	0x000284a0
        /*101c*/ 	.short	0x010a
        /*101e*/ 	.byte	0x3f
	.zero		1


	//   ....[61]....
        /*1020*/ 	.word	0x00021920
        /*1024*/ 	.word	0x00000008
        /*1028*/ 	.word	0x000284c0
        /*102c*/ 	.short	0x010a
        /*102e*/ 	.byte	0x3f
	.zero		1


	//   ....[62]....
        /*1030*/ 	.word	0x00022db0
        /*1034*/ 	.word	0x00000005
        /*1038*/ 	.word	0x00028480
        /*103c*/ 	.short	0x010a
        /*103e*/ 	.byte	0x3f
	.zero		1


	//   ....[63]....
        /*1040*/ 	.word	0x00022fe0
        /*1044*/ 	.word	0x00000005
        /*1048*/ 	.word	0x00028440
        /*104c*/ 	.short	0x010a
        /*104e*/ 	.byte	0x3f
	.zero		1


	//   ....[64]....
        /*1050*/ 	.word	0x00023450
        /*1054*/ 	.word	0x00000004
        /*1058*/ 	.word	0x00028420
        /*105c*/ 	.short	0x010a
        /*105e*/ 	.byte	0x3f
	.zero		1


	//   ....[65]....
        /*1060*/ 	.word	0x00023780
        /*1064*/ 	.word	0x00000006
        /*1068*/ 	.word	0x00028480
        /*106c*/ 	.short	0x010a
        /*106e*/ 	.byte	0x3f
	.zero		1


	//   ....[66]....
        /*1070*/ 	.word	0x00023b00
        /*1074*/ 	.word	0x00000006
        /*1078*/ 	.word	0x00028440
        /*107c*/ 	.short	0x010a
        /*107e*/ 	.byte	0x3f
	.zero		1


	//   ....[67]....
        /*1080*/ 	.word	0x00023ef0
        /*1084*/ 	.word	0x00000005
        /*1088*/ 	.word	0x00028470
        /*108c*/ 	.short	0x010a
        /*108e*/ 	.byte	0x3f
	.zero		1


	//   ....[68]....
        /*1090*/ 	.word	0x00023f80
        /*1094*/ 	.word	0x00000005
        /*1098*/ 	.word	0x00028460
        /*109c*/ 	.short	0x010a
        /*109e*/ 	.byte	0x3f
	.zero		1


	//   ....[69]....
        /*10a0*/ 	.word	0x00024460
        /*10a4*/ 	.word	0x00000004
        /*10a8*/ 	.word	0x00028450
        /*10ac*/ 	.short	0x0101
        /*10ae*/ 	.byte	0x3f
	.zero		1


	//   ....[70]....
        /*10b0*/ 	.word	0x000244c0
        /*10b4*/ 	.word	0x00000004
        /*10b8*/ 	.word	0x00000000
        /*10bc*/ 	.short	0x0101
        /*10be*/ 	.byte	0x3f
	.zero		1


	//   ....[71]....
        /*10c0*/ 	.word	0x000246b0
        /*10c4*/ 	.word	0x00000014
        /*10c8*/ 	.word	0x00028470
        /*10cc*/ 	.short	0x010a
        /*10ce*/ 	.byte	0x3f
	.zero		1


	//   ....[72]....
        /*10d0*/ 	.word	0x00024740
        /*10d4*/ 	.word	0x00000014
        /*10d8*/ 	.word	0x00028460
        /*10dc*/ 	.short	0x010a
        /*10de*/ 	.byte	0x3f
	.zero		1


	//   ....[73]....
        /*10e0*/ 	.word	0x00024bf0
        /*10e4*/ 	.word	0x00000014
        /*10e8*/ 	.word	0x00028450
        /*10ec*/ 	.short	0x0101
        /*10ee*/ 	.byte	0x3f
	.zero		1


	//   ....[74]....
        /*10f0*/ 	.word	0x00024c40
        /*10f4*/ 	.word	0x00000000
        /*10f8*/ 	.word	0x00000000
        /*10fc*/ 	.short	0x0101
        /*10fe*/ 	.byte	0x3f
	.zero		1


	//   ....[75]....
        /*1100*/ 	.word	0x00025af0
        /*1104*/ 	.word	0x00000000
        /*1108*/ 	.word	0x00028420
        /*110c*/ 	.short	0x010a
        /*110e*/ 	.byte	0x3f
	.zero		1


	//   ....[76]....
        /*1110*/ 	.word	0x00025ca0
        /*1114*/ 	.word	0x00000006
        /*1118*/ 	.word	0x00000000
        /*111c*/ 	.short	0x010a
        /*111e*/ 	.byte	0x3f
	.zero		1


	//   ....[77]....
        /*1120*/ 	.word	0x00025d10
        /*1124*/ 	.word	0x00000007
        /*1128*/ 	.word	0x00000000
        /*112c*/ 	.short	0x010a
        /*112e*/ 	.byte	0x3f
	.zero		1


	//   ....[78]....
        /*1130*/ 	.word	0x00025d70
        /*1134*/ 	.word	0x00000004
        /*1138*/ 	.word	0x00028460
        /*113c*/ 	.short	0x010a
        /*113e*/ 	.byte	0x3f
	.zero		1


	//   ....[79]....
        /*1140*/ 	.word	0x00025dc0
        /*1144*/ 	.word	0x00000003
        /*1148*/ 	.word	0x00028460
        /*114c*/ 	.short	0x010a
        /*114e*/ 	.byte	0x3f
	.zero		1


	//   ....[80]....
        /*1150*/ 	.word	0x00025e00
        /*1154*/ 	.word	0x00000004
        /*1158*/ 	.word	0x00028480
        /*115c*/ 	.short	0x010a
        /*115e*/ 	.byte	0x3f
	.zero		1


	//   ....[81]....
        /*1160*/ 	.word	0x00025e20
        /*1164*/ 	.word	0x00000003
        /*1168*/ 	.word	0x00028480
        /*116c*/ 	.short	0x010a
        /*116e*/ 	.byte	0x3f
	.zero		1


	//   ....[82]....
        /*1170*/ 	.word	0x00025e80
        /*1174*/ 	.word	0x00000055
        /*1178*/ 	.word	0x00028490
        /*117c*/ 	.short	0x010a
        /*117e*/ 	.byte	0x3f
	.zero		1


	//   ....[83]....
        /*1180*/ 	.word	0x00025ed0
        /*1184*/ 	.word	0x00000055
        /*1188*/ 	.word	0x00028490
        /*118c*/ 	.short	0x010a
        /*118e*/ 	.byte	0x3f
	.zero		1


	//   ....[84]....
        /*1190*/ 	.word	0x00025f20
        /*1194*/ 	.word	0x00000055
        /*1198*/ 	.word	0x00028490
        /*119c*/ 	.short	0x010a
        /*119e*/ 	.byte	0x3f
	.zero		1


	//   ....[85]....
        /*11a0*/ 	.word	0x00025f70
        /*11a4*/ 	.word	0x00000055
        /*11a8*/ 	.word	0x000284b0
        /*11ac*/ 	.short	0x010a
        /*11ae*/ 	.byte	0x3f
	.zero		1


	//   ....[86]....
        /*11b0*/ 	.word	0x00026a70
        /*11b4*/ 	.word	0x00000010
        /*11b8*/ 	.word	0x00028400
        /*11bc*/ 	.short	0x010a
        /*11be*/ 	.byte	0x3f
	.zero		1


	//   ....[87]....
        /*11c0*/ 	.word	0x000274c0
        /*11c4*/ 	.word	0x00000010
        /*11c8*/ 	.word	0x00028400
        /*11cc*/ 	.short	0x010a
        /*11ce*/ 	.byte	0x3f
	.zero		1


	//   ....[88]....
        /*11d0*/ 	.word	0x00027510
        /*11d4*/ 	.word	0x0000000b
        /*11d8*/ 	.word	0x00028430
        /*11dc*/ 	.short	0x010a
        /*11de*/ 	.byte	0x3f
	.zero		1


	//   ....[89]....
        /*11e0*/ 	.word	0x00027560
        /*11e4*/ 	.word	0x00000009
        /*11e8*/ 	.word	0x00028430
        /*11ec*/ 	.short	0x010a
        /*11ee*/ 	.byte	0x3f
	.zero		1


	//   ....[90]....
        /*11f0*/ 	.word	0x000275b0
        /*11f4*/ 	.word	0x00000009
        /*11f8*/ 	.word	0x00028450
        /*11fc*/ 	.short	0x010a
        /*11fe*/ 	.byte	0x3f
	.zero		1


	//   ....[91]....
        /*1200*/ 	.word	0x00027600
        /*1204*/ 	.word	0x00000007
        /*1208*/ 	.word	0x00028430
        /*120c*/ 	.short	0x010a
        /*120e*/ 	.byte	0x3f
	.zero		1


	//   ....[92]....
        /*1210*/ 	.word	0x00027650
        /*1214*/ 	.word	0x00000007
        /*1218*/ 	.word	0x00028450
        /*121c*/ 	.short	0x010a
        /*121e*/ 	.byte	0x3f
	.zero		1


	//   ....[93]....
        /*1220*/ 	.word	0x000276a0
        /*1224*/ 	.word	0x00000007
        /*1228*/ 	.word	0x00028430
        /*122c*/ 	.short	0x010a
        /*122e*/ 	.byte	0x3f
	.zero		1


	//   ....[94]....
        /*1230*/ 	.word	0x000276f0
        /*1234*/ 	.word	0x00000008
        /*1238*/ 	.word	0x00028450
        /*123c*/ 	.short	0x010a
        /*123e*/ 	.byte	0x3f
	.zero		1


	//   ....[95]....
        /*1240*/ 	.word	0x00027740
        /*1244*/ 	.word	0x00000005
        /*1248*/ 	.word	0x00028450
        /*124c*/ 	.short	0x010a
        /*124e*/ 	.byte	0x3f
	.zero		1


	//   ....[96]....
        /*1250*/ 	.word	0x000298e0
        /*1254*/ 	.word	0x0000000c
        /*1258*/ 	.word	0x00028420
        /*125c*/ 	.short	0x010a
        /*125e*/ 	.byte	0x3f
	.zero		1


	//   ....[97]....
        /*1260*/ 	.word	0x00029930
        /*1264*/ 	.word	0x00000008
        /*1268*/ 	.word	0x000284a0
        /*126c*/ 	.short	0x010a
        /*126e*/ 	.byte	0x3f
	.zero		1


	//   ....[98]....
        /*1270*/ 	.word	0x00029980
        /*1274*/ 	.word	0x00000008
        /*1278*/ 	.word	0x000284c0
        /*127c*/ 	.short	0x010a
        /*127e*/ 	.byte	0x3f
	.zero		1


	//   ....[99]....
        /*1280*/ 	.word	0x000299d0
        /*1284*/ 	.word	0x00000008
        /*1288*/ 	.word	0x000284a0
        /*128c*/ 	.short	0x010a
        /*128e*/ 	.byte	0x3f
	.zero		1


	//   ....[100]....
        /*1290*/ 	.word	0x00029a20
        /*1294*/ 	.word	0x00000008
        /*1298*/ 	.word	0x000284c0
        /*129c*/ 	.short	0x010a
        /*129e*/ 	.byte	0x3f
	.zero		1


	//   ....[101]....
        /*12a0*/ 	.word	0x00029bc0
        /*12a4*/ 	.word	0x00000005
        /*12a8*/ 	.word	0x00028480
        /*12ac*/ 	.short	0x010a
        /*12ae*/ 	.byte	0x3f
	.zero		1


	//   ....[102]....
        /*12b0*/ 	.word	0x00029c10
        /*12b4*/ 	.word	0x00000005
        /*12b8*/ 	.word	0x00028440
        /*12bc*/ 	.short	0x010a
        /*12be*/ 	.byte	0x3f
	.zero		1


	//   ....[103]....
        /*12c0*/ 	.word	0x00029c90
        /*12c4*/ 	.word	0x00000004
        /*12c8*/ 	.word	0x00028420
        /*12cc*/ 	.short	0x010a
        /*12ce*/ 	.byte	0x3f
	.zero		1


	//   ....[104]....
        /*12d0*/ 	.word	0x00029ce0
        /*12d4*/ 	.word	0x00000006
        /*12d8*/ 	.word	0x00028480
        /*12dc*/ 	.short	0x010a
        /*12de*/ 	.byte	0x3f
	.zero		1


	//   ....[105]....
        /*12e0*/ 	.word	0x00029d30
        /*12e4*/ 	.word	0x00000006
        /*12e8*/ 	.word	0x00028440
        /*12ec*/ 	.short	0x010a
        /*12ee*/ 	.byte	0x3f
	.zero		1


	//   ....[106]....
        /*12f0*/ 	.word	0x00029d90
        /*12f4*/ 	.word	0x00000005
        /*12f8*/ 	.word	0x00028470
        /*12fc*/ 	.short	0x010a
        /*12fe*/ 	.byte	0x3f
	.zero		1


	//   ....[107]....
        /*1300*/ 	.word	0x00029df0
        /*1304*/ 	.word	0x00000005
        /*1308*/ 	.word	0x00028460
        /*130c*/ 	.short	0x010a
        /*130e*/ 	.byte	0x3f
	.zero		1


	//   ....[108]....
        /*1310*/ 	.word	0x00029e40
        /*1314*/ 	.word	0x00000014
        /*1318*/ 	.word	0x00028470
        /*131c*/ 	.short	0x010a
        /*131e*/ 	.byte	0x3f
	.zero		1


	//   ....[109]....
        /*1320*/ 	.word	0x00029e90
        /*1324*/ 	.word	0x00000014
        /*1328*/ 	.word	0x00028460
        /*132c*/ 	.short	0x010a
        /*132e*/ 	.byte	0x3f
	.zero		1


	//   ....[110]....
        /*1330*/ 	.word	0x0002a850
        /*1334*/ 	.word	0x00000000
        /*1338*/ 	.word	0x00028420
        /*133c*/ 	.short	0x010a
        /*133e*/ 	.byte	0x3f
	.zero		1


	//   ....[111]....
        /*1340*/ 	.word	0x0002a9f0
        /*1344*/ 	.word	0x00000006
        /*1348*/ 	.word	0x00000000
        /*134c*/ 	.short	0x010a
        /*134e*/ 	.byte	0x3f
	.zero		1


	//   ....[112]....
        /*1350*/ 	.word	0x0002aa40
        /*1354*/ 	.word	0x00000007
        /*1358*/ 	.word	0x00000000
        /*135c*/ 	.short	0x010a
        /*135e*/ 	.byte	0x3f
	.zero		1


	//   ....[113]....
        /*1360*/ 	.word	0x0002aa90
        /*1364*/ 	.word	0x00000004
        /*1368*/ 	.word	0x00028460
        /*136c*/ 	.short	0x010a
        /*136e*/ 	.byte	0x3f
	.zero		1


	//   ....[114]....
        /*1370*/ 	.word	0x0002aae0
        /*1374*/ 	.word	0x00000003
        /*1378*/ 	.word	0x00028460
        /*137c*/ 	.short	0x010a
        /*137e*/ 	.byte	0x3f
	.zero		1


	//   ....[115]....
        /*1380*/ 	.word	0x0002ab30
        /*1384*/ 	.word	0x00000004
        /*1388*/ 	.word	0x00028480
        /*138c*/ 	.short	0x010a
        /*138e*/ 	.byte	0x3f
	.zero		1


	//----- nvinfo : EIATTR_NUM_MBARRIERS
	.align		4
.L_244:
        /*1390*/ 	.byte	0x03, 0x38
        /*1392*/ 	.short	0x0016


	//----- nvinfo : EIATTR_EXIT_INSTR_OFFSETS
	.align		4
        /*1394*/ 	.byte	0x04, 0x1c
        /*1396*/ 	.short	(.L_246 - .L_245)


	//   ....[0]....
.L_245:
        /*1398*/ 	.word	0x00025e70


	//----- nvinfo : EIATTR_MAX_THREADS
	.align		4
.L_246:
        /*139c*/ 	.byte	0x04, 0x05
        /*139e*/ 	.short	(.L_248 - .L_247)
.L_247:
        /*13a0*/ 	.word	0x00000180
        /*13a4*/ 	.word	0x00000001
        /*13a8*/ 	.word	0x00000001


	//----- nvinfo : EIATTR_CRS_STACK_SIZE
	.align		4
.L_248:
        /*13ac*/ 	.byte	0x04, 0x1e
        /*13ae*/ 	.short	(.L_250 - .L_249)
.L_249:
        /*13b0*/ 	.word	0x00000000


	//----- nvinfo : EIATTR_CBANK_PARAM_SIZE
	.align		4
.L_250:
        /*13b4*/ 	.byte	0x03, 0x19
        /*13b6*/ 	.short	0x0a70


	//----- nvinfo : EIATTR_PARAM_CBANK
	.align		4
        /*13b8*/ 	.byte	0x04, 0x0a
        /*13ba*/ 	.short	(.L_252 - .L_251)
	.align		4
.L_251:
        /*13bc*/ 	.word	index@(.nv.constant0._ZN7cutlass13device_kernelIN5flash11enable_sm90INS1_16FlashAttnFwdSm90INS1_25CollectiveMainloopFwdSm90ILi2EN4cute5tupleIJNS5_1CILi1EEES8_S8_EEENS6_IJNS7_ILi128EEENS7_ILi64EEENS7_ILi256EEEEEELi256ENS_12float_e4m3_tEfNS_4arch4Sm90ELb0ELb1ELb1ELb1ELb0ELb1ELb0ELb1ELb1ELb0ELb0ELb0EEENS1_21CollectiveEpilogueFwdINS6_IJSA_SC_SB_EEES9_NS_10bfloat16_tESG_Li256ELb1ELb0ELb0ELb1EEENS1_36VarlenDynamicPersistentTileSchedulerILi128ELi64ELi256ELi128ELb0ELb0ELb1ELb1ELb0ELb1EEEEEEEEEvNT_6ParamsE)
        /*13c0*/ 	.short	0x0210
        /*13c2*/ 	.short	0x0a70


	//----- nvinfo : EIATTR_SW_WAR
	.align		4
.L_252:
        /*13c4*/ 	.byte	0x04, 0x36
        /*13c6*/ 	.short	(.L_254 - .L_253)
.L_253:
        /*13c8*/ 	.word	0x00000008
.L_254:


//--------------------- .nv.info._ZN7cutlass13device_kernelIN5flash11enable_sm90INS1_16FlashAttnFwdSm90INS1_25CollectiveMainloopFwdSm90ILi2EN4cute5tupleIJNS5_1CILi1EEES8_S8_EEENS6_IJNS7_ILi128EEESA_NS7_ILi256EEEEEELi256ENS_12float_e4m3_tEfNS_4arch4Sm90ELb1ELb0ELb1ELb0ELb0ELb0ELb0ELb1ELb1ELb0ELb0ELb0EEENS1_21CollectiveEpilogueFwdINS6_IJSA_SB_SA_EEES9_NS_10bfloat16_tESF_Li256ELb0ELb0ELb0ELb1EEENS1_30DynamicPersistentTileSchedulerILi256ELi128ELb0ELb0ELb1EEEEEEEEEvNT_6ParamsE --------------------------
	.section	.nv.info._ZN7cutlass13device_kernelIN5flash11enable_sm90INS1_16FlashAttnFwdSm90INS1_25CollectiveMainloopFwdSm90ILi2EN4cute5tupleIJNS5_1CILi1EEES8_S8_EEENS6_IJNS7_ILi128EEESA_NS7_ILi256EEEEEELi256ENS_12float_e4m3_tEfNS_4arch4Sm90ELb1ELb0ELb1ELb0ELb0ELb0ELb0ELb1ELb1ELb0ELb0ELb0EEENS1_21CollectiveEpilogueFwdINS6_IJSA_SB_SA_EEES9_NS_10bfloat16_tESF_Li256ELb0ELb0ELb0ELb1EEENS1_30DynamicPersistentTileSchedulerILi256ELi128ELb0ELb0ELb1EEEEEEEEEvNT_6ParamsE,"",@"SHT_CUDA_INFO"
	.sectionflags	@""
	.align	4


	//----- nvinfo : EIATTR_CUDA_API_VERSION
	.align		4
        /*0000*/ 	.byte	0x04, 0x37
        /*0002*/ 	.short	(.L_256 - .L_255)
.L_255:
        /*0004*/ 	.word	0x00000082


	//----- nvinfo : EIATTR_KPARAM_INFO
	.align		4
.L_256:
        /*0008*/ 	.byte	0x04, 0x17
        /*000a*/ 	.short	(.L_258 - .L_257)
.L_257:
        /*000c*/ 	.word	0x00000000
        /*0010*/ 	.short	0x0000
        /*0012*/ 	.short	0x0070
        /*0014*/ 	.byte	0x00, 0xf0, 0x01, 0x2e


	//----- nvinfo : EIATTR_SPARSE_MMA_MASK
	.align		4
.L_258:
        /*0018*/ 	.byte	0x03, 0x50
        /*001a*/ 	.short	0x0000


	//----- nvinfo : EIATTR_MAXREG_COUNT
	.align		4
        /*001c*/ 	.byte	0x03, 0x1b
        /*001e*/ 	.short	0x00a8


	//----- nvinfo : EIATTR_NUM_BARRIERS
	.align		4
        /*0020*/ 	.byte	0x02, 0x4c
        /*0022*/ 	.byte	0x10
	.zero		1


	//----- nvinfo : EIATTR_EXTERNS
	.align		4
        /*0024*/ 	.byte	0x04, 0x0f
        /*0026*/ 	.short	(.L_260 - .L_259)


	//   ....[0]....
	.align		4
.L_259:
        /*0028*/ 	.word	index@(__assertfail)


	//----- nvinfo : EIATTR_ANNOTATIONS
	.align		4
.L_260:
        /*002c*/ 	.byte	0x04, 0x55
        /*002e*/ 	.short	(.L_262 - .L_261)


	//   ....[0]....
.L_261:
        /* <DEDUP_REMOVED lines=35> */


	//----- nvinfo : EIATTR_MERCURY_ISA_VERSION
	.align		4
.L_262:
        /*0250*/ 	.byte	0x03, 0x5f
        /*0252*/ 	.short	0x0101


	//----- nvinfo : EIATTR_INT_WARP_WIDE_INSTR_OFFSETS
	.align		4
        /*0254*/ 	.byte	0x04, 0x31
        /*0256*/ 	.short	(.L_264 - .L_263)


	//   ....[0]....
.L_263:
        /*0258*/ 	.word	0x00000190


	//   ....[1]....
        /*025c*/ 	.word	0x000001c0


	//   ....[2]....
        /*0260*/ 	.word	0x000001d0


	//   ....[3]....
        /*0264*/ 	.word	0x0000ee40


	//   ....[4]....
        /*0268*/ 	.word	0x0000eed0


	//   ....[5]....
        /*026c*/ 	.word	0x0000f590


	//   ....[6]....
        /*0270*/ 	.word	0x00011210


	//   ....[7]....
        /*0274*/ 	.word	0x000112a0


	//----- nvinfo : EIATTR_COOP_GROUP_MASK_REGIDS
	.align		4
.L_264:
        /*0278*/ 	.byte	0x04, 0x29
        /*027a*/ 	.short	(.L_266 - .L_265)


	//   ....[0]....
.L_265:
        /*027c*/ 	.word	0xffffffff


	//   ....[1]....
        /*0280*/ 	.word	0xffffffff


	//   ....[2]....
        /*0284*/ 	.word	0xffffffff


	//   ....[3]....
        /*0288*/ 	.word	0xffffffff


	//   ....[4]....
        /*028c*/ 	.word	0xffffffff


	//   ....[5]....
        /*0290*/ 	.word	0xffffffff


	//   ....[6]....
        /*0294*/ 	.word	0xffffffff


	//   ....[7]....
        /*0298*/ 	.word	0xffffffff


	//   ....[8]....
        /*029c*/ 	.word	0xffffffff


	//   ....[9]....
        /*02a0*/ 	.word	0xffffffff


	//   ....[10]....
        /*02a4*/ 	.word	0xffffffff


	//   ....[11]....
        /*02a8*/ 	.word	0xffffffff


	//   ....[12]....
        /*02ac*/ 	.word	0xffffffff


	//   ....[13]....
        /*02b0*/ 	.word	0xffffffff


	//   ....[14]....
        /*02b4*/ 	.word	0xffffffff


	//   ....[15]....
        /*02b8*/ 	.word	0xffffffff


	//   ....[16]....
        /*02bc*/ 	.word	0xffffffff


	//   ....[17]....
        /*02c0*/ 	.word	0xffffffff


	//   ....[18]....
        /*02c4*/ 	.word	0xffffffff


	//   ....[19]....
        /*02c8*/ 	.word	0xffffffff


	//   ....[20]....
        /*02cc*/ 	.word	0xffffffff


	//   ....[21]....
        /*02d0*/ 	.word	0xffffffff


	//   ....[22]....
        /*02d4*/ 	.word	0xffffffff


	//   ....[23]....
        /*02d8*/ 	.word	0xffffffff


	//   ....[24]....
        /*02dc*/ 	.word	0xffffffff


	//   ....[25]....
        /*02e0*/ 	.word	0xffffffff


	//   ....[26]....
        /*02e4*/ 	.word	0xffffffff


	//   ....[27]....
        /*02e8*/ 	.word	0xffffffff


	//   ....[28]....
        /*02ec*/ 	.word	0xffffffff


	//   ....[29]....
        /*02f0*/ 	.word	0xffffffff


	//   ....[30]....
        /*02f4*/ 	.word	0xffffffff


	//   ....[31]....
        /*02f8*/ 	.word	0xffffffff


	//   ....[32]....
        /*02fc*/ 	.word	0xffffffff


	//   ....[33]....
        /*0300*/ 	.word	0xffffffff


	//   ....[34]....
        /*0304*/ 	.word	0xffffffff


	//   ....[35]....
        /*0308*/ 	.word	0xffffffff


	//   ....[36]....
        /*030c*/ 	.word	0xffffffff


	//   ....[37]....
        /*0310*/ 	.word	0xffffffff


	//   ....[38]....
        /*0314*/ 	.word	0xffffffff


	//   ....[39]....
        /*0318*/ 	.word	0xffffffff


	//   ....[40]....
        /*031c*/ 	.word	0xffffffff


	//   ....[41]....
        /*0320*/ 	.word	0xffffffff


	//   ....[42]....
        /*0324*/ 	.word	0xffffffff


	//   ....[43]....
        /*0328*/ 	.word	0xffffffff


	//   ....[44]....
        /*032c*/ 	.word	0xffffffff


	//   ....[45]....
        /*0330*/ 	.word	0xffffffff


	//   ....[46]....
        /*0334*/ 	.word	0xffffffff


	//   ....[47]....
        /*0338*/ 	.word	0xffffffff


	//   ....[48]....
        /*033c*/ 	.word	0xffffffff


	//   ....[49]....
        /*0340*/ 	.word	0xffffffff


	//   ....[50]....
        /*0344*/ 	.word	0xffffffff


	//   ....[51]....
        /*0348*/ 	.word	0xffffffff


	//   ....[52]....
        /*034c*/ 	.word	0xffffffff


	//   ....[53]....
        /*0350*/ 	.word	0xffffffff


	//   ....[54]....
        /*0354*/ 	.word	0xffffffff


	//   ....[55]....
        /*0358*/ 	.word	0xffffffff


	//   ....[56]....
        /*035c*/ 	.word	0xffffffff


	//   ....[57]....
        /*0360*/ 	.word	0xffffffff


	//   ....[58]....
        /*0364*/ 	.word	0xffffffff


	//   ....[59]....
        /*0368*/ 	.word	0xffffffff


	//   ....[60]....
        /*036c*/ 	.word	0xffffffff


	//   ....[61]....
        /*0370*/ 	.word	0xffffffff


	//   ....[62]....
        /*0374*/ 	.word	0xffffffff


	//   ....[63]....
        /*0378*/ 	.word	0xffffffff


	//   ....[64]....
        /*037c*/ 	.word	0xffffffff


	//   ....[65]....
        /*0380*/ 	.word	0xffffffff


	//   ....[66]....
        /*0384*/ 	.word	0xffffffff


	//   ....[67]....
        /*0388*/ 	.word	0xffffffff


	//   ....[68]....
        /*038c*/ 	.word	0xffffffff


	//   ....[69]....
        /*0390*/ 	.word	0xffffffff


	//   ....[70]....
        /*0394*/ 	.word	0xffffffff


	//   ....[71]....
        /*0398*/ 	.word	0xffffffff


	//   ....[72]....
        /*039c*/ 	.word	0xffffffff


	//   ....[73]....
        /*03a0*/ 	.word	0xffffffff


	//   ....[74]....
        /*03a4*/ 	.word	0xffffffff


	//   ....[75]....
        /*03a8*/ 	.word	0xffffffff


	//   ....[76]....
        /*03ac*/ 	.word	0xffffffff


	//   ....[77]....
        /*03b0*/ 	.word	0xffffffff


	//   ....[78]....
        /*03b4*/ 	.word	0xffffffff


	//   ....[79]....
        /*03b8*/ 	.word	0xffffffff


	//   ....[80]....
        /*03bc*/ 	.word	0xffffffff


	//   ....[81]....
        /*03c0*/ 	.word	0xffffffff


	//   ....[82]....
        /*03c4*/ 	.word	0xffffffff


	//   ....[83]....
        /*03c8*/ 	.word	0xffffffff


	//   ....[84]....
        /*03cc*/ 	.word	0xffffffff


	//   ....[85]....
        /*03d0*/ 	.word	0xffffffff


	//   ....[86]....
        /*03d4*/ 	.word	0xffffffff


	//   ....[87]....
        /*03d8*/ 	.word	0xffffffff


	//   ....[88]....
        /*03dc*/ 	.word	0xffffffff


	//   ....[89]....
        /*03e0*/ 	.word	0xffffffff


	//   ....[90]....
        /*03e4*/ 	.word	0xffffffff


	//   ....[91]....
        /*03e8*/ 	.word	0xffffffff


	//   ....[92]....
        /*03ec*/ 	.word	0xffffffff


	//   ....[93]....
        /*03f0*/ 	.word	0x0500000f


	//   ....[94]....
        /*03f4*/ 	.word	0x0500000f


	//----- nvinfo : EIATTR_COOP_GROUP_INSTR_OFFSETS
	.align		4
.L_266:
        /*03f8*/ 	.byte	0x04, 0x28
        /*03fa*/ 	.short	(.L_268 - .L_267)


	//   ....[0]....
.L_267:
        /*03fc*/ 	.word	0x00000070


	//   ....[1]....
        /*0400*/ 	.word	0x000001a0


	//   ....[2]....
        /*0404*/ 	.word	0x000001f0


	//   ....[3]....
        /*0408*/ 	.word	0x000003e0


	//   ....[4]....
        /*040c*/ 	.word	0x00000540


	//   ....[5]....
        /*0410*/ 	.word	0x00000660


	//   ....[6]....
        /*0414*/ 	.word	0x000007c0


	//   ....[7]....
        /*0418*/ 	.word	0x000016c0


	//   ....[8]....
        /*041c*/ 	.word	0x00003270


	//   ....[9]....
        /*0420*/ 	.word	0x000032d0


	//   ....[10]....
        /*0424*/ 	.word	0x00003d00


	//   ....[11]....
        /*0428*/ 	.word	0x00003d70


	//   ....[12]....
        /*042c*/ 	.word	0x00006450


	//   ....[13]....
        /*0430*/ 	.word	0x00006550


	//   ....[14]....
        /*0434*/ 	.word	0x00006f30


	//   ....[15]....
        /*0438*/ 	.word	0x00007010


	//   ....[16]....
        /*043c*/ 	.word	0x00009830


	//   ....[17]....
        /*0440*/ 	.word	0x00009850


	//   ....[18]....
        /*0444*/ 	.word	0x00009880


	//   ....[19]....
        /*0448*/ 	.word	0x00009890


	//   ....[20]....
        /*044c*/ 	.word	0x0000b4c0


	//   ....[21]....
        /*0450*/ 	.word	0x0000b4d0


	//   ....[22]....
        /*0454*/ 	.word	0x0000b500


	//   ....[23]....
        /*0458*/ 	.word	0x0000b510


	//   ....[24]....
        /*045c*/ 	.word	0x0000cb60


	//   ....[25]....
        /*0460*/ 	.word	0x0000cb90


	//   ....[26]....
        /*0464*/ 	.word	0x0000cbc0


	//   ....[27]....
        /*0468*/ 	.word	0x0000cbf0


	//   ....[28]....
        /*046c*/ 	.word	0x0000cc20


	//   ....[29]....
        /*0470*/ 	.word	0x0000cc50


	//   ....[30]....
        /*0474*/ 	.word	0x0000cc80


	//   ....[31]....
        /*0478*/ 	.word	0x0000ccb0


	//   ....[32]....
        /*047c*/ 	.word	0x0000cce0


	//   ....[33]....
        /*0480*/ 	.word	0x0000cd10


	//   ....[34]....
        /*0484*/ 	.word	0x0000cd50


	//   ....[35]....
        /*0488*/ 	.word	0x0000cd90


	//   ....[36]....
        /*048c*/ 	.word	0x0000cdd0


	//   ....[37]....
        /*0490*/ 	.word	0x0000ce10


	//   ....[38]....
        /*0494*/ 	.word	0x0000ce40


	//   ....[39]....
        /*0498*/ 	.word	0x0000ce80


	//   ....[40]....
        /*049c*/ 	.word	0x0000ceb0


	//   ....[41]....
        /*04a0*/ 	.word	0x0000cee0


	//   ....[42]....
        /*04a4*/ 	.word	0x0000cf10


	//   ....[43]....
        /*04a8*/ 	.word	0x0000cf90


	//   ....[44]....
        /*04ac*/ 	.word	0x0000cfc0


	//   ....[45]....
        /*04b0*/ 	.word	0x0000cff0


	//   ....[46]....
        /*04b4*/ 	.word	0x0000d020


	//   ....[47]....
        /*04b8*/ 	.word	0x0000d060


	//   ....[48]....
        /*04bc*/ 	.word	0x0000d0a0


	//   ....[49]....
        /*04c0*/ 	.word	0x0000d0e0


	//   ....[50]....
        /*04c4*/ 	.word	0x0000d120


	//   ....[51]....
        /*04c8*/ 	.word	0x0000d150


	//   ....[52]....
        /*04cc*/ 	.word	0x0000d180


	//   ....[53]....
        /*04d0*/ 	.word	0x0000d1b0


	//   ....[54]....
        /*04d4*/ 	.word	0x0000d1f0


	//   ....[55]....
        /*04d8*/ 	.word	0x0000d230


	//   ....[56]....
        /*04dc*/ 	.word	0x0000d250


	//   ....[57]....
        /*04e0*/ 	.word	0x0000d260


	//   ....[58]....
        /*04e4*/ 	.word	0x0000d270


	//   ....[59]....
        /*04e8*/ 	.word	0x0000d280


	//   ....[60]....
        /*04ec*/ 	.word	0x0000d290


	//   ....[61]....
        /*04f0*/ 	.word	0x0000d2a0


	//   ....[62]....
        /*04f4*/ 	.word	0x0000d2b0


	//   ....[63]....
        /*04f8*/ 	.word	0x0000d2c0


	//   ....[64]....
        /*04fc*/ 	.word	0x0000d2e0


	//   ....[65]....
        /*0500*/ 	.word	0x0000d2f0


	//   ....[66]....
        /*0504*/ 	.word	0x0000d300


	//   ....[67]....
        /*0508*/ 	.word	0x0000d320


	//   ....[68]....
        /*050c*/ 	.word	0x0000d350


	//   ....[69]....
        /*0510*/ 	.word	0x0000d370


	//   ....[70]....
        /*0514*/ 	.word	0x0000d380


	//   ....[71]....
        /*0518*/ 	.word	0x0000d3a0


	//   ....[72]....
        /*051c*/ 	.word	0x0000d3d0


	//   ....[73]....
        /*0520*/ 	.word	0x0000d400


	//   ....[74]....
        /*0524*/ 	.word	0x0000d430


	//   ....[75]....
        /*0528*/ 	.word	0x0000d460


	//   ....[76]....
        /*052c*/ 	.word	0x0000d490


	//   ....[77]....
        /*0530*/ 	.word	0x0000d4c0


	//   ....[78]....
        /*0534*/ 	.word	0x0000d4f0


	//   ....[79]....
        /*0538*/ 	.word	0x0000d530


	//   ....[80]....
        /*053c*/ 	.word	0x0000d560


	//   ....[81]....
        /*0540*/ 	.word	0x0000d590


	//   ....[82]....
        /*0544*/ 	.word	0x0000d5b0


	//   ....[83]....
        /*0548*/ 	.word	0x0000d5d0


	//   ....[84]....
        /*054c*/ 	.word	0x0000d5f0


	//   ....[85]....
        /*0550*/ 	.word	0x0000d610


	//   ....[86]....
        /*0554*/ 	.word	0x0000d630


	//   ....[87]....
        /*0558*/ 	.word	0x0000d660


	//   ....[88]....
        /*055c*/ 	.word	0x0000d9d0


	//   ....[89]....
        /*0560*/ 	.word	0x0000e6e0


	//   ....[90]....
        /*0564*/ 	.word	0x0000f6a0


	//   ....[91]....
        /*0568*/ 	.word	0x00011e20


	//   ....[92]....
        /*056c*/ 	.word	0x00011fc0


	//   ....[93]....
        /*0570*/ 	.word	0x000125c0


	//   ....[94]....
        /*0574*/ 	.word	0x00012a50


	//----- nvinfo : EIATTR_REG_RECONFIG
	.align		4
.L_268:
        /*0578*/ 	.byte	0x01, 0x54
	.zero		2


	//----- nvinfo : EIATTR_SYSCALL_OFFSETS
	.align		4
        /*057c*/ 	.byte	0x04, 0x46
        /*057e*/ 	.short	(.L_270 - .L_269)


	//   ....[0]....
.L_269:
        /*0580*/ 	.word	0x00001840


	//   ....[1]....
        /*0584*/ 	.word	0x0000f070


	//   ....[2]....
        /*0588*/ 	.word	0x0000f1b0


	//   ....[3]....
        /*058c*/ 	.word	0x0000f2f0


	//   ....[4]....
        /*0590*/ 	.word	0x0000f410


	//----- nvinfo : EIATTR_MBARRIER_INSTR_OFFSETS
	.align		4
.L_270:
        /*0594*/ 	.byte	0x04, 0x39
        /*0596*/ 	.short	(.L_272 - .L_271)


	//   ....[0]....
.L_271:
        /*0598*/ 	.word	0x00000290
        /*059c*/ 	.word	0x000000ff
        /*05a0*/ 	.word	0x00038800
        /*05a4*/ 	.short	0x0100
        /*05a6*/ 	.byte	0x06
	.zero		1


	//   ....[1]....
        /*05a8*/ 	.word	0x000002a0
        /*05ac*/ 	.word	0x000000ff
        /*05b0*/ 	.word	0x00038820
        /*05b4*/ 	.short	0x0100
        /*05b6*/ 	.byte	0x06
	.zero		1


	//   ....[2]....
        /*05b8*/ 	.word	0x00000390
        /*05bc*/ 	.word	0x000000ff
        /*05c0*/ 	.word	0x00038830
        /*05c4*/ 	.short	0x0100
        /*05c6*/ 	.byte	0x08
	.zero		1


	//   ....[3]....
        /*05c8*/ 	.word	0x000003a0
        /*05cc*/ 	.word	0x000000ff
        /*05d0*/ 	.word	0x00038840
        /*05d4*/ 	.short	0x0100
        /*05d6*/ 	.byte	0x08
	.zero		1


	//   ....[4]....
        /*05d8*/ 	.word	0x000003b0
        /*05dc*/ 	.word	0x000000ff
        /*05e0*/ 	.word	0x00038838
        /*05e4*/ 	.short	0x0100
        /*05e6*/ 	.byte	0x08
	.zero		1


	//   ....[5]....
        /*05e8*/ 	.word	0x000003c0
        /*05ec*/ 	.word	0x000000ff
        /*05f0*/ 	.word	0x00038848
        /*05f4*/ 	.short	0x0100
        /*05f6*/ 	.byte	0x08
	.zero		1


	//   ....[6]....
        /*05f8*/ 	.word	0x000004f0
        /*05fc*/ 	.word	0x000000ff
        /*0600*/ 	.word	0x00038850
        /*0604*/ 	.short	0x0100
        /*0606*/ 	.byte	0x08
	.zero		1


	//   ....[7]....
        /*0608*/ 	.word	0x00000500
        /*060c*/ 	.word	0x000000ff
        /*0610*/ 	.word	0x00038860
        /*0614*/ 	.short	0x0100
        /*0616*/ 	.byte	0x08
	.zero		1


	//   ....[8]....
        /*0618*/ 	.word	0x00000510
        /*061c*/ 	.word	0x000000ff
        /*0620*/ 	.word	0x00038858
        /*0624*/ 	.short	0x0100
        /*0626*/ 	.byte	0x08
	.zero		1


	//   ....[9]....
        /*0628*/ 	.word	0x00000520
        /*062c*/ 	.word	0x000000ff
        /*0630*/ 	.word	0x00038868
        /*0634*/ 	.short	0x0100
        /*0636*/ 	.byte	0x08
	.zero		1


	//   ....[10]....
        /*0638*/ 	.word	0x00000610
        /*063c*/ 	.word	0x000000ff
        /*0640*/ 	.word	0x00038870
        /*0644*/ 	.short	0x0100
        /*0646*/ 	.byte	0x06
	.zero		1


	//   ....[11]....
        /*0648*/ 	.word	0x00000620
        /*064c*/ 	.word	0x000000ff
        /*0650*/ 	.word	0x00038880
        /*0654*/ 	.short	0x0100
        /*0656*/ 	.byte	0x06
	.zero		1


	//   ....[12]....
        /*0658*/ 	.word	0x00000630
        /*065c*/ 	.word	0x000000ff
        /*0660*/ 	.word	0x00038878
        /*0664*/ 	.short	0x0100
        /*0666*/ 	.byte	0x06
	.zero		1


	//   ....[13]....
        /*0668*/ 	.word	0x00000640
        /*066c*/ 	.word	0x000000ff
        /*0670*/ 	.word	0x00038888
        /*0674*/ 	.short	0x0100
        /*0676*/ 	.byte	0x06
	.zero		1


	//   ....[14]....
        /*0678*/ 	.word	0x00000770
        /*067c*/ 	.word	0x000000ff
        /*0680*/ 	.word	0x00038890
        /*0684*/ 	.short	0x0100
        /*0686*/ 	.byte	0x08
	.zero		1


	//   ....[15]....
        /*0688*/ 	.word	0x00000780
        /*068c*/ 	.word	0x000000ff
        /*0690*/ 	.word	0x000388a0
        /*0694*/ 	.short	0x0100
        /*0696*/ 	.byte	0x08
	.zero		1


	//   ....[16]....
        /*0698*/ 	.word	0x00000790
        /*069c*/ 	.word	0x000000ff
        /*06a0*/ 	.word	0x00038898
        /*06a4*/ 	.short	0x0100
        /*06a6*/ 	.byte	0x08
	.zero		1


	//   ....[17]....
        /*06a8*/ 	.word	0x000007a0
        /*06ac*/ 	.word	0x000000ff
        /*06b0*/ 	.word	0x000388a8
        /*06b4*/ 	.short	0x0100
        /*06b6*/ 	.byte	0x08
	.zero		1


	//   ....[18]....
        /*06b8*/ 	.word	0x000008d0
        /*06bc*/ 	.word	0x000000ff
        /*06c0*/ 	.word	0x000388b0
        /*06c4*/ 	.short	0x0100
        /*06c6*/ 	.byte	0x08
	.zero		1


	//   ....[19]....
        /*06c8*/ 	.word	0x000008e0
        /*06cc*/ 	.word	0x000000ff
        /*06d0*/ 	.word	0x000388c0
        /*06d4*/ 	.short	0x0100
        /*06d6*/ 	.byte	0x08
	.zero		1


	//   ....[20]....
        /*06d8*/ 	.word	0x000008f0
        /*06dc*/ 	.word	0x000000ff
        /*06e0*/ 	.word	0x000388b8
        /*06e4*/ 	.short	0x0100
        /*06e6*/ 	.byte	0x08
	.zero		1


	//   ....[21]....
        /*06e8*/ 	.word	0x00000900
        /*06ec*/ 	.word	0x000000ff
        /*06f0*/ 	.word	0x000388c8
        /*06f4*/ 	.short	0x0100
        /*06f6*/ 	.byte	0x08
	.zero		1


	//   ....[22]....
        /*06f8*/ 	.word	0x00001b90
        /*06fc*/ 	.word	0x000000ff
        /*0700*/ 	.word	0x00038800
        /*0704*/ 	.short	0x010a
        /*0706*/ 	.byte	0x26
	.zero		1


	//   ....[23]....
        /*0708*/ 	.word	0x00001c30
        /*070c*/ 	.word	0x00000002
        /*0710*/ 	.word	0x00038830
        /*0714*/ 	.short	0x010a
        /*0716*/ 	.byte	0x3f
	.zero		1


	//   ....[24]....
        /*0718*/ 	.word	0x00001ca0
        /*071c*/ 	.word	0x00000002
        /*0720*/ 	.word	0x00038830
        /*0724*/ 	.short	0x010a
        /*0726*/ 	.byte	0x3f
	.zero		1


	//   ....[25]....
        /*0728*/ 	.word	0x00002b90
        /*072c*/ 	.word	0x00000002
        /*0730*/ 	.word	0x00000000
        /*0734*/ 	.short	0x0101
        /*0736*/ 	.byte	0x3f
	.zero		1


	//   ....[26]....
        /*0738*/ 	.word	0x00005260
        /*073c*/ 	.word	0x000000ff
        /*0740*/ 	.word	0x00038830
        /*0744*/ 	.short	0x010a
        /*0746*/ 	.byte	0x06
	.zero		1


	//   ....[27]....
        /*0748*/ 	.word	0x000052a0
        /*074c*/ 	.word	0x000000ff
        /*0750*/ 	.word	0x00038830
        /*0754*/ 	.short	0x010a
        /*0756*/ 	.byte	0x06
	.zero		1


	//   ....[28]....
        /*0758*/ 	.word	0x00005620
        /*075c*/ 	.word	0x000000ff
        /*0760*/ 	.word	0x00038850
        /*0764*/ 	.short	0x010a
        /*0766*/ 	.byte	0x0a
	.zero		1


	//   ....[29]....
        /*0768*/ 	.word	0x00005660
        /*076c*/ 	.word	0x000000ff
        /*0770*/ 	.word	0x00038850
        /*0774*/ 	.short	0x010a
        /*0776*/ 	.byte	0x0a
	.zero		1


	//   ....[30]....
        /*0778*/ 	.word	0x00007a90
        /*077c*/ 	.word	0x00000002
        /*0780*/ 	.word	0x00000000
        /*0784*/ 	.short	0x0101
        /*0786*/ 	.byte	0x3f
	.zero		1


	//   ....[31]....
        /*0788*/ 	.word	0x00007c50
        /*078c*/ 	.word	0x000000ff
        /*0790*/ 	.word	0x00000000
        /*0794*/ 	.short	0x0101
        /*0796*/ 	.byte	0x0a
	.zero		1


	//   ....[32]....
        /*0798*/ 	.word	0x00008710
        /*079c*/ 	.word	0x000000ff
        /*07a0*/ 	.word	0x00038830
        /*07a4*/ 	.short	0x010a
        /*07a6*/ 	.byte	0x0a
	.zero		1


	//   ....[33]....
        /*07a8*/ 	.word	0x00008750
        /*07ac*/ 	.word	0x000000ff
        /*07b0*/ 	.word	0x00038830
        /*07b4*/ 	.short	0x010a
        /*07b6*/ 	.byte	0x0a
	.zero		1


	//   ....[34]....
        /*07b8*/ 	.word	0x00008aa0
        /*07bc*/ 	.word	0x000000ff
        /*07c0*/ 	.word	0x00038850
        /*07c4*/ 	.short	0x010a
        /*07c6*/ 	.byte	0x0a
	.zero		1


	//   ....[35]....
        /*07c8*/ 	.word	0x00008ae0
        /*07cc*/ 	.word	0x000000ff
        /*07d0*/ 	.word	0x00038850
        /*07d4*/ 	.short	0x010a
        /*07d6*/ 	.byte	0x0a
	.zero		1


	//   ....[36]....
        /*07d8*/ 	.word	0x0000a570
        /*07dc*/ 	.word	0x00000002
        /*07e0*/ 	.word	0x00000000
        /*07e4*/ 	.short	0x0101
        /*07e6*/ 	.byte	0x3f
	.zero		1


	//   ....[37]....
        /*07e8*/ 	.word	0x0000a790
        /*07ec*/ 	.word	0x000000ff
        /*07f0*/ 	.word	0x00000000
        /*07f4*/ 	.short	0x0101
        /*07f6*/ 	.byte	0x06
	.zero		1


	//   ....[38]....
        /*07f8*/ 	.word	0x0000b190
        /*07fc*/ 	.word	0x000000ff
        /*0800*/ 	.word	0x00038850
        /*0804*/ 	.short	0x010a
        /*0806*/ 	.byte	0x0f
	.zero		1


	//   ....[39]....
        /*0808*/ 	.word	0x0000b1d0
        /*080c*/ 	.word	0x000000ff
        /*0810*/ 	.word	0x00038850
        /*0814*/ 	.short	0x010a
        /*0816*/ 	.byte	0x0f
	.zero		1


	//   ....[40]....
        /*0818*/ 	.word	0x0000bd50
        /*081c*/ 	.word	0x000000ff
        /*0820*/ 	.word	0x00000000
        /*0824*/ 	.short	0x0101
        /*0826*/ 	.byte	0x04
	.zero		1


	//   ....[41]....
        /*0828*/ 	.word	0x0000dc10
        /*082c*/ 	.word	0x000000ff
        /*0830*/ 	.word	0x00000000
        /*0834*/ 	.short	0x0101
        /*0836*/ 	.byte	0x05
	.zero		1


	//   ....[42]....
        /*0838*/ 	.word	0x0000f8c0
        /*083c*/ 	.word	0x00000003
        /*0840*/ 	.word	0x00038880
        /*0844*/ 	.short	0x010a
        /*0846*/ 	.byte	0x3f
	.zero		1


	//   ....[43]....
        /*0848*/ 	.word	0x0000fac0
        /*084c*/ 	.word	0x00000003
        /*0850*/ 	.word	0x00038840
        /*0854*/ 	.short	0x010a
        /*0856*/ 	.byte	0x3f
	.zero		1


	//   ....[44]....
        /*0858*/ 	.word	0x0000fea0
        /*085c*/ 	.word	0x000000ff
        /*0860*/ 	.word	0x00038820
        /*0864*/ 	.short	0x010a
        /*0866*/ 	.byte	0x24
	.zero		1


	//   ....[45]....
        /*0868*/ 	.word	0x000101a0
        /*086c*/ 	.word	0x00000004
        /*0870*/ 	.word	0x00038880
        /*0874*/ 	.short	0x010a
        /*0876*/ 	.byte	0x3f
	.zero		1


	//   ....[46]....
        /*0878*/ 	.word	0x000104f0
        /*087c*/ 	.word	0x00000004
        /*0880*/ 	.word	0x00038840
        /*0884*/ 	.short	0x010a
        /*0886*/ 	.byte	0x3f
	.zero		1


	//   ....[47]....
        /*0888*/ 	.word	0x000108e0
        /*088c*/ 	.word	0x00000003
        /*0890*/ 	.word	0x00038870
        /*0894*/ 	.short	0x010a
        /*0896*/ 	.byte	0x3f
	.zero		1


	//   ....[48]....
        /*0898*/ 	.word	0x00010960
        /*089c*/ 	.word	0x00000003
        /*08a0*/ 	.word	0x00038860
        /*08a4*/ 	.short	0x010a
        /*08a6*/ 	.byte	0x3f
	.zero		1


	//   ....[49]....
        /*08a8*/ 	.word	0x00011180
        /*08ac*/ 	.word	0x00000003
        /*08b0*/ 	.word	0x00038850
        /*08b4*/ 	.short	0x0101
        /*08b6*/ 	.byte	0x3f
	.zero		1


	//   ....[50]....
        /*08b8*/ 	.word	0x000111c0
        /*08bc*/ 	.word	0x00000002
        /*08c0*/ 	.word	0x00000000
        /*08c4*/ 	.short	0x0101
        /*08c6*/ 	.byte	0x3f
	.zero		1


	//   ....[51]....
        /*08c8*/ 	.word	0x00011380
        /*08cc*/ 	.word	0x00000015
        /*08d0*/ 	.word	0x00038870
        /*08d4*/ 	.short	0x010a
        /*08d6*/ 	.byte	0x3f
	.zero		1


	//   ....[52]....
        /*08d8*/ 	.word	0x00011410
        /*08dc*/ 	.word	0x00000015
        /*08e0*/ 	.word	0x00038860
        /*08e4*/ 	.short	0x010a
        /*08e6*/ 	.byte	0x3f
	.zero		1


	//   ....[53]....
        /*08e8*/ 	.word	0x00011c10
        /*08ec*/ 	.word	0x00000015
        /*08f0*/ 	.word	0x00038850
        /*08f4*/ 	.short	0x0101
        /*08f6*/ 	.byte	0x3f
	.zero		1


	//   ....[54]....
        /*08f8*/ 	.word	0x00011c60
        /*08fc*/ 	.word	0x00000000
        /*0900*/ 	.word	0x00000000
        /*0904*/ 	.short	0x0101
        /*0906*/ 	.byte	0x3f
	.zero		1


	//   ....[55]....
        /*0908*/ 	.word	0x00011f40
        /*090c*/ 	.word	0x00000000
        /*0910*/ 	.word	0x00038820
        /*0914*/ 	.short	0x010a
        /*0916*/ 	.byte	0x3f
	.zero		1


	//   ....[56]....
        /*0918*/ 	.word	0x00012100
        /*091c*/ 	.word	0x00000006
        /*0920*/ 	.word	0x00000000
        /*0924*/ 	.short	0x010a
        /*0926*/ 	.byte	0x3f
	.zero		1


	//   ....[57]....
        /*0928*/ 	.word	0x00012170
        /*092c*/ 	.word	0x00000007
        /*0930*/ 	.word	0x00000000
        /*0934*/ 	.short	0x010a
        /*0936*/ 	.byte	0x3f
	.zero		1


	//   ....[58]....
        /*0938*/ 	.word	0x000121d0
        /*093c*/ 	.word	0x00000004
        /*0940*/ 	.word	0x00038860
        /*0944*/ 	.short	0x010a
        /*0946*/ 	.byte	0x3f
	.zero		1


	//   ....[59]....
        /*0948*/ 	.word	0x00012220
        /*094c*/ 	.word	0x00000003
        /*0950*/ 	.word	0x00038860
        /*0954*/ 	.short	0x010a
        /*0956*/ 	.byte	0x3f
	.zero		1


	//   ....[60]....
        /*0958*/ 	.word	0x00012260
        /*095c*/ 	.word	0x00000004
        /*0960*/ 	.word	0x00038880
        /*0964*/ 	.short	0x010a
        /*0966*/ 	.byte	0x3f
	.zero		1


	//   ....[61]....
        /*0968*/ 	.word	0x00012280
        /*096c*/ 	.word	0x00000003
        /*0970*/ 	.word	0x00038880
        /*0974*/ 	.short	0x010a
        /*0976*/ 	.byte	0x3f
	.zero		1


	//   ....[62]....
        /*0978*/ 	.word	0x000122f0
        /*097c*/ 	.word	0x00000003
        /*0980*/ 	.word	0x00038800
        /*0984*/ 	.short	0x010a
        /*0986*/ 	.byte	0x3f
	.zero		1


	//   ....[63]....
        /*0988*/ 	.word	0x00012340
        /*098c*/ 	.word	0x00000002
        /*0990*/ 	.word	0x00038830
        /*0994*/ 	.short	0x010a
        /*0996*/ 	.byte	0x3f
	.zero		1


	//   ....[64]....
        /*0998*/ 	.word	0x000123a0
        /*099c*/ 	.word	0x00000007
        /*09a0*/ 	.word	0x00038830
        /*09a4*/ 	.short	0x010a
        /*09a6*/ 	.byte	0x3f
	.zero		1


	//   ....[65]....
        /*09a8*/ 	.word	0x00012400
        /*09ac*/ 	.word	0x00000007
        /*09b0*/ 	.word	0x00038850
        /*09b4*/ 	.short	0x010a
        /*09b6*/ 	.byte	0x3f
	.zero		1


	//   ....[66]....
        /*09b8*/ 	.word	0x00012460
        /*09bc*/ 	.word	0x00000007
        /*09c0*/ 	.word	0x00038830
        /*09c4*/ 	.short	0x010a
        /*09c6*/ 	.byte	0x3f
	.zero		1


	//   ....[67]....
        /*09c8*/ 	.word	0x000124c0
        /*09cc*/ 	.word	0x00000007
        /*09d0*/ 	.word	0x00038850
        /*09d4*/ 	.short	0x010a
        /*09d6*/ 	.byte	0x3f
	.zero		1


	//   ....[68]....
        /*09d8*/ 	.word	0x00012520
        /*09dc*/ 	.word	0x00000005
        /*09e0*/ 	.word	0x00038850
        /*09e4*/ 	.short	0x010a
        /*09e6*/ 	.byte	0x3f
	.zero		1


	//   ....[69]....
        /*09e8*/ 	.word	0x00012670
        /*09ec*/ 	.word	0x00000003
        /*09f0*/ 	.word	0x00038880
        /*09f4*/ 	.short	0x010a
        /*09f6*/ 	.byte	0x3f
	.zero		1


	//   ....[70]....
        /*09f8*/ 	.word	0x000126c0
        /*09fc*/ 	.word	0x00000003
        /*0a00*/ 	.word	0x00038840
        /*0a04*/ 	.short	0x010a
        /*0a06*/ 	.byte	0x3f
	.zero		1


	//   ....[71]....
        /*0a08*/ 	.word	0x00012720
        /*0a0c*/ 	.word	0x00000003
        /*0a10*/ 	.word	0x00038820
        /*0a14*/ 	.short	0x010a
        /*0a16*/ 	.byte	0x3f
	.zero		1


	//   ....[72]....
        /*0a18*/ 	.word	0x00012770
        /*0a1c*/ 	.word	0x00000004
        /*0a20*/ 	.word	0x00038880
        /*0a24*/ 	.short	0x010a
        /*0a26*/ 	.byte	0x3f
	.zero		1


	//   ....[73]....
        /*0a28*/ 	.word	0x000127c0
        /*0a2c*/ 	.word	0x00000004
        /*0a30*/ 	.word	0x00038840
        /*0a34*/ 	.short	0x010a
        /*0a36*/ 	.byte	0x3f
	.zero		1


	//   ....[74]....
        /*0a38*/ 	.word	0x00012820
        /*0a3c*/ 	.word	0x00000003
        /*0a40*/ 	.word	0x00038870
        /*0a44*/ 	.short	0x010a
        /*0a46*/ 	.byte	0x3f
	.zero		1


	//   ....[75]....
        /*0a48*/ 	.word	0x00012880
        /*0a4c*/ 	.word	0x00000003
        /*0a50*/ 	.word	0x00038860
        /*0a54*/ 	.short	0x010a
        /*0a56*/ 	.byte	0x3f
	.zero		1


	//   ....[76]....
        /*0a58*/ 	.word	0x000128d0
        /*0a5c*/ 	.word	0x00000015
        /*0a60*/ 	.word	0x00038870
        /*0a64*/ 	.short	0x010a
        /*0a66*/ 	.byte	0x3f
	.zero		1


	//   ....[77]....
        /*0a68*/ 	.word	0x00012920
        /*0a6c*/ 	.word	0x00000015
        /*0a70*/ 	.word	0x00038860
        /*0a74*/ 	.short	0x010a
        /*0a76*/ 	.byte	0x3f
	.zero		1


	//   ....[78]....
        /*0a78*/ 	.word	0x00012970
        /*0a7c*/ 	.word	0x00000000
        /*0a80*/ 	.word	0x00038820
        /*0a84*/ 	.short	0x010a
        /*0a86*/ 	.byte	0x3f
	.zero		1


	//   ....[79]....
        /*0a88*/ 	.word	0x00012b10
        /*0a8c*/ 	.word	0x00000006
        /*0a90*/ 	.word	0x00000000
        /*0a94*/ 	.short	0x010a
        /*0a96*/ 	.byte	0x3f
	.zero		1


	//   ....[80]....
        /*0a98*/ 	.word	0x00012b60
        /*0a9c*/ 	.word	0x00000007
        /*0aa0*/ 	.word	0x00000000
        /*0aa4*/ 	.short	0x010a
        /*0aa6*/ 	.byte	0x3f
	.zero		1


	//   ....[81]....
        /*0aa8*/ 	.word	0x00012bb0
        /*0aac*/ 	.word	0x00000004
        /*0ab0*/ 	.word	0x00038860
        /*0ab4*/ 	.short	0x010a
        /*0ab6*/ 	.byte	0x3f
	.zero		1


	//   ....[82]....
        /*0ab8*/ 	.word	0x00012c00
        /*0abc*/ 	.word	0x00000003
        /*0ac0*/ 	.word	0x00038860
        /*0ac4*/ 	.short	0x010a
        /*0ac6*/ 	.byte	0x3f
	.zero		1


	//   ....[83]....
        /*0ac8*/ 	.word	0x00012c50
        /*0acc*/ 	.word	0x00000004
        /*0ad0*/ 	.word	0x00038880
        /*0ad4*/ 	.short	0x010a
        /*0ad6*/ 	.byte	0x3f
	.zero		1


	//----- nvinfo : EIATTR_NUM_MBARRIERS
	.align		4
.L_272:
        /*0ad8*/ 	.byte	0x03, 0x38
        /*0ada*/ 	.short	0x0016


	//----- nvinfo : EIATTR_EXIT_INSTR_OFFSETS
	.align		4
        /*0adc*/ 	.byte	0x04, 0x1c
        /*0ade*/ 	.short	(.L_274 - .L_273)


	//   ....[0]....
.L_273:
        /*0ae0*/ 	.word	0x00000a60


	//   ....[1]....
        /*0ae4*/ 	.word	0x0000e690


	//   ....[2]....
        /*0ae8*/ 	.word	0x000122d0


	//----- nvinfo : EIATTR_MAX_THREADS
	.align		4
.L_274:
        /*0aec*/ 	.byte	0x04, 0x05
        /*0aee*/ 	.short	(.L_276 - .L_275)
.L_275:
        /*0af0*/ 	.word	0x00000180
        /*0af4*/ 	.word	0x00000001
        /*0af8*/ 	.word	0x00000001


	//----- nvinfo : EIATTR_CRS_STACK_SIZE
	.align		4
.L_276:
        /*0afc*/ 	.byte	0x04, 0x1e
        /*0afe*/ 	.short	(.L_278 - .L_277)
.L_277:
        /*0b00*/ 	.word	0x00000000


	//----- nvinfo : EIATTR_CBANK_PARAM_SIZE
	.align		4
.L_278:
        /*0b04*/ 	.byte	0x03, 0x19
        /*0b06*/ 	.short	0x0bf0


	//----- nvinfo : EIATTR_PARAM_CBANK
	.align		4
        /*0b08*/ 	.byte	0x04, 0x0a
        /*0b0a*/ 	.short	(.L_280 - .L_279)
	.align		4
.L_279:
        /*0b0c*/ 	.word	index@(.nv.constant0._ZN7cutlass13device_kernelIN5flash11enable_sm90INS1_16FlashAttnFwdSm90INS1_25CollectiveMainloopFwdSm90ILi2EN4cute5tupleIJNS5_1CILi1EEES8_S8_EEENS6_IJNS7_ILi128EEESA_NS7_ILi256EEEEEELi256ENS_12float_e4m3_tEfNS_4arch4Sm90ELb1ELb0ELb1ELb0ELb0ELb0ELb0ELb1ELb1ELb0ELb0ELb0EEENS1_21CollectiveEpilogueFwdINS6_IJSA_SB_SA_EEES9_NS_10bfloat16_tESF_Li256ELb0ELb0ELb0ELb1EEENS1_30DynamicPersistentTileSchedulerILi256ELi128ELb0ELb0ELb1EEEEEEEEEvNT_6ParamsE)
        /*0b10*/ 	.short	0x0210
        /*0b12*/ 	.short	0x0bf0


	//----- nvinfo : EIATTR_SW_WAR
	.align		4
.L_280:
        /*0b14*/ 	.byte	0x04, 0x36
        /*0b16*/ 	.short	(.L_282 - .L_281)
.L_281:
        /*0b18*/ 	.word	0x00000008
.L_282:


//--------------------- .nv.info._ZN7cutlass13device_kernelIN5flash11enable_sm90INS1_16FlashAttnFwdSm90INS1_25CollectiveMainloopFwdSm90ILi2EN4cute5tupleIJNS5_1CILi1EEES8_S8_EEENS6_IJNS7_ILi128EEESA_NS7_ILi256EEEEEELi256ENS_12float_e4m3_tEfNS_4arch4Sm90ELb1ELb0ELb1ELb1ELb0ELb0ELb0ELb1ELb1ELb0ELb0ELb0EEENS1_21CollectiveEpilogueFwdINS6_IJSA_SB_SA_EEES9_NS_10bfloat16_tESF_Li256ELb1ELb0ELb0ELb1EEENS1_36VarlenDynamicPersistentTileSchedulerILi128ELi128ELi256ELi128ELb0ELb0ELb1ELb1ELb1ELb1EEEEEEEEEvNT_6ParamsE --------------------------
	.section	.nv.info._ZN7cutlass13device_kernelIN5flash11enable_sm90INS1_16FlashAttnFwdSm90INS1_25CollectiveMainloopFwdSm90ILi2EN4cute5tupleIJNS5_1CILi1EEES8_S8_EEENS6_IJNS7_ILi128EEESA_NS7_ILi256EEEEEELi256ENS_12float_e4m3_tEfNS_4arch4Sm90ELb1ELb0ELb1ELb1ELb0ELb0ELb0ELb1ELb1ELb0ELb0ELb0EEENS1_21CollectiveEpilogueFwdINS6_IJSA_SB_SA_EEES9_NS_10bfloat16_tESF_Li256ELb1ELb0ELb0ELb1EEENS1_36VarlenDynamicPersistentTileSchedulerILi128ELi128ELi256ELi128ELb0ELb0ELb1ELb1ELb1ELb1EEEEEEEEEvNT_6ParamsE,"",@"SHT_CUDA_INFO"
	.sectionflags	@""
	.align	4


	//----- nvinfo : EIATTR_CUDA_API_VERSION
	.align		4
        /*0000*/ 	.byte	0x04, 0x37
        /*0002*/ 	.short	(.L_284 - .L_283)
.L_283:
        /*0004*/ 	.word	0x00000082


	//----- nvinfo : EIATTR_KPARAM_INFO
	.align		4
.L_284:
        /*0008*/ 	.byte	0x04, 0x17
        /*000a*/ 	.short	(.L_286 - .L_285)
.L_285:
        /*000c*/ 	.word	0x00000000
        /*0010*/ 	.short	0x0000
        /*0012*/ 	.short	0x0070
        /*0014*/ 	.byte	0x00, 0xf0, 0x01, 0x28


	//----- nvinfo : EIATTR_SPARSE_MMA_MASK
	.align		4
.L_286:
        /*0018*/ 	.byte	0x03, 0x50
        /*001a*/ 	.short	0x0000


	//----- nvinfo : EIATTR_MAXREG_COUNT
	.align		4
        /*001c*/ 	.byte	0x03, 0x1b
        /*001e*/ 	.short	0x00a8


	//----- nvinfo : EIATTR_NUM_BARRIERS
	.align		4
        /*0020*/ 	.byte	0x02, 0x4c
        /*0022*/ 	.byte	0x10
	.zero		1


	//----- nvinfo : EIATTR_EXTERNS
	.align		4
        /*0024*/ 	.byte	0x04, 0x0f
        /*0026*/ 	.short	(.L_288 - .L_287)


	//   ....[0]....
	.align		4
.L_287:
        /*0028*/ 	.word	index@(__assertfail)


	//----- nvinfo : EIATTR_ANNOTATIONS
	.align		4
.L_288:
        /*002c*/ 	.byte	0x04, 0x55
        /*002e*/ 	.short	(.L_290 - .L_289)


	//   ....[0]....
.L_289:
        /* <DEDUP_REMOVED lines=42> */


	//----- nvinfo : EIATTR_MERCURY_ISA_VERSION
	.align		4
.L_290:
        /*02c0*/ 	.byte	0x03, 0x5f
        /*02c2*/ 	.short	0x0101


	//----- nvinfo : EIATTR_UNUSED_LOAD_BYTE_OFFSET
	.align		4
        /*02c4*/ 	.byte	0x04, 0x44
        /*02c6*/ 	.short	(.L_292 - .L_291)


	//   ....[0]....
.L_291:
        /*02c8*/ 	.word	0x00000a70
        /*02cc*/ 	.word	0x0000fff0


	//   ....[1]....
        /*02d0*/ 	.word	0x0000c070
        /*02d4*/ 	.word	0x0000fff0


	//----- nvinfo : EIATTR_INT_WARP_WIDE_INSTR_OFFSETS
	.align		4
.L_292:
        /*02d8*/ 	.byte	0x04, 0x31
        /*02da*/ 	.short	(.L_294 - .L_293)


	//   ....[0]....
.L_293:
        /*02dc*/ 	.word	0x00000160


	//   ....[1]....
        /*02e0*/ 	.word	0x000001a0


	//   ....[2]....
        /*02e4*/ 	.word	0x00000210


	//   ....[3]....
        /*02e8*/ 	.word	0x00010cd0


	//   ....[4]....
        /*02ec*/ 	.word	0x00010d60


	//   ....[5]....
        /*02f0*/ 	.word	0x000114d0


	//   ....[6]....
        /*02f4*/ 	.word	0x00013170


	//   ....[7]....
        /*02f8*/ 	.word	0x00013200


	//----- nvinfo : EIATTR_COOP_GROUP_MASK_REGIDS
	.align		4
.L_294:
        /*02fc*/ 	.byte	0x04, 0x29
        /*02fe*/ 	.short	(.L_296 - .L_295)


	//   ....[0]....
.L_295:
        /*0300*/ 	.word	0xffffffff


	//   ....[1]....
        /*0304*/ 	.word	0xffffffff


	//   ....[2]....
        /*0308*/ 	.word	0xffffffff


	//   ....[3]....
        /*030c*/ 	.word	0xffffffff


	//   ....[4]....
        /*0310*/ 	.word	0xffffffff


	//   ....[5]....
        /*0314*/ 	.word	0xffffffff


	//   ....[6]....
        /*0318*/ 	.word	0xffffffff


	//   ....[7]....
        /*031c*/ 	.word	0xffffffff


	//   ....[8]....
        /*0320*/ 	.word	0xffffffff


	//   ....[9]....
        /*0324*/ 	.word	0xffffffff


	//   ....[10]....
        /*0328*/ 	.word	0xffffffff


	//   ....[11]....
        /*032c*/ 	.word	0xffffffff


	//   ....[12]....
        /*0330*/ 	.word	0xffffffff


	//   ....[13]....
        /*0334*/ 	.word	0xffffffff


	//   ....[14]....
        /*0338*/ 	.word	0xffffffff


	//   ....[15]....
        /*033c*/ 	.word	0xffffffff


	//   ....[16]....
        /*0340*/ 	.word	0xffffffff


	//   ....[17]....
        /*0344*/ 	.word	0xffffffff


	//   ....[18]....
        /*0348*/ 	.word	0xffffffff


	//   ....[19]....
        /*034c*/ 	.word	0xffffffff


	//   ....[20]....
        /*0350*/ 	.word	0xffffffff


	//   ....[21]....
        /*0354*/ 	.word	0xffffffff


	//   ....[22]....
        /*0358*/ 	.word	0xffffffff


	//   ....[23]....
        /*035c*/ 	.word	0xffffffff


	//   ....[24]....
        /*0360*/ 	.word	0xffffffff


	//   ....[25]....
        /*0364*/ 	.word	0xffffffff


	//   ....[26]....
        /*0368*/ 	.word	0xffffffff


	//   ....[27]....
        /*036c*/ 	.word	0xffffffff


	//   ....[28]....
        /*0370*/ 	.word	0xffffffff


	//   ....[29]....
        /*0374*/ 	.word	0xffffffff


	//   ....[30]....
        /*0378*/ 	.word	0xffffffff


	//   ....[31]....
        /*037c*/ 	.word	0xffffffff


	//   ....[32]....
        /*0380*/ 	.word	0xffffffff


	//   ....[33]....
        /*0384*/ 	.word	0xffffffff


	//   ....[34]....
        /*0388*/ 	.word	0xffffffff


	//   ....[35]....
        /*038c*/ 	.word	0xffffffff


	//   ....[36]....
        /*0390*/ 	.word	0xffffffff


	//   ....[37]....
        /*0394*/ 	.word	0xffffffff


	//   ....[38]....
        /*0398*/ 	.word	0xffffffff


	//   ....[39]....
        /*039c*/ 	.word	0xffffffff


	//   ....[40]....
        /*03a0*/ 	.word	0xffffffff


	//   ....[41]....
        /*03a4*/ 	.word	0xffffffff


	//   ....[42]....
        /*03a8*/ 	.word	0xffffffff


	//   ....[43]....
        /*03ac*/ 	.word	0xffffffff


	//   ....[44]....
        /*03b0*/ 	.word	0xffffffff


	//   ....[45]....
        /*03b4*/ 	.word	0xffffffff


	//   ....[46]....
        /*03b8*/ 	.word	0xffffffff


	//   ....[47]....
        /*03bc*/ 	.word	0xffffffff


	//   ....[48]....
        /*03c0*/ 	.word	0xffffffff


	//   ....[49]....
        /*03c4*/ 	.word	0xffffffff


	//   ....[50]....
        /*03c8*/ 	.word	0xffffffff


	//   ....[51]....
        /*03cc*/ 	.word	0xffffffff


	//   ....[52]....
        /*03d0*/ 	.word	0xffffffff


	//   ....[53]....
        /*03d4*/ 	.word	0xffffffff


	//   ....[54]....
        /*03d8*/ 	.word	0xffffffff


	//   ....[55]....
        /*03dc*/ 	.word	0xffffffff


	//   ....[56]....
        /*03e0*/ 	.word	0xffffffff


	//   ....[57]....
        /*03e4*/ 	.word	0xffffffff


	//   ....[58]....
        /*03e8*/ 	.word	0xffffffff


	//   ....[59]....
        /*03ec*/ 	.word	0xffffffff


	//   ....[60]....
        /*03f0*/ 	.word	0xffffffff


	//   ....[61]....
        /*03f4*/ 	.word	0xffffffff


	//   ....[62]....
        /*03f8*/ 	.word	0xffffffff


	//   ....[63]....
        /*03fc*/ 	.word	0xffffffff


	//   ....[64]....
        /*0400*/ 	.word	0xffffffff


	//   ....[65]....
        /*0404*/ 	.word	0xffffffff


	//   ....[66]....
        /*0408*/ 	.word	0xffffffff


	//   ....[67]....
        /*040c*/ 	.word	0xffffffff


	//   ....[68]....
        /*0410*/ 	.word	0xffffffff


	//   ....[69]....
        /*0414*/ 	.word	0xffffffff


	//   ....[70]....
        /*0418*/ 	.word	0xffffffff


	//   ....[71]....
        /*041c*/ 	.word	0xffffffff


	//   ....[72]....
        /*0420*/ 	.word	0xffffffff


	//   ....[73]....
        /*0424*/ 	.word	0xffffffff


	//   ....[74]....
        /*0428*/ 	.word	0xffffffff


	//   ....[75]....
        /*042c*/ 	.word	0xffffffff


	//   ....[76]....
        /*0430*/ 	.word	0xffffffff


	//   ....[77]....
        /*0434*/ 	.word	0xffffffff


	//   ....[78]....
        /*0438*/ 	.word	0xffffffff


	//   ....[79]....
        /*043c*/ 	.word	0xffffffff


	//   ....[80]....
        /*0440*/ 	.word	0xffffffff


	//   ....[81]....
        /*0444*/ 	.word	0xffffffff


	//   ....[82]....
        /*0448*/ 	.word	0xffffffff


	//   ....[83]....
        /*044c*/ 	.word	0xffffffff


	//   ....[84]....
        /*0450*/ 	.word	0xffffffff


	//   ....[85]....
        /*0454*/ 	.word	0xffffffff


	//   ....[86]....
        /*0458*/ 	.word	0xffffffff


	//   ....[87]....
        /*045c*/ 	.word	0xffffffff


	//   ....[88]....
        /*0460*/ 	.word	0xffffffff


	//   ....[89]....
        /*0464*/ 	.word	0xffffffff


	//   ....[90]....
        /*0468*/ 	.word	0xffffffff


	//   ....[91]....
        /*046c*/ 	.word	0xffffffff


	//   ....[92]....
        /*0470*/ 	.word	0xffffffff


	//   ....[93]....
        /*0474*/ 	.word	0xffffffff


	//   ....[94]....
        /*0478*/ 	.word	0xffffffff


	//   ....[95]....
        /*047c*/ 	.word	0xffffffff


	//   ....[96]....
        /*0480*/ 	.word	0xffffffff


	//   ....[97]....
        /*0484*/ 	.word	0xffffffff


	//   ....[98]....
        /*0488*/ 	.word	0xffffffff


	//   ....[99]....
        /*048c*/ 	.word	0xffffffff


	//   ....[100]....
        /*0490*/ 	.word	0xffffffff


	//   ....[101]....
        /*0494*/ 	.word	0xffffffff


	//   ....[102]....
        /*0498*/ 	.word	0xffffffff


	//   ....[103]....
        /*049c*/ 	.word	0xffffffff


	//   ....[104]....
        /*04a0*/ 	.word	0xffffffff


	//   ....[105]....
        /*04a4*/ 	.word	0xffffffff


	//   ....[106]....
        /*04a8*/ 	.word	0xffffffff


	//   ....[107]....
        /*04ac*/ 	.word	0xffffffff


	//   ....[108]....
        /*04b0*/ 	.word	0xffffffff


	//   ....[109]....
        /*04b4*/ 	.word	0xffffffff


	//   ....[110]....
        /*04b8*/ 	.word	0xffffffff


	//   ....[111]....
        /*04bc*/ 	.word	0xffffffff


	//   ....[112]....
        /*04c0*/ 	.word	0xffffffff


	//   ....[113]....
        /*04c4*/ 	.word	0xffffffff


	//   ....[114]....
        /*04c8*/ 	.word	0xffffffff


	//   ....[115]....
        /*04cc*/ 	.word	0xffffffff


	//   ....[116]....
        /*04d0*/ 	.word	0xffffffff


	//   ....[117]....
        /*04d4*/ 	.word	0xffffffff


	//   ....[118]....
        /*04d8*/ 	.word	0xffffffff


	//   ....[119]....
        /*04dc*/ 	.word	0xffffffff


	//   ....[120]....
        /*04e0*/ 	.word	0xffffffff


	//   ....[121]....
        /*04e4*/ 	.word	0xffffffff


	//   ....[122]....
        /*04e8*/ 	.word	0xffffffff


	//   ....[123]....
        /*04ec*/ 	.word	0x0500000f


	//   ....[124]....
        /*04f0*/ 	.word	0x0500000f


	//----- nvinfo : EIATTR_COOP_GROUP_INSTR_OFFSETS
	.align		4
.L_296:
        /*04f4*/ 	.byte	0x04, 0x28
        /*04f6*/ 	.short	(.L_298 - .L_297)


	//   ....[0]....
.L_297:
        /*04f8*/ 	.word	0x00000070


	//   ....[1]....
        /*04fc*/ 	.word	0x00000170


	//   ....[2]....
        /*0500*/ 	.word	0x000001c0


	//   ....[3]....
        /*0504*/ 	.word	0x000003f0


	//   ....[4]....
        /*0508*/ 	.word	0x00000550


	//   ....[5]....
        /*050c*/ 	.word	0x00000670


	//   ....[6]....
        /*0510*/ 	.word	0x000007d0


	//   ....[7]....
        /*0514*/ 	.word	0x000017c0


	//   ....[8]....
        /*0518*/ 	.word	0x00003390


	//   ....[9]....
        /*051c*/ 	.word	0x00003400


	//   ....[10]....
        /*0520*/ 	.word	0x00003e20


	//   ....[11]....
        /*0524*/ 	.word	0x00003e80


	//   ....[12]....
        /*0528*/ 	.word	0x000064f0


	//   ....[13]....
        /*052c*/ 	.word	0x00006630


	//   ....[14]....
        /*0530*/ 	.word	0x00006ff0


	//   ....[15]....
        /*0534*/ 	.word	0x000070a0


	//   ....[16]....
        /*0538*/ 	.word	0x00009890


	//   ....[17]....
        /*053c*/ 	.word	0x000098b0


	//   ....[18]....
        /*0540*/ 	.word	0x000098e0


	//   ....[19]....
        /*0544*/ 	.word	0x000098f0


	//   ....[20]....
        /*0548*/ 	.word	0x0000b520


	//   ....[21]....
        /*054c*/ 	.word	0x0000b530


	//   ....[22]....
        /*0550*/ 	.word	0x0000b560


	//   ....[23]....
        /*0554*/ 	.word	0x0000b570


	//   ....[24]....
        /*0558*/ 	.word	0x0000cc20


	//   ....[25]....
        /*055c*/ 	.word	0x0000cc50


	//   ....[26]....
        /*0560*/ 	.word	0x0000cc80


	//   ....[27]....
        /*0564*/ 	.word	0x0000ccb0


	//   ....[28]....
        /*0568*/ 	.word	0x0000cce0


	//   ....[29]....
        /*056c*/ 	.word	0x0000cd10


	//   ....[30]....
        /*0570*/ 	.word	0x0000cd40


	//   ....[31]....
        /*0574*/ 	.word	0x0000cd70


	//   ....[32]....
        /*0578*/ 	.word	0x0000cda0


	//   ....[33]....
        /*057c*/ 	.word	0x0000cdd0


	//   ....[34]....
        /*0580*/ 	.word	0x0000ce00


	//   ....[35]....
        /*0584*/ 	.word	0x0000ce30


	//   ....[36]....
        /*0588*/ 	.word	0x0000ce60


	//   ....[37]....
        /*058c*/ 	.word	0x0000ceb0


	//   ....[38]....
        /*0590*/ 	.word	0x0000cf00


	//   ....[39]....
        /*0594*/ 	.word	0x0000cf50


	//   ....[40]....
        /*0598*/ 	.word	0x0000cf80


	//   ....[41]....
        /*059c*/ 	.word	0x0000cfb0


	//   ....[42]....
        /*05a0*/ 	.word	0x0000cff0


	//   ....[43]....
        /*05a4*/ 	.word	0x0000d030


	//   ....[44]....
        /*05a8*/ 	.word	0x0000d060


	//   ....[45]....
        /*05ac*/ 	.word	0x0000d090


	//   ....[46]....
        /*05b0*/ 	.word	0x0000d0c0


	//   ....[47]....
        /*05b4*/ 	.word	0x0000d0f0


	//   ....[48]....
        /*05b8*/ 	.word	0x0000d120


	//   ....[49]....
        /*05bc*/ 	.word	0x0000d150


	//   ....[50]....
        /*05c0*/ 	.word	0x0000d180


	//   ....[51]....
        /*05c4*/ 	.word	0x0000d1b0


	//   ....[52]....
        /*05c8*/ 	.word	0x0000d1e0


	//   ....[53]....
        /*05cc*/ 	.word	0x0000d260


	//   ....[54]....
        /*05d0*/ 	.word	0x0000d290


	//   ....[55]....
        /*05d4*/ 	.word	0x0000d2c0


	//   ....[56]....
        /*05d8*/ 	.word	0x0000d2f0


	//   ....[57]....
        /*05dc*/ 	.word	0x0000d320


	//   ....[58]....
        /*05e0*/ 	.word	0x0000d350


	//   ....[59]....
        /*05e4*/ 	.word	0x0000d380


	//   ....[60]....
        /*05e8*/ 	.word	0x0000d3b0


	//   ....[61]....
        /*05ec*/ 	.word	0x0000d3e0


	//   ....[62]....
        /*05f0*/ 	.word	0x0000d410


	//   ....[63]....
        /*05f4*/ 	.word	0x0000d440


	//   ....[64]....
        /*05f8*/ 	.word	0x0000d460


	//   ....[65]....
        /*05fc*/ 	.word	0x0000d470


	//   ....[66]....
        /*0600*/ 	.word	0x0000d480


	//   ....[67]....
        /*0604*/ 	.word	0x0000d490


	//   ....[68]....
        /*0608*/ 	.word	0x0000d4a0


	//   ....[69]....
        /*060c*/ 	.word	0x0000d4b0


	//   ....[70]....
        /*0610*/ 	.word	0x0000d4c0


	//   ....[71]....
        /*0614*/ 	.word	0x0000d4d0


	//   ....[72]....
        /*0618*/ 	.word	0x0000d4e0


	//   ....[73]....
        /*061c*/ 	.word	0x0000d4f0


	//   ....[74]....
        /*0620*/ 	.word	0x0000d500


	//   ....[75]....
        /*0624*/ 	.word	0x0000d510


	//   ....[76]....
        /*0628*/ 	.word	0x0000d520


	//   ....[77]....
        /*062c*/ 	.word	0x0000d530


	//   ....[78]....
        /*0630*/ 	.word	0x0000d550


	//   ....[79]....
        /*0634*/ 	.word	0x0000d560


	//   ....[80]....
        /*0638*/ 	.word	0x0000d570


	//   ....[81]....
        /*063c*/ 	.word	0x0000d580


	//   ....[82]....
        /*0640*/ 	.word	0x0000d590


	//   ....[83]....
        /*0644*/ 	.word	0x0000d5a0


	//   ....[84]....
        /*0648*/ 	.word	0x0000d5b0


	//   ....[85]....
        /*064c*/ 	.word	0x0000d5c0


	//   ....[86]....
        /*0650*/ 	.word	0x0000d5d0


	//   ....[87]....
        /*0654*/ 	.word	0x0000d5e0


	//   ....[88]....
        /*0658*/ 	.word	0x0000f840


	//   ....[89]....
        /*065c*/ 	.word	0x0000fa20


	//   ....[90]....
        /*0660*/ 	.word	0x0000fa50


	//   ....[91]....
        /*0664*/ 	.word	0x0000fa80


	//   ....[92]....
        /*0668*/ 	.word	0x0000fac0


	//   ....[93]....
        /*066c*/ 	.word	0x0000faf0


	//   ....[94]....
        /*0670*/ 	.word	0x0000fb30


	//   ....[95]....
        /*0674*/ 	.word	0x0000fcc0


	//   ....[96]....
        /*0678*/ 	.word	0x0000fcf0


	//   ....[97]....
        /*067c*/ 	.word	0x0000fd20


	//   ....[98]....
        /*0680*/ 	.word	0x0000fd50


	//   ....[99]....
        /*0684*/ 	.word	0x0000fd80


	//   ....[100]....
        /*0688*/ 	.word	0x0000fdc0


	//   ....[101]....
        /*068c*/ 	.word	0x0000fe60


	//   ....[102]....
        /*0690*/ 	.word	0x0000fef0


	//   ....[103]....
        /*0694*/ 	.word	0x0000ffa0


	//   ....[104]....
        /*0698*/ 	.word	0x000115d0


	//   ....[105]....
        /*069c*/ 	.word	0x00013e60


	//   ....[106]....
        /*06a0*/ 	.word	0x00013e90


	//   ....[107]....
        /*06a4*/ 	.word	0x00013ec0


	//   ....[108]....
        /*06a8*/ 	.word	0x00013f00


	//   ....[109]....
        /*06ac*/ 	.word	0x00013f30


	//   ....[110]....
        /*06b0*/ 	.word	0x00013f40


	//   ....[111]....
        /*06b4*/ 	.word	0x00013f70


	//   ....[112]....
        /*06b8*/ 	.word	0x00013f80


	//   ....[113]....
        /*06bc*/ 	.word	0x000140c0


	//   ....[114]....
        /*06c0*/ 	.word	0x000140f0


	//   ....[115]....
        /*06c4*/ 	.word	0x00014120


	//   ....[116]....
        /*06c8*/ 	.word	0x00014150


	//   ....[117]....
        /*06cc*/ 	.word	0x00014180


	//   ....[118]....
        /*06d0*/ 	.word	0x000141c0


	//   ....[119]....
        /*06d4*/ 	.word	0x00014250


	//   ....[120]....
        /*06d8*/ 	.word	0x000142e0


	//   ....[121]....
        /*06dc*/ 	.word	0x00014350


	//   ....[122]....
        /*06e0*/ 	.word	0x000149e0


	//   ....[123]....
        /*06e4*/ 	.word	0x00014fe0


	//   ....[124]....
        /*06e8*/ 	.word	0x00015470


	//----- nvinfo : EIATTR_REG_RECONFIG
	.align		4
.L_298:
        /*06ec*/ 	.byte	0x01, 0x54
	.zero		2


	//----- nvinfo : EIATTR_SYSCALL_OFFSETS
	.align		4
        /*06f0*/ 	.byte	0x04, 0x46
        /*06f2*/ 	.short	(.L_300 - .L_299)


	//   ....[0]....
.L_299:
        /*06f4*/ 	.word	0x000019a0


	//   ....[1]....
        /*06f8*/ 	.word	0x00010f00


	//   ....[2]....
        /*06fc*/ 	.word	0x00011040


	//   ....[3]....
        /*0700*/ 	.word	0x00011180


	//   ....[4]....
        /*0704*/ 	.word	0x000112a0


	//----- nvinfo : EIATTR_MBARRIER_INSTR_OFFSETS
	.align		4
.L_300:
        /*0708*/ 	.byte	0x04, 0x39
        /*070a*/ 	.short	(.L_302 - .L_301)


	//   ....[0]....
.L_301:
        /*070c*/ 	.word	0x000002a0
        /*0710*/ 	.word	0x000000ff
        /*0714*/ 	.word	0x00038800
        /*0718*/ 	.short	0x0100
        /*071a*/ 	.byte	0x08
	.zero		1


	//   ....[1]....
        /*071c*/ 	.word	0x000002b0
        /*0720*/ 	.word	0x000000ff
        /*0724*/ 	.word	0x00038820
        /*0728*/ 	.short	0x0100
        /*072a*/ 	.byte	0x08
	.zero		1


	//   ....[2]....
        /*072c*/ 	.word	0x000003a0
        /*0730*/ 	.word	0x000000ff
        /*0734*/ 	.word	0x00038830
        /*0738*/ 	.short	0x0100
        /*073a*/ 	.byte	0x08
	.zero		1


	//   ....[3]....
        /*073c*/ 	.word	0x000003b0
        /*0740*/ 	.word	0x000000ff
        /*0744*/ 	.word	0x00038840
        /*0748*/ 	.short	0x0100
        /*074a*/ 	.byte	0x08
	.zero		1


	//   ....[4]....
        /*074c*/ 	.word	0x000003c0
        /*0750*/ 	.word	0x000000ff
        /*0754*/ 	.word	0x00038838
        /*0758*/ 	.short	0x0100
        /*075a*/ 	.byte	0x08
	.zero		1


	//   ....[5]....
        /*075c*/ 	.word	0x000003d0
        /*0760*/ 	.word	0x000000ff
        /*0764*/ 	.word	0x00038848
        /*0768*/ 	.short	0x0100
        /*076a*/ 	.byte	0x08
	.zero		1


	//   ....[6]....
        /*076c*/ 	.word	0x00000500
        /*0770*/ 	.word	0x000000ff
        /*0774*/ 	.word	0x00038850
        /*0778*/ 	.short	0x0100
        /*077a*/ 	.byte	0x08
	.zero		1


	//   ....[7]....
        /*077c*/ 	.word	0x00000510
        /*0780*/ 	.word	0x000000ff
        /*0784*/ 	.word	0x00038860
        /*0788*/ 	.short	0x0100
        /*078a*/ 	.byte	0x08
	.zero		1


	//   ....[8]....
        /*078c*/ 	.word	0x00000520
        /*0790*/ 	.word	0x000000ff
        /*0794*/ 	.word	0x00038858
        /*0798*/ 	.short	0x0100
        /*079a*/ 	.byte	0x08
	.zero		1


	//   ....[9]....
        /*079c*/ 	.word	0x00000530
        /*07a0*/ 	.word	0x000000ff
        /*07a4*/ 	.word	0x00038868
        /*07a8*/ 	.short	0x0100
        /*07aa*/ 	.byte	0x08
	.zero		1


	//   ....[10]....
        /*07ac*/ 	.word	0x00000620
        /*07b0*/ 	.word	0x000000ff
        /*07b4*/ 	.word	0x00038870
        /*07b8*/ 	.short	0x0100
        /*07ba*/ 	.byte	0x06
	.zero		1


	//   ....[11]....
        /*07bc*/ 	.word	0x00000630
        /*07c0*/ 	.word	0x000000ff
        /*07c4*/ 	.word	0x00038880
        /*07c8*/ 	.short	0x0100
        /*07ca*/ 	.byte	0x06
	.zero		1


	//   ....[12]....
        /*07cc*/ 	.word	0x00000640
        /*07d0*/ 	.word	0x000000ff
        /*07d4*/ 	.word	0x00038878
        /*07d8*/ 	.short	0x0100
        /*07da*/ 	.byte	0x06
	.zero		1


	//   ....[13]....
        /*07dc*/ 	.word	0x00000650
        /*07e0*/ 	.word	0x000000ff
        /*07e4*/ 	.word	0x00038888
        /*07e8*/ 	.short	0x0100
        /*07ea*/ 	.byte	0x06
	.zero		1


	//   ....[14]....
        /*07ec*/ 	.word	0x00000780
        /*07f0*/ 	.word	0x000000ff
        /*07f4*/ 	.word	0x00038890
        /*07f8*/ 	.short	0x0100
        /*07fa*/ 	.byte	0x08
	.zero		1


	//   ....[15]....
        /*07fc*/ 	.word	0x00000790
        /*0800*/ 	.word	0x000000ff
        /*0804*/ 	.word	0x000388a0
        /*0808*/ 	.short	0x0100
        /*080a*/ 	.byte	0x08
	.zero		1


	//   ....[16]....
        /*080c*/ 	.word	0x000007a0
        /*0810*/ 	.word	0x000000ff
        /*0814*/ 	.word	0x00038898
        /*0818*/ 	.short	0x0100
        /*081a*/ 	.byte	0x08
	.zero		1


	//   ....[17]....
        /*081c*/ 	.word	0x000007b0
        /*0820*/ 	.word	0x000000ff
        /*0824*/ 	.word	0x000388a8
        /*0828*/ 	.short	0x0100
        /*082a*/ 	.byte	0x08
	.zero		1


	//   ....[18]....
        /*082c*/ 	.word	0x000008e0
        /*0830*/ 	.word	0x000000ff
        /*0834*/ 	.word	0x000388b0
        /*0838*/ 	.short	0x0100
        /*083a*/ 	.byte	0x08
	.zero		1


	//   ....[19]....
        /*083c*/ 	.word	0x000008f0
        /*0840*/ 	.word	0x000000ff
        /*0844*/ 	.word	0x000388c0
        /*0848*/ 	.short	0x0100
        /*084a*/ 	.byte	0x08
	.zero		1


	//   ....[20]....
        /*084c*/ 	.word	0x00000900
        /*0850*/ 	.word	0x000000ff
        /*0854*/ 	.word	0x000388b8
        /*0858*/ 	.short	0x0100
        /*085a*/ 	.byte	0x08
	.zero		1


	//   ....[21]....
        /*085c*/ 	.word	0x00000910
        /*0860*/ 	.word	0x000000ff
        /*0864*/ 	.word	0x000388c8
        /*0868*/ 	.short	0x0100
        /*086a*/ 	.byte	0x08
	.zero		1


	//   ....[22]....
        /*086c*/ 	.word	0x00001cd0
        /*0870*/ 	.word	0x000000ff
        /*0874*/ 	.word	0x00038800
        /*0878*/ 	.short	0x010a
        /*087a*/ 	.byte	0x29
	.zero		1


	//   ....[23]....
        /*087c*/ 	.word	0x00001d70
        /*0880*/ 	.word	0x00000002
        /*0884*/ 	.word	0x00038830
        /*0888*/ 	.short	0x010a
        /*088a*/ 	.byte	0x3f
	.zero		1


	//   ....[24]....
        /*088c*/ 	.word	0x00001de0
        /*0890*/ 	.word	0x00000002
        /*0894*/ 	.word	0x00038830
        /*0898*/ 	.short	0x010a
        /*089a*/ 	.byte	0x3f
	.zero		1


	//   ....[25]....
        /*089c*/ 	.word	0x00002c20
        /*08a0*/ 	.word	0x00000002
        /*08a4*/ 	.word	0x00000000
        /*08a8*/ 	.short	0x0101
        /*08aa*/ 	.byte	0x3f
	.zero		1


	//   ....[26]....
        /*08ac*/ 	.word	0x00005360
        /*08b0*/ 	.word	0x000000ff
        /*08b4*/ 	.word	0x00038830
        /*08b8*/ 	.short	0x010a
        /*08ba*/ 	.byte	0x06
	.zero		1


	//   ....[27]....
        /*08bc*/ 	.word	0x000053a0
        /*08c0*/ 	.word	0x000000ff
        /*08c4*/ 	.word	0x00038830
        /*08c8*/ 	.short	0x010a
        /*08ca*/ 	.byte	0x06
	.zero		1


	//   ....[28]....
        /*08cc*/ 	.word	0x000056f0
        /*08d0*/ 	.word	0x000000ff
        /*08d4*/ 	.word	0x00038850
        /*08d8*/ 	.short	0x010a
        /*08da*/ 	.byte	0x06
	.zero		1


	//   ....[29]....
        /*08dc*/ 	.word	0x00005730
        /*08e0*/ 	.word	0x000000ff
        /*08e4*/ 	.word	0x00038850
        /*08e8*/ 	.short	0x010a
        /*08ea*/ 	.byte	0x06
	.zero		1


	//   ....[30]....
        /*08ec*/ 	.word	0x00007af0
        /*08f0*/ 	.word	0x00000002
        /*08f4*/ 	.word	0x00000000
        /*08f8*/ 	.short	0x0101
        /*08fa*/ 	.byte	0x3f
	.zero		1


	//   ....[31]....
        /*08fc*/ 	.word	0x00007cc0
        /*0900*/ 	.word	0x000000ff
        /*0904*/ 	.word	0x00000000
        /*0908*/ 	.short	0x0101
        /*090a*/ 	.byte	0x06
	.zero		1


	//   ....[32]....
        /*090c*/ 	.word	0x00008790
        /*0910*/ 	.word	0x000000ff
        /*0914*/ 	.word	0x00038830
        /*0918*/ 	.short	0x010a
        /*091a*/ 	.byte	0x06
	.zero		1


	//   ....[33]....
        /*091c*/ 	.word	0x000087d0
        /*0920*/ 	.word	0x000000ff
        /*0924*/ 	.word	0x00038830
        /*0928*/ 	.short	0x010a
        /*092a*/ 	.byte	0x06
	.zero		1


	//   ....[34]....
        /*092c*/ 	.word	0x00008b20
        /*0930*/ 	.word	0x000000ff
        /*0934*/ 	.word	0x00038850
        /*0938*/ 	.short	0x010a
        /*093a*/ 	.byte	0x06
	.zero		1


	//   ....[35]....
        /*093c*/ 	.word	0x00008b60
        /*0940*/ 	.word	0x000000ff
        /*0944*/ 	.word	0x00038850
        /*0948*/ 	.short	0x010a
        /*094a*/ 	.byte	0x06
	.zero		1


	//   ....[36]....
        /*094c*/ 	.word	0x0000a5d0
        /*0950*/ 	.word	0x00000002
        /*0954*/ 	.word	0x00000000
        /*0958*/ 	.short	0x0101
        /*095a*/ 	.byte	0x3f
	.zero		1


	//   ....[37]....
        /*095c*/ 	.word	0x0000a7f0
        /*0960*/ 	.word	0x000000ff
        /*0964*/ 	.word	0x00000000
        /*0968*/ 	.short	0x0101
        /*096a*/ 	.byte	0x06
	.zero		1


	//   ....[38]....
        /*096c*/ 	.word	0x0000b1f0
        /*0970*/ 	.word	0x000000ff
        /*0974*/ 	.word	0x00038850
        /*0978*/ 	.short	0x010a
        /*097a*/ 	.byte	0x10
	.zero		1


	//   ....[39]....
        /*097c*/ 	.word	0x0000b230
        /*0980*/ 	.word	0x000000ff
        /*0984*/ 	.word	0x00038850
        /*0988*/ 	.short	0x010a
        /*098a*/ 	.byte	0x10
	.zero		1


	//   ....[40]....
        /*098c*/ 	.word	0x0000bbd0
        /*0990*/ 	.word	0x000000ff
        /*0994*/ 	.word	0x00000000
        /*0998*/ 	.short	0x0101
        /*099a*/ 	.byte	0x04
	.zero		1


	//   ....[41]....
        /*099c*/ 	.word	0x0000e480
        /*09a0*/ 	.word	0x00000003
        /*09a4*/ 	.word	0x00000000
        /*09a8*/ 	.short	0x0101
        /*09aa*/ 	.byte	0x3f
	.zero		1


	//   ....[42]....
        /*09ac*/ 	.word	0x00011800
        /*09b0*/ 	.word	0x00000004
        /*09b4*/ 	.word	0x00038880
        /*09b8*/ 	.short	0x010a
        /*09ba*/ 	.byte	0x3f
	.zero		1


	//   ....[43]....
        /*09bc*/ 	.word	0x00011a10
        /*09c0*/ 	.word	0x00000004
        /*09c4*/ 	.word	0x00038840
        /*09c8*/ 	.short	0x010a
        /*09ca*/ 	.byte	0x3f
	.zero		1


	//   ....[44]....
        /*09cc*/ 	.word	0x00011e00
        /*09d0*/ 	.word	0x000000ff
        /*09d4*/ 	.word	0x00038820
        /*09d8*/ 	.short	0x010a
        /*09da*/ 	.byte	0x29
	.zero		1


	//   ....[45]....
        /*09dc*/ 	.word	0x000120d0
        /*09e0*/ 	.word	0x00000004
        /*09e4*/ 	.word	0x00038880
        /*09e8*/ 	.short	0x010a
        /*09ea*/ 	.byte	0x3f
	.zero		1


	//   ....[46]....
        /*09ec*/ 	.word	0x00012450
        /*09f0*/ 	.word	0x00000004
        /*09f4*/ 	.word	0x00038840
        /*09f8*/ 	.short	0x010a
        /*09fa*/ 	.byte	0x3f
	.zero		1


	//   ....[47]....
        /*09fc*/ 	.word	0x00012840
        /*0a00*/ 	.word	0x00000003
        /*0a04*/ 	.word	0x00038870
        /*0a08*/ 	.short	0x010a
        /*0a0a*/ 	.byte	0x3f
	.zero		1


	//   ....[48]....
        /*0a0c*/ 	.word	0x000128c0
        /*0a10*/ 	.word	0x00000003
        /*0a14*/ 	.word	0x00038860
        /*0a18*/ 	.short	0x010a
        /*0a1a*/ 	.byte	0x3f
	.zero		1


	//   ....[49]....
        /*0a1c*/ 	.word	0x000130e0
        /*0a20*/ 	.word	0x00000002
        /*0a24*/ 	.word	0x00038850
        /*0a28*/ 	.short	0x0101
        /*0a2a*/ 	.byte	0x3f
	.zero		1


	//   ....[50]....
        /*0a2c*/ 	.word	0x00013120
        /*0a30*/ 	.word	0x00000002
        /*0a34*/ 	.word	0x00000000
        /*0a38*/ 	.short	0x0101
        /*0a3a*/ 	.byte	0x3f
	.zero		1


	//   ....[51]....
        /*0a3c*/ 	.word	0x000132e0
        /*0a40*/ 	.word	0x00000015
        /*0a44*/ 	.word	0x00038870
        /*0a48*/ 	.short	0x010a
        /*0a4a*/ 	.byte	0x3f
	.zero		1


	//   ....[52]....
        /*0a4c*/ 	.word	0x00013370
        /*0a50*/ 	.word	0x00000015
        /*0a54*/ 	.word	0x00038860
        /*0a58*/ 	.short	0x010a
        /*0a5a*/ 	.byte	0x3f
	.zero		1


	//   ....[53]....
        /*0a5c*/ 	.word	0x00013b70
        /*0a60*/ 	.word	0x00000015
        /*0a64*/ 	.word	0x00038850
        /*0a68*/ 	.short	0x0101
        /*0a6a*/ 	.byte	0x3f
	.zero		1


	//   ....[54]....
        /*0a6c*/ 	.word	0x00013bc0
        /*0a70*/ 	.word	0x00000000
        /*0a74*/ 	.word	0x00000000
        /*0a78*/ 	.short	0x0101
        /*0a7a*/ 	.byte	0x3f
	.zero		1


	//   ....[55]....
        /*0a7c*/ 	.word	0x00014960
        /*0a80*/ 	.word	0x00000000
        /*0a84*/ 	.word	0x00038820
        /*0a88*/ 	.short	0x010a
        /*0a8a*/ 	.byte	0x3f
	.zero		1


	//   ....[56]....
        /*0a8c*/ 	.word	0x00014b20
        /*0a90*/ 	.word	0x00000006
        /*0a94*/ 	.word	0x00000000
        /*0a98*/ 	.short	0x010a
        /*0a9a*/ 	.byte	0x3f
	.zero		1


	//   ....[57]....
        /*0a9c*/ 	.word	0x00014b90
        /*0aa0*/ 	.word	0x00000007
        /*0aa4*/ 	.word	0x00000000
        /*0aa8*/ 	.short	0x010a
        /*0aaa*/ 	.byte	0x3f
	.zero		1


	//   ....[58]....
        /*0aac*/ 	.word	0x00014bf0
        /*0ab0*/ 	.word	0x00000004
        /*0ab4*/ 	.word	0x00038860
        /*0ab8*/ 	.short	0x010a
        /*0aba*/ 	.byte	0x3f
	.zero		1


	//   ....[59]....
        /*0abc*/ 	.word	0x00014c40
        /*0ac0*/ 	.word	0x00000003
        /*0ac4*/ 	.word	0x00038860
        /*0ac8*/ 	.short	0x010a
        /*0aca*/ 	.byte	0x3f
	.zero		1


	//   ....[60]....
        /*0acc*/ 	.word	0x00014c80
        /*0ad0*/ 	.word	0x00000004
        /*0ad4*/ 	.word	0x00038880
        /*0ad8*/ 	.short	0x010a
        /*0ada*/ 	.byte	0x3f
	.zero		1


	//   ....[61]....
        /*0adc*/ 	.word	0x00014ca0
        /*0ae0*/ 	.word	0x00000003
        /*0ae4*/ 	.word	0x00038880
        /*0ae8*/ 	.short	0x010a
        /*0aea*/ 	.byte	0x3f
	.zero		1


	//   ....[62]....
        /*0aec*/ 	.word	0x00014d10
        /*0af0*/ 	.word	0x00000003
        /*0af4*/ 	.word	0x00038800
        /*0af8*/ 	.short	0x010a
        /*0afa*/ 	.byte	0x3f
	.zero		1


	//   ....[63]....
        /*0afc*/ 	.word	0x00014d60
        /*0b00*/ 	.word	0x00000002
        /*0b04*/ 	.word	0x00038830
        /*0b08*/ 	.short	0x010a
        /*0b0a*/ 	.byte	0x3f
	.zero		1


	//   ....[64]....
        /*0b0c*/ 	.word	0x00014dc0
        /*0b10*/ 	.word	0x00000007
        /*0b14*/ 	.word	0x00038830
        /*0b18*/ 	.short	0x010a
        /*0b1a*/ 	.byte	0x3f
	.zero		1


	//   ....[65]....
        /*0b1c*/ 	.word	0x00014e20
        /*0b20*/ 	.word	0x00000007
        /*0b24*/ 	.word	0x00038850
        /*0b28*/ 	.short	0x010a
        /*0b2a*/ 	.byte	0x3f
	.zero		1


	//   ....[66]....
        /*0b2c*/ 	.word	0x00014e80
        /*0b30*/ 	.word	0x00000007
        /*0b34*/ 	.word	0x00038830
        /*0b38*/ 	.short	0x010a
        /*0b3a*/ 	.byte	0x3f
	.zero		1


	//   ....[67]....
        /*0b3c*/ 	.word	0x00014ee0
        /*0b40*/ 	.word	0x00000007
        /*0b44*/ 	.word	0x00038850
        /*0b48*/ 	.short	0x010a
        /*0b4a*/ 	.byte	0x3f
	.zero		1


	//   ....[68]....
        /*0b4c*/ 	.word	0x00014f40
        /*0b50*/ 	.word	0x00000005
        /*0b54*/ 	.word	0x00038850
        /*0b58*/ 	.short	0x010a
        /*0b5a*/ 	.byte	0x3f
	.zero		1


	//   ....[69]....
        /*0b5c*/ 	.word	0x00015090
        /*0b60*/ 	.word	0x00000004
        /*0b64*/ 	.word	0x00038880
        /*0b68*/ 	.short	0x010a
        /*0b6a*/ 	.byte	0x3f
	.zero		1


	//   ....[70]....
        /*0b6c*/ 	.word	0x000150e0
        /*0b70*/ 	.word	0x00000004
        /*0b74*/ 	.word	0x00038840
        /*0b78*/ 	.short	0x010a
        /*0b7a*/ 	.byte	0x3f
	.zero		1


	//   ....[71]....
        /*0b7c*/ 	.word	0x00015140
        /*0b80*/ 	.word	0x00000003
        /*0b84*/ 	.word	0x00038820
        /*0b88*/ 	.short	0x010a
        /*0b8a*/ 	.byte	0x3f
	.zero		1


	//   ....[72]....
        /*0b8c*/ 	.word	0x00015190
        /*0b90*/ 	.word	0x00000004
        /*0b94*/ 	.word	0x00038880
        /*0b98*/ 	.short	0x010a
        /*0b9a*/ 	.byte	0x3f
	.zero		1


	//   ....[73]....
        /*0b9c*/ 	.word	0x000151e0
        /*0ba0*/ 	.word	0x00000004
        /*0ba4*/ 	.word	0x00038840
        /*0ba8*/ 	.short	0x010a
        /*0baa*/ 	.byte	0x3f
	.zero		1


	//   ....[74]....
        /*0bac*/ 	.word	0x00015240
        /*0bb0*/ 	.word	0x00000003
        /*0bb4*/ 	.word	0x00038870
        /*0bb8*/ 	.short	0x010a
        /*0bba*/ 	.byte	0x3f
	.zero		1


	//   ....[75]....
        /*0bbc*/ 	.word	0x000152a0
        /*0bc0*/ 	.word	0x00000003
        /*0bc4*/ 	.word	0x00038860
        /*0bc8*/ 	.short	0x010a
        /*0bca*/ 	.byte	0x3f
	.zero		1


	//   ....[76]....
        /*0bcc*/ 	.word	0x000152f0
        /*0bd0*/ 	.word	0x00000015
        /*0bd4*/ 	.word	0x00038870
        /*0bd8*/ 	.short	0x010a
        /*0bda*/ 	.byte	0x3f
	.zero		1


	//   ....[77]....
        /*0bdc*/ 	.word	0x00015340
        /*0be0*/ 	.word	0x00000015
        /*0be4*/ 	.word	0x00038860
        /*0be8*/ 	.short	0x010a
        /*0bea*/ 	.byte	0x3f
	.zero		1


	//   ....[78]....
        /*0bec*/ 	.word	0x00015390
        /*0bf0*/ 	.word	0x00000000
        /*0bf4*/ 	.word	0x00038820
        /*0bf8*/ 	.short	0x010a
        /*0bfa*/ 	.byte	0x3f
	.zero		1


	//   ....[79]....
        /*0bfc*/ 	.word	0x00015530
        /*0c00*/ 	.word	0x00000006
        /*0c04*/ 	.word	0x00000000
        /*0c08*/ 	.short	0x010a
        /*0c0a*/ 	.byte	0x3f
	.zero		1


	//   ....[80]....
        /*0c0c*/ 	.word	0x00015580
        /*0c10*/ 	.word	0x00000007
        /*0c14*/ 	.word	0x00000000
        /*0c18*/ 	.short	0x010a
        /*0c1a*/ 	.byte	0x3f
	.zero		1


	//   ....[81]....
        /*0c1c*/ 	.word	0x000155d0
        /*0c20*/ 	.word	0x00000004
        /*0c24*/ 	.word	0x00038860
        /*0c28*/ 	.short	0x010a
        /*0c2a*/ 	.byte	0x3f
	.zero		1


	//   ....[82]....
        /*0c2c*/ 	.word	0x00015620
        /*0c30*/ 	.word	0x00000003
        /*0c34*/ 	.word	0x00038860
        /*0c38*/ 	.short	0x010a
        /*0c3a*/ 	.byte	0x3f
	.zero		1


	//   ....[83]....
        /*0c3c*/ 	.word	0x00015670
        /*0c40*/ 	.word	0x00000004
        /*0c44*/ 	.word	0x00038880
        /*0c48*/ 	.short	0x010a
        /*0c4a*/ 	.byte	0x3f
	.zero		1


	//----- nvinfo : EIATTR_NUM_MBARRIERS
	.align		4
.L_302:
        /*0c4c*/ 	.byte	0x03, 0x38
        /*0c4e*/ 	.short	0x0016


	//----- nvinfo : EIATTR_EXIT_INSTR_OFFSETS
	.align		4
        /*0c50*/ 	.byte	0x04, 0x1c
        /*0c52*/ 	.short	(.L_304 - .L_303)


	//   ....[0]....
.L_303:
        /*0c54*/ 	.word	0x00000ab0


	//   ....[1]....
        /*0c58*/ 	.word	0x0000f7f0


	//   ....[2]....
        /*0c5c*/ 	.word	0x00014cf0


	//----- nvinfo : EIATTR_MAX_THREADS
	.align		4
.L_304:
        /*0c60*/ 	.byte	0x04, 0x05
        /*0c62*/ 	.short	(.L_306 - .L_305)
.L_305:
        /*0c64*/ 	.word	0x00000180
        /*0c68*/ 	.word	0x00000001
        /*0c6c*/ 	.word	0x00000001


	//----- nvinfo : EIATTR_CRS_STACK_SIZE
	.align		4
.L_306:
        /*0c70*/ 	.byte	0x04, 0x1e
        /*0c72*/ 	.short	(.L_308 - .L_307)
.L_307:
        /*0c74*/ 	.word	0x00000000


	//----- nvinfo : EIATTR_CBANK_PARAM_SIZE
	.align		4
.L_308:
        /*0c78*/ 	.byte	0x03, 0x19
        /*0c7a*/ 	.short	0x0a70


	//----- nvinfo : EIATTR_PARAM_CBANK
	.align		4
        /*0c7c*/ 	.byte	0x04, 0x0a
        /*0c7e*/ 	.short	(.L_310 - .L_309)
	.align		4
.L_309:
        /*0c80*/ 	.word	index@(.nv.constant0._ZN7cutlass13device_kernelIN5flash11enable_sm90INS1_16FlashAttnFwdSm90INS1_25CollectiveMainloopFwdSm90ILi2EN4cute5tupleIJNS5_1CILi1EEES8_S8_EEENS6_IJNS7_ILi128EEESA_NS7_ILi256EEEEEELi256ENS_12float_e4m3_tEfNS_4arch4Sm90ELb1ELb0ELb1ELb1ELb0ELb0ELb0ELb1ELb1ELb0ELb0ELb0EEENS1_21CollectiveEpilogueFwdINS6_IJSA_SB_SA_EEES9_NS_10bfloat16_tESF_Li256ELb1ELb0ELb0ELb1EEENS1_36VarlenDynamicPersistentTileSchedulerILi128ELi128ELi256ELi128ELb0ELb0ELb1ELb1ELb1ELb1EEEEEEEEEvNT_6ParamsE)
        /*0c84*/ 	.short	0x0210
        /*0c86*/ 	.short	0x0a70


	//----- nvinfo : EIATTR_SW_WAR
	.align		4
.L_310:
        /*0c88*/ 	.byte	0x04, 0x36
        /*0c8a*/ 	.short	(.L_312 - .L_311)
.L_311:
        /*0c8c*/ 	.word	0x00000008
.L_312:


//--------------------- .nv.info._ZN7cutlass13device_kernelIN5flash11enable_sm90INS1_16FlashAttnFwdSm90INS1_25CollectiveMainloopFwdSm90ILi2EN4cute5tupleIJNS5_1CILi1EEES8_S8_EEENS6_IJNS7_ILi128EEESA_NS7_ILi256EEEEEELi256ENS_12float_e4m3_tEfNS_4arch4Sm90ELb1ELb0ELb1ELb1ELb0ELb1ELb0ELb1ELb1ELb0ELb0ELb0EEENS1_21CollectiveEpilogueFwdINS6_IJSA_SB_SA_EEES9_NS_10bfloat16_tESF_Li256ELb1ELb0ELb0ELb1EEENS1_36VarlenDynamicPersistentTileSchedulerILi128ELi128ELi256ELi128ELb0ELb0ELb1ELb1ELb1ELb1EEEEEEEEEvNT_6ParamsE --------------------------
	.section	.nv.info._ZN7cutlass13device_kernelIN5flash11enable_sm90INS1_16FlashAttnFwdSm90INS1_25CollectiveMainloopFwdSm90ILi2EN4cute5tupleIJNS5_1CILi1EEES8_S8_EEENS6_IJNS7_ILi128EEESA_NS7_ILi256EEEEEELi256ENS_12float_e4m3_tEfNS_4arch4Sm90ELb1ELb0ELb1ELb1ELb0ELb1ELb0ELb1ELb1ELb0ELb0ELb0EEENS1_21CollectiveEpilogueFwdINS6_IJSA_SB_SA_EEES9_NS_10bfloat16_tESF_Li256ELb1ELb0ELb0ELb1EEENS1_36VarlenDynamicPersistentTileSchedulerILi128ELi128ELi256ELi128ELb0ELb0ELb1ELb1ELb1ELb1EEEEEEEEEvNT_6ParamsE,"",@"SHT_CUDA_INFO"
	.sectionflags	@""
	.align	4


	//----- nvinfo : EIATTR_CUDA_API_VERSION
	.align		4
        /*0000*/ 	.byte	0x04, 0x37
        /*0002*/ 	.short	(.L_314 - .L_313)
.L_313:
        /*0004*/ 	.word	0x00000082


	//----- nvinfo : EIATTR_KPARAM_INFO
	.align		4
.L_314:
        /*0008*/ 	.byte	0x04, 0x17
        /*000a*/ 	.short	(.L_316 - .L_315)
.L_315:
        /*000c*/ 	.word	0x00000000
        /*0010*/ 	.short	0x0000
        /*0012*/ 	.short	0x0070
        /*0014*/ 	.byte	0x00, 0xf0, 0x01, 0x28


	//----- nvinfo : EIATTR_SPARSE_MMA_MASK
	.align		4
.L_316:
        /*0018*/ 	.byte	0x03, 0x50
        /*001a*/ 	.short	0x0000


	//----- nvinfo : EIATTR_MAXREG_COUNT
	.align		4
        /*001c*/ 	.byte	0x03, 0x1b
        /*001e*/ 	.short	0x00a8


	//----- nvinfo : EIATTR_NUM_BARRIERS
	.align		4
        /*0020*/ 	.byte	0x02, 0x4c
        /*0022*/ 	.byte	0x10
	.zero		1


	//----- nvinfo : EIATTR_EXTERNS
	.align		4
        /*0024*/ 	.byte	0x04, 0x0f
        /*0026*/ 	.short	(.L_318 - .L_317)


	//   ....[0]....
	.align		4
.L_317:
        /*0028*/ 	.word	index@(__assertfail)


	//----- nvinfo : EIATTR_ANNOTATIONS
	.align		4
.L_318:
        /*002c*/ 	.byte	0x04, 0x55
        /*002e*/ 	.short	(.L_320 - .L_319)


	//   ....[0]....
.L_319:
        /* <DEDUP_REMOVED lines=117> */


	//----- nvinfo : EIATTR_MERCURY_ISA_VERSION
	.align		4
.L_320:
        /*0770*/ 	.byte	0x03, 0x5f
        /*0772*/ 	.short	0x0101


	//----- nvinfo : EIATTR_UNUSED_LOAD_BYTE_OFFSET
	.align		4
        /*0774*/ 	.byte	0x04, 0x44
        /*0776*/ 	.short	(.L_322 - .L_321)


	//   ....[0]....
.L_321:
        /*0778*/ 	.word	0x00000b00
        /*077c*/ 	.word	0x0000fff0


	//   ....[1]....
        /*0780*/ 	.word	0x00020c80
        /*0784*/ 	.word	0x0000fff0


	//----- nvinfo : EIATTR_INT_WARP_WIDE_INSTR_OFFSETS
	.align		4
.L_322:
        /*0788*/ 	.byte	0x04, 0x31
        /*078a*/ 	.short	(.L_324 - .L_323)


	//   ....[0]....
.L_323:
        /*078c*/ 	.word	0x000001c0


	//   ....[1]....
        /*0790*/ 	.word	0x00000200


	//   ....[2]....
        /*0794*/ 	.word	0x00000270


	//   ....[3]....
        /*0798*/ 	.word	0x00026aa0


	//   ....[4]....
        /*079c*/ 	.word	0x00026b30


	//   ....[5]....
        /*07a0*/ 	.word	0x000272b0


	//   ....[6]....
        /*07a4*/ 	.word	0x000272e0


	//   ....[7]....
        /*07a8*/ 	.word	0x000273b0


	//   ....[8]....
        /*07ac*/ 	.word	0x000292e0


	//   ....[9]....
        /*07b0*/ 	.word	0x00029370


	//----- nvinfo : EIATTR_COOP_GROUP_MASK_REGIDS
	.align		4
.L_324:
        /*07b4*/ 	.byte	0x04, 0x29
        /*07b6*/ 	.short	(.L_326 - .L_325)


	//   ....[0]....
.L_325:
        /*07b8*/ 	.word	0xffffffff


	//   ....[1]....
        /*07bc*/ 	.word	0xffffffff


	//   ....[2]....
        /*07c0*/ 	.word	0xffffffff


	//   ....[3]....
        /*07c4*/ 	.word	0xffffffff


	//   ....[4]....
        /*07c8*/ 	.word	0xffffffff


	//   ....[5]....
        /*07cc*/ 	.word	0xffffffff


	//   ....[6]....
        /*07d0*/ 	.word	0xffffffff


	//   ....[7]....
        /*07d4*/ 	.word	0xffffffff


	//   ....[8]....
        /*07d8*/ 	.word	0xffffffff


	//   ....[9]....
        /*07dc*/ 	.word	0xffffffff


	//   ....[10]....
        /*07e0*/ 	.word	0xffffffff


	//   ....[11]....
        /*07e4*/ 	.word	0xffffffff


	//   ....[12]....
        /*07e8*/ 	.word	0xffffffff


	//   ....[13]....
        /*07ec*/ 	.word	0xffffffff


	//   ....[14]....
        /*07f0*/ 	.word	0xffffffff


	//   ....[15]....
        /*07f4*/ 	.word	0xffffffff


	//   ....[16]....
        /*07f8*/ 	.word	0xffffffff


	//   ....[17]....
        /*07fc*/ 	.word	0xffffffff


	//   ....[18]....
        /*0800*/ 	.word	0xffffffff


	//   ....[19]....
        /*0804*/ 	.word	0xffffffff


	//   ....[20]....
        /*0808*/ 	.word	0xffffffff


	//   ....[21]....
        /*080c*/ 	.word	0xffffffff


	//   ....[22]....
        /*0810*/ 	.word	0xffffffff


	//   ....[23]....
        /*0814*/ 	.word	0xffffffff


	//   ....[24]....
        /*0818*/ 	.word	0xffffffff


	//   ....[25]....
        /*081c*/ 	.word	0xffffffff


	//   ....[26]....
        /*0820*/ 	.word	0xffffffff


	//   ....[27]....
        /*0824*/ 	.word	0xffffffff


	//   ....[28]....
        /*0828*/ 	.word	0xffffffff


	//   ....[29]....
        /*082c*/ 	.word	0xffffffff


	//   ....[30]....
        /*0830*/ 	.word	0xffffffff


	//   ....[31]....
        /*0834*/ 	.word	0xffffffff


	//   ....[32]....
        /*0838*/ 	.word	0xffffffff


	//   ....[33]....
        /*083c*/ 	.word	0xffffffff


	//   ....[34]....
        /*0840*/ 	.word	0xffffffff


	//   ....[35]....
        /*0844*/ 	.word	0xffffffff


	//   ....[36]....
        /*0848*/ 	.word	0xffffffff


	//   ....[37]....
        /*084c*/ 	.word	0xffffffff


	//   ....[38]....
        /*0850*/ 	.word	0xffffffff


	//   ....[39]....
        /*0854*/ 	.word	0xffffffff


	//   ....[40]....
        /*0858*/ 	.word	0xffffffff


	//   ....[41]....
        /*085c*/ 	.word	0xffffffff


	//   ....[42]....
        /*0860*/ 	.word	0xffffffff


	//   ....[43]....
        /*0864*/ 	.word	0xffffffff


	//   ....[44]....
        /*0868*/ 	.word	0xffffffff


	//   ....[45]....
        /*086c*/ 	.word	0xffffffff


	//   ....[46]....
        /*0870*/ 	.word	0xffffffff


	//   ....[47]....
        /*0874*/ 	.word	0xffffffff


	//   ....[48]....
        /*0878*/ 	.word	0xffffffff


	//   ....[49]....
        /*087c*/ 	.word	0xffffffff


	//   ....[50]....
        /*0880*/ 	.word	0xffffffff


	//   ....[51]....
        /*0884*/ 	.word	0xffffffff


	//   ....[52]....
        /*0888*/ 	.word	0xffffffff


	//   ....[53]....
        /*088c*/ 	.word	0xffffffff


	//   ....[54]....
        /*0890*/ 	.word	0xffffffff


	//   ....[55]....
        /*0894*/ 	.word	0xffffffff


	//   ....[56]....
        /*0898*/ 	.word	0xffffffff


	//   ....[57]....
        /*089c*/ 	.word	0xffffffff


	//   ....[58]....
        /*08a0*/ 	.word	0xffffffff


	//   ....[59]....
        /*08a4*/ 	.word	0xffffffff


	//   ....[60]....
        /*08a8*/ 	.word	0xffffffff


	//   ....[61]....
        /*08ac*/ 	.word	0xffffffff


	//   ....[62]....
        /*08b0*/ 	.word	0xffffffff


	//   ....[63]....
        /*08b4*/ 	.word	0xffffffff


	//   ....[64]....
        /*08b8*/ 	.word	0xffffffff


	//   ....[65]....
        /*08bc*/ 	.word	0xffffffff


	//   ....[66]....
        /*08c0*/ 	.word	0xffffffff


	//   ....[67]....
        /*08c4*/ 	.word	0xffffffff


	//   ....[68]....
        /*08c8*/ 	.word	0xffffffff


	//   ....[69]....
        /*08cc*/ 	.word	0xffffffff


	//   ....[70]....
        /*08d0*/ 	.word	0xffffffff


	//   ....[71]....
        /*08d4*/ 	.word	0xffffffff


	//   ....[72]....
        /*08d8*/ 	.word	0xffffffff


	//   ....[73]....
        /*08dc*/ 	.word	0xffffffff


	//   ....[74]....
        /*08e0*/ 	.word	0xffffffff


	//   ....[75]....
        /*08e4*/ 	.word	0xffffffff


	//   ....[76]....
        /*08e8*/ 	.word	0xffffffff


	//   ....[77]....
        /*08ec*/ 	.word	0xffffffff


	//   ....[78]....
        /*08f0*/ 	.word	0xffffffff


	//   ....[79]....
        /*08f4*/ 	.word	0xffffffff


	//   ....[80]....
        /*08f8*/ 	.word	0xffffffff


	//   ....[81]....
        /*08fc*/ 	.word	0xffffffff


	//   ....[82]....
        /*0900*/ 	.word	0xffffffff


	//   ....[83]....
        /*0904*/ 	.word	0xffffffff


	//   ....[84]....
        /*0908*/ 	.word	0xffffffff


	//   ....[85]....
        /*090c*/ 	.word	0xffffffff


	//   ....[86]....
        /*0910*/ 	.word	0xffffffff


	//   ....[87]....
        /*0914*/ 	.word	0xffffffff


	//   ....[88]....
        /*0918*/ 	.word	0xffffffff


	//   ....[89]....
        /*091c*/ 	.word	0xffffffff


	//   ....[90]....
        /*0920*/ 	.word	0xffffffff


	//   ....[91]....
        /*0924*/ 	.word	0xffffffff


	//   ....[92]....
        /*0928*/ 	.word	0xffffffff


	//   ....[93]....
        /*092c*/ 	.word	0xffffffff


	//   ....[94]....
        /*0930*/ 	.word	0xffffffff


	//   ....[95]....
        /*0934*/ 	.word	0xffffffff


	//   ....[96]....
        /*0938*/ 	.word	0xffffffff


	//   ....[97]....
        /*093c*/ 	.word	0xffffffff


	//   ....[98]....
        /*0940*/ 	.word	0xffffffff


	//   ....[99]....
        /*0944*/ 	.word	0xffffffff


	//   ....[100]....
        /*0948*/ 	.word	0xffffffff


	//   ....[101]....
        /*094c*/ 	.word	0xffffffff


	//   ....[102]....
        /*0950*/ 	.word	0xffffffff


	//   ....[103]....
        /*0954*/ 	.word	0xffffffff


	//   ....[104]....
        /*0958*/ 	.word	0xffffffff


	//   ....[105]....
        /*095c*/ 	.word	0xffffffff


	//   ....[106]....
        /*0960*/ 	.word	0xffffffff


	//   ....[107]....
        /*0964*/ 	.word	0xffffffff


	//   ....[108]....
        /*0968*/ 	.word	0xffffffff


	//   ....[109]....
        /*096c*/ 	.word	0xffffffff


	//   ....[110]....
        /*0970*/ 	.word	0xffffffff


	//   ....[111]....
        /*0974*/ 	.word	0xffffffff


	//   ....[112]....
        /*0978*/ 	.word	0xffffffff


	//   ....[113]....
        /*097c*/ 	.word	0xffffffff


	//   ....[114]....
        /*0980*/ 	.word	0xffffffff


	//   ....[115]....
        /*0984*/ 	.word	0xffffffff


	//   ....[116]....
        /*0988*/ 	.word	0xffffffff


	//   ....[117]....
        /*098c*/ 	.word	0xffffffff


	//   ....[118]....
        /*0990*/ 	.word	0xffffffff


	//   ....[119]....
        /*0994*/ 	.word	0xffffffff


	//   ....[120]....
        /*0998*/ 	.word	0xffffffff


	//   ....[121]....
        /*099c*/ 	.word	0xffffffff


	//   ....[122]....
        /*09a0*/ 	.word	0xffffffff


	//   ....[123]....
        /*09a4*/ 	.word	0xffffffff


	//   ....[124]....
        /*09a8*/ 	.word	0x0500000f


	//   ....[125]....
        /*09ac*/ 	.word	0x0500000f


	//   ....[126]....
        /*09b0*/ 	.word	0x0500000f


	//   ....[127]....
        /*09b4*/ 	.word	0x0500000f


	//   ....[128]....
        /*09b8*/ 	.word	0x0500000f


	//   ....[129]....
        /*09bc*/ 	.word	0x0500000f


	//   ....[130]....
        /*09c0*/ 	.word	0x0500000f


	//   ....[131]....
        /*09c4*/ 	.word	0x0500000f


	//   ....[132]....
        /*09c8*/ 	.word	0x0500000f


	//   ....[133]....
        /*09cc*/ 	.word	0x0500000f


	//   ....[134]....
        /*09d0*/ 	.word	0x0500000f


	//   ....[135]....
        /*09d4*/ 	.word	0x0500000f


	//   ....[136]....
        /*09d8*/ 	.word	0x0500000f


	//   ....[137]....
        /*09dc*/ 	.word	0x0500000f


	//   ....[138]....
        /*09e0*/ 	.word	0x0500000f


	//   ....[139]....
        /*09e4*/ 	.word	0x0500000f


	//   ....[140]....
        /*09e8*/ 	.word	0x0500000f


	//   ....[141]....
        /*09ec*/ 	.word	0x0500000f


	//   ....[142]....
        /*09f0*/ 	.word	0x0500000f


	//   ....[143]....
        /*09f4*/ 	.word	0x0500000f


	//   ....[144]....
        /*09f8*/ 	.word	0x0500000f


	//   ....[145]....
        /*09fc*/ 	.word	0x0500000f


	//   ....[146]....
        /*0a00*/ 	.word	0x0500000f


	//   ....[147]....
        /*0a04*/ 	.word	0x0500000f


	//   ....[148]....
        /*0a08*/ 	.word	0x0500000f


	//   ....[149]....
        /*0a0c*/ 	.word	0x0500000f


	//   ....[150]....
        /*0a10*/ 	.word	0x0500000f


	//   ....[151]....
        /*0a14*/ 	.word	0x0500000f


	//   ....[152]....
        /*0a18*/ 	.word	0x0500000f


	//   ....[153]....
        /*0a1c*/ 	.word	0x0500000f


	//   ....[154]....
        /*0a20*/ 	.word	0x0500000f


	//   ....[155]....
        /*0a24*/ 	.word	0x0500000f


	//   ....[156]....
        /*0a28*/ 	.word	0x0500000f


	//   ....[157]....
        /*0a2c*/ 	.word	0x0500000f


	//   ....[158]....
        /*0a30*/ 	.word	0x0500000f


	//   ....[159]....
        /*0a34*/ 	.word	0x0500000f


	//   ....[160]....
        /*0a38*/ 	.word	0x0500000f


	//   ....[161]....
        /*0a3c*/ 	.word	0x0500000f


	//   ....[162]....
        /*0a40*/ 	.word	0x0500000f


	//   ....[163]....
        /*0a44*/ 	.word	0x0500000f


	//   ....[164]....
        /*0a48*/ 	.word	0x0500000f


	//   ....[165]....
        /*0a4c*/ 	.word	0x0500000f


	//   ....[166]....
        /*0a50*/ 	.word	0x0500000f


	//   ....[167]....
        /*0a54*/ 	.word	0x0500000f


	//   ....[168]....
        /*0a58*/ 	.word	0x0500000f


	//   ....[169]....
        /*0a5c*/ 	.word	0x0500000f


	//   ....[170]....
        /*0a60*/ 	.word	0x0500000f


	//   ....[171]....
        /*0a64*/ 	.word	0x0500000f


	//   ....[172]....
        /*0a68*/ 	.word	0x0500000f


	//   ....[173]....
        /*0a6c*/ 	.word	0x0500000f


	//   ....[174]....
        /*0a70*/ 	.word	0x0500000f


	//   ....[175]....
        /*0a74*/ 	.word	0x0500000f


	//   ....[176]....
        /*0a78*/ 	.word	0x0500000f


	//   ....[177]....
        /*0a7c*/ 	.word	0x0500000f


	//   ....[178]....
        /*0a80*/ 	.word	0x0500000f


	//   ....[179]....
        /*0a84*/ 	.word	0x0500000f


	//   ....[180]....
        /*0a88*/ 	.word	0x0500000f


	//   ....[181]....
        /*0a8c*/ 	.word	0x0500000f


	//   ....[182]....
        /*0a90*/ 	.word	0x0500000f


	//   ....[183]....
        /*0a94*/ 	.word	0x0500000f


	//   ....[184]....
        /*0a98*/ 	.word	0x0500000f


	//   ....[185]....
        /*0a9c*/ 	.word	0x0500000f


	//   ....[186]....
        /*0aa0*/ 	.word	0x0500000f


	//   ....[187]....
        /*0aa4*/ 	.word	0x0500000f


	//   ....[188]....
        /*0aa8*/ 	.word	0x0500000f


	//   ....[189]....
        /*0aac*/ 	.word	0x0500000f


	//   ....[190]....
        /*0ab0*/ 	.word	0x0500000f


	//   ....[191]....
        /*0ab4*/ 	.word	0x0500000f


	//   ....[192]....
        /*0ab8*/ 	.word	0x0500000f


	//   ....[193]....
        /*0abc*/ 	.word	0x0500000f


	//   ....[194]....
        /*0ac0*/ 	.word	0x0500000f


	//   ....[195]....
        /*0ac4*/ 	.word	0x0500000f


	//   ....[196]....
        /*0ac8*/ 	.word	0x0500000f


	//   ....[197]....
        /*0acc*/ 	.word	0x0500000f


	//   ....[198]....
        /*0ad0*/ 	.word	0x0500000f


	//   ....[199]....
        /*0ad4*/ 	.word	0x0500000f


	//   ....[200]....
        /*0ad8*/ 	.word	0x0500000f


	//   ....[201]....
        /*0adc*/ 	.word	0x0500000f


	//   ....[202]....
        /*0ae0*/ 	.word	0x0500000f


	//   ....[203]....
        /*0ae4*/ 	.word	0x0500000f


	//   ....[204]....
        /*0ae8*/ 	.word	0x0500000f


	//   ....[205]....
        /*0aec*/ 	.word	0x0500000f


	//   ....[206]....
        /*0af0*/ 	.word	0x0500000f


	//   ....[207]....
        /*0af4*/ 	.word	0x0500000f


	//   ....[208]....
        /*0af8*/ 	.word	0x0500000f


	//   ....[209]....
        /*0afc*/ 	.word	0x0500000f


	//   ....[210]....
        /*0b00*/ 	.word	0x0500000f


	//   ....[211]....
        /*0b04*/ 	.word	0x0500000f


	//   ....[212]....
        /*0b08*/ 	.word	0x0500000f


	//   ....[213]....
        /*0b0c*/ 	.word	0x0500000f


	//   ....[214]....
        /*0b10*/ 	.word	0x0500000f


	//   ....[215]....
        /*0b14*/ 	.word	0x0500000f


	//   ....[216]....
        /*0b18*/ 	.word	0x0500000f


	//   ....[217]....
        /*0b1c*/ 	.word	0x0500000f


	//   ....[218]....
        /*0b20*/ 	.word	0x0500000f


	//   ....[219]....
        /*0b24*/ 	.word	0x0500000f


	//   ....[220]....
        /*0b28*/ 	.word	0x0500000f


	//   ....[221]....
        /*0b2c*/ 	.word	0x0500000f


	//   ....[222]....
        /*0b30*/ 	.word	0x0500000f


	//   ....[223]....
        /*0b34*/ 	.word	0x0500000f


	//   ....[224]....
        /*0b38*/ 	.word	0x0500000f


	//   ....[225]....
        /*0b3c*/ 	.word	0x0500000f


	//   ....[226]....
        /*0b40*/ 	.word	0x0500000f


	//   ....[227]....
        /*0b44*/ 	.word	0x0500000f


	//   ....[228]....
        /*0b48*/ 	.word	0x0500000f


	//   ....[229]....
        /*0b4c*/ 	.word	0x0500000f


	//   ....[230]....
        /*0b50*/ 	.word	0x0500000f


	//   ....[231]....
        /*0b54*/ 	.word	0x0500000f


	//   ....[232]....
        /*0b58*/ 	.word	0x0500000f


	//   ....[233]....
        /*0b5c*/ 	.word	0x0500000f


	//   ....[234]....
        /*0b60*/ 	.word	0x0500000f


	//   ....[235]....
        /*0b64*/ 	.word	0x0500000f


	//   ....[236]....
        /*0b68*/ 	.word	0x0500000f


	//   ....[237]....
        /*0b6c*/ 	.word	0x0500000f


	//   ....[238]....
        /*0b70*/ 	.word	0x0500000f


	//   ....[239]....
        /*0b74*/ 	.word	0x0500000f


	//   ....[240]....
        /*0b78*/ 	.word	0x0500000f


	//----- nvinfo : EIATTR_COOP_GROUP_INSTR_OFFSETS
	.align		4
.L_326:
        /*0b7c*/ 	.byte	0x04, 0x28
        /*0b7e*/ 	.short	(.L_328 - .L_327)


	//   ....[0]....
.L_327:
        /*0b80*/ 	.word	0x00000070


	//   ....[1]....
        /*0b84*/ 	.word	0x000001d0


	//   ....[2]....
        /*0b88*/ 	.word	0x00000220


	//   ....[3]....
        /*0b8c*/ 	.word	0x00000450


	//   ....[4]....
        /*0b90*/ 	.word	0x000005b0


	//   ....[5]....
        /*0b94*/ 	.word	0x000006d0


	//   ....[6]....
        /*0b98*/ 	.word	0x00000830


	//   ....[7]....
        /*0b9c*/ 	.word	0x0000c600


	//   ....[8]....
        /*0ba0*/ 	.word	0x000175b0


	//   ....[9]....
        /*0ba4*/ 	.word	0x000175f0


	//   ....[10]....
        /*0ba8*/ 	.word	0x00018030


	//   ....[11]....
        /*0bac*/ 	.word	0x00018060


	//   ....[12]....
        /*0bb0*/ 	.word	0x0001b0d0


	//   ....[13]....
        /*0bb4*/ 	.word	0x0001b200


	//   ....[14]....
        /*0bb8*/ 	.word	0x0001b9f0


	//   ....[15]....
        /*0bbc*/ 	.word	0x0001bb00


	//   ....[16]....
        /*0bc0*/ 	.word	0x0001e410


	//   ....[17]....
        /*0bc4*/ 	.word	0x0001e450


	//   ....[18]....
        /*0bc8*/ 	.word	0x0001e490


	//   ....[19]....
        /*0bcc*/ 	.word	0x0001e4e0


	//   ....[20]....
        /*0bd0*/ 	.word	0x00020120


	//   ....[21]....
        /*0bd4*/ 	.word	0x00020130


	//   ....[22]....
        /*0bd8*/ 	.word	0x00020160


	//   ....[23]....
        /*0bdc*/ 	.word	0x00020170


	//   ....[24]....
        /*0be0*/ 	.word	0x000218a0


	//   ....[25]....
        /*0be4*/ 	.word	0x000218f0


	//   ....[26]....
        /*0be8*/ 	.word	0x00021920


	//   ....[27]....
        /*0bec*/ 	.word	0x00021960


	//   ....[28]....
        /*0bf0*/ 	.word	0x00021990


	//   ....[29]....
        /*0bf4*/ 	.word	0x000219c0


	//   ....[30]....
        /*0bf8*/ 	.word	0x000219f0


	//   ....[31]....
        /*0bfc*/ 	.word	0x00021a20


	//   ....[32]....
        /*0c00*/ 	.word	0x00021a50


	//   ....[33]....
        /*0c04*/ 	.word	0x00021a80


	//   ....[34]....
        /*0c08*/ 	.word	0x00021ab0


	//   ....[35]....
        /*0c0c*/ 	.word	0x00021ae0


	//   ....[36]....
        /*0c10*/ 	.word	0x00021b10


	//   ....[37]....
        /*0c14*/ 	.word	0x00021b40


	//   ....[38]....
        /*0c18*/ 	.word	0x00021b70


	//   ....[39]....
        /*0c1c*/ 	.word	0x00021ba0


	//   ....[40]....
        /*0c20*/ 	.word	0x00021bd0


	//   ....[41]....
        /*0c24*/ 	.word	0x00021c00


	//   ....[42]....
        /*0c28*/ 	.word	0x00021c30


	//   ....[43]....
        /*0c2c*/ 	.word	0x00021c60


	//   ....[44]....
        /*0c30*/ 	.word	0x00021c90


	//   ....[45]....
        /*0c34*/ 	.word	0x00021cc0


	//   ....[46]....
        /*0c38*/ 	.word	0x00021cf0


	//   ....[47]....
        /*0c3c*/ 	.word	0x00021d20


	//   ....[48]....
        /*0c40*/ 	.word	0x00021d50


	//   ....[49]....
        /*0c44*/ 	.word	0x00021d80


	//   ....[50]....
        /*0c48*/ 	.word	0x00021db0


	//   ....[51]....
        /*0c4c*/ 	.word	0x00021de0


	//   ....[52]....
        /*0c50*/ 	.word	0x00021e10


	//   ....[53]....
        /*0c54*/ 	.word	0x00021e30


	//   ....[54]....
        /*0c58*/ 	.word	0x00021e60


	//   ....[55]....
        /*0c5c*/ 	.word	0x00021e70


	//   ....[56]....
        /*0c60*/ 	.word	0x00021ea0


	//   ....[57]....
        /*0c64*/ 	.word	0x00021eb0


	//   ....[58]....
        /*0c68*/ 	.word	0x00021ee0


	//   ....[59]....
        /*0c6c*/ 	.word	0x00021f10


	//   ....[60]....
        /*0c70*/ 	.word	0x00021f40


	//   ....[61]....
        /*0c74*/ 	.word	0x00021f50


	//   ....[62]....
        /*0c78*/ 	.word	0x00021f70


	//   ....[63]....
        /*0c7c*/ 	.word	0x00021f90


	//   ....[64]....
        /*0c80*/ 	.word	0x00021fa0


	//   ....[65]....
        /*0c84*/ 	.word	0x00021fc0


	//   ....[66]....
        /*0c88*/ 	.word	0x00021ff0


	//   ....[67]....
        /*0c8c*/ 	.word	0x00022020


	//   ....[68]....
        /*0c90*/ 	.word	0x00022030


	//   ....[69]....
        /*0c94*/ 	.word	0x00022060


	//   ....[70]....
        /*0c98*/ 	.word	0x00022070


	//   ....[71]....
        /*0c9c*/ 	.word	0x000220a0


	//   ....[72]....
        /*0ca0*/ 	.word	0x000220b0


	//   ....[73]....
        /*0ca4*/ 	.word	0x000220d0


	//   ....[74]....
        /*0ca8*/ 	.word	0x00022100


	//   ....[75]....
        /*0cac*/ 	.word	0x00022130


	//   ....[76]....
        /*0cb0*/ 	.word	0x00022160


	//   ....[77]....
        /*0cb4*/ 	.word	0x00022180


	//   ....[78]....
        /*0cb8*/ 	.word	0x000221b0


	//   ....[79]....
        /*0cbc*/ 	.word	0x000221e0


	//   ....[80]....
        /*0cc0*/ 	.word	0x00022210


	//   ....[81]....
        /*0cc4*/ 	.word	0x00022240


	//   ....[82]....
        /*0cc8*/ 	.word	0x00022260


	//   ....[83]....
        /*0ccc*/ 	.word	0x00022270


	//   ....[84]....
        /*0cd0*/ 	.word	0x00022290


	//   ....[85]....
        /*0cd4*/ 	.word	0x000222c0


	//   ....[86]....
        /*0cd8*/ 	.word	0x000222f0


	//   ....[87]....
        /*0cdc*/ 	.word	0x00022310


	//   ....[88]....
        /*0ce0*/ 	.word	0x00024320


	//   ....[89]....
        /*0ce4*/ 	.word	0x00024510


	//   ....[90]....
        /*0ce8*/ 	.word	0x00024540


	//   ....[91]....
        /*0cec*/ 	.word	0x00024570


	//   ....[92]....
        /*0cf0*/ 	.word	0x000245a0


	//   ....[93]....
        /*0cf4*/ 	.word	0x000245d0


	//   ....[94]....
        /*0cf8*/ 	.word	0x00024610


	//   ....[95]....
        /*0cfc*/ 	.word	0x00024790


	//   ....[96]....
        /*0d00*/ 	.word	0x000247c0


	//   ....[97]....
        /*0d04*/ 	.word	0x000247f0


	//   ....[98]....
        /*0d08*/ 	.word	0x00024820


	//   ....[99]....
        /*0d0c*/ 	.word	0x00024850


	//   ....[100]....
        /*0d10*/ 	.word	0x00024880


	//   ....[101]....
        /*0d14*/ 	.word	0x00024920


	//   ....[102]....
        /*0d18*/ 	.word	0x00024960


	//   ....[103]....
        /*0d1c*/ 	.word	0x00024a20


	//   ....[104]....
        /*0d20*/ 	.word	0x000258f0


	//   ....[105]....
        /*0d24*/ 	.word	0x00027540


	//   ....[106]....
        /*0d28*/ 	.word	0x00029ff0


	//   ....[107]....
        /*0d2c*/ 	.word	0x0002a020


	//   ....[108]....
        /*0d30*/ 	.word	0x0002a060


	//   ....[109]....
        /*0d34*/ 	.word	0x0002a090


	//   ....[110]....
        /*0d38*/ 	.word	0x0002a0c0


	//   ....[111]....
        /*0d3c*/ 	.word	0x0002a0f0


	//   ....[112]....
        /*0d40*/ 	.word	0x0002a120


	//   ....[113]....
        /*0d44*/ 	.word	0x0002a150


	//   ....[114]....
        /*0d48*/ 	.word	0x0002a2f0


	//   ....[115]....
        /*0d4c*/ 	.word	0x0002a320


	//   ....[116]....
        /*0d50*/ 	.word	0x0002a350


	//   ....[117]....
        /*0d54*/ 	.word	0x0002a380


	//   ....[118]....
        /*0d58*/ 	.word	0x0002a3b0


	//   ....[119]....
        /*0d5c*/ 	.word	0x0002a3e0


	//   ....[120]....
        /*0d60*/ 	.word	0x0002a4a0


	//   ....[121]....
        /*0d64*/ 	.word	0x0002a4c0


	//   ....[122]....
        /*0d68*/ 	.word	0x0002a530


	//   ....[123]....
        /*0d6c*/ 	.word	0x0002acd0


	//   ....[124]....
        /*0d70*/ 	.word	0x0002b170


	//   ....[125]....
        /*0d74*/ 	.word	0x0002b220


	//   ....[126]....
        /*0d78*/ 	.word	0x0002b2c0


	//   ....[127]....
        /*0d7c*/ 	.word	0x0002b360


	//   ....[128]....
        /*0d80*/ 	.word	0x0002b400


	//   ....[129]....
        /*0d84*/ 	.word	0x0002b4a0


	//   ....[130]....
        /*0d88*/ 	.word	0x0002b540


	//   ....[131]....
        /*0d8c*/ 	.word	0x0002b5e0


	//   ....[132]....
        /*0d90*/ 	.word	0x0002b680


	//   ....[133]....
        /*0d94*/ 	.word	0x0002b720


	//   ....[134]....
        /*0d98*/ 	.word	0x0002b7c0


	//   ....[135]....
        /*0d9c*/ 	.word	0x0002b860


	//   ....[136]....
        /*0da0*/ 	.word	0x0002b900


	//   ....[137]....
        /*0da4*/ 	.word	0x0002b9a0


	//   ....[138]....
        /*0da8*/ 	.word	0x0002ba40


	//   ....[139]....
        /*0dac*/ 	.word	0x0002bae0


	//   ....[140]....
        /*0db0*/ 	.word	0x0002bb80


	//   ....[141]....
        /*0db4*/ 	.word	0x0002bc70


	//   ....[142]....
        /*0db8*/ 	.word	0x0002bd10


	//   ....[143]....
        /*0dbc*/ 	.word	0x0002bdb0


	//   ....[144]....
        /*0dc0*/ 	.word	0x0002be50


	//   ....[145]....
        /*0dc4*/ 	.word	0x0002bef0


	//   ....[146]....
        /*0dc8*/ 	.word	0x0002bf90


	//   ....[147]....
        /*0dcc*/ 	.word	0x0002c030


	//   ....[148]....
        /*0dd0*/ 	.word	0x0002c0d0


	//   ....[149]....
        /*0dd4*/ 	.word	0x0002c170


	//   ....[150]....
        /*0dd8*/ 	.word	0x0002c210


	//   ....[151]....
        /*0ddc*/ 	.word	0x0002c2b0


	//   ....[152]....
        /*0de0*/ 	.word	0x0002c350


	//   ....[153]....
        /*0de4*/ 	.word	0x0002c3f0


	//   ....[154]....
        /*0de8*/ 	.word	0x0002c490


	//   ....[155]....
        /*0dec*/ 	.word	0x0002c530


	//   ....[156]....
        /*0df0*/ 	.word	0x0002c5d0


	//   ....[157]....
        /*0df4*/ 	.word	0x0002c980


	//   ....[158]....
        /*0df8*/ 	.word	0x0002caa0


	//   ....[159]....
        /*0dfc*/ 	.word	0x0002cbc0


	//   ....[160]....
        /*0e00*/ 	.word	0x0002ccf0


	//   ....[161]....
        /*0e04*/ 	.word	0x0002ce10


	//   ....[162]....
        /*0e08*/ 	.word	0x0002ce90


	//   ....[163]....
        /*0e0c*/ 	.word	0x0002cef0


	//   ....[164]....
        /*0e10*/ 	.word	0x0002cf70


	//   ....[165]....
        /*0e14*/ 	.word	0x0002cfd0


	//   ....[166]....
        /*0e18*/ 	.word	0x0002d050


	//   ....[167]....
        /*0e1c*/ 	.word	0x0002d0b0


	//   ....[168]....
        /*0e20*/ 	.word	0x0002d130


	//   ....[169]....
        /*0e24*/ 	.word	0x0002d190


	//   ....[170]....
        /*0e28*/ 	.word	0x0002d210


	//   ....[171]....
        /*0e2c*/ 	.word	0x0002d270


	//   ....[172]....
        /*0e30*/ 	.word	0x0002d2d0


	//   ....[173]....
        /*0e34*/ 	.word	0x0002d330


	//   ....[174]....
        /*0e38*/ 	.word	0x0002d390


	//   ....[175]....
        /*0e3c*/ 	.word	0x0002d3f0


	//   ....[176]....
        /*0e40*/ 	.word	0x0002d450


	//   ....[177]....
        /*0e44*/ 	.word	0x0002d4b0


	//   ....[178]....
        /*0e48*/ 	.word	0x0002d510


	//   ....[179]....
        /*0e4c*/ 	.word	0x0002d570


	//   ....[180]....
        /*0e50*/ 	.word	0x0002d5d0


	//   ....[181]....
        /*0e54*/ 	.word	0x0002d630


	//   ....[182]....
        /*0e58*/ 	.word	0x0002d690


	//   ....[183]....
        /*0e5c*/ 	.word	0x0002d6f0


	//   ....[184]....
        /*0e60*/ 	.word	0x0002d750


	//   ....[185]....
        /*0e64*/ 	.word	0x0002d7b0


	//   ....[186]....
        /*0e68*/ 	.word	0x0002d810


	//   ....[187]....
        /*0e6c*/ 	.word	0x0002d870


	//   ....[188]....
        /*0e70*/ 	.word	0x0002d8e0


	//   ....[189]....
        /*0e74*/ 	.word	0x0002d940


	//   ....[190]....
        /*0e78*/ 	.word	0x0002d9d0


	//   ....[191]....
        /*0e7c*/ 	.word	0x0002da30


	//   ....[192]....
        /*0e80*/ 	.word	0x0002daa0


	//   ....[193]....
        /*0e84*/ 	.word	0x0002db00


	//   ....[194]....
        /*0e88*/ 	.word	0x0002dba0


	//   ....[195]....
        /*0e8c*/ 	.word	0x0002dc00


	//   ....[196]....
        /*0e90*/ 	.word	0x0002dc90


	//   ....[197]....
        /*0e94*/ 	.word	0x0002dcf0


	//   ....[198]....
        /*0e98*/ 	.word	0x0002dda0


	//   ....[199]....
        /*0e9c*/ 	.word	0x0002de00


	//   ....[200]....
        /*0ea0*/ 	.word	0x0002de70


	//   ....[201]....
        /*0ea4*/ 	.word	0x0002ded0


	//   ....[202]....
        /*0ea8*/ 	.word	0x0002df60


	//   ....[203]....
        /*0eac*/ 	.word	0x0002dfc0


	//   ....[204]....
        /*0eb0*/ 	.word	0x0002e030


	//   ....[205]....
        /*0eb4*/ 	.word	0x0002e090


	//   ....[206]....
        /*0eb8*/ 	.word	0x0002e120


	//   ....[207]....
        /*0ebc*/ 	.word	0x0002e180


	//   ....[208]....
        /*0ec0*/ 	.word	0x0002e1f0


	//   ....[209]....
        /*0ec4*/ 	.word	0x0002e250


	//   ....[210]....
        /*0ec8*/ 	.word	0x0002e2d0


	//   ....[211]....
        /*0ecc*/ 	.word	0x0002e330


	//   ....[212]....
        /*0ed0*/ 	.word	0x0002e3a0


	//   ....[213]....
        /*0ed4*/ 	.word	0x0002e400


	//   ....[214]....
        /*0ed8*/ 	.word	0x0002e480


	//   ....[215]....
        /*0edc*/ 	.word	0x0002e4e0


	//   ....[216]....
        /*0ee0*/ 	.word	0x0002e550


	//   ....[217]....
        /*0ee4*/ 	.word	0x0002e5b0


	//   ....[218]....
        /*0ee8*/ 	.word	0x0002e610


	//   ....[219]....
        /*0eec*/ 	.word	0x0002e690


	//   ....[220]....
        /*0ef0*/ 	.word	0x0002e720


	//   ....[221]....
        /*0ef4*/ 	.word	0x0002e8d0


	//   ....[222]....
        /*0ef8*/ 	.word	0x0002ebb0


	//   ....[223]....
        /*0efc*/ 	.word	0x0002f000


	//   ....[224]....
        /*0f00*/ 	.word	0x0002f0a0


	//   ....[225]....
        /*0f04*/ 	.word	0x0002f1d0


	//   ....[226]....
        /*0f08*/ 	.word	0x0002f240


	//   ....[227]....
        /*0f0c*/ 	.word	0x0002f2b0


	//   ....[228]....
        /*0f10*/ 	.word	0x0002f320


	//   ....[229]....
        /*0f14*/ 	.word	0x0002f390


	//   ....[230]....
        /*0f18*/ 	.word	0x0002f410


	//   ....[231]....
        /*0f1c*/ 	.word	0x0002f4a0


	//   ....[232]....
        /*0f20*/ 	.word	0x0002f540


	//   ....[233]....
        /*0f24*/ 	.word	0x0002f5b0


	//   ....[234]....
        /*0f28*/ 	.word	0x0002f620


	//   ....[235]....
        /*0f2c*/ 	.word	0x0002f690


	//   ....[236]....
        /*0f30*/ 	.word	0x0002f710


	//   ....[237]....
        /*0f34*/ 	.word	0x0002f780


	//   ....[238]....
        /*0f38*/ 	.word	0x0002f820


	//   ....[239]....
        /*0f3c*/ 	.word	0x0002f8b0


	//   ....[240]....
        /*0f40*/ 	.word	0x0002f9e0


	//----- nvinfo : EIATTR_REG_RECONFIG
	.align		4
.L_328:
        /*0f44*/ 	.byte	0x01, 0x54
	.zero		2


	//----- nvinfo : EIATTR_SYSCALL_OFFSETS
	.align		4
        /*0f48*/ 	.byte	0x04, 0x46
        /*0f4a*/ 	.short	(.L_330 - .L_329)


	//   ....[0]....
.L_329:
        /*0f4c*/ 	.word	0x00001a60


	//   ....[1]....
        /*0f50*/ 	.word	0x00001bb0


	//   ....[2]....
        /*0f54*/ 	.word	0x0000c7c0


	//   ....[3]....
        /*0f58*/ 	.word	0x0000ced0


	//   ....[4]....
        /*0f5c*/ 	.word	0x00026cd0


	//   ....[5]....
        /*0f60*/ 	.word	0x00026e80


	//   ....[6]....
        /*0f64*/ 	.word	0x00026fc0


	//   ....[7]....
        /*0f68*/ 	.word	0x000270f0


	//----- nvinfo : EIATTR_MBARRIER_INSTR_OFFSETS
	.align		4
.L_330:
        /*0f6c*/ 	.byte	0x04, 0x39
        /*0f6e*/ 	.short	(.L_332 - .L_331)


	//   ....[0]....
.L_331:
        /*0f70*/ 	.word	0x00000300
        /*0f74*/ 	.word	0x000000ff
        /*0f78*/ 	.word	0x00038800
        /*0f7c*/ 	.short	0x0100
        /*0f7e*/ 	.byte	0x08
	.zero		1


	//   ....[1]....
        /*0f80*/ 	.word	0x00000310
        /*0f84*/ 	.word	0x000000ff
        /*0f88*/ 	.word	0x00038820
        /*0f8c*/ 	.short	0x0100
        /*0f8e*/ 	.byte	0x08
	.zero		1


	//   ....[2]....
        /*0f90*/ 	.word	0x00000400
        /*0f94*/ 	.word	0x000000ff
        /*0f98*/ 	.word	0x00038830
        /*0f9c*/ 	.short	0x0100
        /*0f9e*/ 	.byte	0x08
	.zero		1


	//   ....[3]....
        /*0fa0*/ 	.word	0x00000410
        /*0fa4*/ 	.word	0x000000ff
        /*0fa8*/ 	.word	0x00038840
        /*0fac*/ 	.short	0x0100
        /*0fae*/ 	.byte	0x08
	.zero		1


	//   ....[4]....
        /*0fb0*/ 	.word	0x00000420
        /*0fb4*/ 	.word	0x000000ff
        /*0fb8*/ 	.word	0x00038838
        /*0fbc*/ 	.short	0x0100
        /*0fbe*/ 	.byte	0x08
	.zero		1


	//   ....[5]....
        /*0fc0*/ 	.word	0x00000430
        /*0fc4*/ 	.word	0x000000ff
        /*0fc8*/ 	.word	0x00038848
        /*0fcc*/ 	.short	0x0100
        /*0fce*/ 	.byte	0x08
	.zero		1


	//   ....[6]....
        /*0fd0*/ 	.word	0x00000560
        /*0fd4*/ 	.word	0x000000ff
        /*0fd8*/ 	.word	0x00038850
        /*0fdc*/ 	.short	0x0100
        /*0fde*/ 	.byte	0x08
	.zero		1


	//   ....[7]....
        /*0fe0*/ 	.word	0x00000570
        /*0fe4*/ 	.word	0x000000ff
        /*0fe8*/ 	.word	0x00038860
        /*0fec*/ 	.short	0x0100
        /*0fee*/ 	.byte	0x08
	.zero		1


	//   ....[8]....
        /*0ff0*/ 	.word	0x00000580
        /*0ff4*/ 	.word	0x000000ff
        /*0ff8*/ 	.word	0x00038858
        /*0ffc*/ 	.short	0x0100
        /*0ffe*/ 	.byte	0x08
	.zero		1


	//   ....[9]....
        /*1000*/ 	.word	0x00000590
        /*1004*/ 	.word	0x000000ff
        /*1008*/ 	.word	0x00038868
        /*100c*/ 	.short	0x0100
        /*100e*/ 	.byte	0x08
	.zero		1


	//   ....[10]....
        /*1010*/ 	.word	0x00000680
        /*1014*/ 	.word	0x000000ff
        /*1018*/ 	.word	0x00038870
        /*101c*/ 	.short	0x0100
        /*101e*/ 	.byte	0x06
	.zero		1


	//   ....[11]....
        /*1020*/ 	.word	0x00000690
        /*1024*/ 	.word	0x000000ff
        /*1028*/ 	.word	0x00038880
        /*102c*/ 	.short	0x0100
        /*102e*/ 	.byte	0x06
	.zero		1


	//   ....[12]....
        /*1030*/ 	.word	0x000006a0
        /*1034*/ 	.word	0x000000ff
        /*1038*/ 	.word	0x00038878
        /*103c*/ 	.short	0x0100
        /*103e*/ 	.byte	0x06
	.zero		1


	//   ....[13]....
        /*1040*/ 	.word	0x000006b0
        /*1044*/ 	.word	0x000000ff
        /*1048*/ 	.word	0x00038888
        /*104c*/ 	.short	0x0100
        /*104e*/ 	.byte	0x06
	.zero		1


	//   ....[14]....
        /*1050*/ 	.word	0x000007e0
        /*1054*/ 	.word	0x000000ff
        /*1058*/ 	.word	0x00038890
        /*105c*/ 	.short	0x0100
        /*105e*/ 	.byte	0x08
	.zero		1


	//   ....[15]....
        /*1060*/ 	.word	0x000007f0
        /*1064*/ 	.word	0x000000ff
        /*1068*/ 	.word	0x000388a0
        /*106c*/ 	.short	0x0100
        /*106e*/ 	.byte	0x08
	.zero		1


	//   ....[16]....
        /*1070*/ 	.word	0x00000800
        /*1074*/ 	.word	0x000000ff
        /*1078*/ 	.word	0x00038898
        /*107c*/ 	.short	0x0100
        /*107e*/ 	.byte	0x08
	.zero		1


	//   ....[17]....
        /*1080*/ 	.word	0x00000810
        /*1084*/ 	.word	0x000000ff
        /*1088*/ 	.word	0x000388a8
        /*108c*/ 	.short	0x0100
        /*108e*/ 	.byte	0x08
	.zero		1


	//   ....[18]....
        /*1090*/ 	.word	0x00000940
        /*1094*/ 	.word	0x000000ff
        /*1098*/ 	.word	0x000388b0
        /*109c*/ 	.short	0x0100
        /*109e*/ 	.byte	0x08
	.zero		1


	//   ....[19]....
        /*10a0*/ 	.word	0x00000950
        /*10a4*/ 	.word	0x000000ff
        /*10a8*/ 	.word	0x000388c0
        /*10ac*/ 	.short	0x0100
        /*10ae*/ 	.byte	0x08
	.zero		1


	//   ....[20]....
        /*10b0*/ 	.word	0x00000960
        /*10b4*/ 	.word	0x000000ff
        /*10b8*/ 	.word	0x000388b8
        /*10bc*/ 	.short	0x0100
        /*10be*/ 	.byte	0x08
	.zero		1


	//   ....[21]....
        /*10c0*/ 	.word	0x00000970
        /*10c4*/ 	.word	0x000000ff
        /*10c8*/ 	.word	0x000388c8
        /*10cc*/ 	.short	0x0100
        /*10ce*/ 	.byte	0x08
	.zero		1


	//   ....[22]....
        /*10d0*/ 	.word	0x000030e0
        /*10d4*/ 	.word	0x0000006b
        /*10d8*/ 	.word	0x00038890
        /*10dc*/ 	.short	0x010a
        /*10de*/ 	.byte	0x3f
	.zero		1


	//   ....[23]....
        /*10e0*/ 	.word	0x00007280
        /*10e4*/ 	.word	0x0000006b
        /*10e8*/ 	.word	0x00038890
        /*10ec*/ 	.short	0x010a
        /*10ee*/ 	.byte	0x3f
	.zero		1


	//   ....[24]....
        /*10f0*/ 	.word	0x0000b330
        /*10f4*/ 	.word	0x0000006b
        /*10f8*/ 	.word	0x00038890
        /*10fc*/ 	.short	0x010a
        /*10fe*/ 	.byte	0x3f
	.zero		1


	//   ....[25]....
        /*1100*/ 	.word	0x0000b870
        /*1104*/ 	.word	0x00000030
        /*1108*/ 	.word	0x00000000
        /*110c*/ 	.short	0x0101
        /*110e*/ 	.byte	0x3f
	.zero		1


	//   ....[26]....
        /*1110*/ 	.word	0x0000b8b0
        /*1114*/ 	.word	0x0000006b
        /*1118*/ 	.word	0x000388b0
        /*111c*/ 	.short	0x010a
        /*111e*/ 	.byte	0x3f
	.zero		1


	//   ....[27]....
        /*1120*/ 	.word	0x0000be90
        /*1124*/ 	.word	0x0000006b
        /*1128*/ 	.word	0x00000000
        /*112c*/ 	.short	0x0101
        /*112e*/ 	.byte	0x3f
	.zero		1


	//   ....[28]....
        /*1130*/ 	.word	0x0000cae0
        /*1134*/ 	.word	0x00000012
        /*1138*/ 	.word	0x00038800
        /*113c*/ 	.short	0x010a
        /*113e*/ 	.byte	0x3f
	.zero		1


	//   ....[29]....
        /*1140*/ 	.word	0x0000cb30
        /*1144*/ 	.word	0x00000012
        /*1148*/ 	.word	0x00038800
        /*114c*/ 	.short	0x010a
        /*114e*/ 	.byte	0x3f
	.zero		1


	//   ....[30]....
        /*1150*/ 	.word	0x0000db70
        /*1154*/ 	.word	0x00000012
        /*1158*/ 	.word	0x00038800
        /*115c*/ 	.short	0x010a
        /*115e*/ 	.byte	0x3f
	.zero		1


	//   ....[31]....
        /*1160*/ 	.word	0x000122e0
        /*1164*/ 	.word	0x00000012
        /*1168*/ 	.word	0x00038800
        /*116c*/ 	.short	0x010a
        /*116e*/ 	.byte	0x3f
	.zero		1


	//   ....[32]....
        /*1170*/ 	.word	0x00016450
        /*1174*/ 	.word	0x00000000
        /*1178*/ 	.word	0x00038830
        /*117c*/ 	.short	0x010a
        /*117e*/ 	.byte	0x3f
	.zero		1


	//   ....[33]....
        /*1180*/ 	.word	0x000164d0
        /*1184*/ 	.word	0x00000000
        /*1188*/ 	.word	0x00038830
        /*118c*/ 	.short	0x010a
        /*118e*/ 	.byte	0x3f
	.zero		1


	//   ....[34]....
        /*1190*/ 	.word	0x00018730
        /*1194*/ 	.word	0x00000000
        /*1198*/ 	.word	0x00000000
        /*119c*/ 	.short	0x0101
        /*119e*/ 	.byte	0x3f
	.zero		1


	//   ....[35]....
        /*11a0*/ 	.word	0x00019b70
        /*11a4*/ 	.word	0x00000005
        /*11a8*/ 	.word	0x00038830
        /*11ac*/ 	.short	0x010a
        /*11ae*/ 	.byte	0x3f
	.zero		1


	//   ....[36]....
        /*11b0*/ 	.word	0x00019bc0
        /*11b4*/ 	.word	0x00000005
        /*11b8*/ 	.word	0x00038830
        /*11bc*/ 	.short	0x010a
        /*11be*/ 	.byte	0x3f
	.zero		1


	//   ....[37]....
        /*11c0*/ 	.word	0x0001a000
        /*11c4*/ 	.word	0x00000005
        /*11c8*/ 	.word	0x00038850
        /*11cc*/ 	.short	0x010a
        /*11ce*/ 	.byte	0x3f
	.zero		1


	//   ....[38]....
        /*11d0*/ 	.word	0x0001a040
        /*11d4*/ 	.word	0x00000005
        /*11d8*/ 	.word	0x00038850
        /*11dc*/ 	.short	0x010a
        /*11de*/ 	.byte	0x3f
	.zero		1


	//   ....[39]....
        /*11e0*/ 	.word	0x0001bd10
        /*11e4*/ 	.word	0x000000d4
        /*11e8*/ 	.word	0x00000000
        /*11ec*/ 	.short	0x0101
        /*11ee*/ 	.byte	0x3f
	.zero		1


	//   ....[40]....
        /*11f0*/ 	.word	0x0001c650
        /*11f4*/ 	.word	0x0000000b
        /*11f8*/ 	.word	0x00000000
        /*11fc*/ 	.short	0x0101
        /*11fe*/ 	.byte	0x3f
	.zero		1


	//   ....[41]....
        /*1200*/ 	.word	0x0001d190
        /*1204*/ 	.word	0x00000005
        /*1208*/ 	.word	0x00038830
        /*120c*/ 	.short	0x010a
        /*120e*/ 	.byte	0x3f
	.zero		1


	//   ....[42]....
        /*1210*/ 	.word	0x0001d1e0
        /*1214*/ 	.word	0x00000005
        /*1218*/ 	.word	0x00038830
        /*121c*/ 	.short	0x010a
        /*121e*/ 	.byte	0x3f
	.zero		1


	//   ....[43]....
        /*1220*/ 	.word	0x0001d620
        /*1224*/ 	.word	0x00000005
        /*1228*/ 	.word	0x00038850
        /*122c*/ 	.short	0x010a
        /*122e*/ 	.byte	0x3f
	.zero		1


	//   ....[44]....
        /*1230*/ 	.word	0x0001d660
        /*1234*/ 	.word	0x00000005
        /*1238*/ 	.word	0x00038850
        /*123c*/ 	.short	0x010a
        /*123e*/ 	.byte	0x3f
	.zero		1


	//   ....[45]....
        /*1240*/ 	.word	0x0001f180
        /*1244*/ 	.word	0x000000d4
        /*1248*/ 	.word	0x00000000
        /*124c*/ 	.short	0x0101
        /*124e*/ 	.byte	0x3f
	.zero		1


	//   ....[46]....
        /*1250*/ 	.word	0x0001f350
        /*1254*/ 	.word	0x0000000b
        /*1258*/ 	.word	0x00000000
        /*125c*/ 	.short	0x0101
        /*125e*/ 	.byte	0x3f
	.zero		1


	//   ....[47]....
        /*1260*/ 	.word	0x0001fda0
        /*1264*/ 	.word	0x00000006
        /*1268*/ 	.word	0x00038850
        /*126c*/ 	.short	0x010a
        /*126e*/ 	.byte	0x3f
	.zero		1


	//   ....[48]....
        /*1270*/ 	.word	0x0001fe20
        /*1274*/ 	.word	0x00000006
        /*1278*/ 	.word	0x00038850
        /*127c*/ 	.short	0x010a
        /*127e*/ 	.byte	0x3f
	.zero		1


	//   ....[49]....
        /*1280*/ 	.word	0x00020670
        /*1284*/ 	.word	0x00000012
        /*1288*/ 	.word	0x00000000
        /*128c*/ 	.short	0x0101
        /*128e*/ 	.byte	0x3f
	.zero		1


	//   ....[50]....
        /*1290*/ 	.word	0x00023080
        /*1294*/ 	.word	0x00000000
        /*1298*/ 	.word	0x00000000
        /*129c*/ 	.short	0x0101
        /*129e*/ 	.byte	0x3f
	.zero		1


	//   ....[51]....
        /*12a0*/ 	.word	0x00025a00
        /*12a4*/ 	.word	0x0000000b
        /*12a8*/ 	.word	0x00038820
        /*12ac*/ 	.short	0x010a
        /*12ae*/ 	.byte	0x3f
	.zero		1


	//   ....[52]....
        /*12b0*/ 	.word	0x00025ad0
        /*12b4*/ 	.word	0x00000008
        /*12b8*/ 	.word	0x000388a0
        /*12bc*/ 	.short	0x010a
        /*12be*/ 	.byte	0x3f
	.zero		1


	//   ....[53]....
        /*12c0*/ 	.word	0x00025e10
        /*12c4*/ 	.word	0x00000008
        /*12c8*/ 	.word	0x000388c0
        /*12cc*/ 	.short	0x010a
        /*12ce*/ 	.byte	0x3f
	.zero		1


	//   ....[54]....
        /*12d0*/ 	.word	0x000262e0
        /*12d4*/ 	.word	0x00000007
        /*12d8*/ 	.word	0x000388a0
        /*12dc*/ 	.short	0x010a
        /*12de*/ 	.byte	0x3f
	.zero		1


	//   ....[55]....
        /*12e0*/ 	.word	0x00026600
        /*12e4*/ 	.word	0x00000007
        /*12e8*/ 	.word	0x000388c0
        /*12ec*/ 	.short	0x010a
        /*12ee*/ 	.byte	0x3f
	.zero		1


	//   ....[56]....
        /*12f0*/ 	.word	0x000277c0
        /*12f4*/ 	.word	0x00000006
        /*12f8*/ 	.word	0x00038880
        /*12fc*/ 	.short	0x010a
        /*12fe*/ 	.byte	0x3f
	.zero		1


	//   ....[57]....
        /*1300*/ 	.word	0x000279f0
        /*1304*/ 	.word	0x00000006
        /*1308*/ 	.word	0x00038840
        /*130c*/ 	.short	0x010a
        /*130e*/ 	.byte	0x3f
	.zero		1


	//   ....[58]....
        /*1310*/ 	.word	0x00027e60
        /*1314*/ 	.word	0x00000004
        /*1318*/ 	.word	0x00038820
        /*131c*/ 	.short	0x010a
        /*131e*/ 	.byte	0x3f
	.zero		1


	//   ....[59]....
        /*1320*/ 	.word	0x00028190
        /*1324*/ 	.word	0x00000005
        /*1328*/ 	.word	0x00038880
        /*132c*/ 	.short	0x010a
        /*132e*/ 	.byte	0x3f
	.zero		1


	//   ....[60]....
        /*1330*/ 	.word	0x00028500
        /*1334*/ 	.word	0x00000005
        /*1338*/ 	.word	0x00038840
        /*133c*/ 	.short	0x010a
        /*133e*/ 	.byte	0x3f
	.zero		1


	//   ....[61]....
        /*1340*/ 	.word	0x000288f0
        /*1344*/ 	.word	0x00000004
        /*1348*/ 	.word	0x00038870
        /*134c*/ 	.short	0x010a
        /*134e*/ 	.byte	0x3f
	.zero		1


	//   ....[62]....
        /*1350*/ 	.word	0x00028980
        /*1354*/ 	.word	0x00000004
        /*1358*/ 	.word	0x00038860
        /*135c*/ 	.short	0x010a
        /*135e*/ 	.byte	0x3f
	.zero		1


	//   ....[63]....
        /*1360*/ 	.word	0x00029250
        /*1364*/ 	.word	0x00000003
        /*1368*/ 	.word	0x00038850
        /*136c*/ 	.short	0x0101
        /*136e*/ 	.byte	0x3f
	.zero		1


	//   ....[64]....
        /*1370*/ 	.word	0x00029290
        /*1374*/ 	.word	0x00000003
        /*1378*/ 	.word	0x00000000
        /*137c*/ 	.short	0x0101
        /*137e*/ 	.byte	0x3f
	.zero		1


	//   ....[65]....
        /*1380*/ 	.word	0x00029480
        /*1384*/ 	.word	0x00000015
        /*1388*/ 	.word	0x00038870
        /*138c*/ 	.short	0x010a
        /*138e*/ 	.byte	0x3f
	.zero		1


	//   ....[66]....
        /*1390*/ 	.word	0x00029510
        /*1394*/ 	.word	0x00000015
        /*1398*/ 	.word	0x00038860
        /*139c*/ 	.short	0x010a
        /*139e*/ 	.byte	0x3f
	.zero		1


	//   ....[67]....
        /*13a0*/ 	.word	0x00029d50
        /*13a4*/ 	.word	0x00000015
        /*13a8*/ 	.word	0x00038850
        /*13ac*/ 	.short	0x0101
        /*13ae*/ 	.byte	0x3f
	.zero		1


	//   ....[68]....
        /*13b0*/ 	.word	0x00029da0
        /*13b4*/ 	.word	0x00000000
        /*13b8*/ 	.word	0x00000000
        /*13bc*/ 	.short	0x0101
        /*13be*/ 	.byte	0x3f
	.zero		1


	//   ....[69]....
        /*13c0*/ 	.word	0x0002ac50
        /*13c4*/ 	.word	0x00000000
        /*13c8*/ 	.word	0x00038820
        /*13cc*/ 	.short	0x010a
        /*13ce*/ 	.byte	0x3f
	.zero		1


	//   ....[70]....
        /*13d0*/ 	.word	0x0002ae00
        /*13d4*/ 	.word	0x00000006
        /*13d8*/ 	.word	0x00000000
        /*13dc*/ 	.short	0x010a
        /*13de*/ 	.byte	0x3f
	.zero		1


	//   ....[71]....
        /*13e0*/ 	.word	0x0002ae70
        /*13e4*/ 	.word	0x00000007
        /*13e8*/ 	.word	0x00000000
        /*13ec*/ 	.short	0x010a
        /*13ee*/ 	.byte	0x3f
	.zero		1


	//   ....[72]....
        /*13f0*/ 	.word	0x0002aed0
        /*13f4*/ 	.word	0x00000004
        /*13f8*/ 	.word	0x00038860
        /*13fc*/ 	.short	0x010a
        /*13fe*/ 	.byte	0x3f
	.zero		1


	//   ....[73]....
        /*1400*/ 	.word	0x0002af20
        /*1404*/ 	.word	0x00000003
        /*1408*/ 	.word	0x00038860
        /*140c*/ 	.short	0x010a
        /*140e*/ 	.byte	0x3f
	.zero		1


	//   ....[74]....
        /*1410*/ 	.word	0x0002af60
        /*1414*/ 	.word	0x00000004
        /*1418*/ 	.word	0x00038880
        /*141c*/ 	.short	0x010a
        /*141e*/ 	.byte	0x3f
	.zero		1


	//   ....[75]....
        /*1420*/ 	.word	0x0002af80
        /*1424*/ 	.word	0x00000003
        /*1428*/ 	.word	0x00038880
        /*142c*/ 	.short	0x010a
        /*142e*/ 	.byte	0x3f
	.zero		1


	//   ....[76]....
        /*1430*/ 	.word	0x0002afe0
        /*1434*/ 	.word	0x0000006b
        /*1438*/ 	.word	0x00038890
        /*143c*/ 	.short	0x010a
        /*143e*/ 	.byte	0x3f
	.zero		1


	//   ....[77]....
        /*1440*/ 	.word	0x0002b030
        /*1444*/ 	.word	0x0000006b
        /*1448*/ 	.word	0x00038890
        /*144c*/ 	.short	0x010a
        /*144e*/ 	.byte	0x3f
	.zero		1


	//   ....[78]....
        /*1450*/ 	.word	0x0002b080
        /*1454*/ 	.word	0x0000006b
        /*1458*/ 	.word	0x00038890
        /*145c*/ 	.short	0x010a
        /*145e*/ 	.byte	0x3f
	.zero		1


	//   ....[79]....
        /*1460*/ 	.word	0x0002b0d0
        /*1464*/ 	.word	0x0000006b
        /*1468*/ 	.word	0x000388b0
        /*146c*/ 	.short	0x010a
        /*146e*/ 	.byte	0x3f
	.zero		1


	//   ....[80]....
        /*1470*/ 	.word	0x0002bbc0
        /*1474*/ 	.word	0x00000012
        /*1478*/ 	.word	0x00038800
        /*147c*/ 	.short	0x010a
        /*147e*/ 	.byte	0x3f
	.zero		1


	//   ....[81]....
        /*1480*/ 	.word	0x0002c610
        /*1484*/ 	.word	0x00000012
        /*1488*/ 	.word	0x00038800
        /*148c*/ 	.short	0x010a
        /*148e*/ 	.byte	0x3f
	.zero		1


	//   ....[82]....
        /*1490*/ 	.word	0x0002c660
        /*1494*/ 	.word	0x00000000
        /*1498*/ 	.word	0x00038830
        /*149c*/ 	.short	0x010a
        /*149e*/ 	.byte	0x3f
	.zero		1


	//   ....[83]....
        /*14a0*/ 	.word	0x0002c6b0
        /*14a4*/ 	.word	0x00000005
        /*14a8*/ 	.word	0x00038830
        /*14ac*/ 	.short	0x010a
        /*14ae*/ 	.byte	0x3f
	.zero		1


	//   ....[84]....
        /*14b0*/ 	.word	0x0002c700
        /*14b4*/ 	.word	0x00000005
        /*14b8*/ 	.word	0x00038850
        /*14bc*/ 	.short	0x010a
        /*14be*/ 	.byte	0x3f
	.zero		1


	//   ....[85]....
        /*14c0*/ 	.word	0x0002c750
        /*14c4*/ 	.word	0x00000005
        /*14c8*/ 	.word	0x00038830
        /*14cc*/ 	.short	0x010a
        /*14ce*/ 	.byte	0x3f
	.zero		1


	//   ....[86]....
        /*14d0*/ 	.word	0x0002c7a0
        /*14d4*/ 	.word	0x00000005
        /*14d8*/ 	.word	0x00038850
        /*14dc*/ 	.short	0x010a
        /*14de*/ 	.byte	0x3f
	.zero		1


	//   ....[87]....
        /*14e0*/ 	.word	0x0002c7f0
        /*14e4*/ 	.word	0x00000006
        /*14e8*/ 	.word	0x00038850
        /*14ec*/ 	.short	0x010a
        /*14ee*/ 	.byte	0x3f
	.zero		1


	//   ....[88]....
        /*14f0*/ 	.word	0x0002e990
        /*14f4*/ 	.word	0x0000000b
        /*14f8*/ 	.word	0x00038820
        /*14fc*/ 	.short	0x010a
        /*14fe*/ 	.byte	0x3f
	.zero		1


	//   ....[89]....
        /*1500*/ 	.word	0x0002e9e0
        /*1504*/ 	.word	0x00000008
        /*1508*/ 	.word	0x000388a0
        /*150c*/ 	.short	0x010a
        /*150e*/ 	.byte	0x3f
	.zero		1


	//   ....[90]....
        /*1510*/ 	.word	0x0002ea30
        /*1514*/ 	.word	0x00000008
        /*1518*/ 	.word	0x000388c0
        /*151c*/ 	.short	0x010a
        /*151e*/ 	.byte	0x3f
	.zero		1


	//   ....[91]....
        /*1520*/ 	.word	0x0002ea80
        /*1524*/ 	.word	0x00000007
        /*1528*/ 	.word	0x000388a0
        /*152c*/ 	.short	0x010a
        /*152e*/ 	.byte	0x3f
	.zero		1


	//   ....[92]....
        /*1530*/ 	.word	0x0002ead0
        /*1534*/ 	.word	0x00000007
        /*1538*/ 	.word	0x000388c0
        /*153c*/ 	.short	0x010a
        /*153e*/ 	.byte	0x3f
	.zero		1


	//   ....[93]....
        /*1540*/ 	.word	0x0002ec70
        /*1544*/ 	.word	0x00000006
        /*1548*/ 	.word	0x00038880
        /*154c*/ 	.short	0x010a
        /*154e*/ 	.byte	0x3f
	.zero		1


	//   ....[94]....
        /*1550*/ 	.word	0x0002ecc0
        /*1554*/ 	.word	0x00000006
        /*1558*/ 	.word	0x00038840
        /*155c*/ 	.short	0x010a
        /*155e*/ 	.byte	0x3f
	.zero		1


	//   ....[95]....
        /*1560*/ 	.word	0x0002ed40
        /*1564*/ 	.word	0x00000004
        /*1568*/ 	.word	0x00038820
        /*156c*/ 	.short	0x010a
        /*156e*/ 	.byte	0x3f
	.zero		1


	//   ....[96]....
        /*1570*/ 	.word	0x0002ed90
        /*1574*/ 	.word	0x00000005
        /*1578*/ 	.word	0x00038880
        /*157c*/ 	.short	0x010a
        /*157e*/ 	.byte	0x3f
	.zero		1


	//   ....[97]....
        /*1580*/ 	.word	0x0002ede0
        /*1584*/ 	.word	0x00000005
        /*1588*/ 	.word	0x00038840
        /*158c*/ 	.short	0x010a
        /*158e*/ 	.byte	0x3f
	.zero		1


	//   ....[98]....
        /*1590*/ 	.word	0x0002ee40
        /*1594*/ 	.word	0x00000004
        /*1598*/ 	.word	0x00038870
        /*159c*/ 	.short	0x010a
        /*159e*/ 	.byte	0x3f
	.zero		1


	//   ....[99]....
        /*15a0*/ 	.word	0x0002eea0
        /*15a4*/ 	.word	0x00000004
        /*15a8*/ 	.word	0x00038860
        /*15ac*/ 	.short	0x010a
        /*15ae*/ 	.byte	0x3f
	.zero		1


	//   ....[100]....
        /*15b0*/ 	.word	0x0002eef0
        /*15b4*/ 	.word	0x00000015
        /*15b8*/ 	.word	0x00038870
        /*15bc*/ 	.short	0x010a
        /*15be*/ 	.byte	0x3f
	.zero		1


	//   ....[101]....
        /*15c0*/ 	.word	0x0002ef40
        /*15c4*/ 	.word	0x00000015
        /*15c8*/ 	.word	0x00038860
        /*15cc*/ 	.short	0x010a
        /*15ce*/ 	.byte	0x3f
	.zero		1


	//   ....[102]....
        /*15d0*/ 	.word	0x0002f900
        /*15d4*/ 	.word	0x00000000
        /*15d8*/ 	.word	0x00038820
        /*15dc*/ 	.short	0x010a
        /*15de*/ 	.byte	0x3f
	.zero		1


	//   ....[103]....
        /*15e0*/ 	.word	0x0002faa0
        /*15e4*/ 	.word	0x00000006
        /*15e8*/ 	.word	0x00000000
        /*15ec*/ 	.short	0x010a
        /*15ee*/ 	.byte	0x3f
	.zero		1


	//   ....[104]....
        /*15f0*/ 	.word	0x0002faf0
        /*15f4*/ 	.word	0x00000007
        /*15f8*/ 	.word	0x00000000
        /*15fc*/ 	.short	0x010a
        /*15fe*/ 	.byte	0x3f
	.zero		1


	//   ....[105]....
        /*1600*/ 	.word	0x0002fb40
        /*1604*/ 	.word	0x00000004
        /*1608*/ 	.word	0x00038860
        /*160c*/ 	.short	0x010a
        /*160e*/ 	.byte	0x3f
	.zero		1


	//   ....[106]....
        /*1610*/ 	.word	0x0002fb90
        /*1614*/ 	.word	0x00000003
        /*1618*/ 	.word	0x00038860
        /*161c*/ 	.short	0x010a
        /*161e*/ 	.byte	0x3f
	.zero		1


	//   ....[107]....
        /*1620*/ 	.word	0x0002fbe0
        /*1624*/ 	.word	0x00000004
        /*1628*/ 	.word	0x00038880
        /*162c*/ 	.short	0x010a
        /*162e*/ 	.byte	0x3f
	.zero		1


	//----- nvinfo : EIATTR_NUM_MBARRIERS
	.align		4
.L_332:
        /*1630*/ 	.byte	0x03, 0x38
        /*1632*/ 	.short	0x0016


	//----- nvinfo : EIATTR_EXIT_INSTR_OFFSETS
	.align		4
        /*1634*/ 	.byte	0x04, 0x1c
        /*1636*/ 	.short	(.L_334 - .L_333)


	//   ....[0]....
.L_333:
        /*1638*/ 	.word	0x0002afd0


	//----- nvinfo : EIATTR_MAX_THREADS
	.align		4
.L_334:
        /*163c*/ 	.byte	0x04, 0x05
        /*163e*/ 	.short	(.L_336 - .L_335)
.L_335:
        /*1640*/ 	.word	0x00000180
        /*1644*/ 	.word	0x00000001
        /*1648*/ 	.word	0x00000001


	//----- nvinfo : EIATTR_CRS_STACK_SIZE
	.align		4
.L_336:
        /*164c*/ 	.byte	0x04, 0x1e
        /*164e*/ 	.short	(.L_338 - .L_337)
.L_337:
        /*1650*/ 	.word	0x00000000


	//----- nvinfo : EIATTR_CBANK_PARAM_SIZE
	.align		4
.L_338:
        /*1654*/ 	.byte	0x03, 0x19
        /*1656*/ 	.short	0x0a70


	//----- nvinfo : EIATTR_PARAM_CBANK
	.align		4
        /*1658*/ 	.byte	0x04, 0x0a
        /*165a*/ 	.short	(.L_340 - .L_339)
	.align		4
.L_339:
        /*165c*/ 	.word	index@(.nv.constant0._ZN7cutlass13device_kernelIN5flash11enable_sm90INS1_16FlashAttnFwdSm90INS1_25CollectiveMainloopFwdSm90ILi2EN4cute5tupleIJNS5_1CILi1EEES8_S8_EEENS6_IJNS7_ILi128EEESA_NS7_ILi256EEEEEELi256ENS_12float_e4m3_tEfNS_4arch4Sm90ELb1ELb0ELb1ELb1ELb0ELb1ELb0ELb1ELb1ELb0ELb0ELb0EEENS1_21CollectiveEpilogueFwdINS6_IJSA_SB_SA_EEES9_NS_10bfloat16_tESF_Li256ELb1ELb0ELb0ELb1EEENS1_36VarlenDynamicPersistentTileSchedulerILi128ELi128ELi256ELi128ELb0ELb0ELb1ELb1ELb1ELb1EEEEEEEEEvNT_6ParamsE)
        /*1660*/ 	.short	0x0210
        /*1662*/ 	.short	0x0a70


	//----- nvinfo : EIATTR_SW_WAR
	.align		4
.L_340:
        /*1664*/ 	.byte	0x04, 0x36
        /*1666*/ 	.short	(.L_342 - .L_341)
.L_341:
        /*1668*/ 	.word	0x00000008
.L_342:


//--------------------- .nv.callgraph             --------------------------
	.section	.nv.callgraph,"",@"SHT_CUDA_CALLGRAPH"
	.align	4
	.sectionentsize	8
	.align		4
        /*0000*/ 	.word	0x00000000
	.align		4
        /*0004*/ 	.word	0xffffffff
	.align		4
        /*0008*/ 	.word	index@(_ZN7cutlass13device_kernelIN5flash11enable_sm90INS1_16FlashAttnFwdSm90INS1_25CollectiveMainloopFwdSm90ILi2EN4cute5tupleIJNS5_1CILi1EEES8_S8_EEENS6_IJNS7_ILi128EEESA_NS7_ILi256EEEEEELi256ENS_12float_e4m3_tEfNS_4arch4Sm90ELb0ELb0ELb1ELb0ELb0ELb0ELb0ELb1ELb1ELb0ELb0ELb0EEENS1_21CollectiveEpilogueFwdINS6_IJSA_SB_SA_EEES9_NS_10bfloat16_tESF_Li256ELb0ELb0ELb0ELb1EEENS1_29StaticPersistentTileSchedulerILb0EEEEEEEEEvNT_6ParamsE)
	.align		4
        /*000c*/ 	.word	index@(__assertfail)
	.align		4
        /*0010*/ 	.word	index@(_ZN7cutlass13device_kernelIN5flash11enable_sm90INS1_16FlashAttnFwdSm90INS1_25CollectiveMainloopFwdSm90ILi2EN4cute5tupleIJNS5_1CILi1EEES8_S8_EEENS6_IJNS7_ILi128EEESA_NS7_ILi256EEEEEELi256ENS_12float_e4m3_tEfNS_4arch4Sm90ELb0ELb0ELb1ELb1ELb0ELb0ELb0ELb1ELb1ELb0ELb0ELb0EEENS1_21CollectiveEpilogueFwdINS6_IJSA_SB_SA_EEES9_NS_10bfloat16_tESF_Li256ELb1ELb0ELb0ELb1EEENS1_36VarlenDynamicPersistentTileSchedulerILi128ELi128ELi256ELi128ELb0ELb0ELb1ELb0ELb1ELb1EEEEEEEEEvNT_6ParamsE)
	.align		4
        /*0014*/ 	.word	index@(__assertfail)
	.align		4
        /*0018*/ 	.word	index@(_ZN7cutlass13device_kernelIN5flash11enable_sm90INS1_16FlashAttnFwdSm90INS1_25CollectiveMainloopFwdSm90ILi2EN4cute5tupleIJNS5_1CILi1EEES8_S8_EEENS6_IJNS7_ILi128EEESA_NS7_ILi256EEEEEELi256ENS_12float_e4m3_tEfNS_4arch4Sm90ELb0ELb0ELb1ELb1ELb0ELb1ELb0ELb1ELb1ELb0ELb0ELb0EEENS1_21CollectiveEpilogueFwdINS6_IJSA_SB_SA_EEES9_NS_10bfloat16_tESF_Li256ELb1ELb0ELb0ELb1EEENS1_36VarlenDynamicPersistentTileSchedulerILi128ELi128ELi256ELi128ELb0ELb0ELb1ELb0ELb1ELb1EEEEEEEEEvNT_6ParamsE)
	.align		4
        /*001c*/ 	.word	index@(__assertfail)
	.align		4
        /*0020*/ 	.word	index@(_ZN7cutlass13device_kernelIN5flash11enable_sm90INS1_16FlashAttnFwdSm90INS1_25CollectiveMainloopFwdSm90ILi2EN4cute5tupleIJNS5_1CILi1EEES8_S8_EEENS6_IJNS7_ILi128EEENS7_ILi64EEENS7_ILi256EEEEEELi256ENS_12float_e4m3_tEfNS_4arch4Sm90ELb0ELb1ELb1ELb0ELb0ELb0ELb0ELb1ELb1ELb0ELb0ELb0EEENS1_21CollectiveEpilogueFwdINS6_IJSA_SC_SB_EEES9_NS_10bfloat16_tESG_Li256ELb0ELb0ELb0ELb1EEENS1_30DynamicPersistentTileSchedulerILi256ELi128ELb0ELb0ELb1EEEEEEEEEvNT_6ParamsE)
	.align		4
        /*0024*/ 	.word	index@(__assertfail)
	.align		4
        /*0028*/ 	.word	index@(_ZN7cutlass13device_kernelIN5flash11enable_sm90INS1_16FlashAttnFwdSm90INS1_25CollectiveMainloopFwdSm90ILi2EN4cute5tupleIJNS5_1CILi1EEES8_S8_EEENS6_IJNS7_ILi128EEENS7_ILi64EEENS7_ILi256EEEEEELi256ENS_12float_e4m3_tEfNS_4arch4Sm90ELb0ELb1ELb1ELb1ELb0ELb0ELb0ELb1ELb1ELb0ELb0ELb0EEENS1_21CollectiveEpilogueFwdINS6_IJSA_SC_SB_EEES9_NS_10bfloat16_tESG_Li256ELb1ELb0ELb0ELb1EEENS1_36VarlenDynamicPersistentTileSchedulerILi128ELi64ELi256ELi128ELb0ELb0ELb1ELb1ELb0ELb1EEEEEEEEEvNT_6ParamsE)
	.align		4
        /*002c*/ 	.word	index@(__assertfail)
	.align		4
        /*0030*/ 	.word	index@(_ZN7cutlass13device_kernelIN5flash11enable_sm90INS1_16FlashAttnFwdSm90INS1_25CollectiveMainloopFwdSm90ILi2EN4cute5tupleIJNS5_1CILi1EEES8_S8_EEENS6_IJNS7_ILi128EEENS7_ILi64EEENS7_ILi256EEEEEELi256ENS_12float_e4m3_tEfNS_4arch4Sm90ELb0ELb1ELb1ELb1ELb0ELb1ELb0ELb1ELb1ELb0ELb0ELb0EEENS1_21CollectiveEpilogueFwdINS6_IJSA_SC_SB_EEES9_NS_10bfloat16_tESG_Li256ELb1ELb0ELb0ELb1EEENS1_36VarlenDynamicPersistentTileSchedulerILi128ELi64ELi256ELi128ELb0ELb0ELb1ELb1ELb0ELb1EEEEEEEEEvNT_6ParamsE)
	.align		4
        /*0034*/ 	.word	index@(__assertfail)
	.align		4
        /*0038*/ 	.word	index@(_ZN7cutlass13device_kernelIN5flash11enable_sm90INS1_16FlashAttnFwdSm90INS1_25CollectiveMainloopFwdSm90ILi2EN4cute5tupleIJNS5_1CILi1EEES8_S8_EEENS6_IJNS7_ILi128EEESA_NS7_ILi256EEEEEELi256ENS_12float_e4m3_tEfNS_4arch4Sm90ELb1ELb0ELb1ELb0ELb0ELb0ELb0ELb1ELb1ELb0ELb0ELb0EEENS1_21CollectiveEpilogueFwdINS6_IJSA_SB_SA_EEES9_NS_10bfloat16_tESF_Li256ELb0ELb0ELb0ELb1EEENS1_30DynamicPersistentTileSchedulerILi256ELi128ELb0ELb0ELb1EEEEEEEEEvNT_6ParamsE)
	.align		4
        /*003c*/ 	.word	index@(__assertfail)
	.align		4
        /*0040*/ 	.word	index@(_ZN7cutlass13device_kernelIN5flash11enable_sm90INS1_16FlashAttnFwdSm90INS1_25CollectiveMainloopFwdSm90ILi2EN4cute5tupleIJNS5_1CILi1EEES8_S8_EEENS6_IJNS7_ILi128EEESA_NS7_ILi256EEEEEELi256ENS_12float_e4m3_tEfNS_4arch4Sm90ELb1ELb0ELb1ELb1ELb0ELb0ELb0ELb1ELb1ELb0ELb0ELb0EEENS1_21CollectiveEpilogueFwdINS6_IJSA_SB_SA_EEES9_NS_10bfloat16_tESF_Li256ELb1ELb0ELb0ELb1EEENS1_36VarlenDynamicPersistentTileSchedulerILi128ELi128ELi256ELi128ELb0ELb0ELb1ELb1ELb1ELb1EEEEEEEEEvNT_6ParamsE)
	.align		4
        /*0044*/ 	.word	index@(__assertfail)
	.align		4
        /*0048*/ 	.word	index@(_ZN7cutlass13device_kernelIN5flash11enable_sm90INS1_16FlashAttnFwdSm90INS1_25CollectiveMainloopFwdSm90ILi2EN4cute5tupleIJNS5_1CILi1EEES8_S8_EEENS6_IJNS7_ILi128EEESA_NS7_ILi256EEEEEELi256ENS_12float_e4m3_tEfNS_4arch4Sm90ELb1ELb0ELb1ELb1ELb0ELb1ELb0ELb1ELb1ELb0ELb0ELb0EEENS1_21CollectiveEpilogueFwdINS6_IJSA_SB_SA_EEES9_NS_10bfloat16_tESF_Li256ELb1ELb0ELb0ELb1EEENS1_36VarlenDynamicPersistentTileSchedulerILi128ELi128ELi256ELi128ELb0ELb0ELb1ELb1ELb1ELb1EEEEEEEEEvNT_6ParamsE)
	.align		4
        /*004c*/ 	.word	index@(__assertfail)
	.align		4
        /*0050*/ 	.word	0x00000000
	.align		4
        /*0054*/ 	.word	0xfffffffe
	.align		4
        /*0058*/ 	.word	0x00000000
	.align		4
        /*005c*/ 	.word	0xfffffffd
	.align		4
        /*0060*/ 	.word	0x00000000
	.align		4
        /*0064*/ 	.word	0xfffffffc


//--------------------- .nv.constant4             --------------------------
	.section	.nv.constant4,"a",@progbits
	.align	8
	.align		8
.nv.constant4:
        /*0000*/ 	.dword	__assertfail
	.align		8
        /*0008*/ 	.dword	__unnamed_1
	.align		8
        /*0010*/ 	.dword	__unnamed_2
	.align		8
        /*0018*/ 	.dword	__unnamed_3
	.align		8
        /*0020*/ 	.dword	__unnamed_4
	.align		8
        /*0028*/ 	.dword	__unnamed_5
	.align		8
        /*0030*/ 	.dword	__unnamed_6
	.align		8
        /*0038*/ 	.dword	_ZZN5flash28permute_output_fp8_VcolmajorIN4cute6TensorINS1_11ArrayEngineIN7cutlass10bfloat16_tELm128EEENS1_6LayoutINS1_5tupleIJNS8_IJNS1_1CILi2EEESA_NS9_ILi32EEEEEENS9_ILi1EEESD_EEENS8_IJNS8_IJSD_SA_NS9_ILi4EEEEEENS9_ILi0EEESH_EEEEEEEEEvRT_E9upper_map
	.align		8
        /*0040*/ 	.dword	__unnamed_7
	.align		8
        /*0048*/ 	.dword	__unnamed_8
	.align		8
        /*0050*/ 	.dword	__unnamed_9
	.align		8
        /*0058*/ 	.dword	__unnamed_10
	.align		8
        /*0060*/ 	.dword	__unnamed_11
	.align		8
        /*0068*/ 	.dword	_ZN74_INTERNAL_7c8d3e2a_38_flash_fwd_hdim256_e4m3_softcap_sm90_cu_677d2eb9_30544cuda3std3__45__cpo5beginE
	.align		8
        /*0070*/ 	.dword	_ZN74_INTERNAL_7c8d3e2a_38_flash_fwd_hdim256_e4m3_softcap_sm90_cu_677d2eb9_30544cuda3std3__45__cpo3endE
	.align		8
        /*0078*/ 	.dword	_ZN74_INTERNAL_7c8d3e2a_38_flash_fwd_hdim256_e4m3_softcap_sm90_cu_677d2eb9_30544cuda3std3__45__cpo6cbeginE
	.align		8
        /*0080*/ 	.dword	_ZN74_INTERNAL_7c8d3e2a_38_flash_fwd_hdim256_e4m3_softcap_sm90_cu_677d2eb9_30544cuda3std3__45__cpo4cendE
	.align		8
        /*0088*/ 	.dword	_ZN74_INTERNAL_7c8d3e2a_38_flash_fwd_hdim256_e4m3_softcap_sm90_cu_677d2eb9_30544cuda3std3__476_GLOBAL__N__7c8d3e2a_38_flash_fwd_hdim256_e4m3_softcap_sm90_cu_677d2eb9_30546ignoreE
	.align		8
        /*0090*/ 	.dword	_ZN74_INTERNAL_7c8d3e2a_38_flash_fwd_hdim256_e4m3_softcap_sm90_cu_677d2eb9_30544cuda3std3__419piecewise_constructE
	.align		8
        /*0098*/ 	.dword	_ZN74_INTERNAL_7c8d3e2a_38_flash_fwd_hdim256_e4m3_softcap_sm90_cu_677d2eb9_30544cuda3std3__48in_placeE
	.align		8
        /*00a0*/ 	.dword	_ZN74_INTERNAL_7c8d3e2a_38_flash_fwd_hdim256_e4m3_softcap_sm90_cu_677d2eb9_30544cuda3std6ranges3__45__cpo4swapE
	.align		8
        /*00a8*/ 	.dword	_ZN74_INTERNAL_7c8d3e2a_38_flash_fwd_hdim256_e4m3_softcap_sm90_cu_677d2eb9_30544cuda3std6ranges3__45__cpo9iter_moveE
	.align		8
        /*00b0*/ 	.dword	_ZN74_INTERNAL_7c8d3e2a_38_flash_fwd_hdim256_e4m3_softcap_sm90_cu_677d2eb9_30544cute7productE
	.align		8
        /*00b8*/ 	.dword	_ZN74_INTERNAL_7c8d3e2a_38_flash_fwd_hdim256_e4m3_softcap_sm90_cu_677d2eb9_30544cute1_E
	.align		8
        /*00c0*/ 	.dword	$str$23
	.align		8
        /*00c8*/ 	.dword	$str$24


//--------------------- .text._ZN7cutlass13device_kernelIN5flash11enable_sm90INS1_16FlashAttnFwdSm90INS1_25CollectiveMainloopFwdSm90ILi2EN4cute5tupleIJNS5_1CILi1EEES8_S8_EEENS6_IJNS7_ILi128EEESA_NS7_ILi256EEEEEELi256ENS_12float_e4m3_tEfNS_4arch4Sm90ELb0ELb0ELb1ELb0ELb0ELb0ELb0ELb1ELb1ELb0ELb0ELb0EEENS1_21CollectiveEpilogueFwdINS6_IJSA_SB_SA_EEES9_NS_10bfloat16_tESF_Li256ELb0ELb0ELb0ELb1EEENS1_29StaticPersistentTileSchedulerILb0EEEEEEEEEvNT_6ParamsE --------------------------
	.section	.text._ZN7cutlass13device_kernelIN5flash11enable_sm90INS1_16FlashAttnFwdSm90INS1_25CollectiveMainloopFwdSm90ILi2EN4cute5tupleIJNS5_1CILi1EEES8_S8_EEENS6_IJNS7_ILi128EEESA_NS7_ILi256EEEEEELi256ENS_12float_e4m3_tEfNS_4arch4Sm90ELb0ELb0ELb1ELb0ELb0ELb0ELb0ELb1ELb1ELb0ELb0ELb0EEENS1_21CollectiveEpilogueFwdINS6_IJSA_SB_SA_EEES9_NS_10bfloat16_tESF_Li256ELb0ELb0ELb0ELb1EEENS1_29StaticPersistentTileSchedulerILb0EEEEEEEEEvNT_6ParamsE,"ax",@progbits
	.align	128
.text._ZN7cutlass13device_kernelIN5flash11enable_sm90INS1_16FlashAttnFwdSm90INS1_25CollectiveMainloopFwdSm90ILi2EN4cute5tupleIJNS5_1CILi1EEES8_S8_EEENS6_IJNS7_ILi128EEESA_NS7_ILi256EEEEEELi256ENS_12float_e4m3_tEfNS_4arch4Sm90ELb0ELb0ELb1ELb0ELb0ELb0ELb0ELb1ELb1ELb0ELb0ELb0EEENS1_21CollectiveEpilogueFwdINS6_IJSA_SB_SA_EEES9_NS_10bfloat16_tESF_Li256ELb0ELb0ELb0ELb1EEENS1_29StaticPersistentTileSchedulerILb0EEEEEEEEEvNT_6ParamsE:
        .type           _ZN7cutlass13device_kernelIN5flash11enable_sm90INS1_16FlashAttnFwdSm90INS1_25CollectiveMainloopFwdSm90ILi2EN4cute5tupleIJNS5_1CILi1EEES8_S8_EEENS6_IJNS7_ILi128EEESA_NS7_ILi256EEEEEELi256ENS_12float_e4m3_tEfNS_4arch4Sm90ELb0ELb0ELb1ELb0ELb0ELb0ELb0ELb1ELb1ELb0ELb0ELb0EEENS1_21CollectiveEpilogueFwdINS6_IJSA_SB_SA_EEES9_NS_10bfloat16_tESF_Li256ELb0ELb0ELb0ELb1EEENS1_29StaticPersistentTileSchedulerILb0EEEEEEEEEvNT_6ParamsE,@function
        .size           _ZN7cutlass13device_kernelIN5flash11enable_sm90INS1_16FlashAttnFwdSm90INS1_25CollectiveMainloopFwdSm90ILi2EN4cute5tupleIJNS5_1CILi1EEES8_S8_EEENS6_IJNS7_ILi128EEESA_NS7_ILi256EEEEEELi256ENS_12float_e4m3_tEfNS_4arch4Sm90ELb0ELb0ELb1ELb0ELb0ELb0ELb0ELb1ELb1ELb0ELb0ELb0EEENS1_21CollectiveEpilogueFwdINS6_IJSA_SB_SA_EEES9_NS_10bfloat16_tESF_Li256ELb0ELb0ELb0ELb1EEENS1_29StaticPersistentTileSchedulerILb0EEEEEEEEEvNT_6ParamsE,(.L_x_2764 - _ZN7cutlass13device_kernelIN5flash11enable_sm90INS1_16FlashAttnFwdSm90INS1_25CollectiveMainloopFwdSm90ILi2EN4cute5tupleIJNS5_1CILi1EEES8_S8_EEENS6_IJNS7_ILi128EEESA_NS7_ILi256EEEEEELi256ENS_12float_e4m3_tEfNS_4arch4Sm90ELb0ELb0ELb1ELb0ELb0ELb0ELb0ELb1ELb1ELb0ELb0ELb0EEENS1_21CollectiveEpilogueFwdINS6_IJSA_SB_SA_EEES9_NS_10bfloat16_tESF_Li256ELb0ELb0ELb0ELb1EEENS1_29StaticPersistentTileSchedulerILb0EEEEEEEEEvNT_6ParamsE)
        .other          _ZN7cutlass13device_kernelIN5flash11enable_sm90INS1_16FlashAttnFwdSm90INS1_25CollectiveMainloopFwdSm90ILi2EN4cute5tupleIJNS5_1CILi1EEES8_S8_EEENS6_IJNS7_ILi128EEESA_NS7_ILi256EEEEEELi256ENS_12float_e4m3_tEfNS_4arch4Sm90ELb0ELb0ELb1ELb0ELb0ELb0ELb0ELb1ELb1ELb0ELb0ELb0EEENS1_21CollectiveEpilogueFwdINS6_IJSA_SB_SA_EEES9_NS_10bfloat16_tESF_Li256ELb0ELb0ELb0ELb1EEENS1_29StaticPersistentTileSchedulerILb0EEEEEEEEEvNT_6ParamsE,@"STO_CUDA_ENTRY STV_DEFAULT"
_ZN7cutlass13device_kernelIN5flash11enable_sm90INS1_16FlashAttnFwdSm90INS1_25CollectiveMainloopFwdSm90ILi2EN4cute5tupleIJNS5_1CILi1EEES8_S8_EEENS6_IJNS7_ILi128EEESA_NS7_ILi256EEEEEELi256ENS_12float_e4m3_tEfNS_4arch4Sm90ELb0ELb0ELb1ELb0ELb0ELb0ELb0ELb1ELb1ELb0ELb0ELb0EEENS1_21CollectiveEpilogueFwdINS6_IJSA_SB_SA_EEES9_NS_10bfloat16_tESF_Li256ELb0ELb0ELb0ELb1EEENS1_29StaticPersistentTileSchedulerILb0EEEEEEEEEvNT_6ParamsE:
[----:B------:R-:W1:Y:S02]  /*0000*/  LDC R1, c[0x0][0x28] ;  /* 0x00000a00ff017b82 */ /* 0x000e640000000800 */
[----:B-1----:R-:W-:Y:S01]  /*0010*/  VIADD R1, R1, 0xffffffd8 ;  /* 0xffffffd801017836 */ /* 0x002fe20000000000 */
[----:B------:R-:W1:Y:S01]  /*0020*/  S2R R3, SR_TID.X ;  /* 0x0000000000037919 */ /* 0x000e620000002100 */
[----:B------:R-:W-:Y:S01]  /*0030*/  ELECT P0, URZ, PT ;  /* 0x00000000003f782f */ /* 0x000fe20003800000 */
[----:B------:R-:W-:Y:S01]  /*0040*/  BSSY B0, `(.L_x_0) ;  /* 0x0000014000007945 */ /* 0x000fe20003800000 */
[--C-:B-1----:R-:W-:Y:S02]  /*0050*/  SHF.R.U32.HI R0, RZ, 0x5, R3.reuse ;  /* 0x00000005ff007819 */ /* 0x102fe40000011603 */
[----:B------:R-:W-:-:S03]  /*0060*/  SHF.R.U32.HI R18, RZ, 0x7, R3 ;  /* 0x00000007ff127819 */ /* 0x000fc60000011603 */
[----:B------:R-:W1:Y:S02]  /*0070*/  SHFL.IDX PT, R2, R0, RZ, 0x1f ;  /* 0x00001fff00027589 */ /* 0x000e6400000e0000 */
[----:B-1----:R-:W-:-:S13]  /*0080*/  ISETP.EQ.AND P0, PT, R2, RZ, P0 ;  /* 0x000000ff0200720c */ /* 0x002fda0000702270 */
[----:B------:R-:W-:Y:S05]  /*0090*/  @!P0 BRA `(.L_x_1) ;  /* 0x0000000000388947 */ /* 0x000fea0003800000 */
[----:B------:R-:W-:Y:S02]  /*00a0*/  ULDC.64 UR4, c[0x0][0x198] ;  /* 0x0000660000047ab9 */ /* 0x000fe40000000a00 */
[----:B------:R-:W-:Y:S02]  /*00b0*/  UIADD3 UR6, UP0, UR4, 0x270, URZ ;  /* 0x0000027004067890 */ /* 0x000fe4000ff1e03f */
[----:B------:R-:W-:Y:S02]  /*00c0*/  UIADD3 UR8, UP1, UR4, 0x370, URZ ;  /* 0x0000037004087890 */ /* 0x000fe4000ff3e03f */
[----:B------:R-:W-:Y:S02]  /*00d0*/  UIADD3 UR10, UP2, UR4, 0x470, URZ ;  /* 0x00000470040a7890 */ /* 0x000fe4000ff5e03f */
[----:B------:R-:W-:Y:S02]  /*00e0*/  UIADD3 UR4, UP3, UR4, 0x9f0, URZ ;  /* 0x000009f004047890 */ /* 0x000fe4000ff7e03f */
[----:B------:R-:W-:-:S02]  /*00f0*/  UIADD3.X UR7, URZ, UR5, URZ, UP0, !UPT ;  /* 0x000000053f077290 */ /* 0x000fc400087fe43f */
[----:B------:R-:W-:Y:S02]  /*0100*/  UIADD3.X UR9, URZ, UR5, URZ, UP1, !UPT ;  /* 0x000000053f097290 */ /* 0x000fe40008ffe43f */
[----:B------:R-:W-:Y:S02]  /*0110*/  UIADD3.X UR11, URZ, UR5, URZ, UP2, !UPT ;  /* 0x000000053f0b7290 */ /* 0x000fe400097fe43f */
[----:B------:R-:W-:-:S03]  /*0120*/  UIADD3.X UR5, URZ, UR5, URZ, UP3, !UPT ;  /* 0x000000053f057290 */ /* 0x000fc60009ffe43f */
[----:B------:R1:W-:Y:S02]  /*0130*/  UTMACCTL.PF [UR6] ;  /* 0x00000000060079b9 */ /* 0x0003e40008040000 */
[----:B------:R1:W-:Y:S02]  /*0140*/  UTMACCTL.PF [UR8] ;  /* 0x00000000080079b9 */ /* 0x0003e40008040000 */
[----:B------:R1:W-:Y:S02]  /*0150*/  UTMACCTL.PF [UR10] ;  /* 0x000000000a0079b9 */ /* 0x0003e40008040000 */
[----:B------:R1:W-:Y:S02]  /*0160*/  UTMACCTL.PF [UR4] ;  /* 0x00000000040079b9 */ /* 0x0003e40008040000 */
[----:B-1----:R-:W-:Y:S01]  /*0170*/  NOP ;  /* 0x0000000000007918 */ /* 0x002fe20000000000 */
.L_x_1:
[----:B------:R-:W-:Y:S05]  /*0180*/  BSYNC B0 ;  /* 0x0000000000007941 */ /* 0x000fea0003800000 */
.L_x_0:
[----:B------:R-:W-:Y:S01]  /*0190*/  VOTEU.ANY UP0, P0 ;  /* 0x00000000003f7886 */ /* 0x000fe20000000100 */
[----:B------:R-:W1:Y:S01]  /*01a0*/  SHFL.IDX PT, R3, R18, RZ, 0x1f ;  /* 0x00001fff12037589 */ /* 0x000e6200000e0000 */
[----:B------:R-:W-:Y:S01]  /*01b0*/  UMOV UR4, 0x1 ;  /* 0x0000000100047882 */ /* 0x000fe20000000000 */
[----:B------:R-:W-:Y:S01]  /*01c0*/  VOTEU.ANY UP1, P0 ;  /* 0x00000000003f7886 */ /* 0x000fe20000020100 */
[----:B------:R-:W-:Y:S01]  /*01d0*/  VOTEU.ANY UP2, P0 ;  /* 0x00000000003f7886 */ /* 0x000fe20000040100 */
[----:B------:R-:W2:Y:S01]  /*01e0*/  @UP0 S2UR UR7, SR_CgaCtaId ;  /* 0x00000000000709c3 */ /* 0x000ea20000008800 */
[----:B------:R-:W3:Y:S01]  /*01f0*/  SHFL.IDX PT, R2, R0, RZ, 0x1f ;  /* 0x00001fff00027589 */ /* 0x000ee200000e0000 */
[----:B------:R-:W-:Y:S01]  /*0200*/  @UP0 UMOV UR6, 0x400 ;  /* 0x0000040000060882 */ /* 0x000fe20000000000 */
[----:B------:R-:W-:-:S04]  /*0210*/  @UP0 UIADD3 UR4, -UR4, 0x100000, URZ ;  /* 0x0010000004040890 */ /* 0x000fc8000fffe13f */
[----:B------:R-:W-:Y:S02]  /*0220*/  @UP0 USHF.L.U32 UR5, UR4, 0xb, URZ ;  /* 0x0000000b04050899 */ /* 0x000fe4000800063f */
[----:B------:R-:W-:Y:S01]  /*0230*/  @UP0 USHF.L.U32 UR4, UR4, 0x1, URZ ;  /* 0x0000000104040899 */ /* 0x000fe2000800063f */
[----:B-1----:R-:W-:Y:S01]  /*0240*/  R2UR UR8, R3 ;  /* 0x00000000030872ca */ /* 0x002fe200000e0000 */
[----:B--2---:R-:W-:Y:S01]  /*0250*/  @UP0 ULEA UR6, UR7, UR6, 0x18 ;  /* 0x0000000607060291 */ /* 0x004fe2000f8ec03f */
[----:B---3--:R-:W-:-:S11]  /*0260*/  ISETP.NE.AND P1, PT, R2, RZ, PT ;  /* 0x000000ff0200720c */ /* 0x008fd60003f25270 */
[----:B------:R-:W-:Y:S01]  /*0270*/  UISETP.NE.AND UP0, UPT, UR8, URZ, UPT ;  /* 0x0000003f0800728c */ /* 0x000fe2000bf05270 */
[----:B------:R-:W1:Y:S02]  /*0280*/  FENCE.VIEW.ASYNC.S ;  /* 0x00000000000073c6 */ /* 0x000e640000000000 */
[----:B-1----:R1:W2:Y:S01]  /*0290*/  @UP1 SYNCS.EXCH.64 URZ, [UR6+0x38800], UR4 ;  /* 0x03880004063f15b2 */ /* 0x0022a20008000100 */
[----:B------:R1:W3:Y:S01]  /*02a0*/  @UP2 SYNCS.EXCH.64 URZ, [UR6+0x38820], UR4 ;  /* 0x03882004063f25b2 */ /* 0x0002e20008000100 */
[----:B------:R-:W-:Y:S06]  /*02b0*/  @P1 BRA `(.L_x_2) ;  /* 0x0000000000481947 */ /* 0x000fec0003800000 */
[----:B-1----:R-:W1:Y:S01]  /*02c0*/  S2UR UR5, SR_CgaCtaId ;  /* 0x00000000000579c3 */ /* 0x002e620000008800 */
[----:B------:R-:W-:Y:S01]  /*02d0*/  UMOV UR4, 0x400 ;  /* 0x0000040000047882 */ /* 0x000fe20000000000 */
[----:B------:R-:W-:Y:S01]  /*02e0*/  UMOV UR6, 0x1 ;  /* 0x0000000100067882 */ /* 0x000fe20000000000 */
[----:B------:R-:W-:Y:S01]  /*02f0*/  UMOV UR9, 0x2 ;  /* 0x0000000200097882 */ /* 0x000fe20000000000 */
[----:B------:R-:W-:-:S04]  /*0300*/  UIADD3 UR6, -UR6, 0x100000, URZ ;  /* 0x0010000006067890 */ /* 0x000fc8000fffe13f */
[----:B------:R-:W-:Y:S02]  /*0310*/  USHF.L.U32 UR7, UR6, 0xb, URZ ;  /* 0x0000000b06077899 */ /* 0x000fe4000800063f */
[----:B------:R-:W-:Y:S01]  /*0320*/  USHF.L.U32 UR6, UR6, 0x1, URZ ;  /* 0x0000000106067899 */ /* 0x000fe2000800063f */
[----:B------:R-:W-:Y:S01]  /*0330*/  ELECT P0, URZ, PT ;  /* 0x00000000003f782f */ /* 0x000fe20003800000 */
[----:B-1----:R-:W-:Y:S02]  /*0340*/  ULEA UR8, UR5, UR4, 0x18 ;  /* 0x0000000405087291 */ /* 0x002fe4000f8ec03f */
[----:B------:R-:W-:-:S04]  /*0350*/  UIADD3 UR4, -UR9, 0x100000, URZ ;  /* 0x0010000009047890 */ /* 0x000fc8000fffe13f */
[----:B------:R-:W-:Y:S02]  /*0360*/  USHF.L.U32 UR5, UR4, 0xb, URZ ;  /* 0x0000000b04057899 */ /* 0x000fe4000800063f */
[----:B------:R-:W-:Y:S01]  /*0370*/  USHF.L.U32 UR4, UR4, 0x1, URZ ;  /* 0x0000000104047899 */ /* 0x000fe2000800063f */
[----:B------:R-:W1:Y:S03]  /*0380*/  FENCE.VIEW.ASYNC.S ;  /* 0x00000000000073c6 */ /* 0x000e660000000000 */
[----:B-1----:R4:W1:Y:S08]  /*0390*/  SYNCS.EXCH.64 URZ, [UR8+0x38830], UR6 ;  /* 0x03883006083f75b2 */ /* 0x0028700008000100 */
[----:B------:R4:W1:Y:S01]  /*03a0*/  SYNCS.EXCH.64 URZ, [UR8+0x38840], UR4 ;  /* 0x03884004083f75b2 */ /* 0x0008620008000100 */
[----:B------:R4:W1:Y:S01]  /*03b0*/  SYNCS.EXCH.64 URZ, [UR8+0x38838], UR6 ;  /* 0x03883806083f75b2 */ /* 0x0008620008000100 */
[----:B------:R4:W1:Y:S02]  /*03c0*/  SYNCS.EXCH.64 URZ, [UR8+0x38848], UR4 ;  /* 0x03884804083f75b2 */ /* 0x0008640008000100 */
[----:B----4-:R-:W-:Y:S01]  /*03d0*/  NOP ;  /* 0x0000000000007918 */ /* 0x010fe20000000000 */
.L_x_2:
[----:B------:R-:W4:Y:S01]  /*03e0*/  SHFL.IDX PT, R2, R0, RZ, 0x1f ;  /* 0x00001fff00027589 */ /* 0x000f2200000e0000 */
[----:B------:R-:W-:Y:S01]  /*03f0*/  NOP ;  /* 0x0000000000007918 */ /* 0x000fe20000000000 */
[----:B----4-:R-:W-:-:S13]  /*0400*/  ISETP.NE.AND P0, PT, R2, RZ, PT ;  /* 0x000000ff0200720c */ /* 0x010fda0003f05270 */
[----:B------:R-:W-:Y:S05]  /*0410*/  @P0 BRA `(.L_x_3) ;  /* 0x0000000000480947 */ /* 0x000fea0003800000 */
[----:B-1----:R-:W1:Y:S01]  /*0420*/  S2UR UR5, SR_CgaCtaId ;  /* 0x00000000000579c3 */ /* 0x002e620000008800 */
[----:B------:R-:W-:Y:S01]  /*0430*/  UMOV UR4, 0x400 ;  /* 0x0000040000047882 */ /* 0x000fe20000000000 */
[----:B------:R-:W-:Y:S01]  /*0440*/  UMOV UR6, 0x80 ;  /* 0x0000008000067882 */ /* 0x000fe20000000000 */
[----:B------:R-:W-:Y:S01]  /*0450*/  UMOV UR7, 0x100 ;  /* 0x0000010000077882 */ /* 0x000fe20000000000 */
[----:B------:R-:W-:Y:S01]  /*0460*/  ELECT P0, URZ, PT ;  /* 0x00000000003f782f */ /* 0x000fe20003800000 */
[----:B-1----:R-:W-:Y:S02]  /*0470*/  ULEA UR8, UR5, UR4, 0x18 ;  /* 0x0000000405087291 */ /* 0x002fe4000f8ec03f */
[----:B------:R-:W-:-:S04]  /*0480*/  UIADD3 UR4, -UR6, 0x100000, URZ ;  /* 0x0010000006047890 */ /* 0x000fc8000fffe13f */
[----:B------:R-:W-:Y:S02]  /*0490*/  USHF.L.U32 UR5, UR4, 0xb, URZ ;  /* 0x0000000b04057899 */ /* 0x000fe4000800063f */
[----:B------:R-:W-:Y:S02]  /*04a0*/  USHF.L.U32 UR4, UR4, 0x1, URZ ;  /* 0x0000000104047899 */ /* 0x000fe4000800063f */
        /* <DEDUP_REMOVED lines=9> */
.L_x_3:
[----:B------:R-:W4:Y:S01]  /*0540*/  SHFL.IDX PT, R2, R0, RZ, 0x1f ;  /* 0x00001fff00027589 */ /* 0x000f2200000e0000 */
[----:B------:R-:W-:Y:S01]  /*0550*/  NOP ;  /* 0x0000000000007918 */ /* 0x000fe20000000000 */
[----:B----4-:R-:W-:-:S13]  /*0560*/  ISETP.NE.AND P0, PT, R2, RZ, PT ;  /* 0x000000ff0200720c */ /* 0x010fda0003f05270 */
[----:B------:R-:W-:Y:S05]  /*0570*/  @P0 BRA `(.L_x_4) ;  /* 0x0000000000380947 */ /* 0x000fea0003800000 */
[----:B-1----:R-:W1:Y:S01]  /*0580*/  S2UR UR5, SR_CgaCtaId ;  /* 0x00000000000579c3 */ /* 0x002e620000008800 */
[----:B------:R-:W-:Y:S01]  /*0590*/  UMOV UR4, 0x400 ;  /* 0x0000040000047882 */ /* 0x000fe20000000000 */
[----:B------:R-:W-:Y:S01]  /*05a0*/  UMOV UR7, 0x1 ;  /* 0x0000000100077882 */ /* 0x000fe20000000000 */
[----:B------:R-:W-:Y:S01]  /*05b0*/  ELECT P0, URZ, PT ;  /* 0x00000000003f782f */ /* 0x000fe20003800000 */
[----:B-1----:R-:W-:Y:S02]  /*05c0*/  ULEA UR6, UR5, UR4, 0x18 ;  /* 0x0000000405067291 */ /* 0x002fe4000f8ec03f */
[----:B------:R-:W-:-:S04]  /*05d0*/  UIADD3 UR4, -UR7, 0x100000, URZ ;  /* 0x0010000007047890 */ /* 0x000fc8000fffe13f */
[----:B------:R-:W-:Y:S02]  /*05e0*/  USHF.L.U32 UR5, UR4, 0xb, URZ ;  /* 0x0000000b04057899 */ /* 0x000fe4000800063f */
[----:B------:R-:W-:Y:S01]  /*05f0*/  USHF.L.U32 UR4, UR4, 0x1, URZ ;  /* 0x0000000104047899 */ /* 0x000fe2000800063f */
[----:B------:R-:W1:Y:S11]  /*0600*/  FENCE.VIEW.ASYNC.S ;  /* 0x00000000000073c6 */ /* 0x000e760000000000 */
[----:B-1----:R4:W1:Y:S01]  /*0610*/  SYNCS.EXCH.64 URZ, [UR6+0x38870], UR4 ;  /* 0x03887004063f75b2 */ /* 0x0028620008000100 */
[----:B------:R4:W1:Y:S01]  /*0620*/  SYNCS.EXCH.64 URZ, [UR6+0x38880], UR4 ;  /* 0x03888004063f75b2 */ /* 0x0008620008000100 */
[----:B------:R4:W1:Y:S01]  /*0630*/  SYNCS.EXCH.64 URZ, [UR6+0x38878], UR4 ;  /* 0x03887804063f75b2 */ /* 0x0008620008000100 */
[----:B------:R4:W1:Y:S02]  /*0640*/  SYNCS.EXCH.64 URZ, [UR6+0x38888], UR4 ;  /* 0x03888804063f75b2 */ /* 0x0008640008000100 */
[----:B----4-:R-:W-:Y:S01]  /*0650*/  NOP ;  /* 0x0000000000007918 */ /* 0x010fe20000000000 */
.L_x_4:
        /* <DEDUP_REMOVED lines=22> */
.L_x_5:
        /* <DEDUP_REMOVED lines=22> */
.L_x_6:
[----:B------:R-:W-:Y:S01]  /*0920*/  PLOP3.LUT P0, PT, PT, PT, UP0, 0x80, 0x0 ;  /* 0x000000000000781c */ /* 0x000fe20003f0f008 */
[----:B------:R-:W-:Y:S01]  /*0930*/  UMOV UR46, 0x1 ;  /* 0x00000001002e7882 */ /* 0x000fe20000000000 */
[----:B------:R-:W-:Y:S01]  /*0940*/  NOP ;  /* 0x0000000000007918 */ /* 0x000fe20000000000 */
[----:B------:R-:W-:Y:S01]  /*0950*/  USEL UR46, UR46, 0x2, !UP0 ;  /* 0x000000022e2e7887 */ /* 0x000fe2000c000000 */
[----:B------:R-:W-:Y:S01]  /*0960*/  ULDC.64 UR50, c[0x0][0x208] ;  /* 0x0000820000327ab9 */ /* 0x000fe20000000a00 */
[----:B-123--:R-:W-:Y:S08]  /*0970*/  BAR.SYNC.DEFER_BLOCKING 0x0 ;  /* 0x0000000000007b1d */ /* 0x00eff00000010000 */
[----:B------:R-:W-:Y:S05]  /*0980*/  @!P0 BRA `(.L_x_7) ;  /* 0x0000009000dc8947 */ /* 0x000fea0003800000 */
.L_x_8:
[----:B------:R-:W-:-:S08]  /*0990*/  NOP ;  /* 0x0000000000007918 */ /* 0x000fd00000000000 */
[----:B------:R-:W1:Y:S02]  /*09a0*/  USETMAXREG.TRY_ALLOC.CTAPOOL UP0, 0xf0 ;  /* 0x000000f0000079c8 */ /* 0x000e640008000600 */
[----:B-1----:R-:W-:-:S13]  /*09b0*/  PLOP3.LUT P0, PT, PT, PT, UP0, 0x80, 0x0 ;  /* 0x000000000000781c */ /* 0x002fda0003f0f008 */
[----:B------:R-:W-:Y:S05]  /*09c0*/  @!P0 BRA `(.L_x_8) ;  /* 0xfffffffc00f08947 */ /* 0x000fea000383ffff */
[----:B------:R-:W1:Y:S01]  /*09d0*/  S2R R2, SR_TID.X ;  /* 0x0000000000027919 */ /* 0x000e620000002100 */
[----:B------:R-:W2:Y:S08]  /*09e0*/  S2UR UR48, SR_CTAID.X ;  /* 0x00000000003079c3 */ /* 0x000eb00000002500 */
[----:B------:R-:W-:Y:S06]  /*09f0*/  BAR.ARV 0x8, 0x120 ;  /* 0x0204800000007b1d */ /* 0x000fec0000002000 */
[----:B-1----:R-:W-:-:S04]  /*0a00*/  LOP3.LUT R0, R2, 0xffffff80, RZ, 0xc0, !PT ;  /* 0xffffff8002007812 */ /* 0x002fc800078ec0ff */
[----:B------:R-:W-:Y:S02]  /*0a10*/  ISETP.NE.AND P0, PT, R0, 0x80, PT ;  /* 0x000000800000780c */ /* 0x000fe40003f05270 */
[----:B------:R-:W2:Y:S11]  /*0a20*/  LDC R0, c[0x0][0xda4] ;  /* 0x00036900ff007b82 */ /* 0x000eb60000000800 */
[----:B------:R-:W-:Y:S06]  /*0a30*/  @!P0 BAR.ARV 0x9, 0x100 ;  /* 0x0244000000008b1d */ /* 0x000fec0000002000 */
[----:B--2---:R-:W-:-:S13]  /*0a40*/  ISETP.LE.AND P0, PT, R0, UR48, PT ;  /* 0x0000003000007c0c */ /* 0x004fda000bf03270 */
[----:B------:R-:W-:Y:S05]  /*0a50*/  @P0 EXIT ;  /* 0x000000000000094d */ /* 0x000fea0003800000 */
[----:B------:R-:W-:Y:S01]  /*0a60*/  VIADD R0, R2, 0xffffff80 ;  /* 0xffffff8002007836 */ /* 0x000fe20000000000 */
[----:B------:R-:W1:Y:S01]  /*0a70*/  S2UR UR37, SR_CgaCtaId ;  /* 0x00000000002579c3 */ /* 0x000e620000008800 */
[----:B------:R-:W-:Y:S01]  /*0a80*/  UMOV UR38, 0x400 ;  /* 0x0000040000267882 */ /* 0x000fe20000000000 */
[----:B------:R-:W-:Y:S01]  /*0a90*/  IMAD.MOV.U32 R232, RZ, RZ, -0x2 ;  /* 0xfffffffeffe87424 */ /* 0x000fe200078e00ff */
[----:B------:R-:W-:Y:S01]  /*0aa0*/  ULOP3.LUT UR47, UR46, 0x1, URZ, 0xfc, !UPT ;  /* 0x000000012e2f7892 */ /* 0x000fe2000f8efc3f */
[----:B------:R-:W-:Y:S01]  /*0ab0*/  SHF.R.S32.HI R3, RZ, 0x1f, R0 ;  /* 0x0000001fff037819 */ /* 0x000fe20000011400 */
[----:B------:R-:W-:Y:S01]  /*0ac0*/  ULDC.64 UR52, c[0x0][0x198] ;  /* 0x0000660000347ab9 */ /* 0x000fe20000000a00 */
[----:B------:R-:W-:Y:S01]  /*0ad0*/  UMOV UR39, URZ ;  /* 0x0000003f00277c82 */ /* 0x000fe20008000000 */
[----:B------:R-:W-:Y:S01]  /*0ae0*/  UMOV UR36, URZ ;  /* 0x0000003f00247c82 */ /* 0x000fe20008000000 */
[CC--:B------:R-:W-:Y:S01]  /*0af0*/  LEA.HI R4, R3.reuse, R0.reuse, RZ, 0x7 ;  /* 0x0000000003047211 */ /* 0x0c0fe200078f38ff */
[----:B------:R-:W2:Y:S01]  /*0b00*/  S2UR UR6, SR_SWINHI ;  /* 0x00000000000679c3 */ /* 0x000ea20000002f00 */
[----:B------:R-:W-:Y:S01]  /*0b10*/  LEA.HI R7, R3, R0, RZ, 0x4 ;  /* 0x0000000003077211 */ /* 0x000fe200078f20ff */
[----:B------:R-:W-:Y:S01]  /*0b20*/  UMOV UR49, URZ ;  /* 0x0000003f00317c82 */ /* 0x000fe20008000000 */
[----:B------:R-:W-:-:S02]  /*0b30*/  LOP3.LUT R5, R4, 0xffffff80, RZ, 0xc0, !PT ;  /* 0xffffff8004057812 */ /* 0x000fc400078ec0ff */
[----:B------:R-:W-:Y:S02]  /*0b40*/  SHF.R.S32.HI R8, RZ, 0x4, R7 ;  /* 0x00000004ff087819 */ /* 0x000fe40000011407 */
[----:B------:R-:W-:Y:S01]  /*0b50*/  LEA.HI R22, R3, R0, RZ, 0x5 ;  /* 0x0000000003167211 */ /* 0x000fe200078f28ff */
[C---:B------:R-:W-:Y:S01]  /*0b60*/  IMAD.IADD R2, R0.reuse, 0x1, -R5 ;  /* 0x0000000100027824 */ /* 0x040fe200078e0a05 */
[C---:B------:R-:W-:Y:S02]  /*0b70*/  LEA.HI R3, R7.reuse, R8, RZ, 0x1 ;  /* 0x0000000807037211 */ /* 0x040fe400078f08ff */
[----:B------:R-:W-:Y:S02]  /*0b80*/  LOP3.LUT R7, R7, 0x3fffff0, RZ, 0xc0, !PT ;  /* 0x03fffff007077812 */ /* 0x000fe400078ec0ff */
[----:B------:R-:W-:Y:S02]  /*0b90*/  SHF.R.S32.HI R5, RZ, 0x1f, R2 ;  /* 0x0000001fff057819 */ /* 0x000fe40000011402 */
[----:B------:R-:W-:Y:S01]  /*0ba0*/  LOP3.LUT R3, R3, 0x1ffffffe, RZ, 0xc0, !PT ;  /* 0x1ffffffe03037812 */ /* 0x000fe200078ec0ff */
[----:B------:R-:W-:Y:S01]  /*0bb0*/  IMAD.IADD R7, R0, 0x1, -R7 ;  /* 0x0000000100077824 */ /* 0x000fe200078e0a07 */
[----:B------:R-:W-:Y:S01]  /*0bc0*/  LEA.HI R6, R5, R2, RZ, 0x2 ;  /* 0x0000000205067211 */ /* 0x000fe200078f10ff */
[----:B-1----:R-:W-:Y:S01]  /*0bd0*/  ULEA UR38, UR37, UR38, 0x18 ;  /* 0x0000002625267291 */ /* 0x002fe2000f8ec03f */
[----:B------:R-:W-:Y:S01]  /*0be0*/  SHF.R.S32.HI R22, RZ, 0x5, R22 ;  /* 0x00000005ff167819 */ /* 0x000fe20000011416 */
[----:B------:R-:W-:Y:S01]  /*0bf0*/  IMAD.IADD R3, R8, 0x1, -R3 ;  /* 0x0000000108037824 */ /* 0x000fe200078e0a03 */
[----:B------:R-:W-:-:S02]  /*0c00*/  SHF.R.S32.HI R9, RZ, 0x2, R6 ;  /* 0x00000002ff097819 */ /* 0x000fc40000011406 */
[----:B------:R-:W-:Y:S01]  /*0c10*/  SHF.R.S32.HI R10, RZ, 0x1f, R6 ;  /* 0x0000001fff0a7819 */ /* 0x000fe20000011406 */
[----:B------:R-:W-:Y:S01]  /*0c20*/  IMAD R0, R22, 0x10, R7 ;  /* 0x0000001016007824 */ /* 0x000fe200078e0207 */
[----:B------:R-:W-:Y:S01]  /*0c30*/  SHF.R.S32.HI R19, RZ, 0x7, R4 ;  /* 0x00000007ff137819 */ /* 0x000fe20000011404 */
[----:B------:R-:W-:Y:S01]  /*0c40*/  UMOV UR4, UR38 ;  /* 0x0000002600047c82 */ /* 0x000fe20008000000 */
[----:B--2---:R-:W-:Y:S01]  /*0c50*/  UMOV UR5, UR6 ;  /* 0x0000000600057c82 */ /* 0x004fe20008000000 */
[----:B------:R-:W-:Y:S01]  /*0c60*/  LEA.HI R10, R10, R9, RZ, 0x3 ;  /* 0x000000090a0a7211 */ /* 0x000fe200078f18ff */
[----:B------:R-:W-:Y:S01]  /*0c70*/  IMAD R7, R0, 0x8, R3 ;  /* 0x0000000800077824 */ /* 0x000fe200078e0203 */
[----:B------:R-:W-:Y:S01]  /*0c80*/  LEA.HI R4, R4, R19, RZ, 0x1 ;  /* 0x0000001304047211 */ /* 0x000fe200078f08ff */
[----:B------:R-:W-:Y:S01]  /*0c90*/  IMAD.U32 R16, RZ, RZ, UR4 ;  /* 0x00000004ff107e24 */ /* 0x000fe2000f8e00ff */
[----:B------:R-:W-:Y:S01]  /*0ca0*/  LOP3.LUT R10, R10, 0xfffffff8, RZ, 0xc0, !PT ;  /* 0xfffffff80a0a7812 */ /* 0x000fe200078ec0ff */
[----:B------:R-:W-:Y:S01]  /*0cb0*/  IMAD.U32 R17, RZ, RZ, UR5 ;  /* 0x00000005ff117e24 */ /* 0x000fe2000f8e00ff */
[----:B------:R-:W-:-:S02]  /*0cc0*/  LEA.HI R5, R5, R2, RZ, 0x5 ;  /* 0x0000000205057211 */ /* 0x000fc400078f28ff */
[----:B------:R-:W-:Y:S01]  /*0cd0*/  LOP3.LUT R3, R6, 0x7ffffffc, RZ, 0xc0, !PT ;  /* 0x7ffffffc06037812 */ /* 0x000fe200078ec0ff */
[----:B------:R-:W-:Y:S01]  /*0ce0*/  IMAD.IADD R9, R9, 0x1, -R10 ;  /* 0x0000000109097824 */ /* 0x000fe200078e0a0a */
[----:B------:R-:W-:Y:S02]  /*0cf0*/  LOP3.LUT R4, R4, 0x3fffffe, RZ, 0xc0, !PT ;  /* 0x03fffffe04047812 */ /* 0x000fe400078ec0ff */
[----:B------:R-:W-:Y:S01]  /*0d00*/  SHF.R.S32.HI R0, RZ, 0x5, R5 ;  /* 0x00000005ff007819 */ /* 0x000fe20000011405 */
[----:B------:R-:W-:Y:S02]  /*0d10*/  IMAD.IADD R3, R2, 0x1, -R3 ;  /* 0x0000000102037824 */ /* 0x000fe400078e0a03 */
[----:B------:R-:W-:Y:S02]  /*0d20*/  IMAD.SHL.U32 R5, R7, 0x8, RZ ;  /* 0x0000000807057824 */ /* 0x000fe400078e00ff */
[----:B------:R-:W-:Y:S02]  /*0d30*/  IMAD R9, R0, 0x10, R9 ;  /* 0x0000001000097824 */ /* 0x000fe400078e0209 */
[----:B------:R-:W-:-:S02]  /*0d40*/  IMAD.IADD R4, R19, 0x1, -R4 ;  /* 0x0000000113047824 */ /* 0x000fc400078e0a04 */
[----:B------:R-:W-:Y:S02]  /*0d50*/  IMAD R232, R3, R232, 0x80 ;  /* 0x0000008003e87424 */ /* 0x000fe400078e02e8 */
[----:B------:R-:W-:-:S04]  /*0d60*/  IMAD.WIDE R16, R5, 0x2, R16 ;  /* 0x0000000205107825 */ /* 0x000fc800078e0210 */
[----:B------:R-:W-:-:S07]  /*0d70*/  IMAD R23, R4, 0x40, R9 ;  /* 0x0000004004177824 */ /* 0x000fce00078e0209 */
.L_x_33:
[----:B------:R-:W1:Y:S01]  /*0d80*/  SHFL.IDX PT, R0, R19, RZ, 0x1f ;  /* 0x00001fff13007589 */ /* 0x000e6200000e0000 */
[----:B------:R-:W-:Y:S01]  /*0d90*/  ULDC UR4, c[0x0][0xda8] ;  /* 0x00036a0000047ab9 */ /* 0x000fe20000000800 */
[----:B------:R-:W-:Y:S01]  /*0da0*/  ULDC UR43, c[0x0][0xdb4] ;  /* 0x00036d00002b7ab9 */ /* 0x000fe20000000800 */
[----:B------:R-:W-:Y:S02]  /*0db0*/  UISETP.NE.AND UP1, UPT, UR4, 0x1, UPT ;  /* 0x000000010400788c */ /* 0x000fe4000bf25270 */
[----:B------:R-:W-:Y:S01]  /*0dc0*/  UISETP.NE.AND UP2, UPT, UR43, 0x1, UPT ;  /* 0x000000012b00788c */ /* 0x000fe2000bf45270 */
[----:B------:R-:W-:Y:S01]  /*0dd0*/  ULDC.64 UR6, c[0x0][0x3f8] ;  /* 0x0000fe0000067ab9 */ /* 0x000fe20000000a00 */
[----:B------:R-:W-:Y:S01]  /*0de0*/  UMOV UR42, UR48 ;  /* 0x00000030002a7c82 */ /* 0x000fe20008000000 */
[----:B------:R-:W-:Y:S01]  /*0df0*/  UISETP.NE.U32.AND UP0, UPT, UR6, URZ, UPT ;  /* 0x0000003f0600728c */ /* 0x000fe2000bf05070 */
[----:B------:R-:W-:Y:S02]  /*0e00*/  ULDC UR55, c[0x0][0x404] ;  /* 0x0001010000377ab9 */ /* 0x000fe40000000800 */
[----:B------:R-:W-:Y:S01]  /*0e10*/  ULDC UR6, c[0x0][0x428] ;  /* 0x00010a0000067ab9 */ /* 0x000fe20000000800 */
[----:B------:R-:W-:-:S02]  /*0e20*/  UISETP.NE.AND.EX UP0, UPT, UR7, URZ, UPT, UP0 ;  /* 0x0000003f0700728c */ /* 0x000fc4000bf05300 */
[----:B------:R-:W-:Y:S01]  /*0e30*/  @UP1 ULDC UR4, c[0x0][0xdac] ;  /* 0x00036b0000041ab9 */ /* 0x000fe20000000800 */
[----:B------:R-:W-:Y:S02]  /*0e40*/  UISETP.NE.AND UP3, UPT, UR6, 0x1, UPT ;  /* 0x000000010600788c */ /* 0x000fe4000bf65270 */
[----:B------:R-:W-:Y:S01]  /*0e50*/  UIMAD.WIDE.U32 UR4, UR48, UR4, URZ ;  /* 0x00000004300472a5 */ /* 0x000fe2000f8e003f */
[----:B------:R-:W-:Y:S01]  /*0e60*/  @UP1 ULDC UR6, c[0x0][0xdb0] ;  /* 0x00036c0000061ab9 */ /* 0x000fe20000000800 */
[----:B------:R-:W-:Y:S02]  /*0e70*/  UIADD3 UR7, UR38, 0x20400, URZ ;  /* 0x0002040026077890 */ /* 0x000fe4000fffe03f */
[----:B------:R-:W-:Y:S01]  /*0e80*/  @UP1 USHF.R.U32.HI UR42, URZ, UR6, UR5 ;  /* 0x000000063f2a1299 */ /* 0x000fe20008011605 */
[----:B-1----:R-:W-:Y:S01]  /*0e90*/  R2UR UR40, R0 ;  /* 0x00000000002872ca */ /* 0x002fe200000e0000 */
[----:B------:R-:W-:Y:S01]  /*0ea0*/  @UP2 ULDC.64 UR8, c[0x0][0xdb8] ;  /* 0x00036e0000082ab9 */ /* 0x000fe20000000a00 */
[----:B------:R-:W-:-:S02]  /*0eb0*/  USEL UR55, UR55, 0x1, UP0 ;  /* 0x0000000137377887 */ /* 0x000fc40008000000 */
[----:B------:R-:W-:Y:S01]  /*0ec0*/  UIMAD.WIDE.U32 UR4, UR42, UR8, URZ ;  /* 0x000000082a0472a5 */ /* 0x000fe2000f8e003f */
[----:B------:R-:W-:Y:S01]  /*0ed0*/  ULDC UR10, c[0x0][0x2e0] ;  /* 0x0000b800000a7ab9 */ /* 0x000fe20000000800 */
[----:B------:R-:W-:Y:S02]  /*0ee0*/  ULOP3.LUT UP4, URZ, UR7, 0x3ff, URZ, 0xc0, !UPT ;  /* 0x000003ff073f7892 */ /* 0x000fe4000f88c03f */
[----:B------:R-:W-:Y:S01]  /*0ef0*/  UIMAD UR55, UR55, UR10, URZ ;  /* 0x0000000a373772a4 */ /* 0x000fe2000f8e023f */
[----:B------:R-:W-:Y:S01]  /*0f00*/  UMOV UR44, UR42 ;  /* 0x0000002a002c7c82 */ /* 0x000fe20008000000 */
[----:B------:R-:W-:Y:S02]  /*0f10*/  @UP2 USHF.R.U32.HI UR44, URZ, UR9, UR5 ;  /* 0x000000093f2c2299 */ /* 0x000fe40008011605 */
[----:B------:R-:W-:Y:S01]  /*0f20*/  PLOP3.LUT P0, PT, PT, PT, UP4, 0x80, 0x0 ;  /* 0x000000000000781c */ /* 0x000fe20003f0f048 */
[----:B------:R-:W-:Y:S02]  /*0f30*/  ULEA.HI UR6, UR40, UR40, URZ, 0x1 ;  /* 0x0000002828067291 */ /* 0x000fe4000f8f083f */
[----:B------:R-:W-:-:S02]  /*0f40*/  UIADD3 UR4, UR55, 0x7f, URZ ;  /* 0x0000007f37047890 */ /* 0x000fc4000fffe03f */
[----:B------:R-:W-:Y:S02]  /*0f50*/  ULOP3.LUT UR6, UR6, 0x1e, URZ, 0xc0, !UPT ;  /* 0x0000001e06067892 */ /* 0x000fe4000f8ec03f */
[----:B------:R-:W-:Y:S02]  /*0f60*/  UIADD3 UR8, -UR44, URZ, URZ ;  /* 0x0000003f2c087290 */ /* 0x000fe4000fffe13f */
[----:B------:R-:W-:Y:S02]  /*0f70*/  UIADD3 UR6, UR40, -UR6, URZ ;  /* 0x8000000628067290 */ /* 0x000fe4000fffe03f */
[----:B------:R-:W-:Y:S02]  /*0f80*/  USHF.R.S32.HI UR5, URZ, 0x1f, UR4 ;  /* 0x0000001f3f057899 */ /* 0x000fe40008011404 */
[----:B------:R-:W-:Y:S02]  /*0f90*/  ULEA UR6, UR6, UR7, 0xd ;  /* 0x0000000706067291 */ /* 0x000fe4000f8e683f */
[----:B------:R-:W-:Y:S01]  /*0fa0*/  UIMAD UR43, UR43, UR8, UR42 ;  /* 0x000000082b2b72a4 */ /* 0x000fe2000f8e022a */
[----:B------:R-:W-:Y:S01]  /*0fb0*/  @UP3 ULDC UR11, c[0x0][0x42c] ;  /* 0x00010b00000b3ab9 */ /* 0x000fe20000000800 */
[----:B------:R-:W-:-:S02]  /*0fc0*/  ULEA.HI UR54, UR5, UR4, URZ, 0x7 ;  /* 0x0000000405367291 */ /* 0x000fc4000f8f383f */
[----:B------:R-:W-:Y:S02]  /*0fd0*/  USHF.R.U32.HI UR6, URZ, 0x4, UR6 ;  /* 0x000000043f067899 */ /* 0x000fe40008011606 */
[----:B------:R-:W-:Y:S01]  /*0fe0*/  UIMAD.WIDE.U32 UR4, UR43, UR11, URZ ;  /* 0x0000000b2b0472a5 */ /* 0x000fe2000f8e003f */
[----:B------:R-:W-:Y:S01]  /*0ff0*/  @UP3 ULDC UR12, c[0x0][0x430] ;  /* 0x00010c00000c3ab9 */ /* 0x000fe20000000800 */
[----:B------:R-:W-:Y:S01]  /*1000*/  UMOV UR41, UR43 ;  /* 0x0000002b00297c82 */ /* 0x000fe20008000000 */
[----:B------:R-:W-:Y:S02]  /*1010*/  ULOP3.LUT UR56, UR6, 0x3fff, URZ, 0xc0, !UPT ;  /* 0x00003fff06387892 */ /* 0x000fe4000f8ec03f */
[----:B------:R-:W-:Y:S02]  /*1020*/  USHF.R.S32.HI UR54, URZ, 0x7, UR54 ;  /* 0x000000073f367899 */ /* 0x000fe40008011436 */
[----:B------:R-:W-:Y:S01]  /*1030*/  @UP3 USHF.R.U32.HI UR41, URZ, UR12, UR5 ;  /* 0x0000000c3f293299 */ /* 0x000fe20008011605 */
[----:B------:R-:W-:Y:S11]  /*1040*/  @!P0 BRA `(.L_x_9) ;  /* 0x0000000000408947 */ /* 0x000ff60003800000 */
[----:B------:R-:W-:Y:S01]  /*1050*/  MOV R0, 0x0 ;  /* 0x0000000000007802 */ /* 0x000fe20000000f00 */
[----:B------:R-:W-:Y:S01]  /*1060*/  ULDC.64 UR4, c[0x4][0xc0] ;  /* 0x0100300000047ab9 */ /* 0x000fe20000000a00 */
[----:B------:R-:W-:Y:S01]  /*1070*/  ULDC.64 UR6, c[0x4][0x28] ;  /* 0x01000a0000067ab9 */ /* 0x000fe20000000a00 */
[----:B------:R-:W-:Y:S01]  /*1080*/  IMAD.U32 R4, RZ, RZ, UR4 ;  /* 0x00000004ff047e24 */ /* 0x000fe2000f8e00ff */
[----:B------:R1:W2:Y:S01]  /*1090*/  LDC.64 R14, c[0x4][R0] ;  /* 0x01000000000e7b82 */ /* 0x0002a20000000a00 */
[----:B------:R-:W-:Y:S01]  /*10a0*/  IMAD.U32 R5, RZ, RZ, UR5 ;  /* 0x00000005ff057e24 */ /* 0x000fe2000f8e00ff */
[----:B------:R-:W-:Y:S01]  /*10b0*/  ULDC.64 UR4, c[0x4][0xc8] ;  /* 0x0100320000047ab9 */ /* 0x000fe20000000a00 */
[----:B------:R-:W-:Y:S02]  /*10c0*/  IMAD.U32 R10, RZ, RZ, UR6 ;  /* 0x00000006ff0a7e24 */ /* 0x000fe4000f8e00ff */
[----:B------:R-:W-:Y:S02]  /*10d0*/  IMAD.U32 R6, RZ, RZ, UR4 ;  /* 0x00000004ff067e24 */ /* 0x000fe4000f8e00ff */
[----:B------:R-:W-:-:S02]  /*10e0*/  IMAD.U32 R7, RZ, RZ, UR5 ;  /* 0x00000005ff077e24 */ /* 0x000fc4000f8e00ff */
[----:B------:R-:W-:Y:S02]  /*10f0*/  IMAD.U32 R11, RZ, RZ, UR7 ;  /* 0x00000007ff0b7e24 */ /* 0x000fe4000f8e00ff */
[----:B------:R-:W-:Y:S02]  /*1100*/  IMAD.MOV.U32 R8, RZ, RZ, 0x70 ;  /* 0x00000070ff087424 */ /* 0x000fe400078e00ff */
[----:B------:R-:W-:Y:S02]  /*1110*/  IMAD.MOV.U32 R12, RZ, RZ, 0x1 ;  /* 0x00000001ff0c7424 */ /* 0x000fe400078e00ff */
[----:B-1----:R-:W-:-:S07]  /*1120*/  IMAD.MOV.U32 R13, RZ, RZ, RZ ;  /* 0x000000ffff0d7224 */ /* 0x002fce00078e00ff */
[----:B------:R-:W-:-:S07]  /*1130*/  LEPC R20, `(.L_x_9) ;  /* 0x000000001014794e */ /* 0x000fce0000000000 */
[----:B--2---:R-:W-:Y:S05]  /*1140*/  CALL.ABS.NOINC R14 ;  /* 0x000000000e007343 */ /* 0x004fea0003c00000 */
.L_x_9:
[----:B------:R-:W-:Y:S01]  /*1150*/  ULDC.64 UR4, c[0x0][0x998] ;  /* 0x0002660000047ab9 */ /* 0x000fe20000000a00 */
[----:B------:R-:W-:Y:S01]  /*1160*/  ULDC.64 UR6, c[0x0][0x990] ;  /* 0x0002640000067ab9 */ /* 0x000fe20000000a00 */
[----:B------:R-:W-:Y:S01]  /*1170*/  UISETP.NE.U32.AND UP1, UPT, UR4, URZ, UPT ;  /* 0x0000003f0400728c */ /* 0x000fe2000bf25070 */
[----:B------:R-:W-:Y:S01]  /*1180*/  IMAD.MOV.U32 R3, RZ, RZ, 0x3f800000 ;  /* 0x3f800000ff037424 */ /* 0x000fe200078e00ff */
[----:B------:R-:W-:Y:S01]  /*1190*/  UISETP.NE.U32.AND UP0, UPT, UR6, URZ, UPT ;  /* 0x0000003f0600728c */ /* 0x000fe2000bf05070 */
[----:B------:R-:W-:Y:S01]  /*11a0*/  IMAD.MOV.U32 R0, RZ, RZ, 0x3f800000 ;  /* 0x3f800000ff007424 */ /* 0x000fe200078e00ff */
[----:B------:R-:W-:Y:S02]  /*11b0*/  UISETP.NE.AND.EX UP1, UPT, UR5, URZ, UPT, UP1 ;  /* 0x0000003f0500728c */ /* 0x000fe4000bf25310 */
[----:B------:R-:W-:-:S04]  /*11c0*/  UISETP.NE.AND.EX UP0, UPT, UR7, URZ, UPT, UP0 ;  /* 0x0000003f0700728c */ /* 0x000fc8000bf05300 */
[----:B------:R-:W-:Y:S02]  /*11d0*/  PLOP3.LUT P1, PT, PT, PT, UP1, 0x80, 0x0 ;  /* 0x000000000000781c */ /* 0x000fe40003f2f018 */
[----:B------:R-:W-:-:S03]  /*11e0*/  PLOP3.LUT P0, PT, PT, PT, UP0, 0x80, 0x0 ;  /* 0x000000000000781c */ /* 0x000fc60003f0f008 */
[----:B------:R-:W-:Y:S02]  /*11f0*/  @UP1 USHF.R.S32.HI UR14, URZ, 0x1f, UR44 ;  /* 0x0000001f3f0e1899 */ /* 0x000fe4000801142c */
[----:B------:R-:W-:Y:S01]  /*1200*/  @UP0 USHF.R.S32.HI UR10, URZ, 0x1f, UR44 ;  /* 0x0000001f3f0a0899 */ /* 0x000fe2000801142c */
[----:B------:R-:W-:Y:S01]  /*1210*/  @UP1 ULDC.64 UR12, c[0x0][0x9b8] ;  /* 0x00026e00000c1ab9 */ /* 0x000fe20000000a00 */
[----:B------:R-:W-:Y:S01]  /*1220*/  @UP0 ULDC.64 UR16, c[0x0][0x9a8] ;  /* 0x00026a0000100ab9 */ /* 0x000fe20000000a00 */
[----:B------:R-:W-:Y:S02]  /*1230*/  @UP1 UIMAD UR14, UR14, UR12, URZ ;  /* 0x0000000c0e0e12a4 */ /* 0x000fe4000f8e023f */
[----:B------:R-:W-:Y:S02]  /*1240*/  @UP0 UIMAD UR10, UR10, UR16, URZ ;  /* 0x000000100a0a02a4 */ /* 0x000fe4000f8e023f */
[----:B------:R-:W-:Y:S02]  /*1250*/  @UP0 UIMAD.WIDE.U32 UR8, UR44, UR16, URZ ;  /* 0x000000102c0802a5 */ /* 0x000fe4000f8e003f */
[----:B------:R-:W-:-:S02]  /*1260*/  @UP0 UIMAD UR17, UR44, UR17, UR10 ;  /* 0x000000112c1102a4 */ /* 0x000fc4000f8e020a */
[----:B------:R-:W-:Y:S02]  /*1270*/  @UP0 USHF.R.S32.HI UR16, URZ, 0x1f, UR41 ;  /* 0x0000001f3f100899 */ /* 0x000fe40008011429 */
[----:B------:R-:W-:Y:S02]  /*1280*/  @UP1 UIMAD.WIDE.U32 UR10, UR44, UR12, URZ ;  /* 0x0000000c2c0a12a5 */ /* 0x000fe4000f8e003f */
[----:B------:R-:W-:Y:S02]  /*1290*/  @UP1 UIMAD UR18, UR44, UR13, UR14 ;  /* 0x0000000d2c1212a4 */ /* 0x000fe4000f8e020e */
[----:B------:R-:W-:Y:S01]  /*12a0*/  @UP1 USHF.R.S32.HI UR19, URZ, 0x1f, UR41 ;  /* 0x0000001f3f131899 */ /* 0x000fe20008011429 */
[----:B------:R-:W-:Y:S01]  /*12b0*/  @UP0 ULDC.64 UR14, c[0x0][0x9b0] ;  /* 0x00026c00000e0ab9 */ /* 0x000fe20000000a00 */
[----:B------:R-:W-:Y:S01]  /*12c0*/  @UP1 ULDC.64 UR12, c[0x0][0x9c0] ;  /* 0x00027000000c1ab9 */ /* 0x000fe20000000a00 */
[----:B------:R-:W-:Y:S02]  /*12d0*/  @UP0 UIMAD UR16, UR16, UR14, URZ ;  /* 0x0000000e101002a4 */ /* 0x000fe4000f8e023f */
[----:B------:R-:W-:-:S02]  /*12e0*/  @UP0 UIADD3 UR9, UR9, UR17, URZ ;  /* 0x0000001109090290 */ /* 0x000fc4000fffe03f */
[----:B------:R-:W-:Y:S02]  /*12f0*/  @UP1 UIMAD UR17, UR19, UR12, URZ ;  /* 0x0000000c131112a4 */ /* 0x000fe4000f8e023f */
[----:B------:R-:W-:Y:S02]  /*1300*/  @UP1 UIADD3 UR11, UR11, UR18, URZ ;  /* 0x000000120b0b1290 */ /* 0x000fe4000fffe03f */
[----:B------:R-:W-:Y:S02]  /*1310*/  @UP0 UIMAD UR15, UR41, UR15, UR16 ;  /* 0x0000000f290f02a4 */ /* 0x000fe4000f8e0210 */
[----:B------:R-:W-:Y:S02]  /*1320*/  @UP0 UIMAD.WIDE.U32 UR8, UR41, UR14, UR8 ;  /* 0x0000000e290802a5 */ /* 0x000fe4000f8e0008 */
[----:B------:R-:W-:Y:S02]  /*1330*/  @UP1 UIMAD UR13, UR41, UR13, UR17 ;  /* 0x0000000d290d12a4 */ /* 0x000fe4000f8e0211 */
[----:B------:R-:W-:-:S02]  /*1340*/  @UP1 UIMAD.WIDE.U32 UR10, UR41, UR12, UR10 ;  /* 0x0000000c290a12a5 */ /* 0x000fc4000f8e000a */
[----:B------:R-:W-:Y:S02]  /*1350*/  @UP0 UIADD3 UR12, UR9, UR15, URZ ;  /* 0x0000000f090c0290 */ /* 0x000fe4000fffe03f */
[----:B------:R-:W-:Y:S02]  /*1360*/  @UP0 ULEA UR6, UP2, UR8, UR6, 0x2 ;  /* 0x0000000608060291 */ /* 0x000fe4000f84103f */
[----:B------:R-:W-:Y:S02]  /*1370*/  @UP1 UIADD3 UR9, UR11, UR13, URZ ;  /* 0x0000000d0b091290 */ /* 0x000fe4000fffe03f */
[----:B------:R-:W-:Y:S02]  /*1380*/  @UP1 ULEA UR4, UP3, UR10, UR4, 0x2 ;  /* 0x000000040a041291 */ /* 0x000fe4000f86103f */
[----:B------:R-:W-:Y:S01]  /*1390*/  @UP0 ULEA.HI.X UR7, UR8, UR7, UR12, 0x2, UP2 ;  /* 0x0000000708070291 */ /* 0x000fe200090f140c */
[----:B------:R-:W-:Y:S01]  /*13a0*/  IMAD.U32 R4, RZ, RZ, UR6 ;  /* 0x00000006ff047e24 */ /* 0x000fe2000f8e00ff */
[----:B------:R-:W-:-:S02]  /*13b0*/  @UP1 ULEA.HI.X UR5, UR10, UR5, UR9, 0x2, UP3 ;  /* 0x000000050a051291 */ /* 0x000fc400098f1409 */
[----:B------:R-:W-:Y:S02]  /*13c0*/  IMAD.U32 R6, RZ, RZ, UR4 ;  /* 0x00000004ff067e24 */ /* 0x000fe4000f8e00ff */
[----:B------:R-:W-:Y:S02]  /*13d0*/  IMAD.U32 R5, RZ, RZ, UR7 ;  /* 0x00000007ff057e24 */ /* 0x000fe4000f8e00ff */
[----:B------:R-:W-:-:S03]  /*13e0*/  IMAD.U32 R7, RZ, RZ, UR5 ;  /* 0x00000005ff077e24 */ /* 0x000fc6000f8e00ff */
[----:B------:R-:W2:Y:S04]  /*13f0*/  @P0 LDG.E R3, desc[UR50][R4.64] ;  /* 0x0000003204030981 */ /* 0x000ea8000c1e1900 */
[----:B------:R-:W2:Y:S01]  /*1400*/  @P1 LDG.E R0, desc[UR50][R6.64] ;  /* 0x0000003206001981 */ /* 0x000ea2000c1e1900 */
[----:B------:R-:W-:Y:S01]  /*1410*/  ULOP3.LUT UR4, UR39, 0x1, URZ, 0xc0, !UPT ;  /* 0x0000000127047892 */ /* 0x000fe2000f8ec03f */
[----:B------:R-:W-:-:S05]  /*1420*/  IMAD.U32 R9, RZ, RZ, UR47 ;  /* 0x0000002fff097e24 */ /* 0x000fca000f8e00ff */
[----:B------:R-:W-:Y:S01]  /*1430*/  IMAD.U32 R8, RZ, RZ, UR4 ;  /* 0x00000004ff087e24 */ /* 0x000fe2000f8e00ff */
[----:B------:R-:W-:Y:S01]  /*1440*/  ULDC UR4, c[0x0][0x9d8] ;  /* 0x0002760000047ab9 */ /* 0x000fe20000000800 */
[----:B------:R-:W-:-:S03]  /*1450*/  ISETP.NE.AND P0, PT, R9, 0x3, PT ;  /* 0x000000030900780c */ /* 0x000fc60003f05270 */
[----:B------:R-:W-:-:S04]  /*1460*/  SHF.L.U32 R8, R8, 0x1f, RZ ;  /* 0x0000001f08087819 */ /* 0x000fc800000006ff */
[----:B------:R-:W1:Y:S01]  /*1470*/  SYNCS.PHASECHK.TRANS64.TRYWAIT P1, [UR38+0x38800], R8 ;  /* 0x03880008ff0075a7 */ /* 0x000e620008020166 */
[----:B--2---:R-:W-:-:S04]  /*1480*/  FMUL.FTZ R0, R3, R0 ;  /* 0x0000000003007220 */ /* 0x004fc80000410000 */
[----:B------:R-:W-:Y:S01]  /*1490*/  FMUL.FTZ R0, R0, UR4 ;  /* 0x0000000400007c20 */ /* 0x000fe20008410000 */
[----:B-1----:R-:W-:Y:S06]  /*14a0*/  @!P1 BRA `(.L_x_10) ;  /* 0x000000bc00509947 */ /* 0x002fec0003800000 */
.L_x_92:
[----:B------:R-:W-:Y:S05]  /*14b0*/  @!P0 BRA `(.L_x_11) ;  /* 0x0000000000048947 */ /* 0x000fea0003800000 */
[----:B------:R-:W-:Y:S01]  /*14c0*/  BPT.TRAP 0x1 ;  /* 0x000000040000795c */ /* 0x000fe20000300000 */
.L_x_11:
[----:B-1----:R-:W-:Y:S02]  /*14d0*/  IMAD.U32 R3, RZ, RZ, UR49 ;  /* 0x00000031ff037e24 */ /* 0x002fe4000f8e00ff */
[----:B------:R-:W-:-:S03]  /*14e0*/  IMAD.U32 R4, RZ, RZ, UR36 ;  /* 0x00000024ff047e24 */ /* 0x000fc6000f8e00ff */
[----:B------:R-:W-:Y:S02]  /*14f0*/  LEA R3, R3, UR38, 0x3 ;  /* 0x0000002603037c11 */ /* 0x000fe4000f8e18ff */
[----:B------:R-:W-:-:S04]  /*1500*/  SHF.L.U32 R4, R4, 0x1f, RZ ;  /* 0x0000001f04047819 */ /* 0x000fc800000006ff */
[----:B------:R1:W2:Y:S01]  /*1510*/  SYNCS.PHASECHK.TRANS64.TRYWAIT P1, [R3+URZ+0x38830], R4 ;  /* 0x03883004030075a7 */ /* 0x0002a2000802017f */
[----:B------:R-:W-:Y:S05]  /*1520*/  @!P0 BRA `(.L_x_12) ;  /* 0x0000000000048947 */ /* 0x000fea0003800000 */
[----:B------:R-:W-:Y:S01]  /*1530*/  BPT.TRAP 0x1 ;  /* 0x000000040000795c */ /* 0x000fe20000300000 */
.L_x_12:
[----:B------:R-:W3:Y:S01]  /*1540*/  S2R R5, SR_TID.X ;  /* 0x0000000000057919 */ /* 0x000ee20000002100 */
[----:B------:R-:W-:Y:S01]  /*1550*/  IMAD.MOV.U32 R151, RZ, RZ, RZ ;  /* 0x000000ffff977224 */ /* 0x000fe200078e00ff */
[----:B---3--:R-:W-:Y:S01]  /*1560*/  LOP3.LUT P2, RZ, R5, 0x7f, RZ, 0xc0, !PT ;  /* 0x0000007f05ff7812 */ /* 0x008fe2000784c0ff */
[----:B--2---:R-:W-:-:S12]  /*1570*/  @P1 BRA `(.L_x_13) ;  /* 0x0000000000081947 */ /* 0x004fd80003800000 */
[----:B------:R-:W2:Y:S02]  /*1580*/  SYNCS.PHASECHK.TRANS64.TRYWAIT P1, [R3+URZ+0x38830], R4 ;  /* 0x03883004030075a7 */ /* 0x000ea4000802017f */
[----:B--2---:R-:W-:Y:S05]  /*1590*/  @!P1 BRA `(.L_x_14) ;  /* 0x000000bc002c9947 */ /* 0x004fea0003800000 */
.L_x_13:
[----:B------:R-:W-:Y:S05]  /*15a0*/  WARPSYNC.ALL ;  /* 0x0000000000007948 */ /* 0x000fea0003800000 */
[----:B------:R-:W-:Y:S01]  /*15b0*/  UIADD3 UR4, UR38, 0x28400, URZ ;  /* 0x0002840026047890 */ /* 0x000fe2000fffe03f */
[----:B------:R-:W-:Y:S01]  /*15c0*/  WARPGROUP.ARRIVE ;  /* 0x00000000000079c5 */ /* 0x000fe20000000000 */
[----:B------:R-:W-:-:S05]  /*15d0*/  ULOP3.LUT UR32, UR56, 0x10000, URZ, 0xfc, !UPT ;  /* 0x0001000038207892 */ /* 0x000fca000f8efc3f */
[----:B------:R-:W3:Y:S01]  /*15e0*/  S2R R89, SR_TID.X ;  /* 0x0000000000597919 */ /* 0x000ee20000002100 */
[----:B------:R-:W-:Y:S01]  /*15f0*/  USHF.R.U32.HI UR4, URZ, 0x4, UR4 ;  /* 0x000000043f047899 */ /* 0x000fe20008011604 */
[--C-:B------:R-:W-:Y:S01]  /*1600*/  IMAD.MOV.U32 R150, RZ, RZ, R151.reuse ;  /* 0x000000ffff967224 */ /* 0x100fe200078e0097 */
[----:B------:R-:W-:Y:S01]  /*1610*/  UMOV UR33, 0x40000040 ;  /* 0x4000004000217882 */ /* 0x000fe20000000000 */
[----:B------:R-:W-:Y:S01]  /*1620*/  UMOV UR35, 0x40000040 ;  /* 0x4000004000237882 */ /* 0x000fe20000000000 */
[----:B------:R-:W-:Y:S01]  /*1630*/  ULOP3.LUT UR4, UR4, 0x3fff, URZ, 0xc0, !UPT ;  /* 0x00003fff04047892 */ /* 0x000fe2000f8ec03f */
[--C-:B------:R-:W-:Y:S01]  /*1640*/  IMAD.MOV.U32 R149, RZ, RZ, R151.reuse ;  /* 0x000000ffff957224 */ /* 0x100fe200078e0097 */
[----:B------:R-:W-:Y:S01]  /*1650*/  UMOV UR5, 0x40000040 ;  /* 0x4000004000057882 */ /* 0x000fe20000000000 */
[----:B------:R-:W-:Y:S01]  /*1660*/  UMOV UR7, 0x40000040 ;  /* 0x4000004000077882 */ /* 0x000fe20000000000 */
[----:B------:R-:W-:Y:S01]  /*1670*/  ULOP3.LUT UR45, UR4, 0x10000, URZ, 0xfc, !UPT ;  /* 0x00010000042d7892 */ /* 0x000fe2000f8efc3f */
[--C-:B------:R-:W-:Y:S01]  /*1680*/  IMAD.MOV.U32 R148, RZ, RZ, R151.reuse ;  /* 0x000000ffff947224 */ /* 0x100fe200078e0097 */
[----:B------:R-:W-:Y:S01]  /*1690*/  UIADD3 UR4, UR32, 0x2, URZ ;  /* 0x0000000220047890 */ /* 0x000fe2000fffe03f */
[--C-:B------:R-:W-:Y:S01]  /*16a0*/  IMAD.MOV.U32 R147, RZ, RZ, R151.reuse ;  /* 0x000000ffff937224 */ /* 0x100fe200078e0097 */
[----:B------:R-:W-:Y:S01]  /*16b0*/  ULEA UR34, UR49, UR45, 0xb ;  /* 0x0000002d31227291 */ /* 0x000fe2000f8e583f */
[--C-:B------:R-:W-:Y:S01]  /*16c0*/  IMAD.MOV.U32 R146, RZ, RZ, R151.reuse ;  /* 0x000000ffff927224 */ /* 0x100fe200078e0097 */
[----:B------:R-:W-:Y:S01]  /*16d0*/  UIADD3 UR8, UR32, 0x4, URZ ;  /* 0x0000000420087890 */ /* 0x000fe2000fffe03f */
[--C-:B------:R-:W-:Y:S01]  /*16e0*/  IMAD.MOV.U32 R145, RZ, RZ, R151.reuse ;  /* 0x000000ffff917224 */ /* 0x100fe200078e0097 */
[----:B------:R-:W-:Y:S01]  /*16f0*/  UIADD3 UR6, UR34, 0x2, URZ ;  /* 0x0000000222067890 */ /* 0x000fe2000fffe03f */
[--C-:B------:R-:W-:Y:S01]  /*1700*/  IMAD.MOV.U32 R144, RZ, RZ, R151.reuse ;  /* 0x000000ffff907224 */ /* 0x100fe200078e0097 */
[----:B------:R-:W-:Y:S01]  /*1710*/  UIADD3 UR10, UR34, 0x4, URZ ;  /* 0x00000004220a7890 */ /* 0x000fe2000fffe03f */
[--C-:B------:R-:W-:Y:S01]  /*1720*/  IMAD.MOV.U32 R143, RZ, RZ, R151.reuse ;  /* 0x000000ffff8f7224 */ /* 0x100fe200078e0097 */
[----:B------:R-:W-:Y:S01]  /*1730*/  UMOV UR9, 0x40000040 ;  /* 0x4000004000097882 */ /* 0x000fe20000000000 */
[----:B------:R-:W-:Y:S01]  /*1740*/  QGMMA.64x128x32.F32.E4M3.E4M3 R24, gdesc[UR32], RZ, !UPT, gsb0 ;  /* 0x01e00000201879f3 */ /* 0x000fe2000c0008ff */
[----:B------:R-:W-:Y:S01]  /*1750*/  UMOV UR11, 0x40000040 ;  /* 0x40000040000b7882 */ /* 0x000fe20000000000 */
[----:B------:R-:W-:Y:S01]  /*1760*/  UIADD3 UR12, UR32, 0x6, URZ ;  /* 0x00000006200c7890 */ /* 0x000fe2000fffe03f */
[--C-:B------:R-:W-:Y:S01]  /*1770*/  IMAD.MOV.U32 R142, RZ, RZ, R151.reuse ;  /* 0x000000ffff8e7224 */ /* 0x100fe200078e0097 */
[----:B------:R-:W-:Y:S01]  /*1780*/  UIADD3 UR14, UR34, 0x6, URZ ;  /* 0x00000006220e7890 */ /* 0x000fe2000fffe03f */
[--C-:B------:R-:W-:Y:S01]  /*1790*/  IMAD.MOV.U32 R141, RZ, RZ, R151.reuse ;  /* 0x000000ffff8d7224 */ /* 0x100fe200078e0097 */
[----:B------:R-:W-:Y:S01]  /*17a0*/  UMOV UR13, 0x40000040 ;  /* 0x40000040000d7882 */ /* 0x000fe20000000000 */
        /* <DEDUP_REMOVED lines=25> */
[----:B------:R-:W-:Y:S01]  /*1940*/  UISETP.GE.AND UP0, UPT, UR55, 0x81, UPT ;  /* 0x000000813700788c */ /* 0x000fe2000bf06270 */
[----:B------:R-:W-:-:S02]  /*1950*/  IMAD.MOV.U32 R132, RZ, RZ, R151 ;  /* 0x000000ffff847224 */ /* 0x000fc400078e0097 */
[--C-:B------:R-:W-:Y:S02]  /*1960*/  IMAD.MOV.U32 R131, RZ, RZ, R151.reuse ;  /* 0x000000ffff837224 */ /* 0x100fe400078e0097 */
[--C-:B------:R-:W-:Y:S02]  /*1970*/  IMAD.MOV.U32 R130, RZ, RZ, R151.reuse ;  /* 0x000000ffff827224 */ /* 0x100fe400078e0097 */
[--C-:B------:R-:W-:Y:S02]  /*1980*/  IMAD.MOV.U32 R129, RZ, RZ, R151.reuse ;  /* 0x000000ffff817224 */ /* 0x100fe400078e0097 */
[--C-:B------:R-:W-:Y:S02]  /*1990*/  IMAD.MOV.U32 R128, RZ, RZ, R151.reuse ;  /* 0x000000ffff807224 */ /* 0x100fe400078e0097 */
[--C-:B------:R-:W-:Y:S02]  /*19a0*/  IMAD.MOV.U32 R127, RZ, RZ, R151.reuse ;  /* 0x000000ffff7f7224 */ /* 0x100fe400078e0097 */
        /* <DEDUP_REMOVED lines=36> */
[----:B------:R-:W-:Y:S01]  /*1bf0*/  IMAD.MOV.U32 R90, RZ, RZ, R151 ;  /* 0x000000ffff5a7224 */ /* 0x000fe200078e0097 */
[----:B------:R-:W-:-:S02]  /*1c00*/  WARPGROUP.DEPBAR.LE gsb0, 0x0 ;  /* 0x00008000000079c5 */ /* 0x000fc40000010000 */
[----:B------:R-:W-:-:S06]  /*1c10*/  WARPGROUP.ARRIVE ;  /* 0x00000000000079c5 */ /* 0x000fcc0000000000 */
[----:B------:R-:W-:Y:S03]  /*1c20*/  QGMMA.64x128x32.F32.E4M3.E4M3 R24, gdesc[UR4], R24, gsb0 ;  /* 0x01e00000041879f3 */ /* 0x000fe60008000818 */
[----:B------:R-:W-:Y:S02]  /*1c30*/  WARPGROUP.DEPBAR.LE gsb0, 0x0 ;  /* 0x00008000000079c5 */ /* 0x000fe40000010000 */
[----:B------:R-:W-:-:S07]  /*1c40*/  WARPGROUP.ARRIVE ;  /* 0x00000000000079c5 */ /* 0x000fce0000000000 */
[----:B------:R-:W-:Y:S01]  /*1c50*/  QGMMA.64x128x32.F32.E4M3.E4M3 R24, gdesc[UR8], R24, gsb0 ;  /* 0x01e00000081879f3 */ /* 0x000fe20008000818 */
[----:B------:R-:W-:Y:S02]  /*1c60*/  ULDC UR10, c[0x0][0x988] ;  /* 0x00026200000a7ab9 */ /* 0x000fe40000000800 */
[----:B------:R-:W-:Y:S02]  /*1c70*/  WARPGROUP.DEPBAR.LE gsb0, 0x0 ;  /* 0x00008000000079c5 */ /* 0x000fe40000010000 */
[----:B------:R-:W-:-:S07]  /*1c80*/  WARPGROUP.ARRIVE ;  /* 0x00000000000079c5 */ /* 0x000fce0000000000 */
[----:B------:R-:W-:Y:S03]  /*1c90*/  QGMMA.64x128x32.F32.E4M3.E4M3 R24, gdesc[UR12], R24, gsb0 ;  /* 0x01e000000c1879f3 */ /* 0x000fe60008000818 */
        /* <DEDUP_REMOVED lines=13> */
[C---:B------:R-:W-:Y:S01]  /*1d70*/  FMUL.FTZ R24, R0.reuse, R24 ;  /* 0x0000001800187220 */ /* 0x040fe20000410000 */
[C---:B------:R-:W-:Y:S01]  /*1d80*/  FMUL.FTZ R25, R0.reuse, R25 ;  /* 0x0000001900197220 */ /* 0x040fe20000410000 */
[C---:B------:R-:W-:Y:S01]  /*1d90*/  FMUL.FTZ R28, R0.reuse, R28 ;  /* 0x0000001c001c7220 */ /* 0x040fe20000410000 */
[C---:B------:R-:W-:Y:S01]  /*1da0*/  FMUL.FTZ R34, R0.reuse, R34 ;  /* 0x0000002200227220 */ /* 0x040fe20000410000 */
[C---:B------:R-:W-:Y:S01]  /*1db0*/  FMUL.FTZ R35, R0.reuse, R35 ;  /* 0x0000002300237220 */ /* 0x040fe20000410000 */
[C---:B------:R-:W-:Y:S01]  /*1dc0*/  FMUL.FTZ R29, R0.reuse, R29 ;  /* 0x0000001d001d7220 */ /* 0x040fe20000410000 */
[----:B------:R-:W-:Y:S01]  /*1dd0*/  MUFU.TANH R24, R24 ;  /* 0x0000001800187308 */ /* 0x000fe20000002400 */
[C---:B------:R-:W-:Y:S01]  /*1de0*/  FMUL.FTZ R38, R0.reuse, R38 ;  /* 0x0000002600267220 */ /* 0x040fe20000410000 */
        /* <DEDUP_REMOVED lines=14> */
[----:B------:R4:W5:Y:S01]  /*1ed0*/  MUFU.TANH R8, R34 ;  /* 0x0000002200087308 */ /* 0x0009620000002400 */
[C---:B------:R-:W-:Y:S01]  /*1ee0*/  FMUL.FTZ R47, R0.reuse, R47 ;  /* 0x0000002f002f7220 */ /* 0x040fe20000410000 */
[C---:B------:R-:W-:Y:S01]  /*1ef0*/  FMUL.FTZ R41, R0.reuse, R41 ;  /* 0x0000002900297220 */ /* 0x040fe20000410000 */
[C---:B------:R-:W-:Y:S01]  /*1f00*/  FMUL.FTZ R50, R0.reuse, R50 ;  /* 0x0000003200327220 */ /* 0x040fe20000410000 */
[C---:B------:R-:W-:Y:S01]  /*1f10*/  FMUL.FTZ R44, R0.reuse, R44 ;  /* 0x0000002c002c7220 */ /* 0x040fe20000410000 */
[C---:B------:R-:W-:Y:S01]  /*1f20*/  FMUL.FTZ R51, R0.reuse, R51 ;  /* 0x0000003300337220 */ /* 0x040fe20000410000 */
[C---:B------:R-:W-:Y:S01]  /*1f30*/  FMUL.FTZ R45, R0.reuse, R45 ;  /* 0x0000002d002d7220 */ /* 0x040fe20000410000 */
[----:B------:R-:W-:Y:S01]  /*1f40*/  FMUL.FTZ R58, R0, R58 ;  /* 0x0000003a003a7220 */ /* 0x000fe20000410000 */
[----:B------:R1:W-:Y:S01]  /*1f50*/  MUFU.TANH R9, R35 ;  /* 0x0000002300097308 */ /* 0x0003e20000002400 */
[----:B----4-:R-:W-:-:S02]  /*1f60*/  VIADD R34, R232, UR55 ;  /* 0x00000037e8227c36 */ /* 0x010fc40008000000 */
[C---:B------:R-:W-:Y:S01]  /*1f70*/  FMUL.FTZ R48, R0.reuse, R48 ;  /* 0x0000003000307220 */ /* 0x040fe20000410000 */
[C---:B------:R-:W-:Y:S01]  /*1f80*/  FMUL.FTZ R59, R0.reuse, R59 ;  /* 0x0000003b003b7220 */ /* 0x040fe20000410000 */
[C---:B------:R-:W-:Y:S01]  /*1f90*/  FMUL.FTZ R49, R0.reuse, R49 ;  /* 0x0000003100317220 */ /* 0x040fe20000410000 */
[C---:B------:R-:W-:Y:S01]  /*1fa0*/  FMUL.FTZ R66, R0.reuse, R66 ;  /* 0x0000004200427220 */ /* 0x040fe20000410000 */
[C---:B------:R-:W-:Y:S01]  /*1fb0*/  FMUL.FTZ R52, R0.reuse, R52 ;  /* 0x0000003400347220 */ /* 0x040fe20000410000 */
[C---:B------:R-:W-:Y:S01]  /*1fc0*/  FMUL.FTZ R67, R0.reuse, R67 ;  /* 0x0000004300437220 */ /* 0x040fe20000410000 */
[----:B------:R-:W-:Y:S01]  /*1fd0*/  MUFU.TANH R28, R28 ;  /* 0x0000001c001c7308 */ /* 0x000fe20000002400 */
[----:B-1----:R-:W-:Y:S02]  /*1fe0*/  IMAD.U32 R35, RZ, RZ, UR54 ;  /* 0x00000036ff237e24 */ /* 0x002fe4000f8e00ff */
[C---:B------:R-:W-:Y:S01]  /*1ff0*/  FMUL.FTZ R53, R0.reuse, R53 ;  /* 0x0000003500357220 */ /* 0x040fe20000410000 */
[C---:B------:R-:W-:Y:S01]  /*2000*/  FMUL.FTZ R56, R0.reuse, R56 ;  /* 0x0000003800387220 */ /* 0x040fe20000410000 */
[C---:B------:R-:W-:Y:S01]  /*2010*/  FMUL.FTZ R57, R0.reuse, R57 ;  /* 0x0000003900397220 */ /* 0x040fe20000410000 */
[C---:B------:R-:W-:Y:S01]  /*2020*/  FMUL.FTZ R54, R0.reuse, R54 ;  /* 0x0000003600367220 */ /* 0x040fe20000410000 */
[C---:B------:R-:W-:Y:S01]  /*2030*/  FMUL.FTZ R60, R0.reuse, R60 ;  /* 0x0000003c003c7220 */ /* 0x040fe20000410000 */
[C---:B------:R-:W-:Y:S01]  /*2040*/  FMUL.FTZ R55, R0.reuse, R55 ;  /* 0x0000003700377220 */ /* 0x040fe20000410000 */
[----:B------:R1:W-:Y:S01]  /*2050*/  MUFU.TANH R10, R38 ;  /* 0x00000026000a7308 */ /* 0x0003e20000002400 */
[C---:B------:R-:W-:Y:S01]  /*2060*/  FMUL.FTZ R61, R0.reuse, R61 ;  /* 0x0000003d003d7220 */ /* 0x040fe20000410000 */
[C---:B------:R-:W-:Y:S01]  /*2070*/  FMUL.FTZ R64, R0.reuse, R64 ;  /* 0x0000004000407220 */ /* 0x040fe20000410000 */
[C---:B------:R-:W-:Y:S01]  /*2080*/  FMUL.FTZ R65, R0.reuse, R65 ;  /* 0x0000004100417220 */ /* 0x040fe20000410000 */
[C---:B------:R-:W-:Y:S01]  /*2090*/  FMUL.FTZ R62, R0.reuse, R62 ;  /* 0x0000003e003e7220 */ /* 0x040fe20000410000 */
[C---:B------:R-:W-:Y:S01]  /*20a0*/  FMUL.FTZ R68, R0.reuse, R68 ;  /* 0x0000004400447220 */ /* 0x040fe20000410000 */
[C---:B------:R-:W-:Y:S01]  /*20b0*/  FMUL.FTZ R63, R0.reuse, R63 ;  /* 0x0000003f003f7220 */ /* 0x040fe20000410000 */
[----:B------:R-:W-:Y:S01]  /*20c0*/  FMUL.FTZ R69, R0, R69 ;  /* 0x0000004500457220 */ /* 0x000fe20000410000 */
[----:B------:R-:W-:Y:S01]  /*20d0*/  MUFU.TANH R29, R29 ;  /* 0x0000001d001d7308 */ /* 0x000fe20000002400 */
[----:B-1----:R-:W-:-:S02]  /*20e0*/  IMAD R38, R35, -0x80, R34 ;  /* 0xffffff8023267824 */ /* 0x002fc400078e0222 */
[C---:B------:R-:W-:Y:S01]  /*20f0*/  FMUL.FTZ R72, R0.reuse, R72 ;  /* 0x0000004800487220 */ /* 0x040fe20000410000 */
[C---:B------:R-:W-:Y:S01]  /*2100*/  FMUL.FTZ R73, R0.reuse, R73 ;  /* 0x0000004900497220 */ /* 0x040fe20000410000 */
[C---:B------:R-:W-:Y:S01]  /*2110*/  FMUL.FTZ R70, R0.reuse, R70 ;  /* 0x0000004600467220 */ /* 0x040fe20000410000 */
[----:B------:R-:W-:Y:S01]  /*2120*/  FMUL.FTZ R76, R0, R76 ;  /* 0x0000004c004c7220 */ /* 0x000fe20000410000 */
[----:B------:R-:W-:Y:S01]  /*2130*/  ISETP.GT.AND P4, PT, R38, RZ, PT ;  /* 0x000000ff2600720c */ /* 0x000fe20003f84270 */
[----:B------:R-:W-:Y:S01]  /*2140*/  FMUL.FTZ R71, R0, R71 ;  /* 0x0000004700477220 */ /* 0x000fe20000410000 */
[----:B--2---:R-:W1:Y:S01]  /*2150*/  MUFU.TANH R4, R26 ;  /* 0x0000001a00047308 */ /* 0x004e620000002400 */
[----:B------:R-:W-:Y:S01]  /*2160*/  ISETP.GT.AND P5, PT, R38, 0x1, PT ;  /* 0x000000012600780c */ /* 0x000fe20003fa4270 */
[----:B------:R-:W-:Y:S01]  /*2170*/  FMUL.FTZ R77, R0, R77 ;  /* 0x0000004d004d7220 */ /* 0x000fe20000410000 */
[----:B------:R-:W-:Y:S01]  /*2180*/  ISETP.GT.AND P1, PT, R38, 0x8, PT ;  /* 0x000000082600780c */ /* 0x000fe20003f24270 */
[----:B------:R-:W-:Y:S01]  /*2190*/  FMUL.FTZ R80, R0, R80 ;  /* 0x0000005000507220 */ /* 0x000fe20000410000 */
[----:B------:R-:W-:Y:S01]  /*21a0*/  ISETP.GT.AND P2, PT, R38, 0x9, PT ;  /* 0x000000092600780c */ /* 0x000fe20003f44270 */
[----:B------:R-:W-:Y:S01]  /*21b0*/  FMUL.FTZ R74, R0, R74 ;  /* 0x0000004a004a7220 */ /* 0x000fe20000410000 */
[----:B------:R-:W-:Y:S01]  /*21c0*/  ISETP.GT.AND P3, PT, R38, 0x10, PT ;  /* 0x000000102600780c */ /* 0x000fe20003f64270 */
[----:B------:R-:W-:Y:S01]  /*21d0*/  MUFU.TANH R32, R32 ;  /* 0x0000002000207308 */ /* 0x000fe20000002400 */
[C---:B------:R-:W-:Y:S01]  /*21e0*/  FMUL.FTZ R81, R0.reuse, R81 ;  /* 0x0000005100517220 */ /* 0x040fe20000410000 */
[----:B------:R-:W-:Y:S01]  /*21f0*/  FMUL.FTZ R75, R0, R75 ;  /* 0x0000004b004b7220 */ /* 0x000fe20000410000 */
[----:B-----5:R-:W-:Y:S01]  /*2200*/  FSEL R8, R8, -INF , P3 ;  /* 0xff80000008087808 */ /* 0x020fe20001800000 */
[C---:B------:R-:W-:Y:S01]  /*2210*/  FMUL.FTZ R84, R0.reuse, R84 ;  /* 0x0000005400547220 */ /* 0x040fe20000410000 */
[C---:B------:R-:W-:Y:S01]  /*2220*/  FMUL.FTZ R78, R0.reuse, R78 ;  /* 0x0000004e004e7220 */ /* 0x040fe20000410000 */
[C---:B------:R-:W-:Y:S01]  /*2230*/  FMUL.FTZ R85, R0.reuse, R85 ;  /* 0x0000005500557220 */ /* 0x040fe20000410000 */
[----:B------:R-:W-:Y:S01]  /*2240*/  FMUL.FTZ R79, R0, R79 ;  /* 0x0000004f004f7220 */ /* 0x000fe20000410000 */
[----:B------:R-:W2:Y:S01]  /*2250*/  MUFU.TANH R5, R27 ;  /* 0x0000001b00057308 */ /* 0x000ea20000002400 */
[----:B-1----:R-:W-:Y:S01]  /*2260*/  FSEL R4, R4, -INF , P4 ;  /* 0xff80000004047808 */ /* 0x002fe20002000000 */
[C---:B------:R-:W-:Y:S01]  /*2270*/  FMUL.FTZ R82, R0.reuse, R82 ;  /* 0x0000005200527220 */ /* 0x040fe20000410000 */
[C---:B------:R-:W-:Y:S01]  /*2280*/  FMUL.FTZ R83, R0.reuse, R83 ;  /* 0x0000005300537220 */ /* 0x040fe20000410000 */
[C---:B------:R-:W-:Y:S01]  /*2290*/  FMUL.FTZ R86, R0.reuse, R86 ;  /* 0x0000005600567220 */ /* 0x040fe20000410000 */
[----:B------:R-:W-:-:S03]  /*22a0*/  FMUL.FTZ R87, R0, R87 ;  /* 0x0000005700577220 */ /* 0x000fc60000410000 */
[----:B------:R-:W-:Y:S08]  /*22b0*/  MUFU.TANH R33, R33 ;  /* 0x0000002100217308 */ /* 0x000ff00000002400 */
[----:B------:R1:W-:Y:S01]  /*22c0*/  MUFU.TANH R11, R39 ;  /* 0x00000027000b7308 */ /* 0x0003e20000002400 */
[----:B--2---:R-:W-:-:S07]  /*22d0*/  FSEL R5, R5, -INF , P5 ;  /* 0xff80000005057808 */ /* 0x004fce0002800000 */
[----:B------:R2:W-:Y:S01]  /*22e0*/  MUFU.TANH R12, R42 ;  /* 0x0000002a000c7308 */ /* 0x0005e20000002400 */
[----:B-1----:R-:W-:Y:S02]  /*22f0*/  FSEL R39, R24, -INF , P4 ;  /* 0xff80000018277808 */ /* 0x002fe40002000000 */
[----:B------:R-:W-:-:S04]  /*2300*/  ISETP.GT.AND P4, PT, R38, 0x11, PT ;  /* 0x000000112600780c */ /* 0x000fc80003f84270 */
[----:B------:R-:W-:Y:S01]  /*2310*/  FSEL R9, R9, -INF , P4 ;  /* 0xff80000009097808 */ /* 0x000fe20002000000 */
[----:B------:R-:W1:Y:S01]  /*2320*/  MUFU.TANH R6, R30 ;  /* 0x0000001e00067308 */ /* 0x000e620000002400 */
[----:B--2---:R-:W-:Y:S02]  /*2330*/  FSEL R42, R25, -INF , P5 ;  /* 0xff800000192a7808 */ /* 0x004fe40002800000 */
[----:B------:R-:W-:Y:S02]  /*2340*/  ISETP.GT.AND P5, PT, R38, 0x18, PT ;  /* 0x000000182600780c */ /* 0x000fe40003fa4270 */
[----:B------:R-:W-:Y:S02]  /*2350*/  FMNMX.FTZ R24, R39, R42, !PT ;  /* 0x0000002a27187209 */ /* 0x000fe40007810000 */
[----:B------:R-:W-:Y:S01]  /*2360*/  FSEL R10, R10, -INF , P5 ;  /* 0xff8000000a0a7808 */ /* 0x000fe20002800000 */
[----:B------:R-:W-:Y:S08]  /*2370*/  MUFU.TANH R36, R36 ;  /* 0x0000002400247308 */ /* 0x000ff00000002400 */
[----:B------:R2:W-:Y:S01]  /*2380*/  MUFU.TANH R13, R43 ;  /* 0x0000002b000d7308 */ /* 0x0005e20000002400 */
[----:B-1----:R-:W-:-:S07]  /*2390*/  FSEL R6, R6, -INF , P1 ;  /* 0xff80000006067808 */ /* 0x002fce0000800000 */
[----:B------:R-:W1:Y:S01]  /*23a0*/  MUFU.TANH R7, R31 ;  /* 0x0000001f00077308 */ /* 0x000e620000002400 */
[----:B--2---:R-:W-:Y:S02]  /*23b0*/  FSEL R43, R28, -INF , P1 ;  /* 0xff8000001c2b7808 */ /* 0x004fe40000800000 */
[----:B------:R-:W-:Y:S02]  /*23c0*/  ISETP.GT.AND P1, PT, R38, 0x19, PT ;  /* 0x000000192600780c */ /* 0x000fe40003f24270 */
[----:B------:R-:W-:Y:S02]  /*23d0*/  FMNMX.FTZ R25, R43, R24, !PT ;  /* 0x000000182b197209 */ /* 0x000fe40007810000 */
[----:B------:R-:W-:Y:S01]  /*23e0*/  FSEL R11, R11, -INF , P1 ;  /* 0xff8000000b0b7808 */ /* 0x000fe20000800000 */
[----:B------:R-:W-:Y:S08]  /*23f0*/  MUFU.TANH R37, R37 ;  /* 0x0000002500257308 */ /* 0x000ff00000002400 */
[----:B------:R2:W4:Y:S01]  /*2400*/  MUFU.TANH R14, R46 ;  /* 0x0000002e000e7308 */ /* 0x0005220000002400 */
[----:B-1----:R-:W-:-:S07]  /*2410*/  FSEL R7, R7, -INF , P2 ;  /* 0xff80000007077808 */ /* 0x002fce0001000000 */
[----:B------:R-:W-:Y:S01]  /*2420*/  MUFU.TANH R40, R40 ;  /* 0x0000002800287308 */ /* 0x000fe20000002400 */
[----:B--2---:R-:W-:Y:S02]  /*2430*/  FSEL R46, R29, -INF , P2 ;  /* 0xff8000001d2e7808 */ /* 0x004fe40001000000 */
[----:B------:R-:W-:Y:S02]  /*2440*/  ISETP.GT.AND P2, PT, R38, 0x20, PT ;  /* 0x000000202600780c */ /* 0x000fe40003f44270 */
[----:B------:R-:W-:Y:S02]  /*2450*/  FMNMX.FTZ R24, R46, R25, !PT ;  /* 0x000000192e187209 */ /* 0x000fe40007810000 */
[----:B------:R-:W-:Y:S01]  /*2460*/  FSEL R12, R12, -INF , P2 ;  /* 0xff8000000c0c7808 */ /* 0x000fe20001000000 */
[----:B------:R1:W2:Y:S08]  /*2470*/  MUFU.TANH R15, R47 ;  /* 0x0000002f000f7308 */ /* 0x0002b00000002400 */
[----:B------:R-:W-:Y:S01]  /*2480*/  MUFU.TANH R41, R41 ;  /* 0x0000002900297308 */ /* 0x000fe20000002400 */
[----:B-1----:R-:W-:-:S02]  /*2490*/  FSEL R47, R32, -INF , P3 ;  /* 0xff800000202f7808 */ /* 0x002fc40001800000 */
[----:B------:R-:W-:Y:S02]  /*24a0*/  ISETP.GT.AND P3, PT, R38, 0x21, PT ;  /* 0x000000212600780c */ /* 0x000fe40003f64270 */
[----:B------:R-:W-:Y:S02]  /*24b0*/  FMNMX.FTZ R25, R47, R24, !PT ;  /* 0x000000182f197209 */ /* 0x000fe40007810000 */
[----:B------:R-:W-:Y:S01]  /*24c0*/  FSEL R13, R13, -INF , P3 ;  /* 0xff8000000d0d7808 */ /* 0x000fe20001800000 */
[----:B------:R1:W-:Y:S08]  /*24d0*/  MUFU.TANH R20, R50 ;  /* 0x0000003200147308 */ /* 0x0003f00000002400 */
[----:B------:R-:W-:Y:S01]  /*24e0*/  MUFU.TANH R44, R44 ;  /* 0x0000002c002c7308 */ /* 0x000fe20000002400 */
[----:B-1----:R-:W-:-:S02]  /*24f0*/  FSEL R50, R33, -INF , P4 ;  /* 0xff80000021327808 */ /* 0x002fc40002000000 */
[----:B------:R-:W-:Y:S02]  /*2500*/  ISETP.GT.AND P4, PT, R38, 0x28, PT ;  /* 0x000000282600780c */ /* 0x000fe40003f84270 */
[----:B------:R-:W-:Y:S02]  /*2510*/  FMNMX.FTZ R24, R50, R25, !PT ;  /* 0x0000001932187209 */ /* 0x000fe40007810000 */
[----:B----4-:R-:W-:Y:S01]  /*2520*/  FSEL R14, R14, -INF , P4 ;  /* 0xff8000000e0e7808 */ /* 0x010fe20002000000 */
[----:B------:R1:W-:Y:S08]  /*2530*/  MUFU.TANH R21, R51 ;  /* 0x0000003300157308 */ /* 0x0003f00000002400 */
[----:B------:R-:W4:Y:S01]  /*2540*/  MUFU.TANH R45, R45 ;  /* 0x0000002d002d7308 */ /* 0x000f220000002400 */
[----:B-1----:R-:W-:-:S02]  /*2550*/  FSEL R51, R36, -INF , P5 ;  /* 0xff80000024337808 */ /* 0x002fc40002800000 */
[----:B------:R-:W-:Y:S02]  /*2560*/  ISETP.GT.AND P5, PT, R38, 0x29, PT ;  /* 0x000000292600780c */ /* 0x000fe40003fa4270 */
[----:B------:R-:W-:Y:S02]  /*2570*/  FMNMX.FTZ R25, R51, R24, !PT ;  /* 0x0000001833197209 */ /* 0x000fe40007810000 */
[----:B--2---:R-:W-:Y:S01]  /*2580*/  FSEL R15, R15, -INF , P5 ;  /* 0xff8000000f0f7808 */ /* 0x004fe20002800000 */
[----:B------:R1:W2:Y:S08]  /*2590*/  MUFU.TANH R26, R58 ;  /* 0x0000003a001a7308 */ /* 0x0002b00000002400 */
[----:B------:R-:W5:Y:S01]  /*25a0*/  MUFU.TANH R48, R48 ;  /* 0x0000003000307308 */ /* 0x000f620000002400 */
[----:B-1----:R-:W-:-:S02]  /*25b0*/  FSEL R58, R37, -INF , P1 ;  /* 0xff800000253a7808 */ /* 0x002fc40000800000 */
[----:B------:R-:W-:Y:S02]  /*25c0*/  ISETP.GT.AND P1, PT, R38, 0x30, PT ;  /* 0x000000302600780c */ /* 0x000fe40003f24270 */
[----:B------:R-:W-:Y:S02]  /*25d0*/  FMNMX.FTZ R24, R58, R25, !PT ;  /* 0x000000193a187209 */ /* 0x000fe40007810000 */
[----:B----4-:R-:W-:Y:S01]  /*25e0*/  FSEL R88, R45, -INF , P5 ;  /* 0xff8000002d587808 */ /* 0x010fe20002800000 */
[----:B------:R1:W4:Y:S01]  /*25f0*/  MUFU.TANH R27, R59 ;  /* 0x0000003b001b7308 */ /* 0x0003220000002400 */
[----:B------:R-:W-:Y:S02]  /*2600*/  ISETP.GT.AND P5, PT, R38, 0x40, PT ;  /* 0x000000402600780c */ /* 0x000fe40003fa4270 */
[----:B------:R-:W-:Y:S02]  /*2610*/  FSEL R20, R20, -INF , P1 ;  /* 0xff80000014147808 */ /* 0x000fe40000800000 */
[----:B--2---:R-:W-:-:S03]  /*2620*/  FSEL R26, R26, -INF , P5 ;  /* 0xff8000001a1a7808 */ /* 0x004fc60002800000 */
[----:B------:R-:W2:Y:S01]  /*2630*/  MUFU.TANH R49, R49 ;  /* 0x0000003100317308 */ /* 0x000ea20000002400 */
[----:B-1----:R-:W-:Y:S02]  /*2640*/  FSEL R59, R40, -INF , P2 ;  /* 0xff800000283b7808 */ /* 0x002fe40001000000 */
[----:B------:R-:W-:Y:S02]  /*2650*/  ISETP.GT.AND P2, PT, R38, 0x31, PT ;  /* 0x000000312600780c */ /* 0x000fe40003f44270 */
[----:B------:R-:W-:Y:S02]  /*2660*/  FMNMX.FTZ R25, R59, R24, !PT ;  /* 0x000000183b197209 */ /* 0x000fe40007810000 */
[----:B-----5:R-:W-:Y:S01]  /*2670*/  FSEL R48, R48, -INF , P1 ;  /* 0xff80000030307808 */ /* 0x020fe20000800000 */
[----:B------:R1:W-:Y:S01]  /*2680*/  MUFU.TANH R30, R66 ;  /* 0x00000042001e7308 */ /* 0x0003e20000002400 */
[----:B------:R-:W-:Y:S02]  /*2690*/  ISETP.GT.AND P1, PT, R38, 0x41, PT ;  /* 0x000000412600780c */ /* 0x000fe40003f24270 */
[----:B------:R-:W-:-:S02]  /*26a0*/  FSEL R21, R21, -INF , P2 ;  /* 0xff80000015157808 */ /* 0x000fc40001000000 */
[----:B----4-:R-:W-:-:S03]  /*26b0*/  FSEL R27, R27, -INF , P1 ;  /* 0xff8000001b1b7808 */ /* 0x010fc60000800000 */
[----:B------:R-:W4:Y:S01]  /*26c0*/  MUFU.TANH R52, R52 ;  /* 0x0000003400347308 */ /* 0x000f220000002400 */
[----:B-1----:R-:W-:Y:S01]  /*26d0*/  FSEL R66, R41, -INF , P3 ;  /* 0xff80000029427808 */ /* 0x002fe20001800000 */
[----:B------:R-:W-:Y:S01]  /*26e0*/  IMAD.U32 R41, RZ, RZ, UR10 ;  /* 0x0000000aff297e24 */ /* 0x000fe2000f8e00ff */
[----:B------:R-:W-:Y:S02]  /*26f0*/  ISETP.GT.AND P3, PT, R38, 0x38, PT ;  /* 0x000000382600780c */ /* 0x000fe40003f64270 */
[----:B------:R-:W-:Y:S02]  /*2700*/  FMNMX.FTZ R24, R66, R25, !PT ;  /* 0x0000001942187209 */ /* 0x000fe40007810000 */
[----:B--2---:R-:W-:Y:S01]  /*2710*/  FSEL R49, R49, -INF , P2 ;  /* 0xff80000031317808 */ /* 0x004fe20001000000 */
[----:B------:R1:W-:Y:S01]  /*2720*/  MUFU.TANH R31, R67 ;  /* 0x00000043001f7308 */ /* 0x0003e20000002400 */
[----:B------:R-:W-:-:S07]  /*2730*/  ISETP.GT.AND P2, PT, R38, 0x48, PT ;  /* 0x000000482600780c */ /* 0x000fce0003f44270 */
[----:B------:R-:W2:Y:S01]  /*2740*/  MUFU.TANH R53, R53 ;  /* 0x0000003500357308 */ /* 0x000ea20000002400 */
[----:B-1----:R-:W-:Y:S02]  /*2750*/  FSEL R67, R44, -INF , P4 ;  /* 0xff8000002c437808 */ /* 0x002fe40002000000 */
[----:B------:R-:W-:Y:S02]  /*2760*/  ISETP.GT.AND P4, PT, R38, 0x39, PT ;  /* 0x000000392600780c */ /* 0x000fe40003f84270 */
[----:B------:R-:W-:Y:S02]  /*2770*/  FMNMX.FTZ R25, R67, R24, !PT ;  /* 0x0000001843197209 */ /* 0x000fe40007810000 */
[----:B----4-:R-:W-:Y:S01]  /*2780*/  FSEL R52, R52, -INF , P3 ;  /* 0xff80000034347808 */ /* 0x010fe20001800000 */
[----:B------:R-:W1:Y:S01]  /*2790*/  MUFU.TANH R56, R56 ;  /* 0x0000003800387308 */ /* 0x000e620000002400 */
[----:B------:R-:W-:-:S04]  /*27a0*/  FMNMX.FTZ R29, R88, R25, !PT ;  /* 0x00000019581d7209 */ /* 0x000fc80007810000 */
[----:B------:R-:W-:-:S03]  /*27b0*/  FMNMX.FTZ R28, R48, R29, !PT ;  /* 0x0000001d301c7209 */ /* 0x000fc60007810000 */
[----:B------:R-:W4:Y:S01]  /*27c0*/  MUFU.TANH R57, R57 ;  /* 0x0000003900397308 */ /* 0x000f220000002400 */
[----:B------:R-:W-:Y:S02]  /*27d0*/  FMNMX.FTZ R29, R49, R28, !PT ;  /* 0x0000001c311d7209 */ /* 0x000fe40007810000 */
[----:B--2---:R-:W-:Y:S02]  /*27e0*/  FSEL R53, R53, -INF , P4 ;  /* 0xff80000035357808 */ /* 0x004fe40002000000 */
[----:B------:R-:W-:-:S03]  /*27f0*/  FMNMX.FTZ R28, R52, R29, !PT ;  /* 0x0000001d341c7209 */ /* 0x000fc60007810000 */
[----:B------:R-:W2:Y:S01]  /*2800*/  MUFU.TANH R54, R54 ;  /* 0x0000003600367308 */ /* 0x000ea20000002400 */
[----:B-1----:R-:W-:Y:S02]  /*2810*/  FSEL R56, R56, -INF , P5 ;  /* 0xff80000038387808 */ /* 0x002fe40002800000 */
[----:B------:R-:W-:Y:S02]  /*2820*/  FMNMX.FTZ R29, R53, R28, !PT ;  /* 0x0000001c351d7209 */ /* 0x000fe40007810000 */
[----:B------:R-:W-:Y:S02]  /*2830*/  ISETP.GT.AND P5, PT, R38, 0x51, PT ;  /* 0x000000512600780c */ /* 0x000fe40003fa4270 */
[----:B------:R-:W-:Y:S01]  /*2840*/  FMNMX.FTZ R32, R56, R29, !PT ;  /* 0x0000001d38207209 */ /* 0x000fe20007810000 */
[----:B------:R-:W1:Y:S01]  /*2850*/  MUFU.TANH R60, R60 ;  /* 0x0000003c003c7308 */ /* 0x000e620000002400 */
[----:B----4-:R-:W-:Y:S02]  /*2860*/  FSEL R57, R57, -INF , P1 ;  /* 0xff80000039397808 */ /* 0x010fe40000800000 */
[----:B------:R-:W-:-:S02]  /*2870*/  ISETP.GT.AND P1, PT, R38, 0x58, PT ;  /* 0x000000582600780c */ /* 0x000fc40003f24270 */
[----:B------:R-:W-:Y:S02]  /*2880*/  FMNMX.FTZ R33, R57, R32, !PT ;  /* 0x0000002039217209 */ /* 0x000fe40007810000 */
[----:B------:R-:W-:Y:S01]  /*2890*/  FSEL R31, R31, -INF , P5 ;  /* 0xff8000001f1f7808 */ /* 0x000fe20002800000 */
[----:B------:R-:W4:Y:S01]  /*28a0*/  MUFU.TANH R55, R55 ;  /* 0x0000003700377308 */ /* 0x000f220000002400 */
[----:B--2---:R-:W-:Y:S02]  /*28b0*/  FSEL R24, R54, -INF , P3 ;  /* 0xff80000036187808 */ /* 0x004fe40001800000 */
[----:B------:R-:W-:-:S05]  /*28c0*/  ISETP.GT.AND P3, PT, R38, 0x49, PT ;  /* 0x000000492600780c */ /* 0x000fca0003f64270 */
[----:B------:R-:W2:Y:S01]  /*28d0*/  MUFU.TANH R61, R61 ;  /* 0x0000003d003d7308 */ /* 0x000ea20000002400 */
[----:B-1----:R-:W-:-:S04]  /*28e0*/  FSEL R60, R60, -INF , P2 ;  /* 0xff8000003c3c7808 */ /* 0x002fc80001000000 */
[----:B------:R-:W-:-:S03]  /*28f0*/  FMNMX.FTZ R32, R60, R33, !PT ;  /* 0x000000213c207209 */ /* 0x000fc60007810000 */
[----:B------:R-:W1:Y:S01]  /*2900*/  MUFU.TANH R64, R64 ;  /* 0x0000004000407308 */ /* 0x000e620000002400 */
[----:B----4-:R-:W-:Y:S02]  /*2910*/  FSEL R25, R55, -INF , P4 ;  /* 0xff80000037197808 */ /* 0x010fe40002000000 */
[----:B------:R-:W-:-:S04]  /*2920*/  ISETP.GT.AND P4, PT, R38, 0x50, PT ;  /* 0x000000502600780c */ /* 0x000fc80003f84270 */
[----:B------:R-:W-:Y:S01]  /*2930*/  FSEL R30, R30, -INF , P4 ;  /* 0xff8000001e1e7808 */ /* 0x000fe20002000000 */
[----:B------:R-:W4:Y:S01]  /*2940*/  MUFU.TANH R65, R65 ;  /* 0x0000004100417308 */ /* 0x000f220000002400 */
[----:B--2---:R-:W-:-:S04]  /*2950*/  FSEL R61, R61, -INF , P3 ;  /* 0xff8000003d3d7808 */ /* 0x004fc80001800000 */
[----:B------:R-:W-:-:S03]  /*2960*/  FMNMX.FTZ R33, R61, R32, !PT ;  /* 0x000000203d217209 */ /* 0x000fc60007810000 */
[----:B------:R-:W2:Y:S01]  /*2970*/  MUFU.TANH R62, R62 ;  /* 0x0000003e003e7308 */ /* 0x000ea20000002400 */
[----:B-1----:R-:W-:Y:S02]  /*2980*/  FSEL R64, R64, -INF , P4 ;  /* 0xff80000040407808 */ /* 0x002fe40002000000 */
[----:B------:R-:W-:Y:S02]  /*2990*/  ISETP.GT.AND P4, PT, R38, 0x61, PT ;  /* 0x000000612600780c */ /* 0x000fe40003f84270 */
[----:B------:R-:W-:-:S03]  /*29a0*/  FMNMX.FTZ R32, R64, R33, !PT ;  /* 0x0000002140207209 */ /* 0x000fc60007810000 */
[----:B------:R-:W1:Y:S01]  /*29b0*/  MUFU.TANH R68, R68 ;  /* 0x0000004400447308 */ /* 0x000e620000002400 */
[----:B----4-:R-:W-:Y:S02]  /*29c0*/  FSEL R65, R65, -INF , P5 ;  /* 0xff80000041417808 */ /* 0x010fe40002800000 */
[----:B------:R-:W-:Y:S02]  /*29d0*/  ISETP.GT.AND P5, PT, R38, 0x68, PT ;  /* 0x000000682600780c */ /* 0x000fe40003fa4270 */
[----:B------:R-:W-:-:S03]  /*29e0*/  FMNMX.FTZ R33, R65, R32, !PT ;  /* 0x0000002041217209 */ /* 0x000fc60007810000 */
[----:B------:R-:W4:Y:S01]  /*29f0*/  MUFU.TANH R63, R63 ;  /* 0x0000003f003f7308 */ /* 0x000f220000002400 */
[----:B--2---:R-:W-:Y:S02]  /*2a00*/  FSEL R28, R62, -INF , P2 ;  /* 0xff8000003e1c7808 */ /* 0x004fe40001000000 */
[----:B------:R-:W-:-:S05]  /*2a10*/  ISETP.GT.AND P2, PT, R38, 0x59, PT ;  /* 0x000000592600780c */ /* 0x000fca0003f44270 */
[----:B------:R-:W2:Y:S01]  /*2a20*/  MUFU.TANH R69, R69 ;  /* 0x0000004500457308 */ /* 0x000ea20000002400 */
[----:B-1----:R-:W-:-:S04]  /*2a30*/  FSEL R68, R68, -INF , P1 ;  /* 0xff80000044447808 */ /* 0x002fc80000800000 */
[----:B------:R-:W-:-:S03]  /*2a40*/  FMNMX.FTZ R40, R68, R33, !PT ;  /* 0x0000002144287209 */ /* 0x000fc60007810000 */
[----:B------:R-:W1:Y:S01]  /*2a50*/  MUFU.TANH R72, R72 ;  /* 0x0000004800487308 */ /* 0x000e620000002400 */
[----:B----4-:R-:W-:Y:S01]  /*2a60*/  FSEL R29, R63, -INF , P3 ;  /* 0xff8000003f1d7808 */ /* 0x010fe20001800000 */
[----:B------:R-:W-:Y:S01]  /*2a70*/  IMAD.MOV.U32 R63, RZ, RZ, R151 ;  /* 0x000000ffff3f7224 */ /* 0x000fe200078e0097 */
[----:B------:R-:W-:-:S05]  /*2a80*/  ISETP.GT.AND P3, PT, R38, 0x60, PT ;  /* 0x000000602600780c */ /* 0x000fca0003f64270 */
[----:B------:R-:W4:Y:S01]  /*2a90*/  MUFU.TANH R73, R73 ;  /* 0x0000004900497308 */ /* 0x000f220000002400 */
[----:B--2---:R-:W-:-:S04]  /*2aa0*/  FSEL R69, R69, -INF , P2 ;  /* 0xff80000045457808 */ /* 0x004fc80001000000 */
[----:B------:R-:W-:-:S03]  /*2ab0*/  FMNMX.FTZ R33, R69, R40, !PT ;  /* 0x0000002845217209 */ /* 0x000fc60007810000 */
[----:B------:R-:W2:Y:S01]  /*2ac0*/  MUFU.TANH R70, R70 ;  /* 0x0000004600467308 */ /* 0x000ea20000002400 */
[----:B-1----:R-:W-:-:S04]  /*2ad0*/  FSEL R72, R72, -INF , P3 ;  /* 0xff80000048487808 */ /* 0x002fc80001800000 */
[----:B------:R-:W-:-:S03]  /*2ae0*/  FMNMX.FTZ R40, R72, R33, !PT ;  /* 0x0000002148287209 */ /* 0x000fc60007810000 */
[----:B------:R-:W1:Y:S01]  /*2af0*/  MUFU.TANH R76, R76 ;  /* 0x0000004c004c7308 */ /* 0x000e620000002400 */
[----:B----4-:R-:W-:-:S04]  /*2b00*/  FSEL R73, R73, -INF , P4 ;  /* 0xff80000049497808 */ /* 0x010fc80002000000 */
[----:B------:R-:W-:-:S03]  /*2b10*/  FMNMX.FTZ R37, R73, R40, !PT ;  /* 0x0000002849257209 */ /* 0x000fc60007810000 */
[----:B------:R-:W4:Y:S01]  /*2b20*/  MUFU.TANH R71, R71 ;  /* 0x0000004700477308 */ /* 0x000f220000002400 */
[----:B--2---:R-:W-:Y:S01]  /*2b30*/  FSEL R32, R70, -INF , P1 ;  /* 0xff80000046207808 */ /* 0x004fe20000800000 */
[----:B------:R-:W-:Y:S01]  /*2b40*/  IMAD.MOV.U32 R70, RZ, RZ, R151 ;  /* 0x000000ffff467224 */ /* 0x000fe200078e0097 */
[----:B------:R-:W-:-:S05]  /*2b50*/  ISETP.GT.AND P1, PT, R38, 0x69, PT ;  /* 0x000000692600780c */ /* 0x000fca0003f24270 */
[----:B------:R-:W2:Y:S01]  /*2b60*/  MUFU.TANH R77, R77 ;  /* 0x0000004d004d7308 */ /* 0x000ea20000002400 */
[----:B-1----:R-:W-:-:S04]  /*2b70*/  FSEL R76, R76, -INF , P5 ;  /* 0xff8000004c4c7808 */ /* 0x002fc80002800000 */
[----:B------:R-:W-:-:S03]  /*2b80*/  FMNMX.FTZ R40, R76, R37, !PT ;  /* 0x000000254c287209 */ /* 0x000fc60007810000 */
[----:B------:R1:W5:Y:S01]  /*2b90*/  MUFU.TANH R34, R74 ;  /* 0x0000004a00227308 */ /* 0x0003620000002400 */
[----:B----4-:R-:W-:Y:S01]  /*2ba0*/  FSEL R33, R71, -INF , P2 ;  /* 0xff80000047217808 */ /* 0x010fe20001000000 */
[----:B------:R-:W-:Y:S01]  /*2bb0*/  IMAD.MOV.U32 R71, RZ, RZ, R151 ;  /* 0x000000ffff477224 */ /* 0x000fe200078e0097 */
[----:B------:R-:W-:-:S05]  /*2bc0*/  ISETP.GT.AND P2, PT, R38, 0x70, PT ;  /* 0x000000702600780c */ /* 0x000fca0003f44270 */
[----:B------:R-:W4:Y:S01]  /*2bd0*/  MUFU.TANH R80, R80 ;  /* 0x0000005000507308 */ /* 0x000f220000002400 */
[----:B--2---:R-:W-:Y:S01]  /*2be0*/  FSEL R77, R77, -INF , P1 ;  /* 0xff8000004d4d7808 */ /* 0x004fe20000800000 */
[----:B-1----:R-:W-:-:S03]  /*2bf0*/  IMAD.MOV.U32 R74, RZ, RZ, R151 ;  /* 0x000000ffff4a7224 */ /* 0x002fc600078e0097 */
[----:B------:R-:W-:-:S03]  /*2c00*/  FMNMX.FTZ R37, R77, R40, !PT ;  /* 0x000000284d257209 */ /* 0x000fc60007810000 */
[----:B------:R1:W2:Y:S01]  /*2c10*/  MUFU.TANH R35, R75 ;  /* 0x0000004b00237308 */ /* 0x0002a20000002400 */
[----:B-----5:R-:W-:Y:S02]  /*2c20*/  FSEL R34, R34, -INF , P3 ;  /* 0xff80000022227808 */ /* 0x020fe40001800000 */
[----:B------:R-:W-:-:S05]  /*2c30*/  ISETP.GT.AND P3, PT, R38, 0x71, PT ;  /* 0x000000712600780c */ /* 0x000fca0003f64270 */
[----:B------:R-:W5:Y:S01]  /*2c40*/  MUFU.TANH R81, R81 ;  /* 0x0000005100517308 */ /* 0x000f620000002400 */
[----:B----4-:R-:W-:Y:S01]  /*2c50*/  FSEL R80, R80, -INF , P2 ;  /* 0xff80000050507808 */ /* 0x010fe20001000000 */
[----:B-1----:R-:W-:-:S03]  /*2c60*/  IMAD.MOV.U32 R75, RZ, RZ, R151 ;  /* 0x000000ffff4b7224 */ /* 0x002fc600078e0097 */
[----:B------:R-:W-:-:S03]  /*2c70*/  FMNMX.FTZ R40, R80, R37, !PT ;  /* 0x0000002550287209 */ /* 0x000fc60007810000 */
[----:B------:R1:W4:Y:S01]  /*2c80*/  MUFU.TANH R36, R78 ;  /* 0x0000004e00247308 */ /* 0x0003220000002400 */
[----:B--2---:R-:W-:Y:S02]  /*2c90*/  FSEL R35, R35, -INF , P4 ;  /* 0xff80000023237808 */ /* 0x004fe40002000000 */
[----:B------:R-:W-:-:S05]  /*2ca0*/  ISETP.GT.AND P4, PT, R38, 0x78, PT ;  /* 0x000000782600780c */ /* 0x000fca0003f84270 */
[----:B------:R-:W2:Y:S01]  /*2cb0*/  MUFU.TANH R84, R84 ;  /* 0x0000005400547308 */ /* 0x000ea20000002400 */
[----:B-----5:R-:W-:Y:S01]  /*2cc0*/  FSEL R81, R81, -INF , P3 ;  /* 0xff80000051517808 */ /* 0x020fe20001800000 */
[----:B-1----:R-:W-:-:S03]  /*2cd0*/  IMAD.MOV.U32 R78, RZ, RZ, R151 ;  /* 0x000000ffff4e7224 */ /* 0x002fc600078e0097 */
[----:B------:R-:W-:-:S03]  /*2ce0*/  FMNMX.FTZ R37, R81, R40, !PT ;  /* 0x0000002851257209 */ /* 0x000fc60007810000 */
[----:B------:R-:W1:Y:S01]  /*2cf0*/  MUFU.TANH R85, R85 ;  /* 0x0000005500557308 */ /* 0x000e620000002400 */
[----:B----4-:R-:W-:Y:S02]  /*2d00*/  FSEL R36, R36, -INF , P5 ;  /* 0xff80000024247808 */ /* 0x010fe40002800000 */
        /* <DEDUP_REMOVED lines=8> */
[----:B----4-:R-:W-:Y:S01]  /*2d90*/  FSEL R79, R79, -INF , P1 ;  /* 0xff8000004f4f7808 */ /* 0x010fe20000800000 */
[----:B------:R-:W4:Y:S06]  /*2da0*/  SHFL.BFLY PT, R37, R38, 0x2, 0x1f ;  /* 0x0c401f0026257f89 */ /* 0x000f2c00000e0000 */
[----:B------:R-:W5:Y:S01]  /*2db0*/  MUFU.TANH R86, R86 ;  /* 0x0000005600567308 */ /* 0x000f620000002400 */
[----:B--2---:R-:W-:-:S07]  /*2dc0*/  FSEL R82, R82, -INF , P2 ;  /* 0xff80000052527808 */ /* 0x004fce0001000000 */
[----:B------:R-:W2:Y:S01]  /*2dd0*/  MUFU.TANH R87, R87 ;  /* 0x0000005700577308 */ /* 0x000ea20000002400 */
[----:B-1----:R-:W-:Y:S02]  /*2de0*/  FSEL R83, R83, -INF , P3 ;  /* 0xff80000053537808 */ /* 0x002fe40001800000 */
[----:B-----5:R-:W-:Y:S02]  /*2df0*/  FSEL R86, R86, -INF , P4 ;  /* 0xff80000056567808 */ /* 0x020fe40002000000 */
[----:B----4-:R-:W-:-:S05]  /*2e00*/  FMNMX.FTZ R37, R38, R37, !PT ;  /* 0x0000002526257209 */ /* 0x010fca0007810000 */
[----:B------:R-:W1:Y:S01]  /*2e10*/  SHFL.BFLY PT, R192, R37, 0x1, 0x1f ;  /* 0x0c201f0025c07f89 */ /* 0x000e6200000e0000 */
[----:B--2---:R-:W-:Y:S02]  /*2e20*/  FSEL R87, R87, -INF , P5 ;  /* 0xff80000057577808 */ /* 0x004fe40002800000 */
[----:B-1----:R-:W-:-:S04]  /*2e30*/  FMNMX.FTZ R192, R37, R192, !PT ;  /* 0x000000c025c07209 */ /* 0x002fc80007810000 */
[C---:B------:R-:W-:Y:S01]  /*2e40*/  FSETP.NEU.FTZ.AND P6, PT, R192.reuse, -INF , PT ;  /* 0xff800000c000780b */ /* 0x040fe20003fdd000 */
[----:B------:R-:W-:-:S01]  /*2e50*/  FFMA.FTZ R40, R192, R41, -8 ;  /* 0xc1000000c0287423 */ /* 0x000fc20000010029 */
[----:B------:R-:W-:-:S04]  /*2e60*/  FMNMX.FTZ R41, R4, R5, !PT ;  /* 0x0000000504297209 */ /* 0x000fc80007810000 */
[----:B------:R-:W-:Y:S02]  /*2e70*/  FSEL R54, R40, RZ, P6 ;  /* 0x000000ff28367208 */ /* 0x000fe40003000000 */
[----:B------:R-:W-:Y:S02]  /*2e80*/  FMNMX.FTZ R40, R6, R41, !PT ;  /* 0x0000002906287209 */ /* 0x000fe40007810000 */
[----:B---3--:R-:W-:Y:S01]  /*2e90*/  LOP3.LUT P6, RZ, R89, 0x7f, RZ, 0xc0, !PT ;  /* 0x0000007f59ff7812 */ /* 0x008fe200078cc0ff */
[----:B------:R-:W-:-:S01]  /*2ea0*/  FFMA.FTZ R37, R39, UR10, -R54 ;  /* 0x0000000a27257c23 */ /* 0x000fc20008010836 */
[----:B------:R-:W-:Y:S01]  /*2eb0*/  FMNMX.FTZ R41, R7, R40, !PT ;  /* 0x0000002807297209 */ /* 0x000fe20007810000 */
[----:B------:R-:W-:-:S01]  /*2ec0*/  FFMA.FTZ R39, R43, UR10, -R54 ;  /* 0x0000000a2b277c23 */ /* 0x000fc20008010836 */
[--C-:B------:R-:W-:Y:S01]  /*2ed0*/  FFMA.FTZ R50, R50, UR10, -R54.reuse ;  /* 0x0000000a32327c23 */ /* 0x100fe20008010836 */
        /* <DEDUP_REMOVED lines=11> */
[----:B------:R1:W-:Y:S01]  /*2f90*/  MUFU.EX2 R41, R50 ;  /* 0x0000003200297308 */ /* 0x0003e20000000800 */
        /* <DEDUP_REMOVED lines=15> */
[----:B------:R-:W-:Y:S01]  /*3090*/  MUFU.EX2 R58, R52 ;  /* 0x00000034003a7308 */ /* 0x000fe20000000800 */
[----:B------:R-:W-:-:S01]  /*30a0*/  FFMA.FTZ R72, R72, UR10, -R54 ;  /* 0x0000000a48487c23 */ /* 0x000fc20008010836 */
[----:B------:R-:W-:Y:S01]  /*30b0*/  FMNMX.FTZ R45, R15, R44, !PT ;  /* 0x0000002c0f2d7209 */ /* 0x000fe20007810000 */
[----:B------:R-:W-:-:S01]  /*30c0*/  FFMA.FTZ R44, R59, UR10, -R54 ;  /* 0x0000000a3b2c7c23 */ /* 0x000fc20008010836 */
[--C-:B------:R-:W-:Y:S01]  /*30d0*/  FFMA.FTZ R73, R73, UR10, -R54.reuse ;  /* 0x0000000a49497c23 */ /* 0x100fe20008010836 */
[----:B------:R-:W-:-:S01]  /*30e0*/  FFMA.FTZ R76, R76, UR10, -R54 ;  /* 0x0000000a4c4c7c23 */ /* 0x000fc20008010836 */
[----:B-1----:R-:W-:Y:S01]  /*30f0*/  FMNMX.FTZ R50, R20, R45, !PT ;  /* 0x0000002d14327209 */ /* 0x002fe20007810000 */
[----:B------:R-:W-:-:S01]  /*3100*/  FFMA.FTZ R77, R77, UR10, -R54 ;  /* 0x0000000a4d4d7c23 */ /* 0x000fc20008010836 */
[----:B------:R-:W-:Y:S01]  /*3110*/  MUFU.EX2 R37, R37 ;  /* 0x0000002500257308 */ /* 0x000fe20000000800 */
[----:B------:R-:W-:-:S01]  /*3120*/  FFMA.FTZ R81, R81, UR10, -R54 ;  /* 0x0000000a51517c23 */ /* 0x000fc20008010836 */
[----:B------:R-:W-:Y:S01]  /*3130*/  FMNMX.FTZ R45, R21, R50, !PT ;  /* 0x00000032152d7209 */ /* 0x000fe20007810000 */
[----:B------:R-:W-:-:S01]  /*3140*/  FFMA.FTZ R84, R84, UR10, -R54 ;  /* 0x0000000a54547c23 */ /* 0x000fc20008010836 */
[----:B------:R-:W-:-:S02]  /*3150*/  @!P6 VIADD R3, R3, 0x38840 ;  /* 0x000388400303e836 */ /* 0x000fc40000000000 */
[----:B------:R-:W-:Y:S01]  /*3160*/  FMNMX.FTZ R50, R24, R45, !PT ;  /* 0x0000002d18327209 */ /* 0x000fe20007810000 */
[----:B------:R-:W-:Y:S01]  /*3170*/  IMAD.MOV.U32 R89, RZ, RZ, R151 ;  /* 0x000000ffff597224 */ /* 0x000fe200078e0097 */
[----:B------:R-:W-:Y:S01]  /*3180*/  MUFU.EX2 R38, R38 ;  /* 0x0000002600267308 */ /* 0x000fe20000000800 */
[----:B------:R-:W-:Y:S02]  /*3190*/  @!P6 PRMT R3, RZ, 0x654, R3 ;  /* 0x00000654ff03e816 */ /* 0x000fe40000000003 */
[----:B------:R-:W-:Y:S02]  /*31a0*/  FMNMX.FTZ R47, R25, R50, !PT ;  /* 0x00000032192f7209 */ /* 0x000fe40007810000 */
[----:B------:R1:W-:Y:S02]  /*31b0*/  @!P6 SYNCS.ARRIVE.TRANS64.RED.A1T0 RZ, [R3+URZ], RZ ;  /* 0x000000ff03ffe9a7 */ /* 0x0003e4000810043f */
[----:B------:R-:W-:Y:S01]  /*31c0*/  FMNMX.FTZ R50, R26, R47, !PT ;  /* 0x0000002f1a327209 */ /* 0x000fe20007810000 */
[----:B------:R-:W-:Y:S03]  /*31d0*/  MUFU.EX2 R39, R39 ;  /* 0x0000002700277308 */ /* 0x000fe60000000800 */
[----:B------:R-:W-:-:S04]  /*31e0*/  FMNMX.FTZ R47, R27, R50, !PT ;  /* 0x000000321b2f7209 */ /* 0x000fc80007810000 */
[----:B------:R-:W-:Y:S01]  /*31f0*/  FMNMX.FTZ R50, R28, R47, !PT ;  /* 0x0000002f1c327209 */ /* 0x000fe20007810000 */
[----:B------:R-:W3:Y:S03]  /*3200*/  MUFU.EX2 R42, R42 ;  /* 0x0000002a002a7308 */ /* 0x000ee60000000800 */
[----:B------:R-:W-:-:S04]  /*3210*/  FMNMX.FTZ R47, R29, R50, !PT ;  /* 0x000000321d2f7209 */ /* 0x000fc80007810000 */
[----:B------:R-:W-:Y:S01]  /*3220*/  FMNMX.FTZ R48, R30, R47, !PT ;  /* 0x0000002f1e307209 */ /* 0x000fe20007810000 */
[----:B------:R-:W-:Y:S03]  /*3230*/  MUFU.EX2 R40, R40 ;  /* 0x0000002800287308 */ /* 0x000fe60000000800 */
[----:B--2---:R-:W-:Y:S01]  /*3240*/  FMNMX.FTZ R51, R31, R48, !PT ;  /* 0x000000301f337209 */ /* 0x004fe20007810000 */
[----:B------:R-:W-:-:S03]  /*3250*/  FFMA.FTZ R48, R49, UR10, -R54 ;  /* 0x0000000a31307c23 */ /* 0x000fc60008010836 */
[----:B------:R-:W-:Y:S01]  /*3260*/  FMNMX.FTZ R50, R32, R51, !PT ;  /* 0x0000003320327209 */ /* 0x000fe20007810000 */
[----:B------:R-:W-:Y:S01]  /*3270*/  MUFU.EX2 R47, R55 ;  /* 0x00000037002f7308 */ /* 0x000fe20000000800 */
[----:B---3--:R-:W-:Y:S02]  /*3280*/  F2FP.SATFINITE.E4M3.F32.PACK_AB_MERGE_C R228, R42, R39, RZ ;  /* 0x000000272ae4723e */ /* 0x008fe400048070ff */
[----:B------:R-:W-:Y:S02]  /*3290*/  FMNMX.FTZ R49, R33, R50, !PT ;  /* 0x0000003221317209 */ /* 0x000fe40007810000 */
[----:B------:R-:W-:Y:S02]  /*32a0*/  F2FP.SATFINITE.E4M3.F32.PACK_AB_MERGE_C R228, R38, R37, R228 ;  /* 0x0000002526e4723e */ /* 0x000fe400048070e4 */
[----:B------:R-:W-:Y:S01]  /*32b0*/  FMNMX.FTZ R50, R34, R49, !PT ;  /* 0x0000003122327209 */ /* 0x000fe20007810000 */
[----:B------:R2:W-:Y:S03]  /*32c0*/  MUFU.EX2 R55, R53 ;  /* 0x0000003500377308 */ /* 0x0005e60000000800 */
[----:B------:R-:W-:-:S04]  /*32d0*/  FMNMX.FTZ R49, R35, R50, !PT ;  /* 0x0000003223317209 */ /* 0x000fc80007810000 */
[----:B------:R-:W-:Y:S01]  /*32e0*/  FMNMX.FTZ R50, R36, R49, !PT ;  /* 0x0000003124327209 */ /* 0x000fe20007810000 */
[----:B------:R-:W-:Y:S03]  /*32f0*/  MUFU.EX2 R62, R57 ;  /* 0x00000039003e7308 */ /* 0x000fe60000000800 */
[----:B------:R-:W-:-:S04]  /*3300*/  FMNMX.FTZ R49, R79, R50, !PT ;  /* 0x000000324f317209 */ /* 0x000fc80007810000 */
[----:B------:R-:W-:Y:S01]  /*3310*/  FMNMX.FTZ R50, R82, R49, !PT ;  /* 0x0000003152327209 */ /* 0x000fe20007810000 */
[----:B------:R-:W3:Y:S03]  /*3320*/  MUFU.EX2 R46, R46 ;  /* 0x0000002e002e7308 */ /* 0x000ee60000000800 */
[----:B------:R-:W-:-:S04]  /*3330*/  FMNMX.FTZ R51, R83, R50, !PT ;  /* 0x0000003253337209 */ /* 0x000fc80007810000 */
[----:B------:R-:W-:Y:S01]  /*3340*/  FMNMX.FTZ R50, R86, R51, !PT ;  /* 0x0000003356327209 */ /* 0x000fe20007810000 */
[----:B------:R-:W-:-:S01]  /*3350*/  FFMA.FTZ R51, R64, UR10, -R54 ;  /* 0x0000000a40337c23 */ /* 0x000fc20008010836 */
[----:B------:R-:W-:Y:S02]  /*3360*/  MUFU.EX2 R44, R44 ;  /* 0x0000002c002c7308 */ /* 0x000fe40000000800 */
[----:B------:R-:W-:-:S05]  /*3370*/  FMNMX.FTZ R50, R87, R50, !PT ;  /* 0x0000003257327209 */ /* 0x000fca0007810000 */
[----:B--2---:R-:W2:Y:S01]  /*3380*/  SHFL.BFLY PT, R53, R50, 0x2, 0x1f ;  /* 0x0c401f0032357f89 */ /* 0x004ea200000e0000 */
[----:B------:R4:W-:Y:S01]  /*3390*/  MUFU.EX2 R45, R66 ;  /* 0x00000042002d7308 */ /* 0x0009e20000000800 */
[----:B---3--:R-:W-:-:S04]  /*33a0*/  F2FP.SATFINITE.E4M3.F32.PACK_AB_MERGE_C R230, R46, R43, RZ ;  /* 0x0000002b2ee6723e */ /* 0x008fc800048070ff */
[----:B------:R-:W-:-:S03]  /*33b0*/  F2FP.SATFINITE.E4M3.F32.PACK_AB_MERGE_C R230, R41, R40, R230 ;  /* 0x0000002829e6723e */ /* 0x000fc600048070e6 */
[----:B------:R-:W-:Y:S01]  /*33c0*/  MUFU.EX2 R67, R67 ;  /* 0x0000004300437308 */ /* 0x000fe20000000800 */
[----:B----4-:R-:W-:-:S07]  /*33d0*/  IMAD.MOV.U32 R66, RZ, RZ, R151 ;  /* 0x000000ffff427224 */ /* 0x010fce00078e0097 */
[----:B------:R-:W-:Y:S01]  /*33e0*/  MUFU.EX2 R88, R88 ;  /* 0x0000005800587308 */ /* 0x000fe20000000800 */
[----:B--2---:R-:W-:Y:S01]  /*33f0*/  FMNMX.FTZ R53, R50, R53, !PT ;  /* 0x0000003532357209 */ /* 0x004fe20007810000 */
[--C-:B------:R-:W-:Y:S01]  /*3400*/  FFMA.FTZ R50, R80, UR10, -R54.reuse ;  /* 0x0000000a50327c23 */ /* 0x100fe20008010836 */
[----:B------:R-:W-:-:S05]  /*3410*/  FFMA.FTZ R54, R85, UR10, -R54 ;  /* 0x0000000a55367c23 */ /* 0x000fca0008010836 */
[----:B------:R-:W-:Y:S01]  /*3420*/  MUFU.EX2 R48, R48 ;  /* 0x0000003000307308 */ /* 0x000fe20000000800 */
[--C-:B------:R-:W-:Y:S01]  /*3430*/  IMAD.MOV.U32 R85, RZ, RZ, R151.reuse ;  /* 0x000000ffff557224 */ /* 0x100fe200078e0097 */
[----:B------:R-:W2:Y:S01]  /*3440*/  SHFL.BFLY PT, R52, R53, 0x1, 0x1f ;  /* 0x0c201f0035347f89 */ /* 0x000ea200000e0000 */
[----:B------:R-:W-:-:S05]  /*3450*/  IMAD.MOV.U32 R80, RZ, RZ, R151 ;  /* 0x000000ffff507224 */ /* 0x000fca00078e0097 */
[----:B------:R-:W-:Y:S08]  /*3460*/  MUFU.EX2 R49, R56 ;  /* 0x0000003800317308 */ /* 0x000ff00000000800 */
[----:B------:R-:W-:Y:S08]  /*3470*/  MUFU.EX2 R60, R60 ;  /* 0x0000003c003c7308 */ /* 0x000ff00000000800 */
[----:B------:R-:W-:Y:S01]  /*3480*/  MUFU.EX2 R61, R61 ;  /* 0x0000003d003d7308 */ /* 0x000fe20000000800 */
[----:B--2---:R-:W-:Y:S01]  /*3490*/  FMNMX.FTZ R197, R53, R52, !PT ;  /* 0x0000003435c57209 */ /* 0x004fe20007810000 */
[----:B------:R-:W-:-:S03]  /*34a0*/  IMAD.U32 R52, RZ, RZ, UR10 ;  /* 0x0000000aff347e24 */ /* 0x000fc6000f8e00ff */
[C---:B------:R-:W-:Y:S01]  /*34b0*/  FSETP.NEU.FTZ.AND P1, PT, R197.reuse, -INF , PT ;  /* 0xff800000c500780b */ /* 0x040fe20003f3d000 */
[----:B------:R-:W-:-:S02]  /*34c0*/  FFMA.FTZ R52, R197, R52, -8 ;  /* 0xc1000000c5347423 */ /* 0x000fc40000010034 */
[----:B------:R2:W-:Y:S03]  /*34d0*/  MUFU.EX2 R53, R54 ;  /* 0x0000003600357308 */ /* 0x0005e60000000800 */
[----:B------:R-:W-:Y:S02]  /*34e0*/  FSEL R52, R52, RZ, P1 ;  /* 0x000000ff34347208 */ /* 0x000fe40000800000 */
[----:B------:R-:W-:-:S03]  /*34f0*/  PLOP3.LUT P1, PT, PT, PT, UP0, 0x80, 0x0 ;  /* 0x000000000000781c */ /* 0x000fc60003f2f008 */
[----:B------:R-:W-:Y:S01]  /*3500*/  MUFU.EX2 R51, R51 ;  /* 0x0000003300337308 */ /* 0x000fe20000000800 */
[----:B------:R-:W-:-:S01]  /*3510*/  FFMA.FTZ R4, R4, UR10, -R52 ;  /* 0x0000000a04047c23 */ /* 0x000fc20008010834 */
[--C-:B------:R-:W-:Y:S01]  /*3520*/  FFMA.FTZ R5, R5, UR10, -R52.reuse ;  /* 0x0000000a05057c23 */ /* 0x100fe20008010834 */
[----:B------:R-:W-:-:S01]  /*3530*/  FFMA.FTZ R6, R6, UR10, -R52 ;  /* 0x0000000a06067c23 */ /* 0x000fc20008010834 */
[--C-:B------:R-:W-:Y:S01]  /*3540*/  FFMA.FTZ R7, R7, UR10, -R52.reuse ;  /* 0x0000000a07077c23 */ /* 0x100fe20008010834 */
[----:B------:R-:W-:-:S01]  /*3550*/  FFMA.FTZ R8, R8, UR10, -R52 ;  /* 0x0000000a08087c23 */ /* 0x000fc20008010834 */
[--C-:B------:R-:W-:Y:S01]  /*3560*/  FFMA.FTZ R9, R9, UR10, -R52.reuse ;  /* 0x0000000a09097c23 */ /* 0x100fe20008010834 */
[----:B------:R-:W-:-:S01]  /*3570*/  FFMA.FTZ R10, R10, UR10, -R52 ;  /* 0x0000000a0a0a7c23 */ /* 0x000fc20008010834 */
[----:B------:R-:W-:Y:S01]  /*3580*/  MUFU.EX2 R4, R4 ;  /* 0x0000000400047308 */ /* 0x000fe20000000800 */
[----:B--2---:R-:W-:-:S01]  /*3590*/  FADD.FTZ R54, R37, R38 ;  /* 0x0000002625367221 */ /* 0x004fc20000010000 */
[--C-:B------:R-:W-:Y:S01]  /*35a0*/  FFMA.FTZ R11, R11, UR10, -R52.reuse ;  /* 0x0000000a0b0b7c23 */ /* 0x100fe20008010834 */
[----:B------:R-:W-:-:S01]  /*35b0*/  FFMA.FTZ R12, R12, UR10, -R52 ;  /* 0x0000000a0c0c7c23 */ /* 0x000fc20008010834 */
[----:B------:R-:W-:Y:S01]  /*35c0*/  FFMA.FTZ R13, R13, UR10, -R52 ;  /* 0x0000000a0d0d7c23 */ /* 0x000fe20008010834 */
[----:B------:R-:W-:-:S01]  /*35d0*/  FADD.FTZ R59, R39, R54 ;  /* 0x00000036273b7221 */ /* 0x000fc20000010000 */
[--C-:B------:R-:W-:Y:S01]  /*35e0*/  FFMA.FTZ R14, R14, UR10, -R52.reuse ;  /* 0x0000000a0e0e7c23 */ /* 0x100fe20008010834 */
[----:B------:R-:W-:-:S01]  /*35f0*/  FFMA.FTZ R15, R15, UR10, -R52 ;  /* 0x0000000a0f0f7c23 */ /* 0x000fc20008010834 */
[----:B------:R-:W2:Y:S01]  /*3600*/  MUFU.EX2 R5, R5 ;  /* 0x0000000500057308 */ /* 0x000ea20000000800 */
[----:B------:R-:W-:-:S01]  /*3610*/  FADD.FTZ R59, R42, R59 ;  /* 0x0000003b2a3b7221 */ /* 0x000fc20000010000 */
[--C-:B------:R-:W-:Y:S01]  /*3620*/  FFMA.FTZ R20, R20, UR10, -R52.reuse ;  /* 0x0000000a14147c23 */ /* 0x100fe20008010834 */
[----:B------:R-:W-:-:S01]  /*3630*/  FFMA.FTZ R21, R21, UR10, -R52 ;  /* 0x0000000a15157c23 */ /* 0x000fc20008010834 */
[--C-:B------:R-:W-:Y:S01]  /*3640*/  FFMA.FTZ R24, R24, UR10, -R52.reuse ;  /* 0x0000000a18187c23 */ /* 0x100fe20008010834 */
[----:B------:R-:W-:-:S01]  /*3650*/  FFMA.FTZ R25, R25, UR10, -R52 ;  /* 0x0000000a19197c23 */ /* 0x000fc20008010834 */
[--C-:B------:R-:W-:Y:S01]  /*3660*/  FFMA.FTZ R26, R26, UR10, -R52.reuse ;  /* 0x0000000a1a1a7c23 */ /* 0x100fe20008010834 */
[----:B------:R-:W-:-:S01]  /*3670*/  FFMA.FTZ R27, R27, UR10, -R52 ;  /* 0x0000000a1b1b7c23 */ /* 0x000fc20008010834 */
[----:B------:R-:W3:Y:S01]  /*3680*/  MUFU.EX2 R6, R6 ;  /* 0x0000000600067308 */ /* 0x000ee20000000800 */
[----:B------:R-:W-:-:S01]  /*3690*/  FFMA.FTZ R28, R28, UR10, -R52 ;  /* 0x0000000a1c1c7c23 */ /* 0x000fc20008010834 */
[--C-:B------:R-:W-:Y:S01]  /*36a0*/  FFMA.FTZ R29, R29, UR10, -R52.reuse ;  /* 0x0000000a1d1d7c23 */ /* 0x100fe20008010834 */
[----:B------:R-:W-:-:S01]  /*36b0*/  FFMA.FTZ R30, R30, UR10, -R52 ;  /* 0x0000000a1e1e7c23 */ /* 0x000fc20008010834 */
[--C-:B------:R-:W-:Y:S01]  /*36c0*/  FFMA.FTZ R31, R31, UR10, -R52.reuse ;  /* 0x0000000a1f1f7c23 */ /* 0x100fe20008010834 */
[----:B------:R-:W-:-:S01]  /*36d0*/  FFMA.FTZ R32, R32, UR10, -R52 ;  /* 0x0000000a20207c23 */ /* 0x000fc20008010834 */
[--C-:B------:R-:W-:Y:S01]  /*36e0*/  FFMA.FTZ R33, R33, UR10, -R52.reuse ;  /* 0x0000000a21217c23 */ /* 0x100fe20008010834 */
[----:B------:R-:W-:-:S01]  /*36f0*/  FFMA.FTZ R34, R34, UR10, -R52 ;  /* 0x0000000a22227c23 */ /* 0x000fc20008010834 */
[----:B------:R-:W4:Y:S01]  /*3700*/  MUFU.EX2 R7, R7 ;  /* 0x0000000700077308 */ /* 0x000f220000000800 */
[----:B--2---:R-:W-:-:S01]  /*3710*/  FADD.FTZ R57, R4, R5 ;  /* 0x0000000504397221 */ /* 0x004fc20000010000 */
[--C-:B------:R-:W-:Y:S01]  /*3720*/  FFMA.FTZ R35, R35, UR10, -R52.reuse ;  /* 0x0000000a23237c23 */ /* 0x100fe20008010834 */
[----:B------:R-:W-:-:S01]  /*3730*/  FFMA.FTZ R36, R36, UR10, -R52 ;  /* 0x0000000a24247c23 */ /* 0x000fc20008010834 */
[--C-:B------:R-:W-:Y:S01]  /*3740*/  FFMA.FTZ R79, R79, UR10, -R52.reuse ;  /* 0x0000000a4f4f7c23 */ /* 0x100fe20008010834 */
[----:B------:R-:W-:-:S01]  /*3750*/  FFMA.FTZ R82, R82, UR10, -R52 ;  /* 0x0000000a52527c23 */ /* 0x000fc20008010834 */
[--C-:B------:R-:W-:Y:S01]  /*3760*/  FFMA.FTZ R83, R83, UR10, -R52.reuse ;  /* 0x0000000a53537c23 */ /* 0x100fe20008010834 */
[----:B------:R-:W-:-:S01]  /*3770*/  FFMA.FTZ R86, R86, UR10, -R52 ;  /* 0x0000000a56567c23 */ /* 0x000fc20008010834 */
[----:B------:R-:W2:Y:S01]  /*3780*/  MUFU.EX2 R8, R8 ;  /* 0x0000000800087308 */ /* 0x000ea20000000800 */
[----:B---3--:R-:W-:-:S01]  /*3790*/  FADD.FTZ R54, R6, R57 ;  /* 0x0000003906367221 */ /* 0x008fc20000010000 */
[----:B------:R-:W-:Y:S01]  /*37a0*/  FFMA.FTZ R52, R87, UR10, -R52 ;  /* 0x0000000a57347c23 */ /* 0x000fe20008010834 */
[----:B------:R-:W-:-:S02]  /*37b0*/  IMAD.MOV.U32 R87, RZ, RZ, R151 ;  /* 0x000000ffff577224 */ /* 0x000fc400078e0097 */
[--C-:B------:R-:W-:Y:S02]  /*37c0*/  IMAD.MOV.U32 R38, RZ, RZ, R151.reuse ;  /* 0x000000ffff267224 */ /* 0x100fe400078e0097 */
[----:B------:R-:W-:Y:S01]  /*37d0*/  IMAD.MOV.U32 R37, RZ, RZ, R151 ;  /* 0x000000ffff257224 */ /* 0x000fe200078e0097 */
[----:B------:R-:W1:Y:S01]  /*37e0*/  MUFU.EX2 R9, R9 ;  /* 0x0000000900097308 */ /* 0x000e620000000800 */
[----:B----4-:R-:W-:-:S01]  /*37f0*/  FADD.FTZ R57, R7, R54 ;  /* 0x0000003607397221 */ /* 0x010fc20000010000 */
[----:B------:R-:W-:Y:S01]  /*3800*/  FADD.FTZ R54, R40, R59 ;  /* 0x0000003b28367221 */ /* 0x000fe20000010000 */
[----:B------:R-:W-:Y:S01]  /*3810*/  F2FP.SATFINITE.E4M3.F32.PACK_AB_MERGE_C R39, R7, R6, RZ ;  /* 0x000000060727723e */ /* 0x000fe200048070ff */
[----:B------:R-:W-:Y:S02]  /*3820*/  IMAD.MOV.U32 R59, RZ, RZ, R151 ;  /* 0x000000ffff3b7224 */ /* 0x000fe400078e0097 */
[----:B------:R-:W-:-:S01]  /*3830*/  FADD.FTZ R54, R41, R54 ;  /* 0x0000003629367221 */ /* 0x000fc20000010000 */
[----:B------:R-:W-:Y:S01]  /*3840*/  F2FP.SATFINITE.E4M3.F32.PACK_AB_MERGE_C R229, R5, R4, R39 ;  /* 0x0000000405e5723e */ /* 0x000fe20004807027 */
[----:B------:R-:W3:Y:S01]  /*3850*/  MUFU.EX2 R10, R10 ;  /* 0x0000000a000a7308 */ /* 0x000ee20000000800 */
[----:B--2---:R-:W-:-:S01]  /*3860*/  FADD.FTZ R64, R8, R57 ;  /* 0x0000003908407221 */ /* 0x004fc20000010000 */
[----:B------:R-:W-:Y:S01]  /*3870*/  FADD.FTZ R57, R43, R54 ;  /* 0x000000362b397221 */ /* 0x000fe20000010000 */
[----:B------:R-:W-:-:S02]  /*3880*/  IMAD.MOV.U32 R43, RZ, RZ, R151 ;  /* 0x000000ffff2b7224 */ /* 0x000fc400078e0097 */
[----:B------:R-:W-:Y:S02]  /*3890*/  IMAD.MOV.U32 R41, RZ, RZ, R151 ;  /* 0x000000ffff297224 */ /* 0x000fe400078e0097 */
[----:B------:R-:W-:-:S01]  /*38a0*/  FADD.FTZ R57, R46, R57 ;  /* 0x000000392e397221 */ /* 0x000fc20000010000 */
[----:B------:R-:W-:Y:S01]  /*38b0*/  IMAD.MOV.U32 R40, RZ, RZ, R151 ;  /* 0x000000ffff287224 */ /* 0x000fe200078e0097 */
[----:B------:R-:W2:Y:S01]  /*38c0*/  MUFU.EX2 R11, R11 ;  /* 0x0000000b000b7308 */ /* 0x000ea20000000800 */
[----:B-1----:R-:W-:-:S01]  /*38d0*/  FADD.FTZ R3, R9, R64 ;  /* 0x0000004009037221 */ /* 0x002fc20000010000 */
[----:B------:R-:W-:-:S06]  /*38e0*/  IMAD.MOV.U32 R39, RZ, RZ, R151 ;  /* 0x000000ffff277224 */ /* 0x000fcc00078e0097 */
[----:B------:R-:W1:Y:S01]  /*38f0*/  MUFU.EX2 R12, R12 ;  /* 0x0000000c000c7308 */ /* 0x000e620000000800 */
[----:B---3--:R-:W-:-:S07]  /*3900*/  FADD.FTZ R54, R10, R3 ;  /* 0x000000030a367221 */ /* 0x008fce0000010000 */
[----:B------:R-:W3:Y:S01]  /*3910*/  MUFU.EX2 R13, R13 ;  /* 0x0000000d000d7308 */ /* 0x000ee20000000800 */
[----:B--2---:R-:W-:-:S01]  /*3920*/  FADD.FTZ R3, R11, R54 ;  /* 0x000000360b037221 */ /* 0x004fc20000010000 */
[----:B------:R-:W-:Y:S01]  /*3930*/  FADD.FTZ R54, R44, R57 ;  /* 0x000000392c367221 */ /* 0x000fe20000010000 */
[----:B------:R-:W-:-:S03]  /*3940*/  F2FP.SATFINITE.E4M3.F32.PACK_AB_MERGE_C R11, R11, R10, RZ ;  /* 0x0000000a0b0b723e */ /* 0x000fc600048070ff */
[----:B------:R-:W-:Y:S01]  /*3950*/  FADD.FTZ R54, R45, R54 ;  /* 0x000000362d367221 */ /* 0x000fe20000010000 */
[----:B------:R-:W-:Y:S01]  /*3960*/  F2FP.SATFINITE.E4M3.F32.PACK_AB_MERGE_C R231, R9, R8, R11 ;  /* 0x0000000809e7723e */ /* 0x000fe2000480700b */
[----:B------:R-:W2:Y:S01]  /*3970*/  MUFU.EX2 R14, R14 ;  /* 0x0000000e000e7308 */ /* 0x000ea20000000800 */
[----:B-1----:R-:W-:-:S01]  /*3980*/  FADD.FTZ R64, R12, R3 ;  /* 0x000000030c407221 */ /* 0x002fc20000010000 */
[----:B------:R-:W-:Y:S01]  /*3990*/  FADD.FTZ R57, R67, R54 ;  /* 0x0000003643397221 */ /* 0x000fe20000010000 */
[----:B------:R-:W-:-:S04]  /*39a0*/  F2FP.SATFINITE.E4M3.F32.PACK_AB_MERGE_C R67, R88, R67, RZ ;  /* 0x000000435843723e */ /* 0x000fc800048070ff */
[----:B------:R-:W-:Y:S01]  /*39b0*/  F2FP.SATFINITE.E4M3.F32.PACK_AB_MERGE_C R216, R45, R44, R67 ;  /* 0x0000002c2dd8723e */ /* 0x000fe20004807043 */
[----:B------:R-:W1:Y:S01]  /*39c0*/  MUFU.EX2 R15, R15 ;  /* 0x0000000f000f7308 */ /* 0x000e620000000800 */
[----:B---3--:R-:W-:-:S01]  /*39d0*/  FADD.FTZ R3, R13, R64 ;  /* 0x000000400d037221 */ /* 0x008fc20000010000 */
[----:B------:R-:W-:Y:S01]  /*39e0*/  FADD.FTZ R64, R88, R57 ;  /* 0x0000003958407221 */ /* 0x000fe20000010000 */
[--C-:B------:R-:W-:Y:S02]  /*39f0*/  IMAD.MOV.U32 R88, RZ, RZ, R151.reuse ;  /* 0x000000ffff587224 */ /* 0x100fe400078e0097 */
[----:B------:R-:W-:Y:S02]  /*3a00*/  IMAD.MOV.U32 R67, RZ, RZ, R151 ;  /* 0x000000ffff437224 */ /* 0x000fe400078e0097 */
[----:B------:R-:W-:-:S01]  /*3a10*/  FADD.FTZ R57, R47, R64 ;  /* 0x000000402f397221 */ /* 0x000fc20000010000 */
[----:B------:R-:W-:Y:S01]  /*3a20*/  IMAD.MOV.U32 R64, RZ, RZ, R151 ;  /* 0x000000ffff407224 */ /* 0x000fe200078e0097 */
[----:B------:R-:W3:Y:S01]  /*3a30*/  MUFU.EX2 R20, R20 ;  /* 0x0000001400147308 */ /* 0x000ee20000000800 */
[----:B--2---:R-:W-:-:S01]  /*3a40*/  FADD.FTZ R54, R14, R3 ;  /* 0x000000030e367221 */ /* 0x004fc20000010000 */
[----:B------:R-:W-:Y:S01]  /*3a50*/  FADD.FTZ R57, R48, R57 ;  /* 0x0000003930397221 */ /* 0x000fe20000010000 */
[----:B------:R-:W-:-:S02]  /*3a60*/  IMAD.MOV.U32 R45, RZ, RZ, R151 ;  /* 0x000000ffff2d7224 */ /* 0x000fc400078e0097 */
[----:B------:R-:W-:Y:S02]  /*3a70*/  IMAD.MOV.U32 R44, RZ, RZ, R151 ;  /* 0x000000ffff2c7224 */ /* 0x000fe400078e0097 */
[----:B------:R-:W-:-:S01]  /*3a80*/  FADD.FTZ R42, R58, R57 ;  /* 0x000000393a2a7221 */ /* 0x000fc20000010000 */
[----:B------:R-:W-:Y:S01]  /*3a90*/  F2FP.SATFINITE.E4M3.F32.PACK_AB_MERGE_C R58, R55, R58, RZ ;  /* 0x0000003a373a723e */ /* 0x000fe200048070ff */
[----:B------:R-:W2:Y:S01]  /*3aa0*/  MUFU.EX2 R21, R21 ;  /* 0x0000001500157308 */ /* 0x000ea20000000800 */
[----:B-1----:R-:W-:-:S01]  /*3ab0*/  FADD.FTZ R3, R15, R54 ;  /* 0x000000360f037221 */ /* 0x002fc20000010000 */
[----:B------:R-:W-:Y:S01]  /*3ac0*/  FADD.FTZ R42, R55, R42 ;  /* 0x0000002a372a7221 */ /* 0x000fe20000010000 */
[----:B------:R-:W-:Y:S01]  /*3ad0*/  F2FP.SATFINITE.E4M3.F32.PACK_AB_MERGE_C R14, R15, R14, RZ ;  /* 0x0000000e0f0e723e */ /* 0x000fe200048070ff */
[----:B------:R-:W-:Y:S01]  /*3ae0*/  IMAD.MOV.U32 R57, RZ, RZ, R151 ;  /* 0x000000ffff397224 */ /* 0x000fe200078e0097 */
[----:B------:R-:W-:Y:S01]  /*3af0*/  F2FP.SATFINITE.E4M3.F32.PACK_AB_MERGE_C R218, R48, R47, R58 ;  /* 0x0000002f30da723e */ /* 0x000fe2000480703a */
[----:B------:R-:W-:Y:S01]  /*3b00*/  FADD.FTZ R7, R49, R42 ;  /* 0x0000002a31077221 */ /* 0x000fe20000010000 */
[----:B------:R-:W-:Y:S01]  /*3b10*/  F2FP.SATFINITE.E4M3.F32.PACK_AB_MERGE_C R217, R13, R12, R14 ;  /* 0x0000000c0dd9723e */ /* 0x000fe2000480700e */
[----:B------:R-:W1:Y:S01]  /*3b20*/  MUFU.EX2 R24, R24 ;  /* 0x0000001800187308 */ /* 0x000e620000000800 */
[----:B---3--:R-:W-:-:S01]  /*3b30*/  FADD.FTZ R54, R20, R3 ;  /* 0x0000000314367221 */ /* 0x008fc20000010000 */
[----:B------:R-:W-:Y:S01]  /*3b40*/  FADD.FTZ R7, R62, R7 ;  /* 0x000000073e077221 */ /* 0x000fe20000010000 */
[----:B------:R-:W-:-:S02]  /*3b50*/  IMAD.MOV.U32 R58, RZ, RZ, R151 ;  /* 0x000000ffff3a7224 */ /* 0x000fc400078e0097 */
[--C-:B------:R-:W-:Y:S02]  /*3b60*/  IMAD.MOV.U32 R55, RZ, RZ, R151.reuse ;  /* 0x000000ffff377224 */ /* 0x100fe400078e0097 */
[----:B------:R-:W-:Y:S01]  /*3b70*/  IMAD.MOV.U32 R48, RZ, RZ, R151 ;  /* 0x000000ffff307224 */ /* 0x000fe200078e0097 */
[----:B------:R-:W3:Y:S01]  /*3b80*/  MUFU.EX2 R25, R25 ;  /* 0x0000001900197308 */ /* 0x000ee20000000800 */
[----:B--2---:R-:W-:-:S01]  /*3b90*/  FADD.FTZ R3, R21, R54 ;  /* 0x0000003615037221 */ /* 0x004fc20000010000 */
[--C-:B------:R-:W-:Y:S02]  /*3ba0*/  IMAD.MOV.U32 R54, RZ, RZ, R151.reuse ;  /* 0x000000ffff367224 */ /* 0x100fe400078e0097 */
[--C-:B------:R-:W-:Y:S02]  /*3bb0*/  IMAD.MOV.U32 R47, RZ, RZ, R151.reuse ;  /* 0x000000ffff2f7224 */ /* 0x100fe400078e0097 */
[----:B------:R-:W-:Y:S02]  /*3bc0*/  IMAD.MOV.U32 R42, RZ, RZ, R151 ;  /* 0x000000ffff2a7224 */ /* 0x000fe400078e0097 */
[----:B------:R-:W2:Y:S01]  /*3bd0*/  MUFU.EX2 R26, R26 ;  /* 0x0000001a001a7308 */ /* 0x000ea20000000800 */
[----:B-1----:R-:W-:-:S07]  /*3be0*/  FADD.FTZ R46, R24, R3 ;  /* 0x00000003182e7221 */ /* 0x002fce0000010000 */
[----:B------:R-:W1:Y:S01]  /*3bf0*/  MUFU.EX2 R27, R27 ;  /* 0x0000001b001b7308 */ /* 0x000e620000000800 */
[----:B---3--:R-:W-:-:S01]  /*3c00*/  FADD.FTZ R3, R25, R46 ;  /* 0x0000002e19037221 */ /* 0x008fc20000010000 */
[----:B------:R-:W-:Y:S01]  /*3c10*/  F2FP.SATFINITE.E4M3.F32.PACK_AB_MERGE_C R24, R25, R24, RZ ;  /* 0x000000181918723e */ /* 0x000fe200048070ff */
[--C-:B------:R-:W-:Y:S02]  /*3c20*/  IMAD.MOV.U32 R46, RZ, RZ, R151.reuse ;  /* 0x000000ffff2e7224 */ /* 0x100fe400078e0097 */
[--C-:B------:R-:W-:Y:S01]  /*3c30*/  IMAD.MOV.U32 R25, RZ, RZ, R151.reuse ;  /* 0x000000ffff197224 */ /* 0x100fe200078e0097 */
[----:B------:R-:W-:Y:S01]  /*3c40*/  F2FP.SATFINITE.E4M3.F32.PACK_AB_MERGE_C R219, R21, R20, R24 ;  /* 0x0000001415db723e */ /* 0x000fe20004807018 */
[----:B------:R-:W-:Y:S01]  /*3c50*/  IMAD.MOV.U32 R24, RZ, RZ, R151 ;  /* 0x000000ffff187224 */ /* 0x000fe200078e0097 */
[----:B------:R-:W3:Y:S01]  /*3c60*/  MUFU.EX2 R28, R28 ;  /* 0x0000001c001c7308 */ /* 0x000ee20000000800 */
[----:B--2---:R-:W-:-:S07]  /*3c70*/  FADD.FTZ R6, R26, R3 ;  /* 0x000000031a067221 */ /* 0x004fce0000010000 */
[----:B------:R-:W2:Y:S01]  /*3c80*/  MUFU.EX2 R29, R29 ;  /* 0x0000001d001d7308 */ /* 0x000ea20000000800 */
[----:B-1----:R-:W-:-:S01]  /*3c90*/  FADD.FTZ R3, R27, R6 ;  /* 0x000000061b037221 */ /* 0x002fc20000010000 */
[----:B------:R-:W-:Y:S01]  /*3ca0*/  FADD.FTZ R6, R60, R7 ;  /* 0x000000073c067221 */ /* 0x000fe20000010000 */
[----:B------:R-:W-:-:S03]  /*3cb0*/  F2FP.SATFINITE.E4M3.F32.PACK_AB_MERGE_C R60, R61, R60, RZ ;  /* 0x0000003c3d3c723e */ /* 0x000fc600048070ff */
[----:B------:R-:W-:Y:S01]  /*3cc0*/  FADD.FTZ R6, R61, R6 ;  /* 0x000000063d067221 */ /* 0x000fe20000010000 */
[----:B------:R-:W-:Y:S01]  /*3cd0*/  F2FP.SATFINITE.E4M3.F32.PACK_AB_MERGE_C R220, R62, R49, R60 ;  /* 0x000000313edc723e */ /* 0x000fe2000480703c */
[----:B------:R-:W1:Y:S01]  /*3ce0*/  MUFU.EX2 R30, R30 ;  /* 0x0000001e001e7308 */ /* 0x000e620000000800 */
[----:B---3--:R-:W-:-:S01]  /*3cf0*/  FADD.FTZ R10, R28, R3 ;  /* 0x000000031c0a7221 */ /* 0x008fc20000010000 */
[----:B------:R-:W-:Y:S01]  /*3d00*/  FADD.FTZ R3, R51, R6 ;  /* 0x0000000633037221 */ /* 0x000fe20000010000 */
[--C-:B------:R-:W-:Y:S02]  /*3d10*/  IMAD.MOV.U32 R62, RZ, RZ, R151.reuse ;  /* 0x000000ffff3e7224 */ /* 0x100fe400078e0097 */
[--C-:B------:R-:W-:Y:S02]  /*3d20*/  IMAD.MOV.U32 R61, RZ, RZ, R151.reuse ;  /* 0x000000ffff3d7224 */ /* 0x100fe400078e0097 */
[--C-:B------:R-:W-:Y:S01]  /*3d30*/  IMAD.MOV.U32 R60, RZ, RZ, R151.reuse ;  /* 0x000000ffff3c7224 */ /* 0x100fe200078e0097 */
[----:B------:R3:W4:Y:S01]  /*3d40*/  MUFU.EX2 R56, R65 ;  /* 0x0000004100387308 */ /* 0x0007220000000800 */
[C---:B--2---:R-:W-:Y:S01]  /*3d50*/  F2FP.SATFINITE.E4M3.F32.PACK_AB_MERGE_C R28, R29.reuse, R28, RZ ;  /* 0x0000001c1d1c723e */ /* 0x044fe200048070ff */
[----:B------:R-:W-:Y:S01]  /*3d60*/  FADD.FTZ R29, R29, R10 ;  /* 0x0000000a1d1d7221 */ /* 0x000fe20000010000 */
[----:B------:R-:W-:-:S02]  /*3d70*/  IMAD.MOV.U32 R49, RZ, RZ, R151 ;  /* 0x000000ffff317224 */ /* 0x000fc400078e0097 */
[----:B------:R-:W-:Y:S01]  /*3d80*/  F2FP.SATFINITE.E4M3.F32.PACK_AB_MERGE_C R221, R27, R26, R28 ;  /* 0x0000001a1bdd723e */ /* 0x000fe2000480701c */
[----:B------:R-:W-:Y:S02]  /*3d90*/  IMAD.MOV.U32 R28, RZ, RZ, R151 ;  /* 0x000000ffff1c7224 */ /* 0x000fe400078e0097 */
[----:B------:R-:W2:Y:S01]  /*3da0*/  MUFU.EX2 R31, R31 ;  /* 0x0000001f001f7308 */ /* 0x000ea20000000800 */
[----:B-1----:R-:W-:-:S01]  /*3db0*/  FADD.FTZ R6, R30, R29 ;  /* 0x0000001d1e067221 */ /* 0x002fc20000010000 */
[--C-:B---3--:R-:W-:Y:S02]  /*3dc0*/  IMAD.MOV.U32 R65, RZ, RZ, R151.reuse ;  /* 0x000000ffff417224 */ /* 0x108fe400078e0097 */
[--C-:B------:R-:W-:Y:S02]  /*3dd0*/  IMAD.MOV.U32 R29, RZ, RZ, R151.reuse ;  /* 0x000000ffff1d7224 */ /* 0x100fe400078e0097 */
[----:B------:R-:W-:Y:S02]  /*3de0*/  IMAD.MOV.U32 R27, RZ, RZ, R151 ;  /* 0x000000ffff1b7224 */ /* 0x000fe400078e0097 */
[----:B------:R-:W1:Y:S01]  /*3df0*/  MUFU.EX2 R68, R68 ;  /* 0x0000004400447308 */ /* 0x000e620000000800 */
[----:B----4-:R-:W-:-:S01]  /*3e00*/  FADD.FTZ R3, R56, R3 ;  /* 0x0000000338037221 */ /* 0x010fc20000010000 */
[----:B------:R-:W-:-:S06]  /*3e10*/  IMAD.MOV.U32 R26, RZ, RZ, R151 ;  /* 0x000000ffff1a7224 */ /* 0x000fcc00078e0097 */
[----:B------:R-:W3:Y:S01]  /*3e20*/  MUFU.EX2 R32, R32 ;  /* 0x0000002000207308 */ /* 0x000ee20000000800 */
[----:B--2---:R-:W-:-:S07]  /*3e30*/  FADD.FTZ R7, R31, R6 ;  /* 0x000000061f077221 */ /* 0x004fce0000010000 */
[----:B------:R-:W2:Y:S01]  /*3e40*/  MUFU.EX2 R69, R69 ;  /* 0x0000004500457308 */ /* 0x000ea20000000800 */
[----:B-1----:R-:W-:-:S07]  /*3e50*/  FADD.FTZ R6, R68, R3 ;  /* 0x0000000344067221 */ /* 0x002fce0000010000 */
[----:B------:R-:W1:Y:S01]  /*3e60*/  MUFU.EX2 R33, R33 ;  /* 0x0000002100217308 */ /* 0x000e620000000800 */
[----:B---3--:R-:W-:-:S07]  /*3e70*/  FADD.FTZ R10, R32, R7 ;  /* 0x00000007200a7221 */ /* 0x008fce0000010000 */
[----:B------:R-:W-:Y:S01]  /*3e80*/  MUFU.EX2 R76, R76 ;  /* 0x0000004c004c7308 */ /* 0x000fe20000000800 */
[C---:B--2---:R-:W-:Y:S01]  /*3e90*/  F2FP.SATFINITE.E4M3.F32.PACK_AB_MERGE_C R68, R69.reuse, R68, RZ ;  /* 0x000000444544723e */ /* 0x044fe200048070ff */
[----:B------:R-:W-:-:S03]  /*3ea0*/  FADD.FTZ R69, R69, R6 ;  /* 0x0000000645457221 */ /* 0x000fc60000010000 */
[----:B------:R-:W-:Y:S01]  /*3eb0*/  F2FP.SATFINITE.E4M3.F32.PACK_AB_MERGE_C R222, R56, R51, R68 ;  /* 0x0000003338de723e */ /* 0x000fe20004807044 */
[--C-:B------:R-:W-:Y:S02]  /*3ec0*/  IMAD.MOV.U32 R68, RZ, RZ, R151.reuse ;  /* 0x000000ffff447224 */ /* 0x100fe400078e0097 */
[----:B------:R-:W2:Y:S01]  /*3ed0*/  MUFU.EX2 R77, R77 ;  /* 0x0000004d004d7308 */ /* 0x000ea20000000800 */
[C---:B-1----:R-:W-:Y:S01]  /*3ee0*/  F2FP.SATFINITE.E4M3.F32.PACK_AB_MERGE_C R32, R33.reuse, R32, RZ ;  /* 0x000000202120723e */ /* 0x042fe200048070ff */
[----:B------:R-:W-:Y:S01]  /*3ef0*/  FADD.FTZ R33, R33, R10 ;  /* 0x0000000a21217221 */ /* 0x000fe20000010000 */
[--C-:B------:R-:W-:Y:S02]  /*3f00*/  IMAD.MOV.U32 R56, RZ, RZ, R151.reuse ;  /* 0x000000ffff387224 */ /* 0x100fe400078e0097 */
[----:B------:R-:W-:Y:S01]  /*3f10*/  F2FP.SATFINITE.E4M3.F32.PACK_AB_MERGE_C R223, R31, R30, R32 ;  /* 0x0000001e1fdf723e */ /* 0x000fe20004807020 */
[--C-:B------:R-:W-:Y:S02]  /*3f20*/  IMAD.MOV.U32 R51, RZ, RZ, R151.reuse ;  /* 0x000000ffff337224 */ /* 0x100fe400078e0097 */
[----:B------:R-:W1:Y:S01]  /*3f30*/  MUFU.EX2 R72, R72 ;  /* 0x0000004800487308 */ /* 0x000e620000000800 */
[----:B------:R-:W-:-:S02]  /*3f40*/  IMAD.MOV.U32 R32, RZ, RZ, R151 ;  /* 0x000000ffff207224 */ /* 0x000fc400078e0097 */
[--C-:B------:R-:W-:Y:S02]  /*3f50*/  IMAD.MOV.U32 R31, RZ, RZ, R151.reuse ;  /* 0x000000ffff1f7224 */ /* 0x100fe400078e0097 */
[----:B------:R-:W-:-:S03]  /*3f60*/  IMAD.MOV.U32 R30, RZ, RZ, R151 ;  /* 0x000000ffff1e7224 */ /* 0x000fc600078e0097 */
[----:B------:R-:W3:Y:S01]  /*3f70*/  MUFU.EX2 R34, R34 ;  /* 0x0000002200227308 */ /* 0x000ee20000000800 */
[----:B--2---:R-:W-:-:S07]  /*3f80*/  F2FP.SATFINITE.E4M3.F32.PACK_AB_MERGE_C R3, R77, R76, RZ ;  /* 0x0000004c4d03723e */ /* 0x004fce00048070ff */
[----:B------:R-:W2:Y:S01]  /*3f90*/  MUFU.EX2 R73, R73 ;  /* 0x0000004900497308 */ /* 0x000ea20000000800 */
[----:B-1----:R-:W-:-:S01]  /*3fa0*/  FADD.FTZ R6, R72, R69 ;  /* 0x0000004548067221 */ /* 0x002fc20000010000 */
[----:B------:R-:W-:-:S06]  /*3fb0*/  IMAD.MOV.U32 R69, RZ, RZ, R151 ;  /* 0x000000ffff457224 */ /* 0x000fcc00078e0097 */
[----:B------:R-:W1:Y:S01]  /*3fc0*/  MUFU.EX2 R35, R35 ;  /* 0x0000002300237308 */ /* 0x000e620000000800 */
[----:B---3--:R-:W-:-:S01]  /*3fd0*/  FADD.FTZ R10, R34, R33 ;  /* 0x00000021220a7221 */ /* 0x008fc20000010000 */
[----:B------:R-:W-:-:S06]  /*3fe0*/  IMAD.MOV.U32 R33, RZ, RZ, R151 ;  /* 0x000000ffff217224 */ /* 0x000fcc00078e0097 */
[----:B------:R-:W3:Y:S01]  /*3ff0*/  MUFU.EX2 R36, R36 ;  /* 0x0000002400247308 */ /* 0x000ee20000000800 */
[C---:B--2---:R-:W-:Y:S01]  /*4000*/  F2FP.SATFINITE.E4M3.F32.PACK_AB_MERGE_C R224, R73.reuse, R72, R3 ;  /* 0x0000004849e0723e */ /* 0x044fe20004807003 */
[----:B------:R-:W-:Y:S01]  /*4010*/  FADD.FTZ R73, R73, R6 ;  /* 0x0000000649497221 */ /* 0x000fe20000010000 */
[----:B------:R-:W-:-:S03]  /*4020*/  IMAD.MOV.U32 R72, RZ, RZ, R151 ;  /* 0x000000ffff487224 */ /* 0x000fc600078e0097 */
[----:B------:R-:W-:Y:S01]  /*4030*/  FADD.FTZ R76, R76, R73 ;  /* 0x000000494c4c7221 */ /* 0x000fe20000010000 */
[----:B------:R-:W-:Y:S01]  /*4040*/  IMAD.MOV.U32 R73, RZ, RZ, R151 ;  /* 0x000000ffff497224 */ /* 0x000fe200078e0097 */
[----:B------:R-:W2:Y:S01]  /*4050*/  MUFU.EX2 R79, R79 ;  /* 0x0000004f004f7308 */ /* 0x000ea20000000800 */
[----:B-1----:R-:W-:-:S01]  /*4060*/  FADD.FTZ R5, R35, R10 ;  /* 0x0000000a23057221 */ /* 0x002fc20000010000 */
[----:B------:R-:W-:Y:S01]  /*4070*/  FADD.FTZ R77, R77, R76 ;  /* 0x0000004c4d4d7221 */ /* 0x000fe20000010000 */
[----:B------:R-:W-:-:S05]  /*4080*/  IMAD.MOV.U32 R76, RZ, RZ, R151 ;  /* 0x000000ffff4c7224 */ /* 0x000fca00078e0097 */
[----:B------:R-:W1:Y:S01]  /*4090*/  MUFU.EX2 R84, R84 ;  /* 0x0000005400547308 */ /* 0x000e620000000800 */
[----:B---3--:R-:W-:-:S07]  /*40a0*/  FADD.FTZ R4, R36, R5 ;  /* 0x0000000524047221 */ /* 0x008fce0000010000 */
[----:B------:R-:W3:Y:S01]  /*40b0*/  MUFU.EX2 R50, R50 ;  /* 0x0000003200327308 */ /* 0x000ee20000000800 */
[C---:B--2---:R-:W-:Y:S01]  /*40c0*/  F2FP.SATFINITE.E4M3.F32.PACK_AB_MERGE_C R36, R79.reuse, R36, RZ ;  /* 0x000000244f24723e */ /* 0x044fe200048070ff */
[----:B------:R-:W-:-:S03]  /*40d0*/  FADD.FTZ R79, R79, R4 ;  /* 0x000000044f4f7221 */ /* 0x000fc60000010000 */
[----:B------:R-:W-:Y:S01]  /*40e0*/  F2FP.SATFINITE.E4M3.F32.PACK_AB_MERGE_C R225, R35, R34, R36 ;  /* 0x0000002223e1723e */ /* 0x000fe20004807024 */
[--C-:B------:R-:W-:Y:S02]  /*40f0*/  IMAD.MOV.U32 R36, RZ, RZ, R151.reuse ;  /* 0x000000ffff247224 */ /* 0x100fe400078e0097 */
[----:B------:R-:W2:Y:S01]  /*4100*/  MUFU.EX2 R82, R82 ;  /* 0x0000005200527308 */ /* 0x000ea20000000800 */
[----:B-1----:R-:W-:Y:S01]  /*4110*/  F2FP.SATFINITE.E4M3.F32.PACK_AB_MERGE_C R5, R53, R84, RZ ;  /* 0x000000543505723e */ /* 0x002fe200048070ff */
[--C-:B------:R-:W-:Y:S02]  /*4120*/  IMAD.MOV.U32 R35, RZ, RZ, R151.reuse ;  /* 0x000000ffff237224 */ /* 0x100fe400078e0097 */
[----:B------:R-:W-:-:S04]  /*4130*/  IMAD.MOV.U32 R34, RZ, RZ, R151 ;  /* 0x000000ffff227224 */ /* 0x000fc800078e0097 */
[----:B------:R-:W1:Y:S01]  /*4140*/  MUFU.EX2 R81, R81 ;  /* 0x0000005100517308 */ /* 0x000e620000000800 */
[----:B---3--:R-:W-:-:S01]  /*4150*/  FADD.FTZ R4, R50, R77 ;  /* 0x0000004d32047221 */ /* 0x008fc20000010000 */
[----:B------:R-:W-:-:S06]  /*4160*/  IMAD.MOV.U32 R77, RZ, RZ, R151 ;  /* 0x000000ffff4d7224 */ /* 0x000fcc00078e0097 */
[----:B------:R-:W3:Y:S01]  /*4170*/  MUFU.EX2 R83, R83 ;  /* 0x0000005300537308 */ /* 0x000ee20000000800 */
[----:B--2---:R-:W-:-:S01]  /*4180*/  FADD.FTZ R6, R82, R79 ;  /* 0x0000004f52067221 */ /* 0x004fc20000010000 */
[----:B------:R-:W-:-:S06]  /*4190*/  IMAD.MOV.U32 R79, RZ, RZ, R151 ;  /* 0x000000ffff4f7224 */ /* 0x000fcc00078e0097 */
[----:B------:R-:W2:Y:S01]  /*41a0*/  MUFU.EX2 R86, R86 ;  /* 0x0000005600567308 */ /* 0x000ea20000000800 */
[C---:B-1----:R-:W-:Y:S01]  /*41b0*/  F2FP.SATFINITE.E4M3.F32.PACK_AB_MERGE_C R226, R81.reuse, R50, R5 ;  /* 0x0000003251e2723e */ /* 0x042fe20004807005 */
[----:B------:R-:W-:Y:S01]  /*41c0*/  FADD.FTZ R81, R81, R4 ;  /* 0x0000000451517221 */ /* 0x000fe20000010000 */
[----:B------:R-:W-:-:S03]  /*41d0*/  IMAD.MOV.U32 R50, RZ, RZ, R151 ;  /* 0x000000ffff327224 */ /* 0x000fc600078e0097 */
[----:B------:R-:W-:Y:S01]  /*41e0*/  FADD.FTZ R84, R84, R81 ;  /* 0x0000005154547221 */ /* 0x000fe20000010000 */
[----:B------:R-:W-:Y:S01]  /*41f0*/  IMAD.MOV.U32 R81, RZ, RZ, R151 ;  /* 0x000000ffff517224 */ /* 0x000fe200078e0097 */
[----:B------:R1:W4:Y:S01]  /*4200*/  MUFU.EX2 R3, R52 ;  /* 0x0000003400037308 */ /* 0x0003220000000800 */
[----:B---3--:R-:W-:-:S04]  /*4210*/  FADD.FTZ R5, R83, R6 ;  /* 0x0000000653057221 */ /* 0x008fc80000010000 */
[----:B--2---:R-:W-:Y:S01]  /*4220*/  FADD.FTZ R4, R86, R5 ;  /* 0x0000000556047221 */ /* 0x004fe20000010000 */
[----:B------:R-:W-:-:S01]  /*4230*/  FADD.FTZ R5, R53, R84 ;  /* 0x0000005435057221 */ /* 0x000fc20000010000 */
[--C-:B------:R-:W-:Y:S02]  /*4240*/  IMAD.MOV.U32 R84, RZ, RZ, R151.reuse ;  /* 0x000000ffff547224 */ /* 0x100fe400078e0097 */
[--C-:B------:R-:W-:Y:S02]  /*4250*/  IMAD.MOV.U32 R53, RZ, RZ, R151.reuse ;  /* 0x000000ffff357224 */ /* 0x100fe400078e0097 */
[--C-:B-1----:R-:W-:Y:S01]  /*4260*/  IMAD.MOV.U32 R52, RZ, RZ, R151.reuse ;  /* 0x000000ffff347224 */ /* 0x102fe200078e0097 */
[C---:B----4-:R-:W-:Y:S01]  /*4270*/  F2FP.SATFINITE.E4M3.F32.PACK_AB_MERGE_C R6, R3.reuse, R86, RZ ;  /* 0x000000560306723e */ /* 0x050fe200048070ff */
[----:B------:R-:W-:Y:S01]  /*4280*/  FADD.FTZ R4, R3, R4 ;  /* 0x0000000403047221 */ /* 0x000fe20000010000 */
[--C-:B------:R-:W-:Y:S02]  /*4290*/  IMAD.MOV.U32 R86, RZ, RZ, R151.reuse ;  /* 0x000000ffff567224 */ /* 0x100fe400078e0097 */
[----:B------:R-:W-:Y:S01]  /*42a0*/  F2FP.SATFINITE.E4M3.F32.PACK_AB_MERGE_C R227, R83, R82, R6 ;  /* 0x0000005253e3723e */ /* 0x000fe20004807006 */
[----:B------:R-:W-:-:S02]  /*42b0*/  IMAD.MOV.U32 R83, RZ, RZ, R151 ;  /* 0x000000ffff537224 */ /* 0x000fc400078e0097 */
[----:B------:R-:W-:Y:S01]  /*42c0*/  IMAD.MOV.U32 R82, RZ, RZ, R151 ;  /* 0x000000ffff527224 */ /* 0x000fe200078e0097 */
[----:B------:R-:W-:Y:S06]  /*42d0*/  @!P1 BRA `(.L_x_15) ;  /* 0x0000002c00d89947 */ /* 0x000fec0003800000 */
[----:B------:R-:W-:Y:S01]  /*42e0*/  IMAD.MOV.U32 R6, RZ, RZ, R197 ;  /* 0x000000ffff067224 */ /* 0x000fe200078e00c5 */
[----:B------:R-:W-:Y:S01]  /*42f0*/  CS2R R150, SRZ ;  /* 0x0000000000967805 */ /* 0x000fe2000001ff00 */
[----:B------:R-:W-:Y:S01]  /*4300*/  IMAD.MOV.U32 R3, RZ, RZ, R192 ;  /* 0x000000ffff037224 */ /* 0x000fe200078e00c0 */
[----:B------:R-:W-:Y:S02]  /*4310*/  CS2R R148, SRZ ;  /* 0x0000000000947805 */ /* 0x000fe4000001ff00 */
[----:B------:R-:W-:Y:S02]  /*4320*/  CS2R R146, SRZ ;  /* 0x0000000000927805 */ /* 0x000fe4000001ff00 */
[----:B------:R-:W-:Y:S02]  /*4330*/  CS2R R144, SRZ ;  /* 0x0000000000907805 */ /* 0x000fe4000001ff00 */
[----:B------:R-:W-:Y:S02]  /*4340*/  CS2R R142, SRZ ;  /* 0x00000000008e7805 */ /* 0x000fe4000001ff00 */
[----:B------:R-:W-:-:S02]  /*4350*/  CS2R R140, SRZ ;  /* 0x00000000008c7805 */ /* 0x000fc4000001ff00 */
[----:B------:R-:W-:Y:S02]  /*4360*/  CS2R R138, SRZ ;  /* 0x00000000008a7805 */ /* 0x000fe4000001ff00 */
        /* <DEDUP_REMOVED lines=56> */
[----:B------:R-:W-:Y:S01]  /*46f0*/  CS2R R24, SRZ ;  /* 0x0000000000187805 */ /* 0x000fe2000001ff00 */
[----:B------:R-:W-:Y:S01]  /*4700*/  UMOV UR56, UR49 ;  /* 0x0000003100387c82 */ /* 0x000fe20008000000 */
[----:B------:R-:W-:Y:S01]  /*4710*/  UIADD3 UR54, UR54, -0x2, URZ ;  /* 0xfffffffe36367890 */ /* 0x000fe2000fffe03f */
[----:B------:R-:W-:Y:S01]  /*4720*/  UMOV UR57, UR36 ;  /* 0x0000002400397c82 */ /* 0x000fe20008000000 */
[----:B------:R-:W-:-:S10]  /*4730*/  ULDC UR49, c[0x0][0x988] ;  /* 0x0002620000317ab9 */ /* 0x000fd40000000800 */
.L_x_25:
[----:B------:R-:W-:Y:S01]  /*4740*/  ISETP.NE.AND P2, PT, RZ, UR40, PT ;  /* 0x00000028ff007c0c */ /* 0x000fe2000bf45270 */
[----:B------:R-:W-:-:S04]  /*4750*/  UISETP.NE.AND UP0, UPT, UR56, 0x1, UPT ;  /* 0x000000013800788c */ /* 0x000fc8000bf05270 */
[----:B------:R-:W-:-:S04]  /*4760*/  USEL UR36, URZ, 0x1, UP0 ;  /* 0x000000013f247887 */ /* 0x000fc80008000000 */
[----:B------:R-:W-:-:S04]  /*4770*/  ULOP3.LUT UR36, UR57, UR36, URZ, 0x3c, !UPT ;  /* 0x0000002439247292 */ /* 0x000fc8000f8e3c3f */
[----:B------:R-:W-:Y:S08]  /*4780*/  @P2 BRA `(.L_x_16) ;  /* 0x0000000000382947 */ /* 0x000ff00003800000 */
[----:B------:R-:W-:Y:S05]  /*4790*/  @!P0 BRA `(.L_x_17) ;  /* 0x0000000000048947 */ /* 0x000fea0003800000 */
[----:B------:R-:W-:Y:S01]  /*47a0*/  BPT.TRAP 0x1 ;  /* 0x000000040000795c */ /* 0x000fe20000300000 */
.L_x_17:
[----:B------:R-:W-:Y:S01]  /*47b0*/  UIADD3 UR6, UR56, 0x1, URZ ;  /* 0x0000000138067890 */ /* 0x000fe2000fffe03f */
[----:B------:R-:W-:-:S03]  /*47c0*/  IMAD.U32 R7, RZ, RZ, UR36 ;  /* 0x00000024ff077e24 */ /* 0x000fc6000f8e00ff */
[----:B------:R-:W-:Y:S02]  /*47d0*/  UISETP.NE.AND UP0, UPT, UR6, 0x2, UPT ;  /* 0x000000020600788c */ /* 0x000fe4000bf05270 */
[----:B------:R-:W-:Y:S02]  /*47e0*/  SHF.L.U32 R7, R7, 0x1f, RZ ;  /* 0x0000001f07077819 */ /* 0x000fe400000006ff */
[----:B------:R-:W-:-:S04]  /*47f0*/  USEL UR6, UR6, URZ, UP0 ;  /* 0x0000003f06067287 */ /* 0x000fc80008000000 */
[----:B------:R-:W-:-:S09]  /*4800*/  ULEA UR6, UR6, UR38, 0x3 ;  /* 0x0000002606067291 */ /* 0x000fd2000f8e183f */
[----:B------:R1:W2:Y:S01]  /*4810*/  SYNCS.PHASECHK.TRANS64.TRYWAIT P1, [UR6+0x38830], R7 ;  /* 0x03883007ff0075a7 */ /* 0x0002a20008020146 */
[----:B------:R-:W-:Y:S05]  /*4820*/  @!P0 BRA `(.L_x_18) ;  /* 0x0000000000048947 */ /* 0x000fea0003800000 */
[----:B------:R-:W-:Y:S01]  /*4830*/  BPT.TRAP 0x1 ;  /* 0x000000040000795c */ /* 0x000fe20000300000 */
.L_x_18:
[----:B--2---:R-:W-:Y:S05]  /*4840*/  @P1 BRA `(.L_x_16) ;  /* 0x0000000000081947 */ /* 0x004fea0003800000 */
[----:B------:R-:W2:Y:S02]  /*4850*/  SYNCS.PHASECHK.TRANS64.TRYWAIT P1, [UR6+0x38830], R7 ;  /* 0x03883007ff0075a7 */ /* 0x000ea40008020146 */
[----:B--2---:R-:W-:Y:S05]  /*4860*/  @!P1 BRA `(.L_x_19) ;  /* 0x00000088008c9947 */ /* 0x004fea0003800000 */
.L_x_16:
[----:B-12---:R-:W-:Y:S01]  /*4870*/  VIADD R7, R18, 0x8 ;  /* 0x0000000812077836 */ /* 0x006fe20000000000 */
[----:B------:R-:W-:Y:S01]  /*4880*/  UIADD3 UR55, UR56, 0x1, URZ ;  /* 0x0000000138377890 */ /* 0x000fe2000fffe03f */
[----:B------:R-:W-:Y:S01]  /*4890*/  UMOV UR35, 0x40000040 ;  /* 0x4000004000237882 */ /* 0x000fe20000000000 */
[----:B------:R-:W-:Y:S02]  /*48a0*/  UMOV UR7, 0x40000040 ;  /* 0x4000004000077882 */ /* 0x000fe40000000000 */
[----:B------:R1:W-:Y:S01]  /*48b0*/  BAR.SYNC.DEFER_BLOCKING R7, 0x100 ;  /* 0x000400070000751d */ /* 0x0003e20000010000 */
[----:B------:R-:W-:-:S04]  /*48c0*/  UISETP.NE.AND UP0, UPT, UR55, 0x2, UPT ;  /* 0x000000023700788c */ /* 0x000fc8000bf05270 */
[----:B------:R-:W-:Y:S01]  /*48d0*/  USEL UR55, UR55, URZ, UP0 ;  /* 0x0000003f37377287 */ /* 0x000fe20008000000 */
[----:B------:R-:W-:Y:S01]  /*48e0*/  UMOV UR11, 0x40000040 ;  /* 0x40000040000b7882 */ /* 0x000fe20000000000 */
[----:B------:R-:W-:Y:S02]  /*48f0*/  UMOV UR15, 0x40000040 ;  /* 0x40000040000f7882 */ /* 0x000fe40000000000 */
[----:B------:R-:W-:Y:S01]  /*4900*/  ULEA UR34, UR55, UR45, 0xb ;  /* 0x0000002d37227291 */ /* 0x000fe2000f8e583f */
[----:B------:R-:W-:Y:S01]  /*4910*/  UMOV UR19, 0x40000040 ;  /* 0x4000004000137882 */ /* 0x000fe20000000000 */
[----:B------:R-:W-:Y:S02]  /*4920*/  UMOV UR23, 0x40000040 ;  /* 0x4000004000177882 */ /* 0x000fe40000000000 */
[----:B------:R-:W-:Y:S02]  /*4930*/  UIADD3 UR6, UR34, 0x2, URZ ;  /* 0x0000000222067890 */ /* 0x000fe4000fffe03f */
[----:B------:R-:W-:-:S02]  /*4940*/  UIADD3 UR10, UR34, 0x4, URZ ;  /* 0x00000004220a7890 */ /* 0x000fc4000fffe03f */
[----:B------:R-:W-:Y:S02]  /*4950*/  UIADD3 UR14, UR34, 0x6, URZ ;  /* 0x00000006220e7890 */ /* 0x000fe4000fffe03f */
[----:B------:R-:W-:Y:S02]  /*4960*/  UIADD3 UR18, UR34, 0x400, URZ ;  /* 0x0000040022127890 */ /* 0x000fe4000fffe03f */
[----:B------:R-:W-:Y:S02]  /*4970*/  UIADD3 UR22, UR34, 0x402, URZ ;  /* 0x0000040222167890 */ /* 0x000fe4000fffe03f */
[----:B------:R-:W-:Y:S01]  /*4980*/  UIADD3 UR26, UR34, 0x404, URZ ;  /* 0x00000404221a7890 */ /* 0x000fe2000fffe03f */
[----:B------:R-:W-:Y:S01]  /*4990*/  WARPGROUP.ARRIVE ;  /* 0x00000000000079c5 */ /* 0x000fe20000000000 */
[----:B------:R-:W-:Y:S01]  /*49a0*/  UMOV UR27, 0x40000040 ;  /* 0x40000040001b7882 */ /* 0x000fe20000000000 */
[----:B------:R-:W-:Y:S01]  /*49b0*/  UIADD3 UR30, UR34, 0x406, URZ ;  /* 0x00000406221e7890 */ /* 0x000fe2000fffe03f */
[----:B------:R-:W-:-:S03]  /*49c0*/  UMOV UR31, 0x40000040 ;  /* 0x40000040001f7882 */ /* 0x000fc60000000000 */
[----:B------:R-:W-:Y:S03]  /*49d0*/  QGMMA.64x128x32.F32.E4M3.E4M3 R152, gdesc[UR32], RZ, !UPT, gsb0 ;  /* 0x01e00000209879f3 */ /* 0x000fe6000c0008ff */
        /* <DEDUP_REMOVED lines=22> */
[----:B-1----:R-:W-:Y:S05]  /*4b40*/  @P2 BRA `(.L_x_20) ;  /* 0x00000000002c2947 */ /* 0x002fea0003800000 */
[----:B------:R-:W-:Y:S05]  /*4b50*/  @!P0 BRA `(.L_x_21) ;  /* 0x0000000000048947 */ /* 0x000fea0003800000 */
[----:B------:R-:W-:Y:S01]  /*4b60*/  BPT.TRAP 0x1 ;  /* 0x000000040000795c */ /* 0x000fe20000300000 */
.L_x_21:
[----:B------:R-:W-:Y:S01]  /*4b70*/  ULEA UR6, UR56, UR38, 0x3 ;  /* 0x0000002638067291 */ /* 0x000fe2000f8e183f */
[----:B------:R-:W-:-:S05]  /*4b80*/  IMAD.U32 R7, RZ, RZ, UR57 ;  /* 0x00000039ff077e24 */ /* 0x000fca000f8e00ff */
[----:B------:R-:W-:-:S04]  /*4b90*/  SHF.L.U32 R7, R7, 0x1f, RZ ;  /* 0x0000001f07077819 */ /* 0x000fc800000006ff */
[----:B------:R1:W2:Y:S01]  /*4ba0*/  SYNCS.PHASECHK.TRANS64.TRYWAIT P1, [UR6+0x38850], R7 ;  /* 0x03885007ff0075a7 */ /* 0x0002a20008020146 */
[----:B------:R-:W-:Y:S05]  /*4bb0*/  @!P0 BRA `(.L_x_22) ;  /* 0x0000000000048947 */ /* 0x000fea0003800000 */
[----:B------:R-:W-:Y:S01]  /*4bc0*/  BPT.TRAP 0x1 ;  /* 0x000000040000795c */ /* 0x000fe20000300000 */
.L_x_22:
[----:B--2---:R-:W-:Y:S05]  /*4bd0*/  @P1 BRA `(.L_x_20) ;  /* 0x0000000000081947 */ /* 0x004fea0003800000 */
[----:B------:R-:W2:Y:S02]  /*4be0*/  SYNCS.PHASECHK.TRANS64.TRYWAIT P1, [UR6+0x38850], R7 ;  /* 0x03885007ff0075a7 */ /* 0x000ea40008020146 */
[----:B--2---:R-:W-:Y:S05]  /*4bf0*/  @!P1 BRA `(.L_x_23) ;  /* 0x0000008400c09947 */ /* 0x004fea0003800000 */
.L_x_20:
[----:B------:R-:W-:Y:S01]  /*4c00*/  UIADD3 UR6, UR38, 0x400, URZ ;  /* 0x0000040026067890 */ /* 0x000fe2000fffe03f */
[----:B------:R-:W-:Y:S01]  /*4c10*/  WARPGROUP.ARRIVE ;  /* 0x00000000000079c5 */ /* 0x000fe20000000000 */
[----:B------:R-:W-:Y:S01]  /*4c20*/  UMOV UR7, 0x40000040 ;  /* 0x4000004000077882 */ /* 0x000fe20000000000 */
[C---:B--2---:R-:W-:Y:S01]  /*4c30*/  FMUL.FTZ R8, R0.reuse, R152 ;  /* 0x0000009800087220 */ /* 0x044fe20000410000 */
[----:B------:R-:W-:Y:S01]  /*4c40*/  USHF.R.U32.HI UR6, URZ, 0x4, UR6 ;  /* 0x000000043f067899 */ /* 0x000fe20008011606 */
[C---:B------:R-:W-:Y:S01]  /*4c50*/  FMUL.FTZ R9, R0.reuse, R154 ;  /* 0x0000009a00097220 */ /* 0x040fe20000410000 */
[C---:B-1----:R-:W-:Y:S01]  /*4c60*/  FMUL.FTZ R7, R0.reuse, R153 ;  /* 0x0000009900077220 */ /* 0x042fe20000410000 */
[C---:B------:R-:W-:Y:S01]  /*4c70*/  FMUL.FTZ R10, R0.reuse, R155 ;  /* 0x0000009b000a7220 */ /* 0x040fe20000410000 */
[----:B------:R-:W-:Y:S01]  /*4c80*/  ULOP3.LUT UR6, UR6, 0x3fff, URZ, 0xc0, !UPT ;  /* 0x00003fff06067892 */ /* 0x000fe2000f8ec03f */
[----:B------:R-:W1:Y:S01]  /*4c90*/  MUFU.TANH R8, R8 ;  /* 0x0000000800087308 */ /* 0x000e620000002400 */
[C---:B------:R-:W-:Y:S01]  /*4ca0*/  FMUL.FTZ R11, R0.reuse, R156 ;  /* 0x0000009c000b7220 */ /* 0x040fe20000410000 */
[C---:B------:R-:W-:Y:S01]  /*4cb0*/  FMUL.FTZ R13, R0.reuse, R158 ;  /* 0x0000009e000d7220 */ /* 0x040fe20000410000 */
[----:B------:R-:W-:Y:S01]  /*4cc0*/  ULOP3.LUT UR6, UR6, 0x10000, URZ, 0xfc, !UPT ;  /* 0x0001000006067892 */ /* 0x000fe2000f8efc3f */
[C---:B------:R-:W-:Y:S01]  /*4cd0*/  FMUL.FTZ R12, R0.reuse, R157 ;  /* 0x0000009d000c7220 */ /* 0x040fe20000410000 */
[C---:B------:R-:W-:Y:S01]  /*4ce0*/  FMUL.FTZ R14, R0.reuse, R159 ;  /* 0x0000009f000e7220 */ /* 0x040fe20000410000 */
[C---:B------:R-:W-:Y:S01]  /*4cf0*/  FMUL.FTZ R15, R0.reuse, R160 ;  /* 0x000000a0000f7220 */ /* 0x040fe20000410000 */
[----:B------:R-:W-:Y:S01]  /*4d00*/  ULEA UR11, UR56, UR6, 0xb ;  /* 0x00000006380b7291 */ /* 0x000fe2000f8e583f */
[----:B------:R-:W2:Y:S01]  /*4d10*/  MUFU.TANH R9, R9 ;  /* 0x0000000900097308 */ /* 0x000ea20000002400 */
[C---:B------:R-:W-:Y:S01]  /*4d20*/  FMUL.FTZ R21, R0.reuse, R162 ;  /* 0x000000a200157220 */ /* 0x040fe20000410000 */
[C---:B------:R-:W-:Y:S01]  /*4d30*/  FMUL.FTZ R20, R0.reuse, R161 ;  /* 0x000000a100147220 */ /* 0x040fe20000410000 */
[C---:B------:R-:W-:Y:S01]  /*4d40*/  FMUL.FTZ R159, R0.reuse, R170 ;  /* 0x000000aa009f7220 */ /* 0x040fe20000410000 */
[C---:B------:R-:W-:Y:S01]  /*4d50*/  FMUL.FTZ R170, R0.reuse, R181 ;  /* 0x000000b500aa7220 */ /* 0x040fe20000410000 */
[C---:B------:R-:W-:Y:S01]  /*4d60*/  FMUL.FTZ R181, R0.reuse, R192 ;  /* 0x000000c000b57220 */ /* 0x040fe20000410000 */
[----:B------:R-:W-:Y:S01]  /*4d70*/  UMOV UR6, UR11 ;  /* 0x0000000b00067c82 */ /* 0x000fe20008000000 */
[C---:B------:R-:W-:Y:S01]  /*4d80*/  FMUL.FTZ R152, R0.reuse, R163 ;  /* 0x000000a300987220 */ /* 0x040fe20000410000 */
[----:B------:R-:W-:Y:S01]  /*4d90*/  QGMMA.64x256x32.F32.E4M3.E4M3 R24, R228, gdesc[UR4], R24, gsb0 ;  /* 0x03e00004e4187df3 */ /* 0x000fe20008000818 */
[----:B------:R-:W-:Y:S01]  /*4da0*/  UIADD3 UR6, UR11, 0x2, URZ ;  /* 0x000000020b067890 */ /* 0x000fe2000fffe03f */
[----:B------:R-:W3:Y:S01]  /*4db0*/  MUFU.TANH R7, R7 ;  /* 0x0000000700077308 */ /* 0x000ee20000002400 */
[----:B------:R-:W-:Y:S01]  /*4dc0*/  UMOV UR7, 0x40000040 ;  /* 0x4000004000077882 */ /* 0x000fe20000000000 */
[----:B------:R-:W-:Y:S01]  /*4dd0*/  FMUL.FTZ R160, R0, R171 ;  /* 0x000000ab00a07220 */ /* 0x000fe20000410000 */
[----:B-1----:R-:W-:Y:S01]  /*4de0*/  FMNMX.FTZ R192, R8, R3, !PT ;  /* 0x0000000308c07209 */ /* 0x002fe20007810000 */
[C---:B------:R-:W-:Y:S01]  /*4df0*/  FMUL.FTZ R153, R0.reuse, R164 ;  /* 0x000000a400997220 */ /* 0x040fe20000410000 */
[C---:B------:R-:W-:Y:S01]  /*4e00*/  FMUL.FTZ R171, R0.reuse, R182 ;  /* 0x000000b600ab7220 */ /* 0x040fe20000410000 */
[C---:B------:R-:W-:Y:S01]  /*4e10*/  FMUL.FTZ R182, R0.reuse, R193 ;  /* 0x000000c100b67220 */ /* 0x040fe20000410000 */
[----:B--2---:R-:W-:Y:S01]  /*4e20*/  FMNMX.FTZ R193, R9, R6, !PT ;  /* 0x0000000609c17209 */ /* 0x004fe20007810000 */
[----:B------:R-:W1:Y:S01]  /*4e30*/  MUFU.TANH R10, R10 ;  /* 0x0000000a000a7308 */ /* 0x000e620000002400 */
[C---:B------:R-:W-:Y:S01]  /*4e40*/  FMUL.FTZ R155, R0.reuse, R166 ;  /* 0x000000a6009b7220 */ /* 0x040fe20000410000 */
[C---:B------:R-:W-:Y:S01]  /*4e50*/  FMUL.FTZ R161, R0.reuse, R172 ;  /* 0x000000ac00a17220 */ /* 0x040fe20000410000 */
[C---:B------:R-:W-:Y:S01]  /*4e60*/  FMUL.FTZ R154, R0.reuse, R165 ;  /* 0x000000a5009a7220 */ /* 0x040fe20000410000 */
[C---:B------:R-:W-:Y:S01]  /*4e70*/  FMUL.FTZ R162, R0.reuse, R173 ;  /* 0x000000ad00a27220 */ /* 0x040fe20000410000 */
[C---:B------:R-:W-:Y:S01]  /*4e80*/  FMUL.FTZ R172, R0.reuse, R183 ;  /* 0x000000b700ac7220 */ /* 0x040fe20000410000 */
[C---:B------:R-:W-:Y:S01]  /*4e90*/  FMUL.FTZ R173, R0.reuse, R184 ;  /* 0x000000b800ad7220 */ /* 0x040fe20000410000 */
[C---:B------:R-:W-:Y:S01]  /*4ea0*/  FMUL.FTZ R183, R0.reuse, R194 ;  /* 0x000000c200b77220 */ /* 0x040fe20000410000 */
[----:B------:R-:W2:Y:S01]  /*4eb0*/  MUFU.TANH R11, R11 ;  /* 0x0000000b000b7308 */ /* 0x000ea20000002400 */
[----:B---3--:R-:W-:Y:S01]  /*4ec0*/  FMNMX.FTZ R192, R7, R192, !PT ;  /* 0x000000c007c07209 */ /* 0x008fe20007810000 */
[C---:B------:R-:W-:Y:S01]  /*4ed0*/  FMUL.FTZ R184, R0.reuse, R195 ;  /* 0x000000c300b87220 */ /* 0x040fe20000410000 */
[C---:B------:R-:W-:Y:S01]  /*4ee0*/  FMUL.FTZ R156, R0.reuse, R167 ;  /* 0x000000a7009c7220 */ /* 0x040fe20000410000 */
[C---:B------:R-:W-:Y:S01]  /*4ef0*/  FMUL.FTZ R164, R0.reuse, R175 ;  /* 0x000000af00a47220 */ /* 0x040fe20000410000 */
[C---:B------:R-:W-:Y:S01]  /*4f00*/  FMUL.FTZ R157, R0.reuse, R168 ;  /* 0x000000a8009d7220 */ /* 0x040fe20000410000 */
[C---:B------:R-:W-:Y:S01]  /*4f10*/  FMUL.FTZ R175, R0.reuse, R186 ;  /* 0x000000ba00af7220 */ /* 0x040fe20000410000 */
[----:B------:R-:W-:Y:S01]  /*4f20*/  FMUL.FTZ R186, R0, R197 ;  /* 0x000000c500ba7220 */ /* 0x000fe20000410000 */
[----:B------:R-:W3:Y:S01]  /*4f30*/  MUFU.TANH R13, R13 ;  /* 0x0000000d000d7308 */ /* 0x000ee20000002400 */
[----:B-1----:R-:W-:Y:S01]  /*4f40*/  FMNMX.FTZ R194, R10, R193, !PT ;  /* 0x000000c10ac27209 */ /* 0x002fe20007810000 */
[C---:B------:R-:W-:Y:S01]  /*4f50*/  FMUL.FTZ R163, R0.reuse, R174 ;  /* 0x000000ae00a37220 */ /* 0x040fe20000410000 */
[C---:B------:R-:W-:Y:S01]  /*4f60*/  FMUL.FTZ R158, R0.reuse, R169 ;  /* 0x000000a9009e7220 */ /* 0x040fe20000410000 */
[C---:B------:R-:W-:Y:S01]  /*4f70*/  FMUL.FTZ R174, R0.reuse, R185 ;  /* 0x000000b900ae7220 */ /* 0x040fe20000410000 */
[C---:B------:R-:W-:Y:S01]  /*4f80*/  FMUL.FTZ R185, R0.reuse, R196 ;  /* 0x000000c400b97220 */ /* 0x040fe20000410000 */
[C---:B------:R-:W-:Y:S01]  /*4f90*/  FMUL.FTZ R166, R0.reuse, R177 ;  /* 0x000000b100a67220 */ /* 0x040fe20000410000 */
[C---:B------:R-:W-:Y:S01]  /*4fa0*/  FMUL.FTZ R165, R0.reuse, R176 ;  /* 0x000000b000a57220 */ /* 0x040fe20000410000 */
[----:B------:R-:W1:Y:S01]  /*4fb0*/  MUFU.TANH R12, R12 ;  /* 0x0000000c000c7308 */ /* 0x000e620000002400 */
[----:B--2---:R-:W-:Y:S01]  /*4fc0*/  FMNMX.FTZ R195, R11, R192, !PT ;  /* 0x000000c00bc37209 */ /* 0x004fe20007810000 */
        /* <DEDUP_REMOVED lines=18> */
[----:B------:R-:W-:Y:S01]  /*50f0*/  FMUL.FTZ R194, R0, R204 ;  /* 0x000000cc00c27220 */ /* 0x000fe20000410000 */
[----:B------:R-:W-:Y:S01]  /*5100*/  UMOV UR10, UR49 ;  /* 0x00000031000a7c82 */ /* 0x000fe20008000000 */
[----:B------:R-:W1:Y:S02]  /*5110*/  S2R R233, SR_TID.X ;  /* 0x0000000000e97919 */ /* 0x000e640000002100 */
[----:B------:R-:W4:Y:S01]  /*5120*/  MUFU.TANH R21, R21 ;  /* 0x0000001500157308 */ /* 0x000f220000002400 */
[----:B--2---:R-:W-:-:S07]  /*5130*/  FMNMX.FTZ R196, R14, R197, !PT ;  /* 0x000000c50ec47209 */ /* 0x004fce0007810000 */
[----:B------:R-:W2:Y:S01]  /*5140*/  MUFU.TANH R20, R20 ;  /* 0x0000001400147308 */ /* 0x000ea20000002400 */
[----:B---3--:R-:W-:-:S07]  /*5150*/  FMNMX.FTZ R195, R15, R192, !PT ;  /* 0x000000c00fc37209 */ /* 0x008fce0007810000 */
[----:B------:R-:W3:Y:S01]  /*5160*/  MUFU.TANH R152, R152 ;  /* 0x0000009800987308 */ /* 0x000ee20000002400 */
[----:B----4-:R-:W-:-:S07]  /*5170*/  FMNMX.FTZ R197, R21, R196, !PT ;  /* 0x000000c415c57209 */ /* 0x010fce0007810000 */
[----:B------:R-:W4:Y:S01]  /*5180*/  MUFU.TANH R153, R153 ;  /* 0x0000009900997308 */ /* 0x000f220000002400 */
[----:B--2---:R-:W-:Y:S01]  /*5190*/  FMNMX.FTZ R192, R20, R195, !PT ;  /* 0x000000c314c07209 */ /* 0x004fe20007810000 */
[----:B------:R-:W-:Y:S01]  /*51a0*/  FMUL.FTZ R195, R0, R205 ;  /* 0x000000cd00c37220 */ /* 0x000fe20000410000 */
[----:B-1----:R-:W-:-:S05]  /*51b0*/  LOP3.LUT P1, RZ, R233, 0x7f, RZ, 0xc0, !PT ;  /* 0x0000007fe9ff7812 */ /* 0x002fca000782c0ff */
[----:B------:R-:W1:Y:S01]  /*51c0*/  MUFU.TANH R155, R155 ;  /* 0x0000009b009b7308 */ /* 0x000e620000002400 */
[----:B---3--:R-:W-:-:S07]  /*51d0*/  FMNMX.FTZ R196, R152, R197, !PT ;  /* 0x000000c598c47209 */ /* 0x008fce0007810000 */
[----:B------:R-:W2:Y:S01]  /*51e0*/  MUFU.TANH R154, R154 ;  /* 0x0000009a009a7308 */ /* 0x000ea20000002400 */
[----:B----4-:R-:W-:-:S07]  /*51f0*/  FMNMX.FTZ R197, R153, R192, !PT ;  /* 0x000000c099c57209 */ /* 0x010fce0007810000 */
[----:B------:R-:W3:Y:S01]  /*5200*/  MUFU.TANH R156, R156 ;  /* 0x0000009c009c7308 */ /* 0x000ee20000002400 */
[----:B-1----:R-:W-:Y:S01]  /*5210*/  FMNMX.FTZ R199, R155, R196, !PT ;  /* 0x000000c49bc77209 */ /* 0x002fe20007810000 */
[----:B------:R-:W-:-:S06]  /*5220*/  FMUL.FTZ R196, R0, R206 ;  /* 0x000000ce00c47220 */ /* 0x000fcc0000410000 */
[----:B------:R-:W1:Y:S01]  /*5230*/  MUFU.TANH R157, R157 ;  /* 0x0000009d009d7308 */ /* 0x000e620000002400 */
[----:B--2---:R-:W-:-:S07]  /*5240*/  FMNMX.FTZ R192, R154, R197, !PT ;  /* 0x000000c59ac07209 */ /* 0x004fce0007810000 */
[----:B------:R-:W2:Y:S01]  /*5250*/  MUFU.TANH R159, R159 ;  /* 0x0000009f009f7308 */ /* 0x000ea20000002400 */
[----:B---3--:R-:W-:-:S07]  /*5260*/  FMNMX.FTZ R198, R156, R199, !PT ;  /* 0x000000c79cc67209 */ /* 0x008fce0007810000 */
[----:B------:R-:W3:Y:S01]  /*5270*/  MUFU.TANH R158, R158 ;  /* 0x0000009e009e7308 */ /* 0x000ee20000002400 */
[----:B-1----:R-:W-:-:S07]  /*5280*/  FMNMX.FTZ R197, R157, R192, !PT ;  /* 0x000000c09dc57209 */ /* 0x002fce0007810000 */
[----:B------:R-:W1:Y:S01]  /*5290*/  MUFU.TANH R160, R160 ;  /* 0x000000a000a07308 */ /* 0x000e620000002400 */
[----:B--2---:R-:W-:Y:S01]  /*52a0*/  FMNMX.FTZ R199, R159, R198, !PT ;  /* 0x000000c69fc77209 */ /* 0x004fe20007810000 */
[----:B------:R-:W-:-:S06]  /*52b0*/  FMUL.FTZ R198, R0, R207 ;  /* 0x000000cf00c67220 */ /* 0x000fcc0000410000 */
[----:B------:R-:W2:Y:S01]  /*52c0*/  MUFU.TANH R161, R161 ;  /* 0x000000a100a17308 */ /* 0x000ea20000002400 */
[----:B---3--:R-:W-:-:S07]  /*52d0*/  FMNMX.FTZ R192, R158, R197, !PT ;  /* 0x000000c59ec07209 */ /* 0x008fce0007810000 */
[----:B------:R-:W3:Y:S01]  /*52e0*/  MUFU.TANH R163, R163 ;  /* 0x000000a300a37308 */ /* 0x000ee20000002400 */
[----:B-1----:R-:W-:-:S07]  /*52f0*/  FMNMX.FTZ R200, R160, R199, !PT ;  /* 0x000000c7a0c87209 */ /* 0x002fce0007810000 */
        /* <DEDUP_REMOVED lines=30> */
[----:B---3--:R-:W-:Y:S01]  /*54e0*/  FMNMX.FTZ R203, R175, R202, !PT ;  /* 0x000000caafcb7209 */ /* 0x008fe20007810000 */
[----:B------:R-:W-:Y:S01]  /*54f0*/  FMUL.FTZ R202, R0, R211 ;  /* 0x000000d300ca7220 */ /* 0x000fe20000410000 */
[----:B------:R-:W-:Y:S01]  /*5500*/  IMAD.U32 R211, RZ, RZ, UR10 ;  /* 0x0000000affd37e24 */ /* 0x000fe2000f8e00ff */
[----:B------:R-:W-:Y:S02]  /*5510*/  WARPGROUP.DEPBAR.LE gsb0, 0x0 ;  /* 0x00008000000079c5 */ /* 0x000fe40000010000 */
[----:B------:R-:W-:Y:S02]  /*5520*/  WARPGROUP.ARRIVE ;  /* 0x00000000000079c5 */ /* 0x000fe40000000000 */
[----:B------:R-:W3:Y:S01]  /*5530*/  MUFU.TANH R177, R177 ;  /* 0x000000b100b17308 */ /* 0x000ee20000002400 */
[----:B-1----:R-:W-:-:S03]  /*5540*/  FMNMX.FTZ R192, R174, R197, !PT ;  /* 0x000000c5aec07209 */ /* 0x002fc60007810000 */
[----:B------:R-:W-:Y:S01]  /*5550*/  QGMMA.64x256x32.F32.E4M3.E4M3 R24, R216, gdesc[UR4], R24, gsb0 ;  /* 0x03e00004d8187df3 */ /* 0x000fe20008000818 */
[----:B------:R-:W-:Y:S01]  /*5560*/  UIADD3 UR6, UR11, 0x4, URZ ;  /* 0x000000040b067890 */ /* 0x000fe2000fffe03f */
[----:B------:R-:W-:Y:S02]  /*5570*/  UMOV UR7, 0x40000040 ;  /* 0x4000004000077882 */ /* 0x000fe40000000000 */
        /* <DEDUP_REMOVED lines=9> */
[----:B---3--:R-:W-:Y:S01]  /*5610*/  FMNMX.FTZ R204, R180, R203, !PT ;  /* 0x000000cbb4cc7209 */ /* 0x008fe20007810000 */
[----:B------:R-:W-:-:S06]  /*5620*/  FMUL.FTZ R203, R0, R212 ;  /* 0x000000d400cb7220 */ /* 0x000fcc0000410000 */
        /* <DEDUP_REMOVED lines=46> */
[----:B-1----:R-:W-:Y:S02]  /*5910*/  FMNMX.FTZ R207, R205, R208, !PT ;  /* 0x000000d0cdcf7209 */ /* 0x002fe40007810000 */
[----:B--2---:R-:W-:-:S05]  /*5920*/  FMNMX.FTZ R208, R204, R197, !PT ;  /* 0x000000c5ccd07209 */ /* 0x004fca0007810000 */
[----:B------:R-:W1:Y:S01]  /*5930*/  SHFL.BFLY PT, R197, R208, 0x2, 0x1f ;  /* 0x0c401f00d0c57f89 */ /* 0x000e6200000e0000 */
[----:B---3--:R-:W-:-:S05]  /*5940*/  FMNMX.FTZ R207, R206, R207, !PT ;  /* 0x000000cfcecf7209 */ /* 0x008fca0007810000 */
[----:B------:R-:W2:Y:S01]  /*5950*/  SHFL.BFLY PT, R192, R207, 0x2, 0x1f ;  /* 0x0c401f00cfc07f89 */ /* 0x000ea200000e0000 */
[----:B-1----:R-:W-:Y:S02]  /*5960*/  FMNMX.FTZ R209, R208, R197, !PT ;  /* 0x000000c5d0d17209 */ /* 0x002fe40007810000 */
[----:B--2---:R-:W-:-:S03]  /*5970*/  FMNMX.FTZ R210, R207, R192, !PT ;  /* 0x000000c0cfd27209 */ /* 0x004fc60007810000 */
[----:B------:R-:W1:Y:S04]  /*5980*/  SHFL.BFLY PT, R192, R209, 0x1, 0x1f ;  /* 0x0c201f00d1c07f89 */ /* 0x000e6800000e0000 */
[----:B------:R-:W2:Y:S01]  /*5990*/  SHFL.BFLY PT, R197, R210, 0x1, 0x1f ;  /* 0x0c201f00d2c57f89 */ /* 0x000ea200000e0000 */
[----:B------:R-:W-:Y:S02]  /*59a0*/  WARPGROUP.DEPBAR.LE gsb0, 0x0 ;  /* 0x00008000000079c5 */ /* 0x000fe40000010000 */
[----:B------:R-:W-:-:S06]  /*59b0*/  WARPGROUP.ARRIVE ;  /* 0x00000000000079c5 */ /* 0x000fcc0000000000 */
[----:B------:R-:W-:Y:S01]  /*59c0*/  QGMMA.64x256x32.F32.E4M3.E4M3 R24, R220, gdesc[UR4], R24, gsb0 ;  /* 0x03e00004dc187df3 */ /* 0x000fe20008000818 */
[----:B------:R-:W-:Y:S01]  /*59d0*/  UIADD3 UR6, UR11, 0x6, URZ ;  /* 0x000000060b067890 */ /* 0x000fe2000fffe03f */
[----:B------:R-:W-:Y:S01]  /*59e0*/  UMOV UR7, 0x40000040 ;  /* 0x4000004000077882 */ /* 0x000fe20000000000 */
[----:B-1----:R-:W-:Y:S02]  /*59f0*/  FMNMX.FTZ R192, R209, R192, !PT ;  /* 0x000000c0d1c07209 */ /* 0x002fe40007810000 */
[----:B--2---:R-:W-:-:S03]  /*5a00*/  FMNMX.FTZ R197, R210, R197, !PT ;  /* 0x000000c5d2c57209 */ /* 0x004fc60007810000 */
[C---:B------:R-:W-:Y:S01]  /*5a10*/  FFMA.FTZ R207, R192.reuse, R211, -8 ;  /* 0xc1000000c0cf7423 */ /* 0x040fe200000100d3 */
[----:B------:R-:W-:-:S01]  /*5a20*/  FADD.FTZ R3, -R192, R3 ;  /* 0x00000003c0037221 */ /* 0x000fc20000010100 */
[----:B------:R-:W-:Y:S02]  /*5a30*/  IMAD.U32 R211, RZ, RZ, UR55 ;  /* 0x00000037ffd37e24 */ /* 0x000fe4000f8e00ff */
[----:B------:R-:W-:-:S01]  /*5a40*/  FFMA.FTZ R209, R8, UR10, -R207 ;  /* 0x0000000a08d17c23 */ /* 0x000fc200080108cf */
[--C-:B------:R-:W-:Y:S01]  /*5a50*/  FFMA.FTZ R8, R7, UR10, -R207.reuse ;  /* 0x0000000a07087c23 */ /* 0x100fe200080108cf */
[----:B------:R-:W-:-:S01]  /*5a60*/  FFMA.FTZ R7, R11, UR10, -R207 ;  /* 0x0000000a0b077c23 */ /* 0x000fc200080108cf */
[--C-:B------:R-:W-:Y:S01]  /*5a70*/  FFMA.FTZ R11, R15, UR10, -R207.reuse ;  /* 0x0000000a0f0b7c23 */ /* 0x100fe200080108cf */
[----:B------:R-:W-:-:S01]  /*5a80*/  FFMA.FTZ R15, R153, UR10, -R207 ;  /* 0x0000000a990f7c23 */ /* 0x000fc200080108cf */
[--C-:B------:R-:W-:Y:S01]  /*5a90*/  FFMA.FTZ R153, R157, UR10, -R207.reuse ;  /* 0x0000000a9d997c23 */ /* 0x100fe200080108cf */
[----:B------:R-:W-:-:S01]  /*5aa0*/  FFMA.FTZ R157, R161, UR10, -R207 ;  /* 0x0000000aa19d7c23 */ /* 0x000fc200080108cf */
[--C-:B------:R-:W-:Y:S01]  /*5ab0*/  FFMA.FTZ R161, R165, UR10, -R207.reuse ;  /* 0x0000000aa5a17c23 */ /* 0x100fe200080108cf */
[----:B------:R-:W-:-:S01]  /*5ac0*/  FFMA.FTZ R165, R169, UR10, -R207 ;  /* 0x0000000aa9a57c23 */ /* 0x000fc200080108cf */
[----:B------:R-:W-:Y:S01]  /*5ad0*/  FMUL.FTZ R208, R3, UR10 ;  /* 0x0000000a03d07c20 */ /* 0x000fe20008410000 */
[----:B------:R-:W-:-:S01]  /*5ae0*/  FFMA.FTZ R169, R173, UR10, -R207 ;  /* 0x0000000aada97c23 */ /* 0x000fc200080108cf */
[--C-:B------:R-:W-:Y:S01]  /*5af0*/  FFMA.FTZ R173, R177, UR10, -R207.reuse ;  /* 0x0000000ab1ad7c23 */ /* 0x100fe200080108cf */
[----:B------:R-:W-:-:S01]  /*5b00*/  FFMA.FTZ R177, R181, UR10, -R207 ;  /* 0x0000000ab5b17c23 */ /* 0x000fc200080108cf */
[----:B------:R-:W-:Y:S01]  /*5b10*/  FADD.FTZ R3, -R197, R6 ;  /* 0x00000006c5037221 */ /* 0x000fe20000010100 */
[----:B------:R-:W-:-:S01]  /*5b20*/  FFMA.FTZ R181, R185, UR10, -R207 ;  /* 0x0000000ab9b57c23 */ /* 0x000fc200080108cf */
[----:B------:R1:W-:Y:S01]  /*5b30*/  MUFU.EX2 R6, R208 ;  /* 0x000000d000067308 */ /* 0x0003e20000000800 */
[----:B------:R-:W-:-:S01]  /*5b40*/  FFMA.FTZ R185, R189, UR10, -R207 ;  /* 0x0000000abdb97c23 */ /* 0x000fc200080108cf */
[--C-:B------:R-:W-:Y:S01]  /*5b50*/  FFMA.FTZ R189, R194, UR10, -R207.reuse ;  /* 0x0000000ac2bd7c23 */ /* 0x100fe200080108cf */
[----:B------:R-:W-:-:S01]  /*5b60*/  FFMA.FTZ R194, R195, UR10, -R207 ;  /* 0x0000000ac3c27c23 */ /* 0x000fc200080108cf */
[--C-:B------:R-:W-:Y:S01]  /*5b70*/  FFMA.FTZ R195, R199, UR10, -R207.reuse ;  /* 0x0000000ac7c37c23 */ /* 0x100fe200080108cf */
[----:B------:R-:W-:-:S01]  /*5b80*/  FFMA.FTZ R199, R203, UR10, -R207 ;  /* 0x0000000acbc77c23 */ /* 0x000fc200080108cf */
[----:B------:R-:W-:Y:S01]  /*5b90*/  FMUL.FTZ R3, R3, UR10 ;  /* 0x0000000a03037c20 */ /* 0x000fe20008410000 */
[----:B------:R-:W-:-:S01]  /*5ba0*/  FFMA.FTZ R12, R12, UR10, -R207 ;  /* 0x0000000a0c0c7c23 */ /* 0x000fc200080108cf */
[----:B------:R-:W2:Y:S01]  /*5bb0*/  MUFU.EX2 R209, R209 ;  /* 0x000000d100d17308 */ /* 0x000ea20000000800 */
[----:B-1----:R-:W-:-:S02]  /*5bc0*/  IMAD.U32 R208, RZ, RZ, UR10 ;  /* 0x0000000affd07e24 */ /* 0x002fc4000f8e00ff */
[--C-:B------:R-:W-:Y:S01]  /*5bd0*/  FFMA.FTZ R20, R20, UR10, -R207.reuse ;  /* 0x0000000a14147c23 */ /* 0x100fe200080108cf */
[----:B------:R-:W-:-:S01]  /*5be0*/  FFMA.FTZ R154, R154, UR10, -R207 ;  /* 0x0000000a9a9a7c23 */ /* 0x000fc200080108cf */
[----:B------:R-:W-:Y:S01]  /*5bf0*/  FFMA.FTZ R158, R158, UR10, -R207 ;  /* 0x0000000a9e9e7c23 */ /* 0x000fe200080108cf */
[----:B------:R-:W-:-:S01]  /*5c00*/  FFMA.FTZ R203, R197, R208, -8 ;  /* 0xc1000000c5cb7423 */ /* 0x000fc200000100d0 */
[--C-:B------:R-:W-:Y:S01]  /*5c10*/  FFMA.FTZ R162, R162, UR10, -R207.reuse ;  /* 0x0000000aa2a27c23 */ /* 0x100fe200080108cf */
[----:B------:R-:W-:-:S01]  /*5c20*/  FFMA.FTZ R166, R166, UR10, -R207 ;  /* 0x0000000aa6a67c23 */ /* 0x000fc200080108cf */
        /* <DEDUP_REMOVED lines=8> */
[----:B------:R-:W1:Y:S01]  /*5cb0*/  MUFU.EX2 R208, R208 ;  /* 0x000000d000d07308 */ /* 0x000e620000000800 */
[----:B--2---:R-:W-:-:S01]  /*5cc0*/  FFMA.FTZ R5, R6, R5, R209 ;  /* 0x0000000506057223 */ /* 0x004fc200000100d1 */
[--C-:B------:R-:W-:Y:S01]  /*5cd0*/  FFMA.FTZ R155, R156, UR10, -R203.reuse ;  /* 0x0000000a9c9b7c23 */ /* 0x100fe200080108cb */
[----:B------:R-:W-:-:S01]  /*5ce0*/  FFMA.FTZ R156, R159, UR10, -R203 ;  /* 0x0000000a9f9c7c23 */ /* 0x000fc200080108cb */
[--C-:B------:R-:W-:Y:S01]  /*5cf0*/  FFMA.FTZ R159, R160, UR10, -R203.reuse ;  /* 0x0000000aa09f7c23 */ /* 0x100fe200080108cb */
[----:B------:R-:W-:-:S01]  /*5d00*/  FFMA.FTZ R160, R163, UR10, -R203 ;  /* 0x0000000aa3a07c23 */ /* 0x000fc200080108cb */
[----:B------:R-:W-:Y:S01]  /*5d10*/  FFMA.FTZ R163, R164, UR10, -R203 ;  /* 0x0000000aa4a37c23 */ /* 0x000fe200080108cb */
[----:B------:R-:W-:-:S01]  /*5d20*/  FFMA.FTZ R170, R170, UR10, -R207 ;  /* 0x0000000aaaaa7c23 */ /* 0x000fc200080108cf */
[----:B------:R-:W2:Y:S01]  /*5d30*/  MUFU.EX2 R8, R8 ;  /* 0x0000000800087308 */ /* 0x000ea20000000800 */
[----:B------:R-:W-:-:S01]  /*5d40*/  FFMA.FTZ R174, R174, UR10, -R207 ;  /* 0x0000000aaeae7c23 */ /* 0x000fc200080108cf */
[--C-:B------:R-:W-:Y:S01]  /*5d50*/  FFMA.FTZ R178, R178, UR10, -R207.reuse ;  /* 0x0000000ab2b27c23 */ /* 0x100fe200080108cf */
[----:B------:R-:W-:-:S01]  /*5d60*/  FFMA.FTZ R182, R182, UR10, -R207 ;  /* 0x0000000ab6b67c23 */ /* 0x000fc200080108cf */
[--C-:B------:R-:W-:Y:S01]  /*5d70*/  FFMA.FTZ R186, R186, UR10, -R207.reuse ;  /* 0x0000000ababa7c23 */ /* 0x100fe200080108cf */
[----:B------:R-:W-:-:S01]  /*5d80*/  FFMA.FTZ R190, R190, UR10, -R207 ;  /* 0x0000000abebe7c23 */ /* 0x000fc200080108cf */
[--C-:B------:R-:W-:Y:S01]  /*5d90*/  FFMA.FTZ R200, R200, UR10, -R207.reuse ;  /* 0x0000000ac8c87c23 */ /* 0x100fe200080108cf */
[----:B------:R-:W-:-:S01]  /*5da0*/  FFMA.FTZ R204, R204, UR10, -R207 ;  /* 0x0000000acccc7c23 */ /* 0x000fc200080108cf */
[----:B------:R-:W3:Y:S01]  /*5db0*/  MUFU.EX2 R9, R9 ;  /* 0x0000000900097308 */ /* 0x000ee20000000800 */
[----:B-1----:R-:W-:-:S01]  /*5dc0*/  FFMA.FTZ R4, R3, R4, R208 ;  /* 0x0000000403047223 */ /* 0x002fc200000100d0 */
[--C-:B------:R-:W-:Y:S01]  /*5dd0*/  FFMA.FTZ R164, R167, UR10, -R203.reuse ;  /* 0x0000000aa7a47c23 */ /* 0x100fe200080108cb */
[----:B------:R-:W-:-:S01]  /*5de0*/  FFMA.FTZ R167, R168, UR10, -R203 ;  /* 0x0000000aa8a77c23 */ /* 0x000fc200080108cb */
[--C-:B------:R-:W-:Y:S01]  /*5df0*/  FFMA.FTZ R168, R171, UR10, -R203.reuse ;  /* 0x0000000aaba87c23 */ /* 0x100fe200080108cb */
[----:B------:R-:W-:-:S01]  /*5e00*/  FFMA.FTZ R171, R172, UR10, -R203 ;  /* 0x0000000aacab7c23 */ /* 0x000fc200080108cb */
[--C-:B------:R-:W-:Y:S01]  /*5e10*/  FFMA.FTZ R172, R175, UR10, -R203.reuse ;  /* 0x0000000aafac7c23 */ /* 0x100fe200080108cb */
[----:B------:R-:W-:-:S01]  /*5e20*/  FFMA.FTZ R175, R176, UR10, -R203 ;  /* 0x0000000ab0af7c23 */ /* 0x000fc200080108cb */
[----:B------:R-:W1:Y:S01]  /*5e30*/  MUFU.EX2 R7, R7 ;  /* 0x0000000700077308 */ /* 0x000e620000000800 */
[----:B--2---:R-:W-:-:S01]  /*5e40*/  FADD.FTZ R210, R8, R5 ;  /* 0x0000000508d27221 */ /* 0x004fc20000010000 */
[--C-:B------:R-:W-:Y:S01]  /*5e50*/  FFMA.FTZ R176, R179, UR10, -R203.reuse ;  /* 0x0000000ab3b07c23 */ /* 0x100fe200080108cb */
[----:B------:R-:W-:-:S01]  /*5e60*/  FFMA.FTZ R179, R180, UR10, -R203 ;  /* 0x0000000ab4b37c23 */ /* 0x000fc200080108cb */
[----:B------:R-:W-:-:S04]  /*5e70*/  FFMA.FTZ R180, R183, UR10, -R203 ;  /* 0x0000000ab7b47c23 */ /* 0x000fc800080108cb */
[----:B------:R-:W2:Y:S01]  /*5e80*/  MUFU.EX2 R10, R10 ;  /* 0x0000000a000a7308 */ /* 0x000ea20000000800 */
[----:B---3--:R-:W-:-:S07]  /*5e90*/  FADD.FTZ R5, R9, R4 ;  /* 0x0000000409057221 */ /* 0x008fce0000010000 */
[----:B------:R-:W3:Y:S01]  /*5ea0*/  MUFU.EX2 R12, R12 ;  /* 0x0000000c000c7308 */ /* 0x000ee20000000800 */
[----:B-1----:R-:W-:-:S07]  /*5eb0*/  FADD.FTZ R207, R7, R210 ;  /* 0x000000d207cf7221 */ /* 0x002fce0000010000 */
[----:B------:R-:W1:Y:S01]  /*5ec0*/  MUFU.EX2 R13, R13 ;  /* 0x0000000d000d7308 */ /* 0x000e620000000800 */
[----:B--2---:R-:W-:-:S07]  /*5ed0*/  FADD.FTZ R4, R10, R5 ;  /* 0x000000050a047221 */ /* 0x004fce0000010000 */
        /* <DEDUP_REMOVED lines=9> */
[----:B-1----:R-:W-:-:S01]  /*5f70*/  FADD.FTZ R210, R20, R183 ;  /* 0x000000b714d27221 */ /* 0x002fc20000010000 */
[--C-:B------:R-:W-:Y:S01]  /*5f80*/  FFMA.FTZ R183, R184, UR10, -R203.reuse ;  /* 0x0000000ab8b77c23 */ /* 0x100fe200080108cb */
[----:B------:R-:W-:-:S05]  /*5f90*/  FFMA.FTZ R184, R187, UR10, -R203 ;  /* 0x0000000abbb87c23 */ /* 0x000fca00080108cb */
        /* <DEDUP_REMOVED lines=15> */
[----:B---3--:R-:W-:-:S01]  /*6090*/  FADD.FTZ R210, R158, R187 ;  /* 0x000000bb9ed27221 */ /* 0x008fc20000010000 */
[--C-:B------:R-:W-:Y:S01]  /*60a0*/  FFMA.FTZ R187, R188, UR10, -R203.reuse ;  /* 0x0000000abcbb7c23 */ /* 0x100fe200080108cb */
[----:B------:R-:W-:-:S05]  /*60b0*/  FFMA.FTZ R188, R191, UR10, -R203 ;  /* 0x0000000abfbc7c23 */ /* 0x000fca00080108cb */
        /* <DEDUP_REMOVED lines=14> */
[----:B------:R-:W-:Y:S02]  /*61a0*/  WARPGROUP.DEPBAR.LE gsb0, 0x0 ;  /* 0x00008000000079c5 */ /* 0x000fe40000010000 */
[----:B------:R-:W-:-:S04]  /*61b0*/  WARPGROUP.ARRIVE ;  /* 0x00000000000079c5 */ /* 0x000fc80000000000 */
[----:B------:R-:W1:Y:S01]  /*61c0*/  MUFU.EX2 R165, R165 ;  /* 0x000000a500a57308 */ /* 0x000e620000000800 */
[----:B--2---:R-:W-:-:S01]  /*61d0*/  FADD.FTZ R210, R166, R191 ;  /* 0x000000bfa6d27221 */ /* 0x004fc20000010000 */
[----:B------:R-:W-:Y:S01]  /*61e0*/  FFMA.FTZ R191, R193, UR10, -R203 ;  /* 0x0000000ac1bf7c23 */ /* 0x000fe200080108cb */
[----:B------:R-:W-:Y:S01]  /*61f0*/  QGMMA.64x256x32.F32.E4M3.E4M3 R24, R224, gdesc[UR4], R24, gsb0 ;  /* 0x03e00004e0187df3 */ /* 0x000fe20008000818 */
[----:B---3--:R-:W-:-:S04]  /*6200*/  FADD.FTZ R5, R167, R4 ;  /* 0x00000004a7057221 */ /* 0x008fc80000010000 */
[----:B------:R-:W2:Y:S08]  /*6210*/  MUFU.EX2 R168, R168 ;  /* 0x000000a800a87308 */ /* 0x000eb00000000800 */
[----:B------:R-:W3:Y:S01]  /*6220*/  MUFU.EX2 R170, R170 ;  /* 0x000000aa00aa7308 */ /* 0x000ee20000000800 */
[----:B-1----:R-:W-:-:S07]  /*6230*/  FADD.FTZ R193, R165, R210 ;  /* 0x000000d2a5c17221 */ /* 0x002fce0000010000 */
[----:B------:R-:W1:Y:S01]  /*6240*/  MUFU.EX2 R171, R171 ;  /* 0x000000ab00ab7308 */ /* 0x000e620000000800 */
[----:B--2---:R-:W-:-:S07]  /*6250*/  FADD.FTZ R4, R168, R5 ;  /* 0x00000005a8047221 */ /* 0x004fce0000010000 */
[----:B------:R-:W2:Y:S01]  /*6260*/  MUFU.EX2 R169, R169 ;  /* 0x000000a900a97308 */ /* 0x000ea20000000800 */
[----:B---3--:R-:W-:-:S01]  /*6270*/  FADD.FTZ R210, R170, R193 ;  /* 0x000000c1aad27221 */ /* 0x008fc20000010000 */
[--C-:B------:R-:W-:Y:S01]  /*6280*/  FFMA.FTZ R193, R196, UR10, -R203.reuse ;  /* 0x0000000ac4c17c23 */ /* 0x100fe200080108cb */
[----:B------:R-:W-:-:S01]  /*6290*/  FFMA.FTZ R196, R198, UR10, -R203 ;  /* 0x0000000ac6c47c23 */ /* 0x000fc200080108cb */
[----:B------:R-:W-:-:S04]  /*62a0*/  FFMA.FTZ R198, R201, UR10, -R203 ;  /* 0x0000000ac9c67c23 */ /* 0x000fc800080108cb */
        /* <DEDUP_REMOVED lines=18> */
[----:B------:R-:W-:-:S06]  /*63d0*/  IADD3 R4, -R18, 0xb, RZ ;  /* 0x0000000b12047810 */ /* 0x000fcc0007ffe1ff */
[----:B------:R-:W3:Y:S01]  /*63e0*/  MUFU.EX2 R182, R182 ;  /* 0x000000b600b67308 */ /* 0x000ee20000000800 */
[----:B-1----:R-:W-:-:S07]  /*63f0*/  FADD.FTZ R201, R177, R210 ;  /* 0x000000d2b1c97221 */ /* 0x002fce0000010000 */
[----:B------:R-:W1:Y:S01]  /*6400*/  MUFU.EX2 R183, R183 ;  /* 0x000000b700b77308 */ /* 0x000e620000000800 */
[----:B--2---:R-:W-:-:S07]  /*6410*/  FADD.FTZ R210, R180, R5 ;  /* 0x00000005b4d27221 */ /* 0x004fce0000010000 */
[----:B------:R-:W2:Y:S01]  /*6420*/  MUFU.EX2 R181, R181 ;  /* 0x000000b500b57308 */ /* 0x000ea20000000800 */
[----:B---3--:R-:W-:-:S01]  /*6430*/  FADD.FTZ R212, R182, R201 ;  /* 0x000000c9b6d47221 */ /* 0x008fc20000010000 */
[----:B------:R-:W-:-:S06]  /*6440*/  FFMA.FTZ R201, R202, UR10, -R203 ;  /* 0x0000000acac97c23 */ /* 0x000fcc00080108cb */
        /* <DEDUP_REMOVED lines=8> */
[----:B------:R-:W-:-:S06]  /*64d0*/  @!P1 LEA R207, R211, UR38, 0x3 ;  /* 0x00000026d3cf9c11 */ /* 0x000fcc000f8e18ff */
[----:B------:R-:W1:Y:S01]  /*64e0*/  MUFU.EX2 R188, R188 ;  /* 0x000000bc00bc7308 */ /* 0x000e620000000800 */
[----:B--2---:R-:W-:-:S01]  /*64f0*/  FADD.FTZ R5, R187, R202 ;  /* 0x000000cabb057221 */ /* 0x004fc20000010000 */
[--C-:B------:R-:W-:Y:S01]  /*6500*/  FFMA.FTZ R202, R205, UR10, -R203.reuse ;  /* 0x0000000acdca7c23 */ /* 0x100fe200080108cb */
[----:B------:R-:W-:-:S05]  /*6510*/  FFMA.FTZ R203, R206, UR10, -R203 ;  /* 0x0000000acecb7c23 */ /* 0x000fca00080108cb */
        /* <DEDUP_REMOVED lines=8> */
[----:B------:R-:W-:Y:S01]  /*65a0*/  MUFU.EX2 R194, R194 ;  /* 0x000000c200c27308 */ /* 0x000fe20000000800 */
[----:B-1----:R-:W-:-:S07]  /*65b0*/  FADD.FTZ R5, R189, R212 ;  /* 0x000000d4bd057221 */ /* 0x002fce0000010000 */
[----:B------:R-:W1:Y:S01]  /*65c0*/  MUFU.EX2 R196, R196 ;  /* 0x000000c400c47308 */ /* 0x000e620000000800 */
[----:B--2---:R-:W-:-:S07]  /*65d0*/  FADD.FTZ R205, R193, R210 ;  /* 0x000000d2c1cd7221 */ /* 0x004fce0000010000 */
[----:B------:R-:W2:Y:S08]  /*65e0*/  MUFU.EX2 R195, R195 ;  /* 0x000000c300c37308 */ /* 0x000eb00000000800 */
[----:B------:R-:W3:Y:S01]  /*65f0*/  MUFU.EX2 R198, R198 ;  /* 0x000000c600c67308 */ /* 0x000ee20000000800 */
[----:B-1----:R-:W-:-:S07]  /*6600*/  FADD.FTZ R205, R196, R205 ;  /* 0x000000cdc4cd7221 */ /* 0x002fce0000010000 */
[----:B------:R-:W1:Y:S08]  /*6610*/  MUFU.EX2 R200, R200 ;  /* 0x000000c800c87308 */ /* 0x000e700000000800 */
[----:B------:R-:W4:Y:S08]  /*6620*/  MUFU.EX2 R201, R201 ;  /* 0x000000c900c97308 */ /* 0x000f300000000800 */
[----:B------:R-:W5:Y:S08]  /*6630*/  MUFU.EX2 R199, R199 ;  /* 0x000000c700c77308 */ /* 0x000f700000000800 */
[----:B------:R-:W5:Y:S08]  /*6640*/  MUFU.EX2 R202, R202 ;  /* 0x000000ca00ca7308 */ /* 0x000f700000000800 */
[----:B------:R-:W5:Y:S01]  /*6650*/  MUFU.EX2 R204, R204 ;  /* 0x000000cc00cc7308 */ /* 0x000f620000000800 */
[----:B------:R-:W-:-:S02]  /*6660*/  WARPGROUP.DEPBAR.LE gsb0, 0x0 ;  /* 0x00008000000079c5 */ /* 0x000fc40000010000 */
[----:B------:R2:W-:Y:S06]  /*6670*/  BAR.ARV R4, 0x100 ;  /* 0x000400040000751d */ /* 0x0005ec0000002000 */
[----:B------:R-:W5:Y:S01]  /*6680*/  MUFU.EX2 R203, R203 ;  /* 0x000000cb00cb7308 */ /* 0x000f620000000800 */
[----:B--2---:R-:W-:-:S05]  /*6690*/  @!P1 VIADD R4, R207, 0x38840 ;  /* 0x00038840cf049836 */ /* 0x004fca0000000000 */
[----:B------:R-:W-:-:S04]  /*66a0*/  @!P1 PRMT R4, RZ, 0x654, R4 ;  /* 0x00000654ff049816 */ /* 0x000fc80000000004 */
[----:B------:R2:W-:Y:S02]  /*66b0*/  @!P1 SYNCS.ARRIVE.TRANS64.RED.A1T0 RZ, [R4+URZ], RZ ;  /* 0x000000ff04ff99a7 */ /* 0x0005e4000810043f */
[----:B--2---:R-:W-:-:S04]  /*66c0*/  FADD.FTZ R4, R194, R5 ;  /* 0x00000005c2047221 */ /* 0x004fc80000010000 */
[----:B------:R-:W-:Y:S01]  /*66d0*/  FADD.FTZ R5, R195, R4 ;  /* 0x00000004c3057221 */ /* 0x000fe20000010000 */
[----:B---3--:R-:W-:-:S03]  /*66e0*/  FADD.FTZ R4, R198, R205 ;  /* 0x000000cdc6047221 */ /* 0x008fc60000010000 */
[----:B-1----:R-:W-:Y:S01]  /*66f0*/  FADD.FTZ R206, R200, R5 ;  /* 0x00000005c8ce7221 */ /* 0x002fe20000010000 */
[----:B----4-:R-:W-:-:S03]  /*6700*/  FADD.FTZ R5, R201, R4 ;  /* 0x00000004c9057221 */ /* 0x010fc60000010000 */
[----:B-----5:R-:W-:Y:S01]  /*6710*/  FADD.FTZ R205, R199, R206 ;  /* 0x000000cec7cd7221 */ /* 0x020fe20000010000 */
[----:B------:R-:W-:-:S03]  /*6720*/  FADD.FTZ R4, R202, R5 ;  /* 0x00000005ca047221 */ /* 0x000fc60000010000 */
[----:B------:R-:W-:Y:S01]  /*6730*/  FADD.FTZ R5, R204, R205 ;  /* 0x000000cdcc057221 */ /* 0x000fe20000010000 */
[----:B------:R-:W-:-:S01]  /*6740*/  FADD.FTZ R4, R203, R4 ;  /* 0x00000004cb047221 */ /* 0x000fc20000010000 */
[----:B------:R-:W-:Y:S06]  /*6750*/  @!P0 BRA `(.L_x_24) ;  /* 0x0000000000048947 */ /* 0x000fec0003800000 */
[----:B------:R-:W-:Y:S01]  /*6760*/  BPT.TRAP 0x1 ;  /* 0x000000040000795c */ /* 0x000fe20000300000 */
.L_x_24:
[----:B------:R-:W-:Y:S01]  /*6770*/  ULEA UR6, UR56, UR38, 0x3 ;  /* 0x0000002638067291 */ /* 0x000fe2000f8e183f */
[----:B------:R-:W-:Y:S01]  /*6780*/  ISETP.LT.AND P1, PT, RZ, UR54, PT ;  /* 0x00000036ff007c0c */ /* 0x000fe2000bf21270 */
[----:B------:R-:W-:Y:S01]  /*6790*/  UIADD3 UR7, UR54, -0x1, URZ ;  /* 0xffffffff36077890 */ /* 0x000fe2000fffe03f */
[----:B------:R-:W-:Y:S01]  /*67a0*/  F2FP.SATFINITE.E4M3.F32.PACK_AB_MERGE_C R7, R12, R7, RZ ;  /* 0x000000070c07723e */ /* 0x000fe200048070ff */
[----:B------:R-:W-:Y:S01]  /*67b0*/  UIADD3 UR6, UR6, 0x38860, URZ ;  /* 0x0003886006067890 */ /* 0x000fe2000fffe03f */
[----:B------:R-:W-:Y:S01]  /*67c0*/  F2FP.SATFINITE.E4M3.F32.PACK_AB_MERGE_C R10, R13, R10, RZ ;  /* 0x0000000a0d0a723e */ /* 0x000fe200048070ff */
[----:B------:R-:W-:Y:S01]  /*67d0*/  UMOV UR57, UR36 ;  /* 0x0000002400397c82 */ /* 0x000fe20008000000 */
[----:B------:R-:W-:Y:S01]  /*67e0*/  F2FP.SATFINITE.E4M3.F32.PACK_AB_MERGE_C R15, R154, R15, RZ ;  /* 0x0000000f9a0f723e */ /* 0x000fe200048070ff */
[----:B------:R-:W-:Y:S01]  /*67f0*/  UPRMT UR6, UR37, 0x654, UR6 ;  /* 0x0000065425067896 */ /* 0x000fe20008000006 */
[----:B------:R-:W-:Y:S01]  /*6800*/  F2FP.SATFINITE.E4M3.F32.PACK_AB_MERGE_C R152, R155, R152, RZ ;  /* 0x000000989b98723e */ /* 0x000fe200048070ff */
[----:B------:R-:W-:Y:S01]  /*6810*/  UMOV UR54, UR7 ;  /* 0x0000000700367c82 */ /* 0x000fe20008000000 */
[----:B------:R-:W-:Y:S01]  /*6820*/  F2FP.SATFINITE.E4M3.F32.PACK_AB_MERGE_C R157, R162, R157, RZ ;  /* 0x0000009da29d723e */ /* 0x000fe200048070ff */
[----:B------:R-:W-:Y:S01]  /*6830*/  UMOV UR56, UR55 ;  /* 0x0000003700387c82 */ /* 0x000fe20008000000 */
[----:B------:R-:W-:Y:S01]  /*6840*/  F2FP.SATFINITE.E4M3.F32.PACK_AB_MERGE_C R160, R163, R160, RZ ;  /* 0x000000a0a3a0723e */ /* 0x000fe200048070ff */
[-C--:B------:R-:W-:Y:S01]  /*6850*/  FMUL.FTZ R24, R24, R6.reuse ;  /* 0x0000000618187220 */ /* 0x080fe20000410000 */
[----:B------:R-:W-:Y:S01]  /*6860*/  F2FP.SATFINITE.E4M3.F32.PACK_AB_MERGE_C R165, R170, R165, RZ ;  /* 0x000000a5aaa5723e */ /* 0x000fe200048070ff */
[----:B------:R-:W-:Y:S01]  /*6870*/  FMUL.FTZ R25, R25, R6 ;  /* 0x0000000619197220 */ /* 0x000fe20000410000 */
[----:B------:R-:W-:Y:S01]  /*6880*/  F2FP.SATFINITE.E4M3.F32.PACK_AB_MERGE_C R168, R171, R168, RZ ;  /* 0x000000a8aba8723e */ /* 0x000fe200048070ff */
[----:B------:R-:W-:Y:S01]  /*6890*/  SYNCS.ARRIVE.TRANS64.RED.A1T0 RZ, [UR6], RZ ;  /* 0x000000ffffff79a7 */ /* 0x000fe20008100406 */
[----:B------:R-:W-:Y:S01]  /*68a0*/  F2FP.SATFINITE.E4M3.F32.PACK_AB_MERGE_C R173, R178, R173, RZ ;  /* 0x000000adb2ad723e */ /* 0x000fe200048070ff */
[----:B------:R-:W-:Y:S01]  /*68b0*/  FMUL.FTZ R28, R28, R6 ;  /* 0x000000061c1c7220 */ /* 0x000fe20000410000 */
[----:B------:R-:W-:Y:S01]  /*68c0*/  F2FP.SATFINITE.E4M3.F32.PACK_AB_MERGE_C R176, R179, R176, RZ ;  /* 0x000000b0b3b0723e */ /* 0x000fe200048070ff */
[-C--:B------:R-:W-:Y:S01]  /*68d0*/  FMUL.FTZ R29, R29, R6.reuse ;  /* 0x000000061d1d7220 */ /* 0x080fe20000410000 */
[----:B------:R-:W-:Y:S01]  /*68e0*/  F2FP.SATFINITE.E4M3.F32.PACK_AB_MERGE_C R181, R186, R181, RZ ;  /* 0x000000b5bab5723e */ /* 0x000fe200048070ff */
[----:B------:R-:W-:Y:S01]  /*68f0*/  FMUL.FTZ R32, R32, R6 ;  /* 0x0000000620207220 */ /* 0x000fe20000410000 */
[----:B------:R-:W-:Y:S01]  /*6900*/  F2FP.SATFINITE.E4M3.F32.PACK_AB_MERGE_C R184, R187, R184, RZ ;  /* 0x000000b8bbb8723e */ /* 0x000fe200048070ff */
[-C--:B------:R-:W-:Y:S01]  /*6910*/  FMUL.FTZ R33, R33, R6.reuse ;  /* 0x0000000621217220 */ /* 0x080fe20000410000 */
[----:B------:R-:W-:Y:S01]  /*6920*/  F2FP.SATFINITE.E4M3.F32.PACK_AB_MERGE_C R189, R194, R189, RZ ;  /* 0x000000bdc2bd723e */ /* 0x000fe200048070ff */
[-C--:B------:R-:W-:Y:S01]  /*6930*/  FMUL.FTZ R36, R36, R6.reuse ;  /* 0x0000000624247220 */ /* 0x080fe20000410000 */
[----:B------:R-:W-:Y:S01]  /*6940*/  F2FP.SATFINITE.E4M3.F32.PACK_AB_MERGE_C R193, R196, R193, RZ ;  /* 0x000000c1c4c1723e */ /* 0x000fe200048070ff */
[-C--:B------:R-:W-:Y:S01]  /*6950*/  FMUL.FTZ R37, R37, R6.reuse ;  /* 0x0000000625257220 */ /* 0x080fe20000410000 */
[----:B------:R-:W-:Y:S01]  /*6960*/  F2FP.SATFINITE.E4M3.F32.PACK_AB_MERGE_C R199, R204, R199, RZ ;  /* 0x000000c7ccc7723e */ /* 0x000fe200048070ff */
[----:B------:R-:W-:Y:S01]  /*6970*/  FMUL.FTZ R40, R40, R6 ;  /* 0x0000000628287220 */ /* 0x000fe20000410000 */
[----:B------:R-:W-:Y:S01]  /*6980*/  F2FP.SATFINITE.E4M3.F32.PACK_AB_MERGE_C R202, R203, R202, RZ ;  /* 0x000000cacbca723e */ /* 0x000fe200048070ff */
[-C--:B------:R-:W-:Y:S01]  /*6990*/  FMUL.FTZ R41, R41, R6.reuse ;  /* 0x0000000629297220 */ /* 0x080fe20000410000 */
        /* <DEDUP_REMOVED lines=53> */
[----:B------:R-:W-:Y:S01]  /*6cf0*/  FMUL.FTZ R149, R149, R6 ;  /* 0x0000000695957220 */ /* 0x000fe20000410000 */
        /* <DEDUP_REMOVED lines=64> */
[----:B------:R-:W-:Y:S01]  /*7100*/  F2FP.SATFINITE.E4M3.F32.PACK_AB_MERGE_C R228, R8, R209, R7 ;  /* 0x000000d108e4723e */ /* 0x000fe20004807007 */
[----:B------:R-:W-:Y:S01]  /*7110*/  IMAD.MOV.U32 R6, RZ, RZ, R197 ;  /* 0x000000ffff067224 */ /* 0x000fe200078e00c5 */
[----:B------:R-:W-:Y:S01]  /*7120*/  F2FP.SATFINITE.E4M3.F32.PACK_AB_MERGE_C R229, R9, R208, R10 ;  /* 0x000000d009e5723e */ /* 0x000fe2000480700a */
[----:B------:R-:W-:Y:S01]  /*7130*/  IMAD.MOV.U32 R3, RZ, RZ, R192 ;  /* 0x000000ffff037224 */ /* 0x000fe200078e00c0 */
[----:B------:R-:W-:-:S02]  /*7140*/  F2FP.SATFINITE.E4M3.F32.PACK_AB_MERGE_C R230, R20, R11, R15 ;  /* 0x0000000b14e6723e */ /* 0x000fc4000480700f */
[----:B------:R-:W-:Y:S02]  /*7150*/  F2FP.SATFINITE.E4M3.F32.PACK_AB_MERGE_C R231, R21, R14, R152 ;  /* 0x0000000e15e7723e */ /* 0x000fe40004807098 */
[----:B------:R-:W-:Y:S02]  /*7160*/  F2FP.SATFINITE.E4M3.F32.PACK_AB_MERGE_C R216, R158, R153, R157 ;  /* 0x000000999ed8723e */ /* 0x000fe4000480709d */
[----:B------:R-:W-:Y:S02]  /*7170*/  F2FP.SATFINITE.E4M3.F32.PACK_AB_MERGE_C R217, R159, R156, R160 ;  /* 0x0000009c9fd9723e */ /* 0x000fe400048070a0 */
[----:B------:R-:W-:Y:S02]  /*7180*/  F2FP.SATFINITE.E4M3.F32.PACK_AB_MERGE_C R218, R166, R161, R165 ;  /* 0x000000a1a6da723e */ /* 0x000fe400048070a5 */
[----:B------:R-:W-:Y:S02]  /*7190*/  F2FP.SATFINITE.E4M3.F32.PACK_AB_MERGE_C R219, R167, R164, R168 ;  /* 0x000000a4a7db723e */ /* 0x000fe400048070a8 */
[----:B------:R-:W-:-:S02]  /*71a0*/  F2FP.SATFINITE.E4M3.F32.PACK_AB_MERGE_C R220, R174, R169, R173 ;  /* 0x000000a9aedc723e */ /* 0x000fc400048070ad */
[----:B------:R-:W-:Y:S02]  /*71b0*/  F2FP.SATFINITE.E4M3.F32.PACK_AB_MERGE_C R221, R175, R172, R176 ;  /* 0x000000acafdd723e */ /* 0x000fe400048070b0 */
[----:B------:R-:W-:Y:S02]  /*71c0*/  F2FP.SATFINITE.E4M3.F32.PACK_AB_MERGE_C R222, R182, R177, R181 ;  /* 0x000000b1b6de723e */ /* 0x000fe400048070b5 */
[----:B------:R-:W-:Y:S02]  /*71d0*/  F2FP.SATFINITE.E4M3.F32.PACK_AB_MERGE_C R223, R183, R180, R184 ;  /* 0x000000b4b7df723e */ /* 0x000fe400048070b8 */
[----:B------:R-:W-:Y:S02]  /*71e0*/  F2FP.SATFINITE.E4M3.F32.PACK_AB_MERGE_C R224, R190, R185, R189 ;  /* 0x000000b9bee0723e */ /* 0x000fe400048070bd */
[----:B------:R-:W-:Y:S02]  /*71f0*/  F2FP.SATFINITE.E4M3.F32.PACK_AB_MERGE_C R225, R191, R188, R193 ;  /* 0x000000bcbfe1723e */ /* 0x000fe400048070c1 */
[----:B------:R-:W-:-:S02]  /*7200*/  F2FP.SATFINITE.E4M3.F32.PACK_AB_MERGE_C R226, R200, R195, R199 ;  /* 0x000000c3c8e2723e */ /* 0x000fc400048070c7 */
[----:B------:R-:W-:Y:S01]  /*7210*/  F2FP.SATFINITE.E4M3.F32.PACK_AB_MERGE_C R227, R201, R198, R202 ;  /* 0x000000c6c9e3723e */ /* 0x000fe200048070ca */
[----:B------:R-:W-:Y:S06]  /*7220*/  @P1 BRA `(.L_x_25) ;  /* 0xffffffd400441947 */ /* 0x000fec000383ffff */
[----:B------:R-:W-:-:S05]  /*7230*/  UMOV UR49, UR55 ;  /* 0x0000003700317c82 */ /* 0x000fca0008000000 */
.L_x_15:
[----:B------:R-:W-:Y:S06]  /*7240*/  BAR.ARV 0x8, 0x120 ;  /* 0x0204800000007b1d */ /* 0x000fec0000002000 */
[----:B------:R-:W-:Y:S05]  /*7250*/  @!P0 BRA `(.L_x_26) ;  /* 0x0000000000048947 */ /* 0x000fea0003800000 */
[----:B------:R-:W-:Y:S01]  /*7260*/  BPT.TRAP 0x1 ;  /* 0x000000040000795c */ /* 0x000fe20000300000 */
.L_x_26:
[----:B------:R-:W-:Y:S01]  /*7270*/  ULEA UR8, UR49, UR38, 0x3 ;  /* 0x0000002631087291 */ /* 0x000fe2000f8e183f */
[----:B------:R-:W-:-:S05]  /*7280*/  IMAD.U32 R0, RZ, RZ, UR36 ;  /* 0x00000024ff007e24 */ /* 0x000fca000f8e00ff */
[----:B------:R-:W-:-:S04]  /*7290*/  SHF.L.U32 R0, R0, 0x1f, RZ ;  /* 0x0000001f00007819 */ /* 0x000fc800000006ff */
[----:B------:R1:W2:Y:S01]  /*72a0*/  SYNCS.PHASECHK.TRANS64.TRYWAIT P1, [UR8+0x38850], R0 ;  /* 0x03885000ff0075a7 */ /* 0x0002a20008020148 */
[----:B------:R-:W-:Y:S05]  /*72b0*/  @!P0 BRA `(.L_x_27) ;  /* 0x0000000000048947 */ /* 0x000fea0003800000 */
[----:B------:R-:W-:Y:S01]  /*72c0*/  BPT.TRAP 0x1 ;  /* 0x000000040000795c */ /* 0x000fe20000300000 */
.L_x_27:
[----:B--2---:R-:W-:Y:S05]  /*72d0*/  @P1 BRA `(.L_x_28) ;  /* 0x0000000000081947 */ /* 0x004fea0003800000 */
[----:B------:R-:W2:Y:S02]  /*72e0*/  SYNCS.PHASECHK.TRANS64.TRYWAIT P1, [UR8+0x38850], R0 ;  /* 0x03885000ff0075a7 */ /* 0x000ea40008020148 */
[----:B--2---:R-:W-:Y:S05]  /*72f0*/  @!P1 BRA `(.L_x_29) ;  /* 0x0000006000189947 */ /* 0x004fea0003800000 */
.L_x_28:
[----:B------:R-:W-:Y:S01]  /*7300*/  UIADD3 UR4, UR38, 0x400, URZ ;  /* 0x0000040026047890 */ /* 0x000fe2000fffe03f */
[----:B------:R-:W-:Y:S01]  /*7310*/  WARPGROUP.ARRIVE ;  /* 0x00000000000079c5 */ /* 0x000fe20000000000 */
[----:B------:R-:W-:Y:S01]  /*7320*/  UMOV UR7, 0x40000040 ;  /* 0x4000004000077882 */ /* 0x000fe20000000000 */
[----:B------:R-:W-:Y:S01]  /*7330*/  IMAD.MOV.U32 R8, RZ, RZ, 0x3f800000 ;  /* 0x3f800000ff087424 */ /* 0x000fe200078e00ff */
[----:B------:R-:W-:-:S04]  /*7340*/  USHF.R.U32.HI UR4, URZ, 0x4, UR4 ;  /* 0x000000043f047899 */ /* 0x000fc80008011604 */
[----:B------:R-:W-:-:S04]  /*7350*/  ULOP3.LUT UR4, UR4, 0x3fff, URZ, 0xc0, !UPT ;  /* 0x00003fff04047892 */ /* 0x000fc8000f8ec03f */
[----:B------:R-:W-:-:S04]  /*7360*/  ULOP3.LUT UR4, UR4, 0x10000, URZ, 0xfc, !UPT ;  /* 0x0001000004047892 */ /* 0x000fc8000f8efc3f */
[----:B------:R-:W-:-:S03]  /*7370*/  ULEA UR9, UR49, UR4, 0xb ;  /* 0x0000000431097291 */ /* 0x000fc6000f8e583f */
[----:B------:R-:W-:Y:S02]  /*7380*/  ULDC.64 UR4, c[0x0][0x9a0] ;  /* 0x0002680000047ab9 */ /* 0x000fe40000000a00 */
[----:B------:R-:W-:Y:S02]  /*7390*/  UISETP.NE.U32.AND UP0, UPT, UR4, URZ, UPT ;  /* 0x0000003f0400728c */ /* 0x000fe4000bf05070 */
[----:B------:R-:W-:Y:S02]  /*73a0*/  UMOV UR6, UR9 ;  /* 0x0000000900067c82 */ /* 0x000fe40008000000 */
[----:B------:R-:W-:Y:S01]  /*73b0*/  QGMMA.64x256x32.F32.E4M3.E4M3 R24, R228, gdesc[UR4], R24, gsb0 ;  /* 0x03e00004e4187df3 */ /* 0x000fe20008000818 */
[----:B------:R-:W-:Y:S01]  /*73c0*/  UIADD3 UR6, UR9, 0x2, URZ ;  /* 0x0000000209067890 */ /* 0x000fe2000fffe03f */
[----:B------:R-:W-:Y:S01]  /*73d0*/  UMOV UR7, 0x40000040 ;  /* 0x4000004000077882 */ /* 0x000fe20000000000 */
[----:B------:R-:W-:-:S06]  /*73e0*/  UISETP.NE.AND.EX UP0, UPT, UR5, URZ, UPT, UP0 ;  /* 0x0000003f0500728c */ /* 0x000fcc000bf05300 */
[----:B------:R-:W-:-:S05]  /*73f0*/  PLOP3.LUT P1, PT, PT, PT, UP0, 0x80, 0x0 ;  /* 0x000000000000781c */ /* 0x000fca0003f2f008 */
[----:B------:R-:W-:Y:S01]  /*7400*/  @UP0 USHF.R.S32.HI UR11, URZ, 0x1f, UR44 ;  /* 0x0000001f3f0b0899 */ /* 0x000fe2000801142c */
[----:B------:R-:W-:Y:S01]  /*7410*/  @UP0 ULDC.64 UR12, c[0x0][0x9c8] ;  /* 0x00027200000c0ab9 */ /* 0x000fe20000000a00 */
[----:B------:R-:W-:Y:S02]  /*7420*/  @UP0 ULDC.64 UR16, c[0x0][0x9d0] ;  /* 0x0002740000100ab9 */ /* 0x000fe40000000a00 */
[----:B------:R-:W-:-:S04]  /*7430*/  @UP0 UIMAD UR11, UR11, UR12, URZ ;  /* 0x0000000c0b0b02a4 */ /* 0x000fc8000f8e023f */
[----:B------:R-:W-:Y:S01]  /*7440*/  @UP0 UIMAD UR11, UR44, UR13, UR11 ;  /* 0x0000000d2c0b02a4 */ /* 0x000fe2000f8e020b */
[----:B------:R-:W-:Y:S02]  /*7450*/  WARPGROUP.DEPBAR.LE gsb0, 0x0 ;  /* 0x00008000000079c5 */ /* 0x000fe40000010000 */
[----:B------:R-:W-:-:S06]  /*7460*/  WARPGROUP.ARRIVE ;  /* 0x00000000000079c5 */ /* 0x000fcc0000000000 */
[----:B------:R-:W-:Y:S01]  /*7470*/  QGMMA.64x256x32.F32.E4M3.E4M3 R24, R216, gdesc[UR4], R24, gsb0 ;  /* 0x03e00004d8187df3 */ /* 0x000fe20008000818 */
[----:B------:R-:W-:Y:S02]  /*7480*/  @UP0 UIMAD.WIDE.U32 UR6, UR44, UR12, URZ ;  /* 0x0000000c2c0602a5 */ /* 0x000fe4000f8e003f */
[----:B------:R-:W-:Y:S02]  /*7490*/  @UP0 USHF.R.S32.HI UR12, URZ, 0x1f, UR41 ;  /* 0x0000001f3f0c0899 */ /* 0x000fe40008011429 */
[----:B------:R-:W-:Y:S02]  /*74a0*/  @UP0 UIADD3 UR7, UR7, UR11, URZ ;  /* 0x0000000b07070290 */ /* 0x000fe4000fffe03f */
[----:B------:R-:W-:Y:S02]  /*74b0*/  UIADD3 UR11, UR9, 0x4, URZ ;  /* 0x00000004090b7890 */ /* 0x000fe4000fffe03f */
[----:B------:R-:W-:-:S04]  /*74c0*/  @UP0 UIMAD UR12, UR12, UR16, URZ ;  /* 0x000000100c0c02a4 */ /* 0x000fc8000f8e023f */
[----:B------:R-:W-:Y:S02]  /*74d0*/  @UP0 UIMAD UR14, UR41, UR17, UR12 ;  /* 0x00000011290e02a4 */ /* 0x000fe4000f8e020c */
[----:B------:R-:W-:-:S03]  /*74e0*/  @UP0 UIMAD.WIDE.U32 UR12, UR41, UR16, UR6 ;  /* 0x00000010290c02a5 */ /* 0x000fc6000f8e0006 */
[----:B------:R-:W-:Y:S01]  /*74f0*/  UMOV UR6, UR11 ;  /* 0x0000000b00067c82 */ /* 0x000fe20008000000 */
[----:B------:R-:W-:Y:S01]  /*7500*/  UMOV UR7, 0x40000040 ;  /* 0x4000004000077882 */ /* 0x000fe20000000000 */
[----:B------:R-:W-:Y:S02]  /*7510*/  @UP0 UIADD3 UR11, UR13, UR14, URZ ;  /* 0x0000000e0d0b0290 */ /* 0x000fe4000fffe03f */
[----:B------:R-:W-:-:S04]  /*7520*/  @UP0 ULEA UR4, UP1, UR12, UR4, 0x2 ;  /* 0x000000040c040291 */ /* 0x000fc8000f82103f */
[----:B------:R-:W-:Y:S02]  /*7530*/  @UP0 ULEA.HI.X UR5, UR12, UR5, UR11, 0x2, UP1 ;  /* 0x000000050c050291 */ /* 0x000fe400088f140b */
[----:B------:R-:W-:-:S04]  /*7540*/  IMAD.U32 R6, RZ, RZ, UR4 ;  /* 0x00000004ff067e24 */ /* 0x000fc8000f8e00ff */
[----:B------:R-:W-:-:S05]  /*7550*/  IMAD.U32 R7, RZ, RZ, UR5 ;  /* 0x00000005ff077e24 */ /* 0x000fca000f8e00ff */
[----:B------:R3:W4:Y:S01]  /*7560*/  @P1 LDG.E R8, desc[UR50][R6.64] ;  /* 0x0000003206081981 */ /* 0x000722000c1e1900 */
[----:B------:R-:W-:Y:S02]  /*7570*/  WARPGROUP.DEPBAR.LE gsb0, 0x0 ;  /* 0x00008000000079c5 */ /* 0x000fe40000010000 */
[----:B------:R-:W-:-:S06]  /*7580*/  WARPGROUP.ARRIVE ;  /* 0x00000000000079c5 */ /* 0x000fcc0000000000 */
[----:B------:R-:W-:Y:S01]  /*7590*/  QGMMA.64x256x32.F32.E4M3.E4M3 R24, R220, gdesc[UR4], R24, gsb0 ;  /* 0x03e00004dc187df3 */ /* 0x000fe20008000818 */
[----:B------:R-:W-:Y:S01]  /*75a0*/  UIADD3 UR6, UR9, 0x6, URZ ;  /* 0x0000000609067890 */ /* 0x000fe2000fffe03f */
[----:B------:R-:W-:Y:S01]  /*75b0*/  UMOV UR7, 0x40000040 ;  /* 0x4000004000077882 */ /* 0x000fe20000000000 */
[----:B-12---:R-:W1:Y:S04]  /*75c0*/  SHFL.BFLY PT, R0, R5, 0x2, 0x1f ;  /* 0x0c401f0005007f89 */ /* 0x006e6800000e0000 */
[----:B------:R-:W2:Y:S01]  /*75d0*/  SHFL.BFLY PT, R9, R4, 0x2, 0x1f ;  /* 0x0c401f0004097f89 */ /* 0x000ea200000e0000 */
[----:B-1----:R-:W-:-:S01]  /*75e0*/  FADD.FTZ R0, R0, R5 ;  /* 0x0000000500007221 */ /* 0x002fc20000010000 */
[----:B--2---:R-:W-:-:S04]  /*75f0*/  FADD.FTZ R9, R9, R4 ;  /* 0x0000000409097221 */ /* 0x004fc80000010000 */
[----:B------:R-:W1:Y:S04]  /*7600*/  SHFL.BFLY PT, R3, R0, 0x1, 0x1f ;  /* 0x0c201f0000037f89 */ /* 0x000e6800000e0000 */
[----:B------:R-:W2:Y:S01]  /*7610*/  SHFL.BFLY PT, R10, R9, 0x1, 0x1f ;  /* 0x0c201f00090a7f89 */ /* 0x000ea200000e0000 */
[----:B------:R-:W-:Y:S02]  /*7620*/  IMAD.MOV.U32 R5, RZ, RZ, RZ ;  /* 0x000000ffff057224 */ /* 0x000fe400078e00ff */
[----:B-1----:R-:W-:Y:S01]  /*7630*/  FADD.FTZ R11, R0, R3 ;  /* 0x00000003000b7221 */ /* 0x002fe20000010000 */
[----:B--2---:R-:W-:-:S04]  /*7640*/  FADD.FTZ R10, R9, R10 ;  /* 0x0000000a090a7221 */ /* 0x004fc80000010000 */
[C---:B------:R-:W-:Y:S01]  /*7650*/  FSETP.NE.FTZ.AND P1, PT, R11.reuse, RZ, PT ;  /* 0x000000ff0b00720b */ /* 0x040fe20003f35000 */
[----:B------:R-:W-:Y:S01]  /*7660*/  FMUL.FTZ R12, R11, 0.00390625 ;  /* 0x3b8000000b0c7820 */ /* 0x000fe20000410000 */
[----:B------:R-:W-:-:S04]  /*7670*/  FMUL.FTZ R13, R10, 0.00390625 ;  /* 0x3b8000000a0d7820 */ /* 0x000fc80000410000 */
[----:B------:R-:W-:Y:S02]  /*7680*/  FSETP.NE.FTZ.AND P2, PT, R12, RZ, PT ;  /* 0x000000ff0c00720b */ /* 0x000fe40003f55000 */
[----:B------:R-:W-:-:S05]  /*7690*/  FSETP.NE.FTZ.AND P3, PT, R13, RZ, PT ;  /* 0x000000ff0d00720b */ /* 0x000fca0003f75000 */
[----:B------:R-:W-:Y:S01]  /*76a0*/  @P1 MUFU.RCP R5, R11 ;  /* 0x0000000b00051308 */ /* 0x000fe20000001000 */
[----:B------:R-:W-:Y:S01]  /*76b0*/  FSETP.NE.FTZ.AND P1, PT, R10, RZ, PT ;  /* 0x000000ff0a00720b */ /* 0x000fe20003f35000 */
[----:B------:R-:W-:-:S06]  /*76c0*/  IMAD.MOV.U32 R9, RZ, RZ, RZ ;  /* 0x000000ffff097224 */ /* 0x000fcc00078e00ff */
[----:B---3--:R-:W1:Y:S08]  /*76d0*/  @P3 MUFU.LG2 R6, R13 ;  /* 0x0000000d00063308 */ /* 0x008e700000000c00 */
[----:B------:R-:W2:Y:S08]  /*76e0*/  @P2 MUFU.LG2 R4, R12 ;  /* 0x0000000c00042308 */ /* 0x000eb00000000c00 */
[----:B------:R-:W3:Y:S01]  /*76f0*/  @P1 MUFU.RCP R9, R10 ;  /* 0x0000000a00091308 */ /* 0x000ee20000001000 */
[----:B------:R-:W-:-:S02]  /*7700*/  IMAD.U32 R14, RZ, RZ, UR10 ;  /* 0x0000000aff0e7e24 */ /* 0x000fc4000f8e00ff */
[----:B------:R-:W-:Y:S02]  /*7710*/  IMAD.U32 R7, RZ, RZ, UR10 ;  /* 0x0000000aff077e24 */ /* 0x000fe4000f8e00ff */
[----:B-1----:R-:W-:Y:S01]  /*7720*/  @P3 FMUL.FTZ R6, R6, 0.69314718246459960938 ;  /* 0x3f31721806063820 */ /* 0x002fe20000410000 */
[----:B------:R-:W-:Y:S02]  /*7730*/  WARPGROUP.DEPBAR.LE gsb0, 0x0 ;  /* 0x00008000000079c5 */ /* 0x000fe40000010000 */
[----:B------:R-:W-:-:S06]  /*7740*/  WARPGROUP.ARRIVE ;  /* 0x00000000000079c5 */ /* 0x000fcc0000000000 */
[----:B------:R-:W-:Y:S01]  /*7750*/  QGMMA.64x256x32.F32.E4M3.E4M3 R24, R224, gdesc[UR4], R24, gsb0 ;  /* 0x03e00004e0187df3 */ /* 0x000fe20008000818 */
[----:B------:R-:W-:Y:S01]  /*7760*/  @P3 FMUL.FTZ R11, R14, 0.69314718246459960938 ;  /* 0x3f3172180e0b3820 */ /* 0x000fe20000410000 */
[----:B------:R-:W-:Y:S01]  /*7770*/  @P2 FMUL.FTZ R7, R7, 0.69314718246459960938 ;  /* 0x3f31721807072820 */ /* 0x000fe20000410000 */
[----:B--2---:R-:W-:Y:S01]  /*7780*/  @P2 FMUL.FTZ R4, R4, 0.69314718246459960938 ;  /* 0x3f31721804042820 */ /* 0x004fe20000410000 */
[----:B------:R-:W-:Y:S02]  /*7790*/  IMAD.MOV.U32 R0, RZ, RZ, -0x800000 ;  /* 0xff800000ff007424 */ /* 0x000fe400078e00ff */
[----:B------:R-:W-:-:S01]  /*77a0*/  @P3 FFMA.FTZ R0, R11, R197, R6 ;  /* 0x000000c50b003223 */ /* 0x000fc20000010006 */
[----:B------:R-:W-:Y:S02]  /*77b0*/  IMAD.MOV.U32 R3, RZ, RZ, -0x800000 ;  /* 0xff800000ff037424 */ /* 0x000fe400078e00ff */
[----:B------:R-:W-:-:S01]  /*77c0*/  @P2 FFMA.FTZ R3, R7, R192, R4 ;  /* 0x000000c007032223 */ /* 0x000fc20000010004 */
[-C--:B----4-:R-:W-:Y:S01]  /*77d0*/  FMUL.FTZ R160, R5, R8.reuse ;  /* 0x0000000805a07220 */ /* 0x090fe20000410000 */
[----:B---3--:R-:W-:Y:S01]  /*77e0*/  FMUL.FTZ R6, R9, R8 ;  /* 0x0000000809067220 */ /* 0x008fe20000410000 */
[----:B------:R-:W-:-:S02]  /*77f0*/  WARPGROUP.DEPBAR.LE gsb0, 0x0 ;  /* 0x00008000000079c5 */ /* 0x000fc40000010000 */
[----:B------:R-:W-:Y:S05]  /*7800*/  @!P0 BRA `(.L_x_30) ;  /* 0x0000000000048947 */ /* 0x000fea0003800000 */
[----:B------:R-:W-:Y:S01]  /*7810*/  BPT.TRAP 0x1 ;  /* 0x000000040000795c */ /* 0x000fe20000300000 */
.L_x_30:
[----:B------:R-:W1:Y:S01]  /*7820*/  S2R R162, SR_TID.X ;  /* 0x0000000000a27919 */ /* 0x000e620000002100 */
[----:B------:R-:W-:Y:S01]  /*7830*/  ULDC.64 UR4, c[0x4][0x38] ;  /* 0x01000e0000047ab9 */ /* 0x000fe20000000a00 */
        /* <DEDUP_REMOVED lines=20> */
[----:B------:R-:W-:Y:S01]  /*7980*/  FMUL.FTZ R27, R27, R6 ;  /* 0x000000061b1b7220 */ /* 0x000fe20000410000 */
        /* <DEDUP_REMOVED lines=8> */
[----:B------:R-:W-:Y:S01]  /*7a10*/  FMUL.FTZ R66, R66, R6 ;  /* 0x0000000642427220 */ /* 0x000fe20000410000 */
[----:B-1----:R-:W-:-:S02]  /*7a20*/  IMAD.SHL.U32 R4, R162, 0x4, RZ ;  /* 0x00000004a2047824 */ /* 0x002fc400078e00ff */
[----:B------:R-:W-:Y:S01]  /*7a30*/  FMUL.FTZ R109, R26, R6 ;  /* 0x000000061a6d7220 */ /* 0x000fe20000410000 */
[-C--:B------:R-:W-:Y:S01]  /*7a40*/  FMUL.FTZ R49, R56, R160.reuse ;  /* 0x000000a038317220 */ /* 0x080fe20000410000 */
[-C--:B------:R-:W-:Y:S01]  /*7a50*/  FMUL.FTZ R29, R53, R160.reuse ;  /* 0x000000a0351d7220 */ /* 0x080fe20000410000 */
[----:B------:R-:W-:Y:S01]  /*7a60*/  FMUL.FTZ R48, R64, R160 ;  /* 0x000000a040307220 */ /* 0x000fe20000410000 */
[----:B------:R-:W-:Y:S01]  /*7a70*/  LOP3.LUT R4, R4, 0xc, RZ, 0xc0, !PT ;  /* 0x0000000c04047812 */ /* 0x000fe200078ec0ff */
[----:B------:R-:W-:Y:S01]  /*7a80*/  FMUL.FTZ R26, R31, R6 ;  /* 0x000000061f1a7220 */ /* 0x000fe20000410000 */
[-C--:B------:R-:W-:Y:S01]  /*7a90*/  FMUL.FTZ R32, R92, R160.reuse ;  /* 0x000000a05c207220 */ /* 0x080fe20000410000 */
[----:B------:R-:W-:Y:S01]  /*7aa0*/  FMUL.FTZ R56, R89, R160 ;  /* 0x000000a059387220 */ /* 0x000fe20000410000 */
[----:B------:R-:W-:Y:S01]  /*7ab0*/  IADD3 R4, P0, R4, UR4, RZ ;  /* 0x0000000404047c10 */ /* 0x000fe2000ff1e0ff */
[----:B------:R-:W-:Y:S01]  /*7ac0*/  FMUL.FTZ R31, R38, R6 ;  /* 0x00000006261f7220 */ /* 0x000fe20000410000 */
[-C--:B------:R-:W-:Y:S01]  /*7ad0*/  FMUL.FTZ R60, R96, R160.reuse ;  /* 0x000000a0603c7220 */ /* 0x080fe20000410000 */
[-C--:B------:R-:W-:Y:S01]  /*7ae0*/  FMUL.FTZ R52, R57, R160.reuse ;  /* 0x000000a039347220 */ /* 0x080fe20000410000 */
[----:B------:R-:W-:Y:S01]  /*7af0*/  FMUL.FTZ R40, R72, R160 ;  /* 0x000000a048287220 */ /* 0x000fe20000410000 */
[----:B------:R-:W-:-:S02]  /*7b00*/  IMAD.X R5, RZ, RZ, UR5, P0 ;  /* 0x00000005ff057e24 */ /* 0x000fc400080e06ff */
[----:B------:R-:W-:Y:S01]  /*7b10*/  FMUL.FTZ R38, R39, R6 ;  /* 0x0000000627267220 */ /* 0x000fe20000410000 */
[-C--:B------:R-:W-:Y:S01]  /*7b20*/  FMUL.FTZ R28, R84, R160.reuse ;  /* 0x000000a0541c7220 */ /* 0x080fe20000410000 */
[-C--:B------:R-:W-:Y:S01]  /*7b30*/  FMUL.FTZ R33, R93, R160.reuse ;  /* 0x000000a05d217220 */ /* 0x080fe20000410000 */
[----:B------:R-:W-:Y:S01]  /*7b40*/  FMUL.FTZ R53, R100, R160 ;  /* 0x000000a064357220 */ /* 0x000fe20000410000 */
[----:B------:R1:W2:Y:S01]  /*7b50*/  LDG.E.CONSTANT R4, desc[UR50][R4.64] ;  /* 0x0000003204047981 */ /* 0x0002a2000c1e9900 */
        /* <DEDUP_REMOVED lines=10> */
[-C--:B-1----:R-:W-:Y:S01]  /*7c00*/  FMUL.FTZ R5, R47, R6.reuse ;  /* 0x000000062f057220 */ /* 0x082fe20000410000 */
        /* <DEDUP_REMOVED lines=10> */
[----:B------:R-:W-:Y:S01]  /*7cb0*/  F2FP.BF16.F32.PACK_AB R46, R5, R46 ;  /* 0x0000002e052e723e */ /* 0x000fe200000010ff */
[-C--:B------:R-:W-:Y:S01]  /*7cc0*/  FMUL.FTZ R64, R97, R160.reuse ;  /* 0x000000a061407220 */ /* 0x080fe20000410000 */
[-C--:B------:R-:W-:Y:S01]  /*7cd0*/  FMUL.FTZ R68, R104, R160.reuse ;  /* 0x000000a068447220 */ /* 0x080fe20000410000 */
[-C--:B------:R-:W-:Y:S01]  /*7ce0*/  FMUL.FTZ R85, R132, R160.reuse ;  /* 0x000000a084557220 */ /* 0x080fe20000410000 */
[-C--:B------:R-:W-:Y:S01]  /*7cf0*/  FMUL.FTZ R92, R128, R160.reuse ;  /* 0x000000a0805c7220 */ /* 0x080fe20000410000 */
[-C--:B------:R-:W-:Y:S01]  /*7d00*/  FMUL.FTZ R89, R133, R160.reuse ;  /* 0x000000a085597220 */ /* 0x080fe20000410000 */
[----:B------:R-:W-:Y:S01]  /*7d10*/  FMUL.FTZ R96, R129, R160 ;  /* 0x000000a081607220 */ /* 0x000fe20000410000 */
[-C--:B------:R-:W-:Y:S01]  /*7d20*/  FMUL.FTZ R79, R87, R6.reuse ;  /* 0x00000006574f7220 */ /* 0x080fe20000410000 */
[----:B------:R-:W-:Y:S01]  /*7d30*/  FMUL.FTZ R99, R110, R6 ;  /* 0x000000066e637220 */ /* 0x000fe20000410000 */
[----:B------:R-:W-:Y:S01]  /*7d40*/  LOP3.LUT P0, R5, R162, 0x3, RZ, 0xc0, !PT ;  /* 0x00000003a2057812 */ /* 0x000fe2000780c0ff */
        /* <DEDUP_REMOVED lines=20> */
[----:B------:R-:W-:Y:S01]  /*7e90*/  FMUL.FTZ R120, R123, R6 ;  /* 0x000000067b787220 */ /* 0x000fe20000410000 */
        /* <DEDUP_REMOVED lines=18> */
[----:B------:R-:W-:Y:S01]  /*7fc0*/  F2FP.BF16.F32.PACK_AB R14, R14, R153 ;  /* 0x000000990e0e723e */ /* 0x000fe200000010ff */
[----:B------:R-:W-:Y:S01]  /*7fd0*/  FMUL.FTZ R74, R74, R6 ;  /* 0x000000064a4a7220 */ /* 0x000fe20000410000 */
[----:B------:R-:W-:Y:S01]  /*7fe0*/  F2FP.BF16.F32.PACK_AB R29, R29, R154 ;  /* 0x0000009a1d1d723e */ /* 0x000fe200000010ff */
[-C--:B------:R-:W-:Y:S01]  /*7ff0*/  FMUL.FTZ R82, R82, R6.reuse ;  /* 0x0000000652527220 */ /* 0x080fe20000410000 */
[----:B------:R-:W-:Y:S01]  /*8000*/  ISETP.EQ.OR P0, PT, R5, 0x3, !P0 ;  /* 0x000000030500780c */ /* 0x000fe20004702670 */
        /* <DEDUP_REMOVED lines=14> */
[----:B------:R-:W-:Y:S01]  /*80f0*/  UIADD3 UR42, -UR42, URZ, URZ ;  /* 0x0000003f2a2a7290 */ /* 0x000fe2000fffe13f */
[----:B------:R-:W-:Y:S01]  /*8100*/  F2FP.BF16.F32.PACK_AB R7, R7, R158 ;  /* 0x0000009e0707723e */ /* 0x000fe200000010ff */
[----:B------:R-:W-:Y:S01]  /*8110*/  ULDC.64 UR6, c[0x0][0xb70] ;  /* 0x0002dc0000067ab9 */ /* 0x000fe20000000a00 */
[----:B------:R-:W-:-:S02]  /*8120*/  F2FP.BF16.F32.PACK_AB R85, R85, R92 ;  /* 0x0000005c5555723e */ /* 0x000fc400000010ff */
[----:B------:R-:W-:Y:S02]  /*8130*/  F2FP.BF16.F32.PACK_AB R109, R30, R109 ;  /* 0x0000006d1e6d723e */ /* 0x000fe400000010ff */
[----:B------:R-:W-:Y:S02]  /*8140*/  F2FP.BF16.F32.PACK_AB R49, R12, R49 ;  /* 0x000000310c31723e */ /* 0x000fe400000010ff */
[----:B------:R-:W-:Y:S02]  /*8150*/  F2FP.BF16.F32.PACK_AB R15, R15, R156 ;  /* 0x0000009c0f0f723e */ /* 0x000fe400000010ff */
[----:B------:R-:W-:Y:S02]  /*8160*/  F2FP.BF16.F32.PACK_AB R10, R10, R155 ;  /* 0x0000009b0a0a723e */ /* 0x000fe400000010ff */
[----:B------:R-:W-:Y:S02]  /*8170*/  F2FP.BF16.F32.PACK_AB R11, R11, R48 ;  /* 0x000000300b0b723e */ /* 0x000fe400000010ff */
[----:B------:R-:W-:-:S02]  /*8180*/  F2FP.BF16.F32.PACK_AB R152, R152, R161 ;  /* 0x000000a19898723e */ /* 0x000fc400000010ff */
[----:B------:R-:W-:Y:S01]  /*8190*/  F2FP.BF16.F32.PACK_AB R159, R8, R159 ;  /* 0x0000009f089f723e */ /* 0x000fe200000010ff */
[----:B------:R-:W-:Y:S01]  /*81a0*/  USHF.R.S32.HI UR4, URZ, 0x1f, UR43 ;  /* 0x0000001f3f047899 */ /* 0x000fe2000801142b */
[----:B------:R-:W-:Y:S01]  /*81b0*/  F2FP.BF16.F32.PACK_AB R96, R89, R96 ;  /* 0x000000605960723e */ /* 0x000fe200000010ff */
[----:B------:R-:W-:Y:S01]  /*81c0*/  ULDC UR5, c[0x0][0xda8] ;  /* 0x00036a0000057ab9 */ /* 0x000fe20000000800 */
[----:B------:R-:W-:Y:S02]  /*81d0*/  F2FP.BF16.F32.PACK_AB R6, R26, R27 ;  /* 0x0000001b1a06723e */ /* 0x000fe400000010ff */
[----:B------:R-:W-:Y:S02]  /*81e0*/  F2FP.BF16.F32.PACK_AB R93, R93, R100 ;  /* 0x000000645d5d723e */ /* 0x000fe400000010ff */
[----:B------:R-:W-:Y:S02]  /*81f0*/  F2FP.BF16.F32.PACK_AB R104, R97, R104 ;  /* 0x000000686168723e */ /* 0x000fe400000010ff */
[----:B------:R-:W-:-:S02]  /*8200*/  F2FP.BF16.F32.PACK_AB R52, R13, R52 ;  /* 0x000000340d34723e */ /* 0x000fc400000010ff */
[----:B------:R-:W-:Y:S02]  /*8210*/  F2FP.BF16.F32.PACK_AB R27, R65, R72 ;  /* 0x00000048411b723e */ /* 0x000fe400000010ff */
[----:B------:R-:W-:Y:S02]  /*8220*/  F2FP.BF16.F32.PACK_AB R101, R101, R108 ;  /* 0x0000006c6565723e */ /* 0x000fe400000010ff */
[----:B------:R-:W-:Y:S02]  /*8230*/  F2FP.BF16.F32.PACK_AB R112, R105, R112 ;  /* 0x000000706970723e */ /* 0x000fe400000010ff */
[----:B------:R-:W-:Y:S02]  /*8240*/  F2FP.BF16.F32.PACK_AB R68, R61, R68 ;  /* 0x000000443d44723e */ /* 0x000fe400000010ff */
[----:B------:R-:W-:Y:S02]  /*8250*/  F2FP.BF16.F32.PACK_AB R128, R123, R128 ;  /* 0x000000807b80723e */ /* 0x000fe400000010ff */
[----:B------:R-:W-:-:S02]  /*8260*/  SEL R65, R14, R29, P0 ;  /* 0x0000001d0e417207 */ /* 0x000fc40000000000 */
[----:B------:R-:W-:Y:S02]  /*8270*/  SEL R13, R29, R14, P0 ;  /* 0x0000000e1d0d7207 */ /* 0x000fe40000000000 */
[----:B------:R-:W-:Y:S02]  /*8280*/  SEL R61, R20, R7, P0 ;  /* 0x00000007143d7207 */ /* 0x000fe40000000000 */
[----:B------:R-:W-:Y:S02]  /*8290*/  SEL R5, R7, R20, P0 ;  /* 0x0000001407057207 */ /* 0x000fe40000000000 */
[----:B------:R-:W-:Y:S02]  /*82a0*/  SEL R123, R85, R96, P0 ;  /* 0x00000060557b7207 */ /* 0x000fe40000000000 */
[----:B------:R-:W-:Y:S02]  /*82b0*/  SEL R29, R96, R85, P0 ;  /* 0x00000055601d7207 */ /* 0x000fe40000000000 */
[----:B------:R-:W-:-:S02]  /*82c0*/  F2FP.BF16.F32.PACK_AB R34, R31, R34 ;  /* 0x000000221f22723e */ /* 0x000fc400000010ff */
[----:B------:R-:W-:Y:S02]  /*82d0*/  SEL R85, R93, R104, P0 ;  /* 0x000000685d557207 */ /* 0x000fe40000000000 */
[----:B------:R-:W-:Y:S02]  /*82e0*/  SEL R30, R104, R93, P0 ;  /* 0x0000005d681e7207 */ /* 0x000fe40000000000 */
[----:B------:R-:W-:Y:S02]  /*82f0*/  IADD3 R7, P2, R16, 0x20, RZ ;  /* 0x0000002010077810 */ /* 0x000fe40007f5e0ff */
[----:B------:R-:W-:Y:S02]  /*8300*/  SEL R93, R101, R112, P0 ;  /* 0x00000070655d7207 */ /* 0x000fe40000000000 */
[----:B------:R-:W-:Y:S02]  /*8310*/  SEL R31, R112, R101, P0 ;  /* 0x00000065701f7207 */ /* 0x000fe40000000000 */
[----:B------:R-:W-:-:S02]  /*8320*/  SEL R101, R109, R6, P0 ;  /* 0x000000066d657207 */ /* 0x000fc40000000000 */
[----:B------:R-:W-:Y:S02]  /*8330*/  F2FP.BF16.F32.PACK_AB R53, R53, R60 ;  /* 0x0000003c3535723e */ /* 0x000fe400000010ff */
[----:B------:R-:W-:Y:S02]  /*8340*/  F2FP.BF16.F32.PACK_AB R64, R57, R64 ;  /* 0x000000403940723e */ /* 0x000fe400000010ff */
[----:B------:R-:W-:Y:S02]  /*8350*/  SEL R109, R6, R109, P0 ;  /* 0x0000006d066d7207 */ /* 0x000fe40000000000 */
[----:B------:R-:W-:Y:S02]  /*8360*/  LOP3.LUT R6, R7, 0x380, RZ, 0xc0, !PT ;  /* 0x0000038007067812 */ /* 0x000fe400078ec0ff */
[----:B------:R-:W-:Y:S02]  /*8370*/  F2FP.BF16.F32.PACK_AB R44, R25, R44 ;  /* 0x0000002c192c723e */ /* 0x000fe400000010ff */
[----:B------:R-:W-:-:S02]  /*8380*/  SEL R105, R53, R64, P0 ;  /* 0x0000004035697207 */ /* 0x000fc40000000000 */
[----:B------:R-:W-:Y:S02]  /*8390*/  SEL R25, R64, R53, P0 ;  /* 0x0000003540197207 */ /* 0x000fe40000000000 */
[----:B------:R-:W-:Y:S02]  /*83a0*/  SHF.R.U64 R6, R6, 0x3, RZ ;  /* 0x0000000306067819 */ /* 0x000fe400000012ff */
[----:B------:R-:W-:Y:S02]  /*83b0*/  IADD3 R53, P1, R16, 0x4040, RZ ;  /* 0x0000404010357810 */ /* 0x000fe40007f3e0ff */
[----:B------:R-:W-:Y:S02]  /*83c0*/  F2FP.BF16.F32.PACK_AB R94, R87, R94 ;  /* 0x0000005e575e723e */ /* 0x000fe400000010ff */
[----:B------:R-:W-:Y:S02]  /*83d0*/  F2FP.BF16.F32.PACK_AB R9, R9, R40 ;  /* 0x000000280909723e */ /* 0x000fe400000010ff */
[----:B------:R-:W-:-:S02]  /*83e0*/  F2FP.BF16.F32.PACK_AB R24, R24, R45 ;  /* 0x0000002d1818723e */ /* 0x000fc400000010ff */
[----:B------:R-:W-:Y:S02]  /*83f0*/  SEL R87, R49, R52, P0 ;  /* 0x0000003431577207 */ /* 0x000fe40000000000 */
[----:B------:R-:W-:Y:S02]  /*8400*/  SEL R14, R52, R49, P0 ;  /* 0x00000031340e7207 */ /* 0x000fe40000000000 */
[----:B------:R-:W-:Y:S02]  /*8410*/  F2FP.BF16.F32.PACK_AB R32, R32, R37 ;  /* 0x000000252020723e */ /* 0x000fe400000010ff */
[----:B------:R-:W-:Y:S02]  /*8420*/  F2FP.BF16.F32.PACK_AB R33, R33, R56 ;  /* 0x000000382121723e */ /* 0x000fe400000010ff */
[----:B------:R-:W-:Y:S01]  /*8430*/  LOP3.LUT R6, R6, R7, RZ, 0x3c, !PT ;  /* 0x0000000706067212 */ /* 0x000fe200078e3cff */
[----:B------:R-:W-:Y:S01]  /*8440*/  IMAD.X R7, RZ, RZ, R17, P2 ;  /* 0x000000ffff077224 */ /* 0x000fe200010e0611 */
[----:B------:R-:W-:-:S02]  /*8450*/  LOP3.LUT R52, R53, 0x380, RZ, 0xc0, !PT ;  /* 0x0000038035347812 */ /* 0x000fc400078ec0ff */
[----:B------:R-:W-:Y:S02]  /*8460*/  F2FP.BF16.F32.PACK_AB R43, R43, R50 ;  /* 0x000000322b2b723e */ /* 0x000fe400000010ff */
[----:B------:R-:W-:Y:S02]  /*8470*/  F2FP.BF16.F32.PACK_AB R54, R47, R54 ;  /* 0x000000362f36723e */ /* 0x000fe400000010ff */
[----:B------:R-:W-:Y:S02]  /*8480*/  F2FP.BF16.F32.PACK_AB R62, R55, R62 ;  /* 0x0000003e373e723e */ /* 0x000fe400000010ff */
[----:B------:R-:W-:Y:S02]  /*8490*/  F2FP.BF16.F32.PACK_AB R102, R95, R102 ;  /* 0x000000665f66723e */ /* 0x000fe400000010ff */
[----:B------:R-:W-:Y:S02]  /*84a0*/  IADD3 R55, P2, R16, 0x4060, RZ ;  /* 0x0000406010377810 */ /* 0x000fe40007f5e0ff */
[----:B------:R-:W-:-:S02]  /*84b0*/  F2FP.BF16.F32.PACK_AB R110, R103, R110 ;  /* 0x0000006e676e723e */ /* 0x000fc400000010ff */
[----:B------:R-:W-:Y:S02]  /*84c0*/  SEL R95, R9, R24, P0 ;  /* 0x00000018095f7207 */ /* 0x000fe40000000000 */
[----:B------:R-:W-:Y:S02]  /*84d0*/  SEL R20, R24, R9, P0 ;  /* 0x0000000918147207 */ /* 0x000fe40000000000 */
[----:B------:R-:W-:Y:S02]  /*84e0*/  SEL R103, R32, R33, P0 ;  /* 0x0000002120677207 */ /* 0x000fe40000000000 */
[----:B------:R-:W-:Y:S02]  /*84f0*/  SEL R24, R33, R32, P0 ;  /* 0x0000002021187207 */ /* 0x000fe40000000000 */
[----:B------:R-:W-:Y:S02]  /*8500*/  SHF.R.U64 R52, R52, 0x3, RZ ;  /* 0x0000000334347819 */ /* 0x000fe400000012ff */
[----:B------:R-:W-:-:S02]  /*8510*/  F2FP.BF16.F32.PACK_AB R70, R63, R70 ;  /* 0x000000463f46723e */ /* 0x000fc400000010ff */
[----:B------:R-:W-:Y:S02]  /*8520*/  SEL R131, R43, R54, P0 ;  /* 0x000000362b837207 */ /* 0x000fe40000000000 */
[----:B------:R-:W-:Y:S02]  /*8530*/  SEL R32, R54, R43, P0 ;  /* 0x0000002b36207207 */ /* 0x000fe40000000000 */
[----:B------:R-:W-:Y:S02]  /*8540*/  SEL R63, R15, R10, P0 ;  /* 0x0000000a0f3f7207 */ /* 0x000fe40000000000 */
[----:B------:R-:W-:Y:S02]  /*8550*/  SEL R12, R10, R15, P0 ;  /* 0x0000000f0a0c7207 */ /* 0x000fe40000000000 */
[----:B------:R-:W-:Y:S02]  /*8560*/  LOP3.LUT R54, R55, 0x380, RZ, 0xc0, !PT ;  /* 0x0000038037367812 */ /* 0x000fe400078ec0ff */
[----:B------:R-:W-:-:S02]  /*8570*/  SEL R89, R11, R44, P0 ;  /* 0x0000002c0b597207 */ /* 0x000fc40000000000 */
[----:B------:R-:W-:Y:S02]  /*8580*/  SEL R15, R44, R11, P0 ;  /* 0x0000000b2c0f7207 */ /* 0x000fe40000000000 */
[----:B------:R-:W-:Y:S02]  /*8590*/  IADD3 R11, P4, R16, 0x60, RZ ;  /* 0x00000060100b7810 */ /* 0x000fe40007f9e0ff */
[----:B------:R-:W-:Y:S01]  /*85a0*/  LOP3.LUT R52, R52, R53, RZ, 0x3c, !PT ;  /* 0x0000003534347212 */ /* 0x000fe200078e3cff */
[----:B------:R-:W-:Y:S01]  /*85b0*/  IMAD.X R53, RZ, RZ, R17, P1 ;  /* 0x000000ffff357224 */ /* 0x000fe200008e0611 */
[----:B------:R-:W-:Y:S02]  /*85c0*/  IADD3 R9, P3, R16, 0x40, RZ ;  /* 0x0000004010097810 */ /* 0x000fe40007f7e0ff */
[----:B------:R-:W-:Y:S02]  /*85d0*/  SHF.R.U64 R54, R54, 0x3, RZ ;  /* 0x0000000336367819 */ /* 0x000fe400000012ff */
[----:B------:R-:W-:-:S02]  /*85e0*/  LOP3.LUT R10, R11, 0x380, RZ, 0xc0, !PT ;  /* 0x000003800b0a7812 */ /* 0x000fc400078ec0ff */
[----:B------:R-:W-:Y:S02]  /*85f0*/  LOP3.LUT R8, R9, 0x380, RZ, 0xc0, !PT ;  /* 0x0000038009087812 */ /* 0x000fe400078ec0ff */
[----:B------:R-:W-:Y:S02]  /*8600*/  SEL R57, R152, R159, P0 ;  /* 0x0000009f98397207 */ /* 0x000fe40000000000 */
[----:B------:R-:W-:Y:S02]  /*8610*/  SEL R40, R159, R152, P0 ;  /* 0x000000989f287207 */ /* 0x000fe40000000000 */
[----:B------:R-:W-:Y:S01]  /*8620*/  LOP3.LUT R54, R54, R55, RZ, 0x3c, !PT ;  /* 0x0000003736367212 */ /* 0x000fe200078e3cff */
[----:B------:R-:W-:Y:S01]  /*8630*/  IMAD.X R55, RZ, RZ, R17, P2 ;  /* 0x000000ffff377224 */ /* 0x000fe200010e0611 */
[----:B------:R-:W-:Y:S02]  /*8640*/  MOV R53, R52 ;  /* 0x0000003400357202 */ /* 0x000fe40000000f00 */
[----:B------:R-:W-:-:S02]  /*8650*/  SHF.R.U64 R10, R10, 0x3, RZ ;  /* 0x000000030a0a7819 */ /* 0x000fc400000012ff */
[----:B------:R-:W-:Y:S02]  /*8660*/  SHF.R.U64 R8, R8, 0x3, RZ ;  /* 0x0000000308087819 */ /* 0x000fe400000012ff */
[----:B------:R-:W-:Y:S02]  /*8670*/  F2FP.BF16.F32.PACK_AB R59, R59, R66 ;  /* 0x000000423b3b723e */ /* 0x000fe400000010ff */
[----:B------:R-:W-:Y:S01]  /*8680*/  LOP3.LUT R10, R10, R11, RZ, 0x3c, !PT ;  /* 0x0000000b0a0a7212 */ /* 0x000fe200078e3cff */
[----:B------:R-:W-:Y:S01]  /*8690*/  IMAD.X R11, RZ, RZ, R17, P4 ;  /* 0x000000ffff0b7224 */ /* 0x000fe200020e0611 */
[----:B------:R-:W-:Y:S02]  /*86a0*/  MOV R55, R54 ;  /* 0x0000003600377202 */ /* 0x000fe40000000f00 */
[----:B------:R-:W-:Y:S02]  /*86b0*/  F2FP.BF16.F32.PACK_AB R39, R39, R42 ;  /* 0x0000002a2727723e */ /* 0x000fe400000010ff */
[----:B------:R-:W-:-:S02]  /*86c0*/  F2FP.BF16.F32.PACK_AB R67, R67, R74 ;  /* 0x0000004a4343723e */ /* 0x000fc400000010ff */
[----:B------:R-:W-:Y:S02]  /*86d0*/  F2FP.BF16.F32.PACK_AB R78, R71, R78 ;  /* 0x0000004e474e723e */ /* 0x000fe400000010ff */
[----:B------:R-:W-:Y:S02]  /*86e0*/  F2FP.BF16.F32.PACK_AB R21, R21, R36 ;  /* 0x000000241515723e */ /* 0x000fe400000010ff */
[----:B------:R-:W-:Y:S02]  /*86f0*/  F2FP.BF16.F32.PACK_AB R86, R79, R86 ;  /* 0x000000564f56723e */ /* 0x000fe400000010ff */
[----:B------:R-:W-:Y:S01]  /*8700*/  LOP3.LUT R8, R8, R9, RZ, 0x3c, !PT ;  /* 0x0000000908087212 */ /* 0x000fe200078e3cff */
[----:B------:R-:W-:Y:S01]  /*8710*/  IMAD.X R9, RZ, RZ, R17, P3 ;  /* 0x000000ffff097224 */ /* 0x000fe200018e0611 */
[----:B------:R-:W-:Y:S02]  /*8720*/  F2FP.BF16.F32.PACK_AB R83, R83, R90 ;  /* 0x0000005a5353723e */ /* 0x000fe400000010ff */
[----:B------:R-:W-:-:S02]  /*8730*/  SEL R135, R59, R70, P0 ;  /* 0x000000463b877207 */ /* 0x000fc40000000000 */
[----:B------:R-:W-:Y:S02]  /*8740*/  SEL R36, R70, R59, P0 ;  /* 0x0000003b46247207 */ /* 0x000fe40000000000 */
[C---:B------:R-:W-:Y:S01]  /*8750*/  IADD3 R79, P4, R16.reuse, 0x8020, RZ ;  /* 0x00008020104f7810 */ /* 0x040fe20007f9e0ff */
[----:B------:R-:W-:Y:S01]  /*8760*/  UIMAD UR42, UR5, UR42, UR48 ;  /* 0x0000002a052a72a4 */ /* 0x000fe2000f8e0230 */
[----:B------:R-:W-:Y:S02]  /*8770*/  F2FP.BF16.F32.PACK_AB R91, R91, R98 ;  /* 0x000000625b5b723e */ /* 0x000fe400000010ff */
[----:B------:R-:W-:Y:S02]  /*8780*/  IADD3 R59, P3, R16, 0x8000, RZ ;  /* 0x00008000103b7810 */ /* 0x000fe40007f7e0ff */
[----:B------:R-:W-:Y:S02]  /*8790*/  F2FP.BF16.F32.PACK_AB R99, R99, R106 ;  /* 0x0000006a6363723e */ /* 0x000fe400000010ff */
[----:B------:R-:W-:Y:S01]  /*87a0*/  F2FP.BF16.F32.PACK_AB R80, R73, R80 ;  /* 0x000000504950723e */ /* 0x000fe200000010ff */
[----:B------:R-:W-:Y:S01]  /*87b0*/  UIMAD UR4, UR4, UR6, URZ ;  /* 0x00000006040472a4 */ /* 0x000fe2000f8e023f */
[----:B------:R-:W-:-:S02]  /*87c0*/  F2FP.BF16.F32.PACK_AB R107, R107, R114 ;  /* 0x000000726b6b723e */ /* 0x000fc400000010ff */
[----:B------:R-:W-:Y:S02]  /*87d0*/  F2FP.BF16.F32.PACK_AB R116, R111, R116 ;  /* 0x000000746f74723e */ /* 0x000fe400000010ff */
[----:B--2---:R-:W-:Y:S01]  /*87e0*/  LOP3.LUT R52, R4, 0x2, RZ, 0x3c, !PT ;  /* 0x0000000204347812 */ /* 0x004fe200078e3cff */
[----:B------:R-:W-:Y:S04]  /*87f0*/  SHFL.IDX PT, R57, R57, R4, 0x1c1f ;  /* 0x001c1f0439397589 */ /* 0x000fe800000e0000 */
[----:B------:R-:W1:Y:S04]  /*8800*/  SHFL.IDX PT, R40, R40, R52, 0x1c1f ;  /* 0x001c1f3428287589 */ /* 0x000e6800000e0000 */
[----:B------:R-:W-:Y:S04]  /*8810*/  SHFL.IDX PT, R101, R101, R4, 0x1c1f ;  /* 0x001c1f0465657589 */ /* 0x000fe800000e0000 */
[----:B------:R-:W2:Y:S01]  /*8820*/  SHFL.IDX PT, R54, R109, R52, 0x1c1f ;  /* 0x001c1f346d367589 */ /* 0x000ea200000e0000 */
[----:B------:R-:W-:-:S02]  /*8830*/  SEL R129, R39, R46, P0 ;  /* 0x0000002e27817207 */ /* 0x000fc40000000000 */
[----:B------:R-:W-:Y:S02]  /*8840*/  SEL R33, R46, R39, P0 ;  /* 0x000000272e217207 */ /* 0x000fe40000000000 */
[----:B------:R-:W-:Y:S02]  /*8850*/  SEL R137, R67, R78, P0 ;  /* 0x0000004e43897207 */ /* 0x000fe40000000000 */
[----:B------:R-:W-:Y:S02]  /*8860*/  SEL R37, R78, R67, P0 ;  /* 0x000000434e257207 */ /* 0x000fe40000000000 */
[----:B------:R-:W-:Y:S02]  /*8870*/  IADD3 R73, P1, R16, 0xc000, RZ ;  /* 0x0000c00010497810 */ /* 0x000fe40007f3e0ff */
[----:B------:R-:W-:Y:S02]  /*8880*/  F2FP.BF16.F32.PACK_AB R35, R38, R35 ;  /* 0x000000232623723e */ /* 0x000fe400000010ff */
[----:B------:R-:W-:-:S02]  /*8890*/  F2FP.BF16.F32.PACK_AB R51, R51, R58 ;  /* 0x0000003a3333723e */ /* 0x000fc400000010ff */
[----:B------:R-:W-:Y:S02]  /*88a0*/  F2FP.BF16.F32.PACK_AB R28, R28, R41 ;  /* 0x000000291c1c723e */ /* 0x000fe400000010ff */
[----:B------:R-:W-:Y:S02]  /*88b0*/  F2FP.BF16.F32.PACK_AB R113, R113, R118 ;  /* 0x000000767171723e */ /* 0x000fe400000010ff */
[----:B------:R-:W-:Y:S02]  /*88c0*/  F2FP.BF16.F32.PACK_AB R120, R115, R120 ;  /* 0x000000787378723e */ /* 0x000fe400000010ff */
[----:B------:R-:W-:Y:S02]  /*88d0*/  SEL R141, R83, R94, P0 ;  /* 0x0000005e538d7207 */ /* 0x000fe40000000000 */
[----:B------:R-:W-:Y:S02]  /*88e0*/  SEL R39, R94, R83, P0 ;  /* 0x000000535e277207 */ /* 0x000fe40000000000 */
[----:B------:R-:W-:Y:S01]  /*88f0*/  LOP3.LUT R78, R79, 0x380, RZ, 0xc0, !PT ;  /* 0x000003804f4e7812 */ /* 0x000fe200078ec0ff */
[----:B------:R-:W-:Y:S01]  /*8900*/  USHF.L.U32 UR42, UR42, 0x7, URZ ;  /* 0x000000072a2a7899 */ /* 0x000fe2000800063f */
[----:B------:R-:W-:-:S02]  /*8910*/  F2FP.BF16.F32.PACK_AB R117, R117, R122 ;  /* 0x0000007a7575723e */ /* 0x000fc400000010ff */
[----:B------:R-:W-:Y:S02]  /*8920*/  F2FP.BF16.F32.PACK_AB R124, R119, R124 ;  /* 0x0000007c777c723e */ /* 0x000fe400000010ff */
[----:B------:R-:W-:Y:S02]  /*8930*/  SEL R83, R91, R102, P0 ;  /* 0x000000665b537207 */ /* 0x000fe40000000000 */
[----:B------:R-:W-:Y:S02]  /*8940*/  SEL R41, R102, R91, P0 ;  /* 0x0000005b66297207 */ /* 0x000fe40000000000 */
[----:B------:R-:W-:Y:S02]  /*8950*/  IADD3 R49, P6, R16, 0x4020, RZ ;  /* 0x0000402010317810 */ /* 0x000fe40007fde0ff */
[----:B------:R-:W-:Y:S02]  /*8960*/  LOP3.LUT R58, R59, 0x380, RZ, 0xc0, !PT ;  /* 0x000003803b3a7812 */ /* 0x000fe400078ec0ff */
[----:B------:R-:W-:-:S02]  /*8970*/  F2FP.BF16.F32.PACK_AB R121, R121, R126 ;  /* 0x0000007e7979723e */ /* 0x000fc400000010ff */
[----:B------:R-:W-:Y:S02]  /*8980*/  SEL R91, R99, R110, P0 ;  /* 0x0000006e635b7207 */ /* 0x000fe40000000000 */
[----:B------:R-:W-:Y:S01]  /*8990*/  SEL R42, R110, R99, P0 ;  /* 0x000000636e2a7207 */ /* 0x000fe20000000000 */
[----:B------:R-:W-:Y:S01]  /*89a0*/  UIMAD.WIDE.U32 UR10, UR43, UR6, URZ ;  /* 0x000000062b0a72a5 */ /* 0x000fe2000f8e003f */
[----:B------:R-:W-:Y:S01]  /*89b0*/  F2FP.BF16.F32.PACK_AB R125, R125, R130 ;  /* 0x000000827d7d723e */ /* 0x000fe200000010ff */
[----:B------:R-:W-:Y:S01]  /*89c0*/  UIMAD UR4, UR43, UR7, UR4 ;  /* 0x000000072b0472a4 */ /* 0x000fe2000f8e0204 */
[----:B------:R-:W-:Y:S02]  /*89d0*/  F2FP.BF16.F32.PACK_AB R132, R127, R132 ;  /* 0x000000847f84723e */ /* 0x000fe400000010ff */
[----:B------:R-:W-:Y:S02]  /*89e0*/  SEL R99, R107, R116, P0 ;  /* 0x000000746b637207 */ /* 0x000fe40000000000 */
[----:B------:R-:W-:-:S02]  /*89f0*/  SEL R43, R116, R107, P0 ;  /* 0x0000006b742b7207 */ /* 0x000fc40000000000 */
[----:B------:R-:W-:Y:S02]  /*8a00*/  IADD3 R71, P2, R16, 0xc020, RZ ;  /* 0x0000c02010477810 */ /* 0x000fe40007f5e0ff */
[----:B------:R-:W-:Y:S02]  /*8a10*/  LOP3.LUT R72, R73, 0x380, RZ, 0xc0, !PT ;  /* 0x0000038049487812 */ /* 0x000fe400078ec0ff */
[----:B------:R-:W-:Y:S02]  /*8a20*/  F2FP.BF16.F32.PACK_AB R88, R81, R88 ;  /* 0x000000585158723e */ /* 0x000fe400000010ff */
[----:B------:R-:W-:Y:S02]  /*8a30*/  SEL R127, R34, R35, P0 ;  /* 0x00000023227f7207 */ /* 0x000fe40000000000 */
[----:B------:R-:W-:Y:S02]  /*8a40*/  SEL R107, R113, R120, P0 ;  /* 0x00000078716b7207 */ /* 0x000fe40000000000 */
[----:B------:R-:W-:-:S02]  /*8a50*/  SEL R44, R120, R113, P0 ;  /* 0x00000071782c7207 */ /* 0x000fc40000000000 */
[----:B------:R-:W-:Y:S02]  /*8a60*/  SHF.R.U64 R78, R78, 0x3, RZ ;  /* 0x000000034e4e7819 */ /* 0x000fe400000012ff */
[----:B------:R-:W-:Y:S02]  /*8a70*/  SEL R35, R35, R34, P0 ;  /* 0x0000002223237207 */ /* 0x000fe40000000000 */
[----:B------:R-:W-:Y:S02]  /*8a80*/  SEL R113, R117, R124, P0 ;  /* 0x0000007c75717207 */ /* 0x000fe40000000000 */
[----:B------:R-:W-:Y:S02]  /*8a90*/  SEL R45, R124, R117, P0 ;  /* 0x000000757c2d7207 */ /* 0x000fe40000000000 */
[----:B------:R-:W-:Y:S02]  /*8aa0*/  LOP3.LUT R48, R49, 0x380, RZ, 0xc0, !PT ;  /* 0x0000038031307812 */ /* 0x000fe400078ec0ff */
[----:B------:R-:W-:-:S02]  /*8ab0*/  SHF.R.U64 R58, R58, 0x3, RZ ;  /* 0x000000033a3a7819 */ /* 0x000fc400000012ff */
[----:B------:R-:W-:Y:S01]  /*8ac0*/  LOP3.LUT R81, R16, 0x380, RZ, 0xc0, !PT ;  /* 0x0000038010517812 */ /* 0x000fe200078ec0ff */
[----:B------:R-:W-:Y:S01]  /*8ad0*/  UIADD3 UR8, UR8, 0x38860, URZ ;  /* 0x0003886008087890 */ /* 0x000fe2000fffe03f */
[----:B------:R-:W-:Y:S02]  /*8ae0*/  F2FP.BF16.F32.PACK_AB R69, R69, R76 ;  /* 0x0000004c4545723e */ /* 0x000fe400000010ff */
[----:B------:R-:W-:Y:S02]  /*8af0*/  SEL R133, R51, R62, P0 ;  /* 0x0000003e33857207 */ /* 0x000fe40000000000 */
[----:B------:R-:W-:Y:S02]  /*8b00*/  SEL R34, R62, R51, P0 ;  /* 0x000000333e227207 */ /* 0x000fe40000000000 */
[----:B------:R-:W-:Y:S02]  /*8b10*/  SEL R117, R121, R128, P0 ;  /* 0x0000008079757207 */ /* 0x000fe40000000000 */
[----:B------:R-:W-:-:S02]  /*8b20*/  SEL R50, R128, R121, P0 ;  /* 0x0000007980327207 */ /* 0x000fc40000000000 */
[----:B------:R-:W-:Y:S01]  /*8b30*/  IADD3 R47, P5, R16, 0x4000, RZ ;  /* 0x00004000102f7810 */ /* 0x000fe20007fbe0ff */
[----:B------:R-:W-:Y:S01]  /*8b40*/  UIADD3 UR4, UR11, UR4, URZ ;  /* 0x000000040b047290 */ /* 0x000fe2000fffe03f */
[----:B------:R-:W-:Y:S02]  /*8b50*/  SEL R121, R125, R132, P0 ;  /* 0x000000847d797207 */ /* 0x000fe40000000000 */
[----:B------:R-:W-:Y:S01]  /*8b60*/  SEL R51, R132, R125, P0 ;  /* 0x0000007d84337207 */ /* 0x000fe20000000000 */
[----:B------:R-:W-:Y:S01]  /*8b70*/  VIADD R125, R23, UR42 ;  /* 0x0000002a177d7c36 */ /* 0x000fe20008000000 */
[----:B------:R-:W-:Y:S02]  /*8b80*/  LOP3.LUT R70, R71, 0x380, RZ, 0xc0, !PT ;  /* 0x0000038047467812 */ /* 0x000fe400078ec0ff */
[----:B------:R-:W-:Y:S02]  /*8b90*/  SHF.R.U64 R72, R72, 0x3, RZ ;  /* 0x0000000348487819 */ /* 0x000fe400000012ff */
[----:B------:R-:W-:Y:S01]  /*8ba0*/  LOP3.LUT R78, R78, R79, RZ, 0x3c, !PT ;  /* 0x0000004f4e4e7212 */ /* 0x000fe200078e3cff */
[----:B------:R-:W-:Y:S01]  /*8bb0*/  IMAD.X R79, RZ, RZ, R17, P4 ;  /* 0x000000ffff4f7224 */ /* 0x000fe200020e0611 */
[----:B------:R-:W-:-:S02]  /*8bc0*/  SEL R111, R68, R27, P0 ;  /* 0x0000001b446f7207 */ /* 0x000fc40000000000 */
[----:B------:R-:W-:Y:S02]  /*8bd0*/  SEL R26, R27, R68, P0 ;  /* 0x000000441b1a7207 */ /* 0x000fe40000000000 */
[----:B------:R-:W-:Y:S02]  /*8be0*/  SHF.R.U64 R48, R48, 0x3, RZ ;  /* 0x0000000330307819 */ /* 0x000fe400000012ff */
[----:B------:R-:W-:Y:S01]  /*8bf0*/  LOP3.LUT R58, R58, R59, RZ, 0x3c, !PT ;  /* 0x0000003b3a3a7212 */ /* 0x000fe200078e3cff */
[----:B------:R-:W-:Y:S01]  /*8c00*/  IMAD.X R59, RZ, RZ, R17, P3 ;  /* 0x000000ffff3b7224 */ /* 0x000fe200018e0611 */
[----:B------:R-:W-:Y:S01]  /*8c10*/  SHF.R.U64 R81, R81, 0x3, RZ ;  /* 0x0000000351517819 */ /* 0x000fe200000012ff */
[----:B------:R-:W-:Y:S01]  /*8c20*/  SHFL.IDX PT, R65, R65, R4, 0x1c1f ;  /* 0x001c1f0441417589 */ /* 0x000fe200000e0000 */
[----:B------:R-:W-:Y:S01]  /*8c30*/  F2FP.BF16.F32.PACK_AB R75, R75, R82 ;  /* 0x000000524b4b723e */ /* 0x000fe200000010ff */
[----:B------:R-:W-:Y:S01]  /*8c40*/  UPRMT UR8, UR37, 0x654, UR8 ;  /* 0x0000065425087896 */ /* 0x000fe20008000008 */
[----:B------:R-:W-:Y:S01]  /*8c50*/  SEL R115, R69, R80, P0 ;  /* 0x0000005045737207 */ /* 0x000fe20000000000 */
[----:B------:R-:W3:Y:S01]  /*8c60*/  SHFL.IDX PT, R56, R13, R52, 0x1c1f ;  /* 0x001c1f340d387589 */ /* 0x000ee200000e0000 */
[----:B------:R-:W-:-:S02]  /*8c70*/  SEL R27, R80, R69, P0 ;  /* 0x00000045501b7207 */ /* 0x000fc40000000000 */
[----:B------:R-:W-:Y:S02]  /*8c80*/  LOP3.LUT R46, R47, 0x380, RZ, 0xc0, !PT ;  /* 0x000003802f2e7812 */ /* 0x000fe400078ec0ff */
[C---:B------:R-:W-:Y:S02]  /*8c90*/  IADD3 R67, P4, R16.reuse, 0xc060, RZ ;  /* 0x0000c06010437810 */ /* 0x040fe40007f9e0ff */
[----:B------:R-:W-:Y:S02]  /*8ca0*/  IADD3 R69, P3, R16, 0xc040, RZ ;  /* 0x0000c04010457810 */ /* 0x000fe40007f7e0ff */
[----:B------:R-:W-:Y:S01]  /*8cb0*/  MOV R100, R8 ;  /* 0x0000000800647202 */ /* 0x000fe20000000f00 */
[----:B------:R-:W-:Y:S01]  /*8cc0*/  VIADD R8, R125, 0x8 ;  /* 0x000000087d087836 */ /* 0x000fe20000000000 */
[----:B------:R-:W-:Y:S02]  /*8cd0*/  SHF.R.U64 R70, R70, 0x3, RZ ;  /* 0x0000000346467819 */ /* 0x000fe400000012ff */
[----:B------:R-:W-:-:S02]  /*8ce0*/  MOV R102, R6 ;  /* 0x0000000600667202 */ /* 0x000fc40000000f00 */
[----:B------:R-:W-:Y:S01]  /*8cf0*/  LOP3.LUT R72, R72, R73, RZ, 0x3c, !PT ;  /* 0x0000004948487212 */ /* 0x000fe200078e3cff */
[--C-:B------:R-:W-:Y:S01]  /*8d00*/  IMAD.X R73, RZ, RZ, R17.reuse, P1 ;  /* 0x000000ffff497224 */ /* 0x100fe200008e0611 */
[----:B------:R-:W-:Y:S01]  /*8d10*/  LOP3.LUT R48, R48, R49, RZ, 0x3c, !PT ;  /* 0x0000003130307212 */ /* 0x000fe200078e3cff */
[----:B------:R-:W-:Y:S01]  /*8d20*/  IMAD.U32 R7, RZ, RZ, UR11 ;  /* 0x0000000bff077e24 */ /* 0x000fe2000f8e00ff */
[----:B------:R-:W-:Y:S01]  /*8d30*/  LOP3.LUT R80, R81, R16, RZ, 0x3c, !PT ;  /* 0x0000001051507212 */ /* 0x000fe200078e3cff */
[--C-:B------:R-:W-:Y:S01]  /*8d40*/  IMAD.X R49, RZ, RZ, R17.reuse, P6 ;  /* 0x000000ffff317224 */ /* 0x100fe200030e0611 */
[----:B------:R-:W-:Y:S01]  /*8d50*/  LOP3.LUT P1, RZ, R2, 0x3, RZ, 0xc0, !PT ;  /* 0x0000000302ff7812 */ /* 0x000fe2000782c0ff */
[----:B------:R-:W-:Y:S01]  /*8d60*/  IMAD.MOV.U32 R81, RZ, RZ, R17 ;  /* 0x000000ffff517224 */ /* 0x000fe200078e0011 */
[----:B------:R-:W-:Y:S01]  /*8d70*/  F2FP.BF16.F32.PACK_AB R77, R77, R84 ;  /* 0x000000544d4d723e */ /* 0x000fe200000010ff */
[----:B------:R-:W-:Y:S01]  /*8d80*/  IMAD.U32 R7, RZ, RZ, UR4 ;  /* 0x00000004ff077e24 */ /* 0x000fe2000f8e00ff */
[----:B------:R-:W-:Y:S01]  /*8d90*/  SEL R139, R75, R86, P0 ;  /* 0x000000564b8b7207 */ /* 0x000fe20000000000 */
[----:B------:R-:W-:Y:S01]  /*8da0*/  ULDC UR4, c[0x0][0xa88] ;  /* 0x0002a20000047ab9 */ /* 0x000fe20000000800 */
[----:B------:R-:W-:-:S02]  /*8db0*/  SEL R38, R86, R75, P0 ;  /* 0x0000004b56267207 */ /* 0x000fc40000000000 */
[----:B------:R-:W-:Y:S02]  /*8dc0*/  SEL R97, R28, R21, P0 ;  /* 0x000000151c617207 */ /* 0x000fe40000000000 */
[----:B------:R-:W-:Y:S01]  /*8dd0*/  MOV R98, R10 ;  /* 0x0000000a00627202 */ /* 0x000fe20000000f00 */
[----:B------:R-:W-:Y:S01]  /*8de0*/  SHFL.IDX PT, R61, R61, R4, 0x1c1f ;  /* 0x001c1f043d3d7589 */ /* 0x000fe200000e0000 */
[----:B------:R-:W-:Y:S01]  /*8df0*/  SHF.R.U64 R46, R46, 0x3, RZ ;  /* 0x000000032e2e7819 */ /* 0x000fe200000012ff */
[----:B------:R-:W-:Y:S01]  /*8e00*/  SYNCS.ARRIVE.TRANS64.RED.A1T0 RZ, [UR8], RZ ;  /* 0x000000ffffff79a7 */ /* 0x000fe20008100408 */
[----:B------:R-:W-:Y:S02]  /*8e10*/  LOP3.LUT R66, R67, 0x380, RZ, 0xc0, !PT ;  /* 0x0000038043427812 */ /* 0x000fe400078ec0ff */
[----:B------:R-:W-:Y:S02]  /*8e20*/  IADD3 R75, P6, R16, 0x8060, RZ ;  /* 0x00008060104b7810 */ /* 0x000fe40007fde0ff */
[----:B------:R-:W-:-:S02]  /*8e30*/  LOP3.LUT R68, R69, 0x380, RZ, 0xc0, !PT ;  /* 0x0000038045447812 */ /* 0x000fc400078ec0ff */
[----:B------:R-:W-:Y:S01]  /*8e40*/  LOP3.LUT R70, R70, R71, RZ, 0x3c, !PT ;  /* 0x0000004746467212 */ /* 0x000fe200078e3cff */
[--C-:B------:R-:W-:Y:S01]  /*8e50*/  IMAD.X R71, RZ, RZ, R17.reuse, P2 ;  /* 0x000000ffff477224 */ /* 0x100fe200010e0611 */
[----:B------:R-:W-:Y:S01]  /*8e60*/  ISETP.GE.OR P2, PT, R8, UR4, P1 ;  /* 0x0000000408007c0c */ /* 0x000fe20008f46670 */
[----:B------:R-:W-:Y:S01]  /*8e70*/  SHFL.IDX PT, R127, R127, R4, 0x1c1f ;  /* 0x001c1f047f7f7589 */ /* 0x000fe200000e0000 */
[----:B------:R-:W-:Y:S02]  /*8e80*/  SEL R21, R21, R28, P0 ;  /* 0x0000001c15157207 */ /* 0x000fe40000000000 */
[----:B------:R-:W-:Y:S02]  /*8e90*/  SEL R119, R77, R88, P0 ;  /* 0x000000584d777207 */ /* 0x000fe40000000000 */
[----:B------:R-:W-:Y:S01]  /*8ea0*/  LOP3.LUT R46, R46, R47, RZ, 0x3c, !PT ;  /* 0x0000002f2e2e7212 */ /* 0x000fe200078e3cff */
[----:B------:R-:W-:Y:S01]  /*8eb0*/  IMAD.X R47, RZ, RZ, R17, P5 ;  /* 0x000000ffff2f7224 */ /* 0x000fe200028e0611 */
[----:B------:R-:W-:-:S02]  /*8ec0*/  SHF.R.U64 R66, R66, 0x3, RZ ;  /* 0x0000000342427819 */ /* 0x000fc400000012ff */
[----:B------:R-:W-:Y:S02]  /*8ed0*/  MOV R79, R78 ;  /* 0x0000004e004f7202 */ /* 0x000fe40000000f00 */
[----:B-1----:R-:W-:Y:S01]  /*8ee0*/  SEL R8, R57, R40, P0 ;  /* 0x0000002839087207 */ /* 0x002fe20000000000 */
[----:B------:R-:W-:Y:S01]  /*8ef0*/  SHFL.IDX PT, R78, R35, R52, 0x1c1f ;  /* 0x001c1f34234e7589 */ /* 0x000fe200000e0000 */
[----:B------:R-:W-:Y:S02]  /*8f00*/  SEL R10, R40, R57, P0 ;  /* 0x00000039280a7207 */ /* 0x000fe40000000000 */
[----:B------:R-:W-:Y:S01]  /*8f10*/  SEL R28, R88, R77, P0 ;  /* 0x0000004d581c7207 */ /* 0x000fe20000000000 */
[----:B------:R-:W1:Y:S01]  /*8f20*/  SHFL.IDX PT, R40, R5, R52, 0x1c1f ;  /* 0x001c1f3405287589 */ /* 0x000e6200000e0000 */
[----:B------:R-:W-:Y:S02]  /*8f30*/  LOP3.LUT R74, R75, 0x380, RZ, 0xc0, !PT ;  /* 0x000003804b4a7812 */ /* 0x000fe400078ec0ff */
[----:B------:R-:W-:Y:S01]  /*8f40*/  SHF.R.U64 R68, R68, 0x3, RZ ;  /* 0x0000000344447819 */ /* 0x000fe200000012ff */
[----:B------:R-:W-:Y:S01]  /*8f50*/  SHFL.IDX PT, R63, R63, R4, 0x1c1f ;  /* 0x001c1f043f3f7589 */ /* 0x000fe200000e0000 */
[----:B------:R-:W-:-:S02]  /*8f60*/  MOV R104, R80 ;  /* 0x0000005000687202 */ /* 0x000fc40000000f00 */
[----:B--2---:R-:W-:Y:S01]  /*8f70*/  SEL R9, R101, R54, P0 ;  /* 0x0000003665097207 */ /* 0x004fe20000000000 */
[----:B------:R-:W-:Y:S01]  /*8f80*/  SHFL.IDX PT, R129, R129, R4, 0x1c1f ;  /* 0x001c1f0481817589 */ /* 0x000fe200000e0000 */
[----:B------:R-:W-:Y:S02]  /*8f90*/  SEL R11, R54, R101, P0 ;  /* 0x00000065360b7207 */ /* 0x000fe40000000000 */
[----:B------:R-:W-:Y:S01]  /*8fa0*/  IADD3 R77, P5, R16, 0x8040, RZ ;  /* 0x00008040104d7810 */ /* 0x000fe20007fbe0ff */
[----:B------:R-:W2:Y:S01]  /*8fb0*/  SHFL.IDX PT, R54, R12, R52, 0x1c1f ;  /* 0x001c1f340c367589 */ /* 0x000ea200000e0000 */
[----:B------:R-:W-:-:S03]  /*8fc0*/  MOV R59, R58 ;  /* 0x0000003a003b7202 */ /* 0x000fc60000000f00 */
[----:B------:R-:W4:Y:S01]  /*8fd0*/  SHFL.IDX PT, R80, R33, R52, 0x1c1f ;  /* 0x001c1f3421507589 */ /* 0x000f2200000e0000 */
[----:B------:R-:W-:Y:S01]  /*8fe0*/  LOP3.LUT R66, R66, R67, RZ, 0x3c, !PT ;  /* 0x0000004342427212 */ /* 0x000fe200078e3cff */
[----:B------:R-:W-:Y:S02]  /*8ff0*/  IMAD.X R67, RZ, RZ, R17, P4 ;  /* 0x000000ffff437224 */ /* 0x000fe400020e0611 */
[----:B------:R-:W-:Y:S01]  /*9000*/  SHFL.IDX PT, R131, R131, R4, 0x1c1f ;  /* 0x001c1f0483837589 */ /* 0x000fe200000e0000 */
[----:B------:R-:W-:-:S03]  /*9010*/  SHF.R.U64 R74, R74, 0x3, RZ ;  /* 0x000000034a4a7819 */ /* 0x000fc600000012ff */
[----:B------:R-:W5:Y:S01]  /*9020*/  SHFL.IDX PT, R32, R32, R52, 0x1c1f ;  /* 0x001c1f3420207589 */ /* 0x000f6200000e0000 */
[----:B------:R-:W-:Y:S01]  /*9030*/  LOP3.LUT R68, R68, R69, RZ, 0x3c, !PT ;  /* 0x0000004544447212 */ /* 0x000fe200078e3cff */
[----:B------:R-:W-:Y:S01]  /*9040*/  BAR.SYNC.DEFER_BLOCKING 0x1, 0x100 ;  /* 0x0044000000007b1d */ /* 0x000fe20000010000 */
[----:B------:R-:W-:Y:S01]  /*9050*/  LOP3.LUT R76, R77, 0x380, RZ, 0xc0, !PT ;  /* 0x000003804d4c7812 */ /* 0x000fe200078ec0ff */
[----:B------:R-:W-:Y:S01]  /*9060*/  IMAD.X R69, RZ, RZ, R17, P3 ;  /* 0x000000ffff457224 */ /* 0x000fe200018e0611 */
[----:B------:R-:W-:-:S03]  /*9070*/  LOP3.LUT R74, R74, R75, RZ, 0x3c, !PT ;  /* 0x0000004b4a4a7212 */ /* 0x000fc600078e3cff */
[----:B------:R-:W-:Y:S04]  /*9080*/  SHFL.IDX PT, R87, R87, R4, 0x1c1f ;  /* 0x001c1f0457577589 */ /* 0x000fe800000e0000 */
[----:B------:R-:W-:Y:S04]  /*9090*/  SHFL.IDX PT, R133, R133, R4, 0x1c1f ;  /* 0x001c1f0485857589 */ /* 0x000fe800000e0000 */
[----:B------:R-:W-:Y:S04]  /*90a0*/  SHFL.IDX PT, R58, R14, R52, 0x1c1f ;  /* 0x001c1f340e3a7589 */ /* 0x000fe800000e0000 */
[----:B------:R-:W-:Y:S01]  /*90b0*/  SHFL.IDX PT, R34, R34, R52, 0x1c1f ;  /* 0x001c1f3422227589 */ /* 0x000fe200000e0000 */
[----:B------:R-:W-:-:S03]  /*90c0*/  MOV R49, R48 ;  /* 0x0000003000317202 */ /* 0x000fc60000000f00 */
[----:B------:R-:W-:Y:S04]  /*90d0*/  SHFL.IDX PT, R89, R89, R4, 0x1c1f ;  /* 0x001c1f0459597589 */ /* 0x000fe800000e0000 */
        /* <DEDUP_REMOVED lines=20> */
[----:B------:R-:W-:Y:S01]  /*9220*/  SHFL.IDX PT, R121, R121, R4, 0x1c1f ;  /* 0x001c1f0479797589 */ /* 0x000fe200000e0000 */
[----:B------:R-:W-:-:S03]  /*9230*/  SHF.R.U64 R76, R76, 0x3, RZ ;  /* 0x000000034c4c7819 */ /* 0x000fc600000012ff */
[----:B------:R-:W5:Y:S01]  /*9240*/  SHFL.IDX PT, R4, R15, R52, 0x1c1f ;  /* 0x001c1f340f047589 */ /* 0x000f6200000e0000 */
[----:B------:R-:W-:-:S03]  /*9250*/  MOV R81, R46 ;  /* 0x0000002e00517202 */ /* 0x000fc60000000f00 */
[----:B------:R-:W5:Y:S01]  /*9260*/  SHFL.IDX PT, R36, R36, R52, 0x1c1f ;  /* 0x001c1f3424247589 */ /* 0x000f6200000e0000 */
[----:B------:R-:W-:Y:S01]  /*9270*/  IMAD.X R75, RZ, RZ, R17, P6 ;  /* 0x000000ffff4b7224 */ /* 0x000fe200030e0611 */
[----:B------:R-:W-:Y:S02]  /*9280*/  MOV R48, R66 ;  /* 0x0000004200307202 */ /* 0x000fe40000000f00 */
[----:B------:R-:W5:Y:S01]  /*9290*/  SHFL.IDX PT, R20, R20, R52, 0x1c1f ;  /* 0x001c1f3414147589 */ /* 0x000f6200000e0000 */
[----:B------:R-:W-:-:S03]  /*92a0*/  MOV R47, R68 ;  /* 0x00000044002f7202 */ /* 0x000fc60000000f00 */
[----:B------:R-:W5:Y:S01]  /*92b0*/  SHFL.IDX PT, R82, R37, R52, 0x1c1f ;  /* 0x001c1f3425527589 */ /* 0x000f6200000e0000 */
[----:B------:R-:W-:-:S03]  /*92c0*/  MOV R46, R70 ;  /* 0x00000046002e7202 */ /* 0x000fc60000000f00 */
[----:B------:R-:W5:Y:S04]  /*92d0*/  SHFL.IDX PT, R60, R21, R52, 0x1c1f ;  /* 0x001c1f34153c7589 */ /* 0x000f6800000e0000 */
[----:B------:R-:W5:Y:S04]  /*92e0*/  SHFL.IDX PT, R84, R38, R52, 0x1c1f ;  /* 0x001c1f3426547589 */ /* 0x000f6800000e0000 */
[----:B------:R-:W5:Y:S04]  /*92f0*/  SHFL.IDX PT, R62, R24, R52, 0x1c1f ;  /* 0x001c1f34183e7589 */ /* 0x000f6800000e0000 */
[----:B------:R-:W-:Y:S04]  /*9300*/  SHFL.IDX PT, R64, R25, R52, 0x1c1f ;  /* 0x001c1f3419407589 */ /* 0x000fe800000e0000 */
[----:B------:R-:W5:Y:S01]  /*9310*/  SHFL.IDX PT, R86, R39, R52, 0x1c1f ;  /* 0x001c1f3427567589 */ /* 0x000f6200000e0000 */
[----:B------:R-:W-:-:S03]  /*9320*/  LOP3.LUT R76, R76, R77, RZ, 0x3c, !PT ;  /* 0x0000004d4c4c7212 */ /* 0x000fc600078e3cff */
[----:B------:R-:W-:Y:S04]  /*9330*/  SHFL.IDX PT, R66, R26, R52, 0x1c1f ;  /* 0x001c1f341a427589 */ /* 0x000fe800000e0000 */
[----:B------:R-:W5:Y:S01]  /*9340*/  SHFL.IDX PT, R88, R41, R52, 0x1c1f ;  /* 0x001c1f3429587589 */ /* 0x000f6200000e0000 */
[----:B------:R-:W-:-:S03]  /*9350*/  IMAD.X R77, RZ, RZ, R17, P5 ;  /* 0x000000ffff4d7224 */ /* 0x000fc600028e0611 */
[----:B------:R-:W-:Y:S01]  /*9360*/  SHFL.IDX PT, R68, R27, R52, 0x1c1f ;  /* 0x001c1f341b447589 */ /* 0x000fe200000e0000 */
[----:B------:R-:W-:-:S03]  /*9370*/  MOV R75, R74 ;  /* 0x0000004a004b7202 */ /* 0x000fc60000000f00 */
[----:B------:R-:W5:Y:S04]  /*9380*/  SHFL.IDX PT, R90, R42, R52, 0x1c1f ;  /* 0x001c1f342a5a7589 */ /* 0x000f6800000e0000 */
[----:B------:R3:W-:Y:S04]  /*9390*/  SHFL.IDX PT, R70, R28, R52, 0x1c1f ;  /* 0x001c1f341c467589 */ /* 0x0007e800000e0000 */
[----:B------:R-:W5:Y:S01]  /*93a0*/  SHFL.IDX PT, R92, R43, R52, 0x1c1f ;  /* 0x001c1f342b5c7589 */ /* 0x000f6200000e0000 */
[----:B------:R-:W-:-:S03]  /*93b0*/  MOV R73, R72 ;  /* 0x0000004800497202 */ /* 0x000fc60000000f00 */
[----:B------:R-:W5:Y:S01]  /*93c0*/  SHFL.IDX PT, R44, R44, R52, 0x1c1f ;  /* 0x001c1f342c2c7589 */ /* 0x000f6200000e0000 */
[----:B---3--:R-:W-:-:S03]  /*93d0*/  SEL R28, R65, R56, P0 ;  /* 0x00000038411c7207 */ /* 0x008fc60000000000 */
[----:B------:R3:W-:Y:S01]  /*93e0*/  SHFL.IDX PT, R74, R30, R52, 0x1c1f ;  /* 0x001c1f341e4a7589 */ /* 0x0007e200000e0000 */
[----:B------:R-:W-:-:S03]  /*93f0*/  MOV R77, R76 ;  /* 0x0000004c004d7202 */ /* 0x000fc60000000f00 */
[----:B------:R5:W-:Y:S04]  /*9400*/  SHFL.IDX PT, R72, R29, R52, 0x1c1f ;  /* 0x001c1f341d487589 */ /* 0x000be800000e0000 */
[----:B------:R-:W-:Y:S01]  /*9410*/  SHFL.IDX PT, R94, R45, R52, 0x1c1f ;  /* 0x001c1f342d5e7589 */ /* 0x000fe200000e0000 */
[----:B---3--:R-:W-:Y:S02]  /*9420*/  SEL R30, R56, R65, P0 ;  /* 0x00000041381e7207 */ /* 0x008fe40000000000 */
[----:B------:R-:W3:Y:S01]  /*9430*/  LDC.64 R56, c[0x0][0xb78] ;  /* 0x0002de00ff387b82 */ /* 0x000ee20000000a00 */
[----:B------:R-:W-:Y:S04]  /*9440*/  SHFL.IDX PT, R50, R50, R52, 0x1c1f ;  /* 0x001c1f3432327589 */ /* 0x000fe800000e0000 */
[----:B------:R5:W-:Y:S04]  /*9450*/  SHFL.IDX PT, R76, R31, R52, 0x1c1f ;  /* 0x001c1f341f4c7589 */ /* 0x000be800000e0000 */
[----:B------:R-:W3:Y:S01]  /*9460*/  SHFL.IDX PT, R96, R51, R52, 0x1c1f ;  /* 0x001c1f3433607589 */ /* 0x000ee200000e0000 */
[----:B-1----:R-:W-:-:S02]  /*9470*/  SEL R12, R61, R40, P0 ;  /* 0x000000283d0c7207 */ /* 0x002fc40000000000 */
[----:B------:R-:W-:Y:S02]  /*9480*/  SEL R14, R40, R61, P0 ;  /* 0x0000003d280e7207 */ /* 0x000fe40000000000 */
[----:B------:R-:W-:Y:S02]  /*9490*/  SEL R13, R127, R78, P0 ;  /* 0x0000004e7f0d7207 */ /* 0x000fe40000000000 */
[----:B------:R-:W-:Y:S01]  /*94a0*/  SEL R15, R78, R127, P0 ;  /* 0x0000007f4e0f7207 */ /* 0x000fe20000000000 */
[----:B------:R1:W-:Y:S01]  /*94b0*/  STSM.16.M88.4 [R104], R8 ;  /* 0x0000000868007844 */ /* 0x0003e20000000200 */
[----:B--2---:R-:W-:Y:S02]  /*94c0*/  SEL R24, R63, R54, P0 ;  /* 0x000000363f187207 */ /* 0x004fe40000000000 */
[----:B------:R-:W-:Y:S02]  /*94d0*/  SEL R26, R54, R63, P0 ;  /* 0x0000003f361a7207 */ /* 0x000fe40000000000 */
[----:B----4-:R-:W-:-:S02]  /*94e0*/  SEL R25, R129, R80, P0 ;  /* 0x0000005081197207 */ /* 0x010fc40000000000 */
[----:B------:R-:W-:Y:S02]  /*94f0*/  SEL R27, R80, R129, P0 ;  /* 0x00000081501b7207 */ /* 0x000fe40000000000 */
[----:B-----5:R-:W-:Y:S02]  /*9500*/  SEL R29, R131, R32, P0 ;  /* 0x00000020831d7207 */ /* 0x020fe40000000000 */
[----:B------:R-:W-:Y:S01]  /*9510*/  SEL R31, R32, R131, P0 ;  /* 0x00000083201f7207 */ /* 0x000fe20000000000 */
[----:B------:R2:W-:Y:S01]  /*9520*/  STSM.16.M88.4 [R102], R12 ;  /* 0x0000000c66007844 */ /* 0x0005e20000000200 */
[----:B------:R-:W-:Y:S02]  /*9530*/  SEL R32, R89, R4, P0 ;  /* 0x0000000459207207 */ /* 0x000fe40000000000 */
[----:B-1----:R-:W-:Y:S02]  /*9540*/  SEL R8, R87, R58, P0 ;  /* 0x0000003a57087207 */ /* 0x002fe40000000000 */
[----:B------:R-:W-:-:S02]  /*9550*/  SEL R10, R58, R87, P0 ;  /* 0x000000573a0a7207 */ /* 0x000fc40000000000 */
[----:B------:R-:W-:Y:S02]  /*9560*/  SEL R9, R133, R34, P0 ;  /* 0x0000002285097207 */ /* 0x000fe40000000000 */
[----:B------:R-:W-:Y:S01]  /*9570*/  SEL R11, R34, R133, P0 ;  /* 0x00000085220b7207 */ /* 0x000fe20000000000 */
[----:B------:R-:W-:Y:S01]  /*9580*/  STSM.16.M88.4 [R100], R24 ;  /* 0x0000001864007844 */ /* 0x000fe20000000200 */
[----:B------:R-:W-:Y:S02]  /*9590*/  SEL R34, R4, R89, P0 ;  /* 0x0000005904227207 */ /* 0x000fe40000000000 */
[----:B------:R-:W-:Y:S01]  /*95a0*/  SEL R33, R135, R36, P0 ;  /* 0x0000002487217207 */ /* 0x000fe20000000000 */
[----:B------:R-:W-:Y:S01]  /*95b0*/  STSM.16.M88.4 [R98], R28 ;  /* 0x0000001c62007844 */ /* 0x000fe20000000200 */
[----:B------:R-:W-:Y:S02]  /*95c0*/  SEL R35, R36, R135, P0 ;  /* 0x0000008724237207 */ /* 0x000fe40000000000 */
[----:B------:R-:W-:Y:S01]  /*95d0*/  SEL R36, R95, R20, P0 ;  /* 0x000000145f247207 */ /* 0x000fe20000000000 */
[----:B------:R1:W-:Y:S01]  /*95e0*/  STSM.16.M88.4 [R81], R8 ;  /* 0x0000000851007844 */ /* 0x0003e20000000200 */
[----:B------:R-:W-:-:S02]  /*95f0*/  SEL R38, R20, R95, P0 ;  /* 0x0000005f14267207 */ /* 0x000fc40000000000 */
[----:B------:R-:W-:Y:S02]  /*9600*/  SEL R37, R137, R82, P0 ;  /* 0x0000005289257207 */ /* 0x000fe40000000000 */
[----:B------:R-:W-:Y:S02]  /*9610*/  SEL R39, R82, R137, P0 ;  /* 0x0000008952277207 */ /* 0x000fe40000000000 */
[----:B------:R-:W-:Y:S02]  /*9620*/  SEL R40, R97, R60, P0 ;  /* 0x0000003c61287207 */ /* 0x000fe40000000000 */
[----:B------:R-:W-:Y:S02]  /*9630*/  SEL R42, R60, R97, P0 ;  /* 0x000000613c2a7207 */ /* 0x000fe40000000000 */
[----:B------:R-:W-:Y:S02]  /*9640*/  SEL R41, R139, R84, P0 ;  /* 0x000000548b297207 */ /* 0x000fe40000000000 */
[----:B------:R-:W-:-:S02]  /*9650*/  SEL R43, R84, R139, P0 ;  /* 0x0000008b542b7207 */ /* 0x000fc40000000000 */
[----:B--2---:R-:W-:Y:S02]  /*9660*/  SEL R12, R103, R62, P0 ;  /* 0x0000003e670c7207 */ /* 0x004fe40000000000 */
[----:B------:R-:W-:Y:S02]  /*9670*/  SEL R14, R62, R103, P0 ;  /* 0x000000673e0e7207 */ /* 0x000fe40000000000 */
[----:B------:R-:W-:Y:S02]  /*9680*/  SEL R13, R141, R86, P0 ;  /* 0x000000568d0d7207 */ /* 0x000fe40000000000 */
[----:B------:R-:W-:Y:S02]  /*9690*/  SEL R15, R86, R141, P0 ;  /* 0x0000008d560f7207 */ /* 0x000fe40000000000 */
[----:B-1----:R-:W-:Y:S02]  /*96a0*/  SEL R8, R105, R64, P0 ;  /* 0x0000004069087207 */ /* 0x002fe40000000000 */
[----:B------:R-:W-:Y:S01]  /*96b0*/  SEL R10, R64, R105, P0 ;  /* 0x00000069400a7207 */ /* 0x000fe20000000000 */
[----:B------:R-:W-:Y:S01]  /*96c0*/  STSM.16.M88.4 [R49], R32 ;  /* 0x0000002031007844 */ /* 0x000fe20000000200 */
[----:B------:R-:W-:Y:S01]  /*96d0*/  SEL R9, R83, R88, P0 ;  /* 0x0000005853097207 */ /* 0x000fe20000000000 */
[----:B------:R-:W-:Y:S01]  /*96e0*/  USHF.R.S32.HI UR5, URZ, 0x1f, UR44 ;  /* 0x0000001f3f057899 */ /* 0x000fe2000801142c */
[----:B------:R-:W-:-:S02]  /*96f0*/  SEL R11, R88, R83, P0 ;  /* 0x00000053580b7207 */ /* 0x000fc40000000000 */
[----:B------:R-:W-:Y:S01]  /*9700*/  SEL R64, R111, R66, P0 ;  /* 0x000000426f407207 */ /* 0x000fe20000000000 */
[----:B------:R-:W-:Y:S01]  /*9710*/  STSM.16.M88.4 [R53], R36 ;  /* 0x0000002435007844 */ /* 0x000fe20000000200 */
[----:B------:R-:W-:Y:S02]  /*9720*/  SEL R66, R66, R111, P0 ;  /* 0x0000006f42427207 */ /* 0x000fe40000000000 */
[----:B------:R-:W-:Y:S02]  /*9730*/  SEL R65, R91, R90, P0 ;  /* 0x0000005a5b417207 */ /* 0x000fe40000000000 */
[----:B------:R-:W-:Y:S02]  /*9740*/  SEL R67, R90, R91, P0 ;  /* 0x0000005b5a437207 */ /* 0x000fe40000000000 */
[----:B------:R-:W-:Y:S02]  /*9750*/  SEL R24, R115, R68, P0 ;  /* 0x0000004473187207 */ /* 0x000fe40000000000 */
[----:B------:R-:W-:Y:S01]  /*9760*/  SEL R26, R68, R115, P0 ;  /* 0x00000073441a7207 */ /* 0x000fe20000000000 */
[----:B------:R-:W-:Y:S01]  /*9770*/  IMAD.U32 R6, RZ, RZ, UR10 ;  /* 0x0000000aff067e24 */ /* 0x000fe2000f8e00ff */
[----:B------:R-:W-:Y:S01]  /*9780*/  SEL R25, R99, R92, P0 ;  /* 0x0000005c63197207 */ /* 0x000fe20000000000 */
[----:B------:R-:W-:Y:S01]  /*9790*/  STSM.16.M88.4 [R55], R40 ;  /* 0x0000002837007844 */ /* 0x000fe20000000200 */
[----:B------:R-:W-:-:S02]  /*97a0*/  SEL R27, R92, R99, P0 ;  /* 0x000000635c1b7207 */ /* 0x000fc40000000000 */
[----:B------:R-:W-:Y:S01]  /*97b0*/  SEL R68, R119, R70, P0 ;  /* 0x0000004677447207 */ /* 0x000fe20000000000 */
[----:B------:R1:W-:Y:S01]  /*97c0*/  STSM.16.M88.4 [R59], R12 ;  /* 0x0000000c3b007844 */ /* 0x0003e20000000200 */
[----:B------:R-:W-:Y:S02]  /*97d0*/  SEL R70, R70, R119, P0 ;  /* 0x0000007746467207 */ /* 0x000fe40000000000 */
[----:B------:R-:W-:Y:S02]  /*97e0*/  SEL R69, R107, R44, P0 ;  /* 0x0000002c6b457207 */ /* 0x000fe40000000000 */
[----:B------:R-:W-:Y:S01]  /*97f0*/  SEL R71, R44, R107, P0 ;  /* 0x0000006b2c477207 */ /* 0x000fe20000000000 */
[----:B------:R2:W-:Y:S01]  /*9800*/  STSM.16.M88.4 [R79], R8 ;  /* 0x000000084f007844 */ /* 0x0005e20000000200 */
[C---:B---3--:R-:W-:Y:S02]  /*9810*/  IMAD R4, R56.reuse, UR5, RZ ;  /* 0x0000000538047c24 */ /* 0x048fe4000f8e02ff */
[----:B------:R-:W-:Y:S01]  /*9820*/  IMAD.WIDE.U32 R6, R56, UR44, R6 ;  /* 0x0000002c38067c25 */ /* 0x000fe2000f8e0006 */
[----:B------:R-:W-:Y:S04]  /*9830*/  STSM.16.M88.4 [R77], R64 ;  /* 0x000000404d007844 */ /* 0x000fe80000000200 */
[----:B------:R-:W-:Y:S01]  /*9840*/  STSM.16.M88.4 [R75], R24 ;  /* 0x000000184b007844 */ /* 0x000fe20000000200 */
[----:B------:R-:W-:Y:S01]  /*9850*/  IMAD R4, R57, UR44, R4 ;  /* 0x0000002c39047c24 */ /* 0x000fe2000f8e0204 */
[----:B-1----:R-:W-:-:S02]  /*9860*/  SEL R13, R121, R96, P0 ;  /* 0x00000060790d7207 */ /* 0x002fc40000000000 */
[----:B------:R1:W-:Y:S01]  /*9870*/  STSM.16.M88.4 [R73], R68 ;  /* 0x0000004449007844 */ /* 0x0003e20000000200 */
[----:B------:R-:W-:Y:S02]  /*9880*/  SEL R15, R96, R121, P0 ;  /* 0x00000079600f7207 */ /* 0x000fe40000000000 */
[----:B--2---:R-:W-:Y:S02]  /*9890*/  SEL R8, R123, R72, P0 ;  /* 0x000000487b087207 */ /* 0x004fe40000000000 */
[----:B------:R-:W-:Y:S02]  /*98a0*/  SEL R10, R72, R123, P0 ;  /* 0x0000007b480a7207 */ /* 0x000fe40000000000 */
[----:B------:R-:W-:Y:S02]  /*98b0*/  SEL R9, R113, R94, P0 ;  /* 0x0000005e71097207 */ /* 0x000fe40000000000 */
[----:B------:R-:W-:Y:S02]  /*98c0*/  SEL R11, R94, R113, P0 ;  /* 0x000000715e0b7207 */ /* 0x000fe40000000000 */
[----:B------:R-:W-:-:S02]  /*98d0*/  SEL R72, R85, R74, P0 ;  /* 0x0000004a55487207 */ /* 0x000fc40000000000 */
[----:B------:R-:W-:Y:S02]  /*98e0*/  SEL R74, R74, R85, P0 ;  /* 0x000000554a4a7207 */ /* 0x000fe40000000000 */
[----:B-1----:R-:W-:Y:S02]  /*98f0*/  SEL R73, R117, R50, P0 ;  /* 0x0000003275497207 */ /* 0x002fe40000000000 */
[----:B------:R-:W-:Y:S02]  /*9900*/  SEL R75, R50, R117, P0 ;  /* 0x00000075324b7207 */ /* 0x000fe40000000000 */
[----:B------:R-:W-:Y:S02]  /*9910*/  SEL R12, R93, R76, P0 ;  /* 0x0000004c5d0c7207 */ /* 0x000fe40000000000 */
[----:B------:R-:W-:Y:S01]  /*9920*/  SEL R14, R76, R93, P0 ;  /* 0x0000005d4c0e7207 */ /* 0x000fe20000000000 */
[----:B------:R-:W-:Y:S01]  /*9930*/  STSM.16.M88.4 [R46], R8 ;  /* 0x000000082e007844 */ /* 0x000fe20000000200 */
[----:B------:R-:W-:-:S02]  /*9940*/  SHF.R.S32.HI R5, RZ, 0x1f, R125 ;  /* 0x0000001fff057819 */ /* 0x000fc4000001147d */
[C---:B------:R-:W-:Y:S01]  /*9950*/  IADD3 R6, P3, R125.reuse, R6, RZ ;  /* 0x000000067d067210 */ /* 0x040fe20007f7e0ff */
[----:B------:R-:W-:Y:S01]  /*9960*/  STSM.16.M88.4 [R47], R72 ;  /* 0x000000482f007844 */ /* 0x000fe20000000200 */
[----:B------:R-:W-:Y:S01]  /*9970*/  ISETP.GE.OR P1, PT, R125, UR4, P1 ;  /* 0x000000047d007c0c */ /* 0x000fe20008f26670 */
[----:B------:R-:W-:Y:S01]  /*9980*/  ULDC.64 UR4, c[0x0][0xb40] ;  /* 0x0002d00000047ab9 */ /* 0x000fe20000000a00 */
[----:B------:R-:W-:Y:S01]  /*9990*/  IADD3.X R5, R5, R7, R4, P3, !PT ;  /* 0x0000000705057210 */ /* 0x000fe20001ffe404 */
[----:B------:R-:W-:Y:S01]  /*99a0*/  STSM.16.M88.4 [R48], R12 ;  /* 0x0000000c30007844 */ /* 0x000fe20000000200 */
[C---:B------:R-:W-:Y:S01]  /*99b0*/  LEA R4, P3, R6.reuse, UR4, 0x2 ;  /* 0x0000000406047c11 */ /* 0x040fe2000f8610ff */
[----:B------:R1:W-:Y:S06]  /*99c0*/  MEMBAR.ALL.CTA ;  /* 0x0000000000007992 */ /* 0x0003ec0000008000 */
[----:B-1----:R-:W1:Y:S01]  /*99d0*/  FENCE.VIEW.ASYNC.S ;  /* 0x00000000000073c6 */ /* 0x002e620000000000 */
[----:B------:R-:W-:-:S03]  /*99e0*/  LEA.HI.X R5, R6, UR5, R5, 0x2, P3 ;  /* 0x0000000506057c11 */ /* 0x000fc600098f1405 */
[----:B-1----:R-:W1:Y:S01]  /*99f0*/  SHFL.IDX PT, R6, R22, RZ, 0x1f ;  /* 0x00001fff16067589 */ /* 0x002e6200000e0000 */
[----:B------:R-:W-:Y:S01]  /*9a00*/  ULDC UR4, c[0x0][0xc] ;  /* 0x0000030000047ab9 */ /* 0x000fe20000000800 */
[----:B------:R-:W-:Y:S06]  /*9a10*/  BAR.ARV 0x1, 0x120 ;  /* 0x0044800000007b1d */ /* 0x000fec0000002000 */
[----:B------:R2:W-:Y:S04]  /*9a20*/  @!P1 STG.E desc[UR50][R4.64], R3 ;  /* 0x0000000304009986 */ /* 0x0005e8000c101932 */
[----:B------:R2:W-:Y:S01]  /*9a30*/  @!P2 STG.E desc[UR50][R4.64+0x20], R0 ;  /* 0x000020000400a986 */ /* 0x0005e2000c101932 */
[----:B-1----:R-:W-:Y:S01]  /*9a40*/  ISETP.NE.AND P0, PT, R6, 0x7, PT ;  /* 0x000000070600780c */ /* 0x002fe20003f05270 */
[----:B------:R-:W-:-:S12]  /*9a50*/  UIADD3 UR48, UR4, UR48, URZ ;  /* 0x0000003004307290 */ /* 0x000fd8000fffe03f */
[----:B--2---:R-:W-:Y:S05]  /*9a60*/  @P0 BRA `(.L_x_31) ;  /* 0x00000000007c0947 */ /* 0x004fea0003800000 */
[----:B------:R-:W-:Y:S01]  /*9a70*/  BAR.SYNC.DEFER_BLOCKING 0x1, 0x120 ;  /* 0x0044800000007b1d */ /* 0x000fe20000010000 */
[----:B------:R-:W-:-:S05]  /*9a80*/  ELECT P0, URZ, PT ;  /* 0x00000000003f782f */ /* 0x000fca0003800000 */
[----:B------:R-:W-:Y:S08]  /*9a90*/  BSSY B0, `(.L_x_31) ;  /* 0x000001c000007945 */ /* 0x000ff00003800000 */
[----:B------:R-:W-:Y:S05]  /*9aa0*/  @!P0 BRA `(.L_x_32) ;  /* 0x0000000000688947 */ /* 0x000fea0003800000 */
[----:B------:R-:W-:Y:S02]  /*9ab0*/  UIADD3 UR4, UP0, UR52, 0x9f0, URZ ;  /* 0x000009f034047890 */ /* 0x000fe4000ff1e03f */
[----:B------:R-:W-:Y:S02]  /*9ac0*/  UIADD3 UR6, UR38, 0x4000, URZ ;  /* 0x0000400026067890 */ /* 0x000fe4000fffe03f */
[----:B------:R-:W-:Y:S02]  /*9ad0*/  UIADD3.X UR5, URZ, UR53, URZ, UP0, !UPT ;  /* 0x000000353f057290 */ /* 0x000fe400087fe43f */
[----:B------:R-:W-:Y:S01]  /*9ae0*/  UIADD3 UR8, UR38, 0x8000, URZ ;  /* 0x0000800026087890 */ /* 0x000fe2000fffe03f */
[----:B------:R-:W-:Y:S01]  /*9af0*/  UMOV UR41, URZ ;  /* 0x0000003f00297c82 */ /* 0x000fe20008000000 */
[----:B------:R-:W-:Y:S01]  /*9b00*/  UMOV UR45, URZ ;  /* 0x0000003f002d7c82 */ /* 0x000fe20008000000 */
[----:B------:R-:W-:Y:S01]  /*9b10*/  UMOV UR40, UR38 ;  /* 0x0000002600287c82 */ /* 0x000fe20008000000 */
[----:B------:R-:W-:Y:S01]  /*9b20*/  UMOV UR7, 0x40 ;  /* 0x0000004000077882 */ /* 0x000fe20000000000 */
[----:B------:R-:W-:-:S02]  /*9b30*/  UIADD3 UR9, UR38, 0xc000, URZ ;  /* 0x0000c00026097890 */ /* 0x000fc4000fffe03f */
[----:B------:R1:W-:Y:S02]  /*9b40*/  UTMASTG.5D [UR40], [UR4] ;  /* 0x00000028040073b5 */ /* 0x0003e40008020000 */
[----:B-1----:R-:W-:Y:S01]  /*9b50*/  UMOV UR40, UR6 ;  /* 0x0000000600287c82 */ /* 0x002fe20008000000 */
[----:B------:R-:W-:Y:S01]  /*9b60*/  UMOV UR41, UR7 ;  /* 0x0000000700297c82 */ /* 0x000fe20008000000 */
[----:B------:R-:W-:Y:S01]  /*9b70*/  UMOV UR6, 0x80 ;  /* 0x0000008000067882 */ /* 0x000fe20000000000 */
[----:B------:R1:W-:Y:S02]  /*9b80*/  UTMASTG.5D [UR40], [UR4] ;  /* 0x00000028040073b5 */ /* 0x0003e40008020000 */
[----:B-1----:R-:W-:Y:S01]  /*9b90*/  UMOV UR40, UR8 ;  /* 0x0000000800287c82 */ /* 0x002fe20008000000 */
[----:B------:R-:W-:Y:S01]  /*9ba0*/  UMOV UR41, UR6 ;  /* 0x0000000600297c82 */ /* 0x000fe20008000000 */
[----:B------:R-:W-:Y:S01]  /*9bb0*/  UMOV UR6, 0xc0 ;  /* 0x000000c000067882 */ /* 0x000fe20000000000 */
[----:B------:R1:W-:Y:S02]  /*9bc0*/  UTMASTG.5D [UR40], [UR4] ;  /* 0x00000028040073b5 */ /* 0x0003e40008020000 */
[----:B-1----:R-:W-:Y:S01]  /*9bd0*/  UMOV UR40, UR9 ;  /* 0x0000000900287c82 */ /* 0x002fe20008000000 */
[----:B------:R-:W-:Y:S01]  /*9be0*/  UMOV UR41, UR6 ;  /* 0x0000000600297c82 */ /* 0x000fe20008000000 */
[----:B------:R-:W-:Y:S01]  /*9bf0*/  UIADD3 UR6, UR38, 0x38820, URZ ;  /* 0x0003882026067890 */ /* 0x000fe2000fffe03f */
[----:B------:R1:W-:Y:S03]  /*9c00*/  UTMASTG.5D [UR40], [UR4] ;  /* 0x00000028040073b5 */ /* 0x0003e60008020000 */
[----:B------:R-:W-:Y:S01]  /*9c10*/  UPRMT UR6, URZ, 0x654, UR6 ;  /* 0x000006543f067896 */ /* 0x000fe20008000006 */
[----:B------:R0:W-:Y:S01]  /*9c20*/  UTMACMDFLUSH ;  /* 0x00000000000079b7 */ /* 0x0001e20000000000 */
[----:B------:R-:W-:-:S07]  /*9c30*/  DEPBAR.LE SB0, 0x0 ;  /* 0x000080000000791a */ /* 0x000fce0000000000 */
[----:B-1----:R-:W-:Y:S03]  /*9c40*/  SYNCS.ARRIVE.TRANS64.RED.A1T0 RZ, [UR6], RZ ;  /* 0x000000ffffff79a7 */ /* 0x002fe60008100406 */
.L_x_32:
[----:B------:R-:W-:Y:S05]  /*9c50*/  BSYNC B0 ;  /* 0x0000000000007941 */ /* 0x000fea0003800000 */
.L_x_31:
[----:B------:R-:W1:Y:S01]  /*9c60*/  LDC R0, c[0x0][0xda4] ;  /* 0x00036900ff007b82 */ /* 0x000e620000000800 */
[----:B------:R-:W-:Y:S02]  /*9c70*/  UIADD3 UR49, UR49, 0x1, URZ ;  /* 0x0000000131317890 */ /* 0x000fe4000fffe03f */
[----:B------:R-:W-:Y:S02]  /*9c80*/  UIADD3 UR39, UR39, 0x1, URZ ;  /* 0x0000000127277890 */ /* 0x000fe4000fffe03f */
[----:B------:R-:W-:-:S04]  /*9c90*/  UISETP.NE.AND UP0, UPT, UR49, 0x2, UPT ;  /* 0x000000023100788c */ /* 0x000fc8000bf05270 */
[----:B------:R-:W-:Y:S02]  /*9ca0*/  USEL UR4, URZ, 0x1, UP0 ;  /* 0x000000013f047887 */ /* 0x000fe40008000000 */
[----:B------:R-:W-:Y:S02]  /*9cb0*/  USEL UR49, UR49, URZ, UP0 ;  /* 0x0000003f31317287 */ /* 0x000fe40008000000 */
[----:B------:R-:W-:Y:S01]  /*9cc0*/  ULOP3.LUT UR36, UR36, UR4, URZ, 0x3c, !UPT ;  /* 0x0000000424247292 */ /* 0x000fe2000f8e3c3f */
[----:B-1----:R-:W-:-:S13]  /*9cd0*/  ISETP.LE.AND P0, PT, R0, UR48, PT ;  /* 0x0000003000007c0c */ /* 0x002fda000bf03270 */
[----:B------:R-:W-:Y:S05]  /*9ce0*/  @!P0 BRA `(.L_x_33) ;  /* 0xffffff7000248947 */ /* 0x000fea000383ffff */
[----:B------:R-:W-:Y:S05]  /*9cf0*/  EXIT ;  /* 0x000000000000794d */ /* 0x000fea0003800000 */
.L_x_7:
[----:B------:R-:W-:-:S08]  /*9d00*/  NOP ;  /* 0x0000000000007918 */ /* 0x000fd00000000000 */
[----:B------:R-:W1:-:S00]  /*9d10*/  USETMAXREG.DEALLOC.CTAPOOL 0x18 ;  /* 0x00000018000079c8 */ /* 0x000e4000080e0500 */
[----:B------:R-:W2:Y:S01]  /*9d20*/  S2UR UR49, SR_CTAID.X ;  /* 0x00000000003179c3 */ /* 0x000ea20000002500 */
[----:B-1----:R-:W-:Y:S01]  /*9d30*/  IMAD.MOV.U32 R0, RZ, RZ, 0x1 ;  /* 0x00000001ff007424 */ /* 0x002fe200078e00ff */
[----:B------:R1:W-:Y:S01]  /*9d40*/  STL [R1+0x8], RZ ;  /* 0x000008ff01007387 */ /* 0x0003e20000100800 */
[----:B------:R-:W-:-:S03]  /*9d50*/  UMOV UR47, 0x1 ;  /* 0x00000001002f7882 */ /* 0x000fc60000000000 */
[----:B------:R1:W-:Y:S02]  /*9d60*/  STL [R1+0xc], R0 ;  /* 0x00000c0001007387 */ /* 0x0003e40000100800 */
[----:B------:R-:W2:Y:S02]  /*9d70*/  LDC R2, c[0x0][0xda4] ;  /* 0x00036900ff027b82 */ /* 0x000ea40000000800 */
[----:B--2---:R-:W-:-:S13]  /*9d80*/  ISETP.LE.AND P0, PT, R2, UR49, PT ;  /* 0x0000003102007c0c */ /* 0x004fda000bf03270 */
[----:B-1----:R-:W-:Y:S05]  /*9d90*/  @P0 BRA `(.L_x_34) ;  /* 0x00000030002c0947 */ /* 0x002fea0003800000 */
[----:B------:R-:W1:Y:S01]  /*9da0*/  S2R R6, SR_TID.X ;  /* 0x0000000000067919 */ /* 0x000e620000002100 */
[----:B------:R-:W-:Y:S01]  /*9db0*/  ULDC.64 UR52, c[0x0][0x198] ;  /* 0x0000660000347ab9 */ /* 0x000fe20000000a00 */
[----:B------:R-:W-:Y:S01]  /*9dc0*/  ULOP3.LUT UR43, UR46, 0x1, URZ, 0xfc, !UPT ;  /* 0x000000012e2b7892 */ /* 0x000fe2000f8efc3f */
[----:B------:R-:W2:Y:S01]  /*9dd0*/  S2R R3, SR_TID.X ;  /* 0x0000000000037919 */ /* 0x000ea20000002100 */
[----:B------:R-:W-:Y:S01]  /*9de0*/  ULOP3.LUT UR48, UR46, 0x2, URZ, 0xfc, !UPT ;  /* 0x000000022e307892 */ /* 0x000fe2000f8efc3f */
[----:B------:R-:W-:Y:S01]  /*9df0*/  ULDC UR44, c[0x0][0xc] ;  /* 0x00000300002c7ab9 */ /* 0x000fe20000000800 */
[----:B------:R-:W-:Y:S01]  /*9e00*/  UMOV UR47, URZ ;  /* 0x0000003f002f7c82 */ /* 0x000fe20008000000 */
[C---:B-1----:R-:W-:Y:S01]  /*9e10*/  IMAD.SHL.U32 R0, R6.reuse, 0x80, RZ ;  /* 0x0000008006007824 */ /* 0x042fe200078e00ff */
[C---:B------:R-:W-:Y:S01]  /*9e20*/  R2P PR, R6.reuse, 0x6 ;  /* 0x0000000606007804 */ /* 0x040fe20000000000 */
[----:B------:R-:W-:Y:S01]  /*9e30*/  IMAD.SHL.U32 R4, R6, 0x10, RZ ;  /* 0x0000001006047824 */ /* 0x000fe200078e00ff */
[----:B--2---:R-:W-:-:S02]  /*9e40*/  LOP3.LUT R3, R3, 0x7f, RZ, 0xc0, !PT ;  /* 0x0000007f03037812 */ /* 0x004fc400078ec0ff */
[----:B------:R-:W-:Y:S02]  /*9e50*/  LOP3.LUT R2, R0, 0x380, RZ, 0xc0, !PT ;  /* 0x0000038000027812 */ /* 0x000fe400078ec0ff */
[----:B------:R-:W-:Y:S02]  /*9e60*/  SHF.R.U32.HI R3, RZ, 0x5, R3 ;  /* 0x00000005ff037819 */ /* 0x000fe40000011603 */
[----:B------:R-:W-:-:S03]  /*9e70*/  LOP3.LUT R5, R4, 0x70, RZ, 0xc0, !PT ;  /* 0x0000007004057812 */ /* 0x000fc600078ec0ff */
[----:B------:R-:W-:Y:S01]  /*9e80*/  IMAD R4, R3, 0x10, R2 ;  /* 0x0000001003047824 */ /* 0x000fe200078e0202 */
[----:B------:R-:W-:-:S04]  /*9e90*/  LOP3.LUT R2, R2, 0x10, R6, 0xf8, !PT ;  /* 0x0000001002027812 */ /* 0x000fc800078ef806 */
[-C--:B------:R-:W-:Y:S02]  /*9ea0*/  LOP3.LUT R7, R4, R5.reuse, RZ, 0x3c, !PT ;  /* 0x0000000504077212 */ /* 0x080fe400078e3cff */
[----:B------:R-:W-:Y:S02]  /*9eb0*/  LOP3.LUT R5, R2, R5, RZ, 0x3c, !PT ;  /* 0x0000000502057212 */ /* 0x000fe400078e3cff */
[----:B------:R-:W-:-:S05]  /*9ec0*/  LOP3.LUT R2, R0, 0x400, RZ, 0xc0, !PT ;  /* 0x0000040000027812 */ /* 0x000fca00078ec0ff */
[----:B------:R-:W-:Y:S01]  /*9ed0*/  IMAD R2, R3, 0x800, R2 ;  /* 0x0000080003027824 */ /* 0x000fe200078e0202 */
[----:B------:R-:W-:-:S03]  /*9ee0*/  LOP3.LUT R3, R7, 0xc00, R0, 0xf8, !PT ;  /* 0x00000c0007037812 */ /* 0x000fc600078ef800 */
[----:B------:R-:W-:Y:S02]  /*9ef0*/  IMAD.IADD R0, R2, 0x1, R5 ;  /* 0x0000000102007824 */ /* 0x000fe400078e0205 */
[----:B------:R-:W-:Y:S01]  /*9f00*/  STL [R1+0x24], R3 ;  /* 0x0000240301007387 */ /* 0x000fe20000100800 */
[----:B------:R-:W-:-:S03]  /*9f10*/  IMAD.MOV.U32 R2, RZ, RZ, 0x20 ;  /* 0x00000020ff027424 */ /* 0x000fc600078e00ff */
[----:B------:R1:W-:Y:S02]  /*9f20*/  STL [R1+0x20], R0 ;  /* 0x0000200001007387 */ /* 0x0003e40000100800 */
[----:B-1----:R-:W-:-:S05]  /*9f30*/  IMAD.MOV.U32 R0, RZ, RZ, 0x40 ;  /* 0x00000040ff007424 */ /* 0x002fca00078e00ff */
[----:B------:R-:W-:Y:S02]  /*9f40*/  SEL R3, R0, 0xffffffc0, !P2 ;  /* 0xffffffc000037807 */ /* 0x000fe40005000000 */
[----:B------:R-:W-:-:S03]  /*9f50*/  SEL R0, R2, 0xffffffe0, !P1 ;  /* 0xffffffe002007807 */ /* 0x000fc60004800000 */
[----:B------:R-:W-:Y:S04]  /*9f60*/  STL [R1+0x18], R3 ;  /* 0x0000180301007387 */ /* 0x000fe80000100800 */
[----:B------:R-:W-:Y:S04]  /*9f70*/  STL [R1+0x8], RZ ;  /* 0x000008ff01007387 */ /* 0x000fe80000100800 */
[----:B------:R1:W-:Y:S02]  /*9f80*/  STL [R1+0x14], R0 ;  /* 0x0000140001007387 */ /* 0x0003e40000100800 */
[----:B-1----:R-:W-:-:S05]  /*9f90*/  IMAD.MOV.U32 R0, RZ, RZ, 0x1 ;  /* 0x00000001ff007424 */ /* 0x002fca00078e00ff */
[----:B------:R1:W-:Y:S02]  /*9fa0*/  STL [R1+0xc], R0 ;  /* 0x00000c0001007387 */ /* 0x0003e40000100800 */
.L_x_78:
[----:B--2---:R-:W2:Y:S01]  /*9fb0*/  S2UR UR8, SR_CgaCtaId ;  /* 0x00000000000879c3 */ /* 0x004ea20000008800 */
[----:B------:R-:W-:Y:S01]  /*9fc0*/  ULDC UR4, c[0x0][0xda8] ;  /* 0x00036a0000047ab9 */ /* 0x000fe20000000800 */
[----:B------:R-:W-:Y:S01]  /*9fd0*/  ULDC.64 UR6, c[0x0][0x3f8] ;  /* 0x0000fe0000067ab9 */ /* 0x000fe20000000a00 */
[----:B------:R-:W-:Y:S02]  /*9fe0*/  UISETP.NE.AND UP1, UPT, UR4, 0x1, UPT ;  /* 0x000000010400788c */ /* 0x000fe4000bf25270 */
[----:B------:R-:W-:Y:S01]  /*9ff0*/  UISETP.NE.U32.AND UP0, UPT, UR6, URZ, UPT ;  /* 0x0000003f0600728c */ /* 0x000fe2000bf05070 */
[----:B------:R-:W-:Y:S02]  /*a000*/  UMOV UR40, 0x400 ;  /* 0x0000040000287882 */ /* 0x000fe40000000000 */
[----:B------:R-:W-:Y:S01]  /*a010*/  ULDC UR6, c[0x0][0xdb4] ;  /* 0x00036d0000067ab9 */ /* 0x000fe20000000800 */
[----:B------:R-:W-:Y:S02]  /*a020*/  UISETP.NE.AND.EX UP0, UPT, UR7, URZ, UPT, UP0 ;  /* 0x0000003f0700728c */ /* 0x000fe4000bf05300 */
[----:B------:R-:W-:Y:S01]  /*a030*/  UISETP.NE.AND UP2, UPT, UR6, 0x1, UPT ;  /* 0x000000010600788c */ /* 0x000fe2000bf45270 */
[----:B------:R-:W-:-:S02]  /*a040*/  ULDC UR7, c[0x0][0x404] ;  /* 0x0001010000077ab9 */ /* 0x000fc40000000800 */
[----:B------:R-:W-:Y:S01]  /*a050*/  @UP1 ULDC UR4, c[0x0][0xdac] ;  /* 0x00036b0000041ab9 */ /* 0x000fe20000000800 */
[----:B------:R-:W-:Y:S02]  /*a060*/  USEL UR7, UR7, 0x1, UP0 ;  /* 0x0000000107077887 */ /* 0x000fe40008000000 */
[----:B------:R-:W-:Y:S02]  /*a070*/  UIMAD.WIDE.U32 UR4, UR49, UR4, URZ ;  /* 0x00000004310472a5 */ /* 0x000fe4000f8e003f */
[----:B------:R-:W-:Y:S01]  /*a080*/  UMOV UR45, UR49 ;  /* 0x00000031002d7c82 */ /* 0x000fe20008000000 */
[----:B------:R-:W-:Y:S02]  /*a090*/  ULDC UR42, c[0x0][0x2e0] ;  /* 0x0000b800002a7ab9 */ /* 0x000fe40000000800 */
[----:B------:R-:W-:Y:S02]  /*a0a0*/  UIMAD UR42, UR7, UR42, URZ ;  /* 0x0000002a072a72a4 */ /* 0x000fe4000f8e023f */
[----:B--2---:R-:W-:-:S02]  /*a0b0*/  ULEA UR40, UR8, UR40, 0x18 ;  /* 0x0000002808287291 */ /* 0x004fc4000f8ec03f */
[----:B------:R-:W-:Y:S02]  /*a0c0*/  UIADD3 UR41, UR42, 0x7f, URZ ;  /* 0x0000007f2a297890 */ /* 0x000fe4000fffe03f */
[----:B------:R-:W-:Y:S01]  /*a0d0*/  UIADD3 UR10, UR40, 0x28400, URZ ;  /* 0x00028400280a7890 */ /* 0x000fe2000fffe03f */
[----:B------:R-:W-:-:S03]  /*a0e0*/  @UP1 ULDC UR8, c[0x0][0xdb0] ;  /* 0x00036c0000081ab9 */ /* 0x000fc60000000800 */
[----:B------:R-:W-:Y:S02]  /*a0f0*/  ULOP3.LUT UP0, URZ, UR10, 0x3ff, URZ, 0xc0, !UPT ;  /* 0x000003ff0a3f7892 */ /* 0x000fe4000f80c03f */
[----:B------:R-:W-:-:S03]  /*a100*/  @UP1 USHF.R.U32.HI UR45, URZ, UR8, UR5 ;  /* 0x000000083f2d1299 */ /* 0x000fc60008011605 */
[----:B------:R-:W-:Y:S01]  /*a110*/  @UP2 ULDC.64 UR8, c[0x0][0xdb8] ;  /* 0x00036e0000082ab9 */ /* 0x000fe20000000a00 */
[----:B------:R-:W-:Y:S01]  /*a120*/  PLOP3.LUT P0, PT, PT, PT, UP0, 0x80, 0x0 ;  /* 0x000000000000781c */ /* 0x000fe20003f0f008 */
[----:B------:R-:W-:Y:S02]  /*a130*/  UIMAD.WIDE.U32 UR4, UR45, UR8, URZ ;  /* 0x000000082d0472a5 */ /* 0x000fe4000f8e003f */
[----:B------:R-:W-:Y:S01]  /*a140*/  UMOV UR39, UR45 ;  /* 0x0000002d00277c82 */ /* 0x000fe20008000000 */
[----:B------:R-:W-:Y:S02]  /*a150*/  USHF.R.S32.HI UR4, URZ, 0x1f, UR41 ;  /* 0x0000001f3f047899 */ /* 0x000fe40008011429 */
[----:B------:R-:W-:Y:S02]  /*a160*/  @UP2 USHF.R.U32.HI UR39, URZ, UR9, UR5 ;  /* 0x000000093f272299 */ /* 0x000fe40008011605 */
[----:B------:R-:W-:Y:S02]  /*a170*/  ULEA.HI UR41, UR4, UR41, URZ, 0x7 ;  /* 0x0000002904297291 */ /* 0x000fe4000f8f383f */
[----:B------:R-:W-:-:S04]  /*a180*/  UIADD3 UR38, -UR39, URZ, URZ ;  /* 0x0000003f27267290 */ /* 0x000fc8000fffe13f */
[----:B------:R-:W-:Y:S01]  /*a190*/  UIMAD UR38, UR6, UR38, UR45 ;  /* 0x00000026062672a4 */ /* 0x000fe2000f8e022d */
[----:B------:R-:W-:Y:S11]  /*a1a0*/  @!P0 BRA `(.L_x_35) ;  /* 0x0000000000408947 */ /* 0x000ff60003800000 */
[----:B------:R-:W-:Y:S01]  /*a1b0*/  MOV R2, 0x0 ;  /* 0x0000000000027802 */ /* 0x000fe20000000f00 */
[----:B------:R-:W-:Y:S01]  /*a1c0*/  ULDC.64 UR6, c[0x4][0xc0] ;  /* 0x0100300000067ab9 */ /* 0x000fe20000000a00 */
[----:B------:R-:W-:Y:S01]  /*a1d0*/  ULDC.64 UR8, c[0x4][0xc8] ;  /* 0x0100320000087ab9 */ /* 0x000fe20000000a00 */
[----:B------:R-:W-:Y:S01]  /*a1e0*/  ULDC.64 UR4, c[0x4][0x8] ;  /* 0x0100020000047ab9 */ /* 0x000fe20000000a00 */
[----:B------:R-:W-:Y:S02]  /*a1f0*/  IMAD.U32 R4, RZ, RZ, UR6 ;  /* 0x00000006ff047e24 */ /* 0x000fe4000f8e00ff */
[----:B------:R-:W2:Y:S01]  /*a200*/  LDC.64 R2, c[0x4][R2] ;  /* 0x0100000002027b82 */ /* 0x000ea20000000a00 */
[----:B------:R-:W-:Y:S02]  /*a210*/  IMAD.U32 R5, RZ, RZ, UR7 ;  /* 0x00000007ff057e24 */ /* 0x000fe4000f8e00ff */
[----:B------:R-:W-:Y:S02]  /*a220*/  IMAD.U32 R6, RZ, RZ, UR8 ;  /* 0x00000008ff067e24 */ /* 0x000fe4000f8e00ff */
[----:B------:R-:W-:-:S02]  /*a230*/  IMAD.U32 R7, RZ, RZ, UR9 ;  /* 0x00000009ff077e24 */ /* 0x000fc4000f8e00ff */
[----:B------:R-:W-:Y:S02]  /*a240*/  IMAD.U32 R10, RZ, RZ, UR4 ;  /* 0x00000004ff0a7e24 */ /* 0x000fe4000f8e00ff */
[----:B------:R-:W-:Y:S02]  /*a250*/  IMAD.U32 R11, RZ, RZ, UR5 ;  /* 0x00000005ff0b7e24 */ /* 0x000fe4000f8e00ff */
[----:B------:R-:W-:Y:S02]  /*a260*/  IMAD.MOV.U32 R8, RZ, RZ, 0x70 ;  /* 0x00000070ff087424 */ /* 0x000fe400078e00ff */
[----:B------:R-:W-:Y:S02]  /*a270*/  IMAD.MOV.U32 R12, RZ, RZ, 0x1 ;  /* 0x00000001ff0c7424 */ /* 0x000fe400078e00ff */
[----:B------:R-:W-:-:S07]  /*a280*/  IMAD.MOV.U32 R13, RZ, RZ, RZ ;  /* 0x000000ffff0d7224 */ /* 0x000fce00078e00ff */
[----:B------:R-:W-:-:S07]  /*a290*/  LEPC R20, `(.L_x_35) ;  /* 0x000000001014794e */ /* 0x000fce0000000000 */
[----:B-12---:R-:W-:Y:S05]  /*a2a0*/  CALL.ABS.NOINC R2 ;  /* 0x0000000002007343 */ /* 0x006fea0003c00000 */
.L_x_35:
[----:B------:R-:W-:-:S06]  /*a2b0*/  UIADD3 UR4, UR40, 0x10400, URZ ;  /* 0x0001040028047890 */ /* 0x000fcc000fffe03f */
[----:B------:R-:W-:-:S05]  /*a2c0*/  IMAD.U32 R16, RZ, RZ, UR4 ;  /* 0x00000004ff107e24 */ /* 0x000fca000f8e00ff */
[----:B------:R-:W-:-:S13]  /*a2d0*/  LOP3.LUT P0, RZ, R16, 0x3ff, RZ, 0xc0, !PT ;  /* 0x000003ff10ff7812 */ /* 0x000fda000780c0ff */
[----:B------:R-:W-:Y:S05]  /*a2e0*/  @!P0 BRA `(.L_x_36) ;  /* 0x0000000000408947 */ /* 0x000fea0003800000 */
        /* <DEDUP_REMOVED lines=16> */
.L_x_36:
[----:B------:R-:W-:-:S04]  /*a3f0*/  UIADD3 UR4, UR40, 0x400, URZ ;  /* 0x0000040028047890 */ /* 0x000fc8000fffe03f */
[----:B------:R-:W-:-:S06]  /*a400*/  ULOP3.LUT UP0, URZ, UR4, 0x3ff, URZ, 0xc0, !UPT ;  /* 0x000003ff043f7892 */ /* 0x000fcc000f80c03f */
[----:B------:R-:W-:-:S13]  /*a410*/  PLOP3.LUT P0, PT, PT, PT, UP0, 0x80, 0x0 ;  /* 0x000000000000781c */ /* 0x000fda0003f0f008 */
        /* <DEDUP_REMOVED lines=17> */
.L_x_37:
        /* <DEDUP_REMOVED lines=18> */
.L_x_38:
[----:B------:R-:W-:Y:S01]  /*a650*/  ULDC.64 UR4, c[0x0][0x9f8] ;  /* 0x00027e0000047ab9 */ /* 0x000fe20000000a00 */
[----:B------:R-:W-:Y:S01]  /*a660*/  IMAD.U32 R5, RZ, RZ, UR39 ;  /* 0x00000027ff057e24 */ /* 0x000fe2000f8e00ff */
[----:B------:R-:W-:Y:S01]  /*a670*/  ISETP.NE.U32.AND P0, PT, RZ, UR4, PT ;  /* 0x00000004ff007c0c */ /* 0x000fe2000bf05070 */
[----:B------:R-:W-:Y:S01]  /*a680*/  IMAD.U32 R8, RZ, RZ, UR39 ;  /* 0x00000027ff087e24 */ /* 0x000fe2000f8e00ff */
[----:B-1----:R-:W1:Y:S01]  /*a690*/  LDC R0, c[0x0][0x428] ;  /* 0x00010a00ff007b82 */ /* 0x002e620000000800 */
[----:B------:R-:W2:Y:S01]  /*a6a0*/  S2R R17, SR_TID.X ;  /* 0x0000000000117919 */ /* 0x000ea20000002100 */
[----:B------:R-:W-:-:S06]  /*a6b0*/  ISETP.NE.AND.EX P0, PT, RZ, UR5, PT, P0 ;  /* 0x00000005ff007c0c */ /* 0x000fcc000bf05300 */
[----:B------:R-:W3:Y:S08]  /*a6c0*/  LDC R4, c[0x0][0xda8] ;  /* 0x00036a00ff047b82 */ /* 0x000ef00000000800 */
[----:B------:R-:W4:Y:S02]  /*a6d0*/  @P0 LDC.64 R2, c[0x0][0x9f8] ;  /* 0x00027e00ff020b82 */ /* 0x000f240000000a00 */
[----:B----4-:R-:W-:-:S05]  /*a6e0*/  @P0 IMAD.WIDE R2, R5, 0x4, R2 ;  /* 0x0000000405020825 */ /* 0x010fca00078e0202 */
[----:B------:R4:W5:Y:S01]  /*a6f0*/  @P0 LDG.E R8, desc[UR50][R2.64] ;  /* 0x0000003202080981 */ /* 0x000962000c1e1900 */
[----:B-1----:R-:W-:Y:S01]  /*a700*/  ISETP.NE.AND P0, PT, R0, 0x1, PT ;  /* 0x000000010000780c */ /* 0x002fe20003f05270 */
[----:B------:R-:W-:Y:S01]  /*a710*/  IMAD R7, RZ, RZ, -UR45 ;  /* 0x8000002dff077e24 */ /* 0x000fe2000f8e02ff */
[----:B--2---:R-:W-:Y:S01]  /*a720*/  LOP3.LUT R16, R17, 0x7f, RZ, 0xc0, !PT ;  /* 0x0000007f11107812 */ /* 0x004fe200078ec0ff */
[----:B------:R-:W-:Y:S01]  /*a730*/  IMAD.U32 R6, RZ, RZ, UR38 ;  /* 0x00000026ff067e24 */ /* 0x000fe2000f8e00ff */
[----:B------:R-:W-:Y:S01]  /*a740*/  UMOV UR36, URZ ;  /* 0x0000003f00247c82 */ /* 0x000fe20008000000 */
[----:B---3--:R-:W-:Y:S01]  /*a750*/  IMAD R7, R4, R7, UR49 ;  /* 0x0000003104077e24 */ /* 0x008fe2000f8e0207 */
[----:B------:R-:W-:Y:S01]  /*a760*/  ISETP.NE.AND P2, PT, R16, RZ, PT ;  /* 0x000000ff1000720c */ /* 0x000fe20003f45270 */
[----:B------:R-:W-:Y:S01]  /*a770*/  UMOV UR4, 0x80 ;  /* 0x0000008000047882 */ /* 0x000fe20000000000 */
[----:B------:R-:W-:Y:S01]  /*a780*/  UMOV UR6, UR38 ;  /* 0x0000002600067c82 */ /* 0x000fe20008000000 */
[----:B----4-:R-:W1:Y:S01]  /*a790*/  LDC.64 R2, c[0x0][0x3f8] ;  /* 0x0000fe00ff027b82 */ /* 0x010e620000000a00 */
[----:B------:R-:W-:Y:S01]  /*a7a0*/  IMAD.SHL.U32 R7, R7, 0x80, RZ ;  /* 0x0000008007077824 */ /* 0x000fe200078e00ff */
[----:B------:R-:W-:Y:S01]  /*a7b0*/  UMOV UR7, UR39 ;  /* 0x0000002700077c82 */ /* 0x000fe20008000000 */
[----:B------:R-:W-:-:S03]  /*a7c0*/  UMOV UR10, 0xffffffff ;  /* 0xffffffff000a7882 */ /* 0x000fc60000000000 */
[----:B------:R-:W-:Y:S02]  /*a7d0*/  R2UR UR37, R7 ;  /* 0x00000000072572ca */ /* 0x000fe400000e0000 */
[----:B------:R-:W2:Y:S02]  /*a7e0*/  @P0 LDC R0, c[0x0][0x42c] ;  /* 0x00010b00ff000b82 */ /* 0x000ea40000000800 */
[----:B------:R-:W-:-:S05]  /*a7f0*/  VOTEU.ALL UP1, P2 ;  /* 0x00000000003f7886 */ /* 0x000fca0001020000 */
[----:B------:R-:W-:Y:S01]  /*a800*/  @!UP1 UIADD3 UR8, UP0, UR52, 0x270, URZ ;  /* 0x0000027034089890 */ /* 0x000fe2000ff1e03f */
[----:B------:R-:W3:Y:S03]  /*a810*/  @P0 LDC R5, c[0x0][0x430] ;  /* 0x00010c00ff050b82 */ /* 0x000ee60000000800 */
[----:B------:R-:W-:Y:S01]  /*a820*/  @!UP1 UIADD3.X UR9, URZ, UR53, URZ, UP0, !UPT ;  /* 0x000000353f099290 */ /* 0x000fe200087fe43f */
[----:B------:R-:W-:Y:S01]  /*a830*/  UMOV UR5, UR37 ;  /* 0x0000002500057c82 */ /* 0x000fe20008000000 */
[----:B-1----:R-:W-:-:S07]  /*a840*/  ISETP.NE.U32.AND P1, PT, R2, RZ, PT ;  /* 0x000000ff0200720c */ /* 0x002fce0003f25070 */
[----:B------:R1:W-:Y:S01]  /*a850*/  @!UP1 UTMAPF.L2.4D [UR36], [UR8] ;  /* 0x00000024080095b8 */ /* 0x0003e20008018000 */
[----:B------:R-:W-:Y:S01]  /*a860*/  ISETP.NE.AND.EX P1, PT, R3, RZ, PT, P1 ;  /* 0x000000ff0300720c */ /* 0x000fe20003f25310 */
[----:B--2---:R-:W-:Y:S01]  /*a870*/  @P0 IMAD.HI.U32 R0, R0, UR38, RZ ;  /* 0x0000002600000c27 */ /* 0x004fe2000f8e00ff */
[----:B------:R1:W-:Y:S04]  /*a880*/  @!UP1 UTMAPF.L2.4D [UR4], [UR8] ;  /* 0x00000004080095b8 */ /* 0x0003e80008018000 */
[----:B---3--:R-:W-:-:S05]  /*a890*/  @P0 SHF.R.U32.HI R6, RZ, R5, R0 ;  /* 0x00000005ff060219 */ /* 0x008fca0000011600 */
[----:B------:R2:W-:Y:S02]  /*a8a0*/  STL [R1+0x4], R6 ;  /* 0x0000040601007387 */ /* 0x0005e40000100800 */
[----:B--2---:R-:W-:-:S04]  /*a8b0*/  SHF.R.U32.HI R6, RZ, 0x5, R17 ;  /* 0x00000005ff067819 */ /* 0x004fc80000011611 */
[----:B------:R-:W-:Y:S02]  /*a8c0*/  LOP3.LUT R6, R6, 0x3, RZ, 0xc0, !PT ;  /* 0x0000000306067812 */ /* 0x000fe400078ec0ff */
[----:B-----5:R-:W-:Y:S01]  /*a8d0*/  SHF.R.S32.HI R10, RZ, 0x1f, R8 ;  /* 0x0000001fff0a7819 */ /* 0x020fe20000011408 */
[----:B------:R1:W-:Y:S01]  /*a8e0*/  STL [R1+0x10], R8 ;  /* 0x0000100801007387 */ /* 0x0003e20000100800 */
[----:B------:R-:W-:-:S03]  /*a8f0*/  SEL R0, R8, RZ, !P1 ;  /* 0x000000ff08007207 */ /* 0x000fc60004800000 */
[----:B------:R1:W-:Y:S01]  /*a900*/  STL [R1+0x1c], R10 ;  /* 0x00001c0a01007387 */ /* 0x0003e20000100800 */
[----:B------:R-:W-:Y:S05]  /*a910*/  BRA.DIV UR10, `(.L_x_39) ;  /* 0x0000002a0aa87947 */ /* 0x000fea000b800000 */
[----:B------:R2:W3:Y:S02]  /*a920*/  SHFL.IDX PT, R14, R6, RZ, 0x1f ;  /* 0x00001fff060e7589 */ /* 0x0004e400000e0000 */
.L_x_94:
[----:B---3--:R-:W-:Y:S02]  /*a930*/  ISETP.NE.AND P0, PT, R14, RZ, PT ;  /* 0x000000ff0e00720c */ /* 0x008fe40003f05270 */
[----:B------:R-:W-:-:S11]  /*a940*/  PLOP3.LUT P6, PT, PT, PT, PT, 0x8, 0x0 ;  /* 0x000000000000781c */ /* 0x000fd60003fce170 */
[----:B------:R-:W-:Y:S05]  /*a950*/  @P0 BRA `(.L_x_40) ;  /* 0x0000000400d00947 */ /* 0x000fea0003800000 */
[----:B-1----:R-:W-:-:S06]  /*a960*/  ULEA.HI.SX32 UR4, UR41, 0xffffffff, 0x19 ;  /* 0xffffffff29047891 */ /* 0x002fcc000f8fca3f */
[----:B--2---:R-:W-:Y:S01]  /*a970*/  IMAD.U32 R6, RZ, RZ, UR4 ;  /* 0x00000004ff067e24 */ /* 0x004fe2000f8e00ff */
[----:B------:R-:W-:-:S03]  /*a980*/  UMOV UR4, 0xffffffff ;  /* 0xffffffff00047882 */ /* 0x000fc60000000000 */
[----:B------:R-:W-:Y:S05]  /*a990*/  BRA.DIV UR4, `(.L_x_41) ;  /* 0x0000002a04a87947 */ /* 0x000fea000b800000 */
[----:B------:R-:W-:-:S13]  /*a9a0*/  ELECT P6, URZ, PT ;  /* 0x00000000003f782f */ /* 0x000fda00038c0000 */
.L_x_97:
[----:B------:R-:W-:Y:S05]  /*a9b0*/  @!P6 BRA `(.L_x_42) ;  /* 0x000000040058e947 */ /* 0x000fea0003800000 */
[----:B------:R-:W-:Y:S01]  /*a9c0*/  IMAD.MOV.U32 R0, RZ, RZ, R8 ;  /* 0x000000ffff007224 */ /* 0x000fe200078e0008 */
[----:B------:R-:W-:Y:S06]  /*a9d0*/  @!P1 BRA `(.L_x_43) ;  /* 0x0000000000449947 */ /* 0x000fec0003800000 */
[----:B------:R-:W1:Y:S01]  /*a9e0*/  LDC R9, c[0x0][0x41c] ;  /* 0x00010700ff097b82 */ /* 0x000e620000000800 */
[----:B------:R-:W-:Y:S01]  /*a9f0*/  ULDC.64 UR4, c[0x0][0x408] ;  /* 0x0001020000047ab9 */ /* 0x000fe20000000a00 */
[----:B-1----:R-:W-:-:S13]  /*aa00*/  ISETP.NE.AND P0, PT, R9, 0x1, PT ;  /* 0x000000010900780c */ /* 0x002fda0003f05270 */
[----:B------:R-:W1:Y:S02]  /*aa10*/  @P0 LDC.64 R4, c[0x0][0x420] ;  /* 0x00010800ff040b82 */ /* 0x000e640000000a00 */
[----:B-1----:R-:W-:-:S04]  /*aa20*/  @P0 IMAD.HI.U32 R0, R6, R4, RZ ;  /* 0x0000000406000227 */ /* 0x002fc800078e00ff */
[----:B------:R-:W-:Y:S01]  /*aa30*/  IMAD.MOV.U32 R4, RZ, RZ, R6 ;  /* 0x000000ffff047224 */ /* 0x000fe200078e0006 */
[----:B------:R-:W-:-:S04]  /*aa40*/  @P0 SHF.R.U32.HI R4, RZ, R5, R0 ;  /* 0x00000005ff040219 */ /* 0x000fc80000011600 */
[--C-:B------:R-:W-:Y:S01]  /*aa50*/  SHF.R.S32.HI R5, RZ, 0x1f, R4.reuse ;  /* 0x0000001fff057819 */ /* 0x100fe20000011404 */
[----:B------:R-:W-:-:S04]  /*aa60*/  IMAD.MOV R0, RZ, RZ, -R4 ;  /* 0x000000ffff007224 */ /* 0x000fc800078e0a04 */
[----:B------:R-:W-:Y:S02]  /*aa70*/  IMAD R6, R9, R0, R6 ;  /* 0x0000000009067224 */ /* 0x000fe400078e0206 */
[----:B------:R-:W-:Y:S02]  /*aa80*/  IMAD R0, R10, UR4, RZ ;  /* 0x000000040a007c24 */ /* 0x000fe4000f8e02ff */
[----:B------:R-:W-:-:S04]  /*aa90*/  IMAD.WIDE.U32 R4, R8, UR4, R4 ;  /* 0x0000000408047c25 */ /* 0x000fc8000f8e0004 */
[----:B------:R-:W-:Y:S01]  /*aaa0*/  IMAD R9, R8, UR5, R0 ;  /* 0x0000000508097c24 */ /* 0x000fe2000f8e0200 */
[----:B------:R-:W-:-:S03]  /*aab0*/  LEA R2, P0, R4, R2, 0x2 ;  /* 0x0000000204027211 */ /* 0x000fc600078010ff */
[----:B------:R-:W-:-:S05]  /*aac0*/  IMAD.IADD R0, R5, 0x1, R9 ;  /* 0x0000000105007824 */ /* 0x000fca00078e0209 */
[----:B------:R-:W-:-:S05]  /*aad0*/  LEA.HI.X R3, R4, R3, R0, 0x2, P0 ;  /* 0x0000000304037211 */ /* 0x000fca00000f1400 */
[----:B------:R1:W5:Y:S02]  /*aae0*/  LDG.E R0, desc[UR50][R2.64] ;  /* 0x0000003202007981 */ /* 0x000364000c1e1900 */
.L_x_43:
[----:B-1----:R-:W2:Y:S04]  /*aaf0*/  LDL R3, [R1+0x8] ;  /* 0x0000080001037983 */ /* 0x002ea80000100800 */
[----:B------:R-:W3:Y:S01]  /*ab00*/  LDL R2, [R1+0xc] ;  /* 0x00000c0001027983 */ /* 0x000ee20000100800 */
[----:B------:R-:W-:Y:S02]  /*ab10*/  ISETP.NE.AND P0, PT, R16, RZ, PT ;  /* 0x000000ff1000720c */ /* 0x000fe40003f05270 */
[----:B--2---:R-:W-:Y:S02]  /*ab20*/  LEA R5, R3, UR40, 0x3 ;  /* 0x0000002803057c11 */ /* 0x004fe4000f8e18ff */
[----:B---3--:R-:W-:-:S04]  /*ab30*/  SHF.L.U32 R2, R2, 0x1f, RZ ;  /* 0x0000001f02027819 */ /* 0x008fc800000006ff */
[----:B------:R-:W1:Y:S02]  /*ab40*/  SYNCS.PHASECHK.TRANS64.TRYWAIT P3, [R5+URZ+0x38880], R2 ;  /* 0x03888002050075a7 */ /* 0x000e64000806017f */
[----:B-1----:R-:W-:Y:S05]  /*ab50*/  @!P3 BRA `(.L_x_44) ;  /* 0x000000280058b947 */ /* 0x002fea0003800000 */
.L_x_98:
[----:B------:R-:W-:Y:S05]  /*ab60*/  @P0 BRA `(.L_x_45) ;  /* 0x00000000001c0947 */ /* 0x000fea0003800000 */
[----:B------:R-:W2:Y:S02]  /*ab70*/  S2R R3, SR_TID.X ;  /* 0x0000000000037919 */ /* 0x000ea40000002100 */
[----:B--2---:R-:W-:Y:S01]  /*ab80*/  LOP3.LUT R4, R3, 0x1f, RZ, 0xc0, !PT ;  /* 0x0000001f03047812 */ /* 0x004fe200078ec0ff */
[----:B------:R-:W-:-:S03]  /*ab90*/  IMAD.MOV.U32 R3, RZ, RZ, 0x8000 ;  /* 0x00008000ff037424 */ /* 0x000fc600078e00ff */
[----:B------:R-:W-:Y:S01]  /*aba0*/  ISETP.NE.AND P3, PT, R4, RZ, PT ;  /* 0x000000ff0400720c */ /* 0x000fe20003f65270 */
[----:B------:R2:W-:-:S12]  /*abb0*/  SYNCS.ARRIVE.TRANS64 RZ, [R5+URZ+0x38870], R3 ;  /* 0x0388700305ff79a7 */ /* 0x0005d8000800003f */
[----:B--2---:R-:W-:Y:S05]  /*abc0*/  @!P3 BRA `(.L_x_45) ;  /* 0x000000000004b947 */ /* 0x004fea0003800000 */
[----:B------:R-:W-:Y:S01]  /*abd0*/  BPT.TRAP 0x1 ;  /* 0x000000040000795c */ /* 0x000fe20000300000 */
.L_x_45:
[----:B------:R-:W2:Y:S04]  /*abe0*/  LDL R3, [R1+0x8] ;  /* 0x0000080001037983 */ /* 0x000ea80000100800 */
[----:B------:R-:W3:Y:S01]  /*abf0*/  LDL R4, [R1+0x4] ;  /* 0x0000040001047983 */ /* 0x000ee20000100800 */
[----:B------:R-:W-:Y:S01]  /*ac00*/  R2UR UR9, R5 ;  /* 0x00000000050972ca */ /* 0x000fe200000e0000 */
[----:B------:R-:W-:Y:S01]  /*ac10*/  IMAD.SHL.U32 R6, R6, 0x80, RZ ;  /* 0x0000008006067824 */ /* 0x000fe200078e00ff */
[----:B-----5:R-:W-:Y:S01]  /*ac20*/  R2UR UR13, R0 ;  /* 0x00000000000d72ca */ /* 0x020fe200000e0000 */
[----:B------:R-:W-:Y:S01]  /*ac30*/  UIADD3 UR4, UP0, UR52, 0x470, URZ ;  /* 0x0000047034047890 */ /* 0x000fe2000ff1e03f */
[----:B------:R-:W-:Y:S02]  /*ac40*/  UMOV UR10, URZ ;  /* 0x0000003f000a7c82 */ /* 0x000fe40008000000 */
[----:B------:R-:W-:Y:S01]  /*ac50*/  R2UR UR11, R6 ;  /* 0x00000000060b72ca */ /* 0x000fe200000e0000 */
[----:B------:R-:W-:Y:S01]  /*ac60*/  UIADD3.X UR5, URZ, UR53, URZ, UP0, !UPT ;  /* 0x000000353f057290 */ /* 0x000fe200087fe43f */
[----:B------:R-:W-:Y:S01]  /*ac70*/  UMOV UR6, 0x0 ;  /* 0x0000000000067882 */ /* 0x000fe20000000000 */
[----:B------:R-:W-:Y:S01]  /*ac80*/  UMOV UR7, 0x14f00000 ;  /* 0x14f0000000077882 */ /* 0x000fe20000000000 */
[----:B------:R-:W-:-:S03]  /*ac90*/  UMOV UR15, 0x80 ;  /* 0x00000080000f7882 */ /* 0x000fc60000000000 */
[----:B------:R-:W-:Y:S01]  /*aca0*/  UIADD3 UR9, UR9, 0x38870, URZ ;  /* 0x0003887009097890 */ /* 0x000fe2000fffe03f */
[----:B--2---:R-:W-:-:S04]  /*acb0*/  LEA R3, R3, UR40, 0xf ;  /* 0x0000002803037c11 */ /* 0x004fc8000f8e78ff */
[----:B------:R-:W-:Y:S02]  /*acc0*/  R2UR UR14, R3 ;  /* 0x00000000030e72ca */ /* 0x000fe400000e0000 */
[----:B---3--:R-:W-:-:S11]  /*acd0*/  R2UR UR12, R4 ;  /* 0x00000000040c72ca */ /* 0x008fd600000e0000 */
[----:B------:R-:W-:Y:S02]  /*ace0*/  UIADD3 UR8, UR14, 0x10400, URZ ;  /* 0x000104000e087890 */ /* 0x000fe4000fffe03f */
[----:B------:R-:W-:-:S07]  /*acf0*/  UIADD3 UR14, UR14, 0x14400, URZ ;  /* 0x000144000e0e7890 */ /* 0x000fce000fffe03f */
[----:B------:R2:W-:Y:S02]  /*ad00*/  UTMALDG.4D [UR8], [UR4], desc[UR6] ;  /* 0x00000608040075b4 */ /* 0x0005e40008019000 */
[----:B--2---:R-:W-:Y:S01]  /*ad10*/  UMOV UR8, UR14 ;  /* 0x0000000e00087c82 */ /* 0x004fe20008000000 */
[----:B------:R-:W-:Y:S02]  /*ad20*/  UMOV UR10, UR15 ;  /* 0x0000000f000a7c82 */ /* 0x000fe40008000000 */
[----:B------:R2:W-:Y:S01]  /*ad30*/  UTMALDG.4D [UR8], [UR4], desc[UR6] ;  /* 0x00000608040075b4 */ /* 0x0005e20008019000 */
[----:B------:R-:W3:Y:S02]  /*ad40*/  SYNCS.PHASECHK.TRANS64.TRYWAIT P3, [R5+URZ+0x38840], R2 ;  /* 0x03884002050075a7 */ /* 0x000ee4000806017f */
[----:B--23--:R-:W-:Y:S05]  /*ad50*/  @!P3 BRA `(.L_x_46) ;  /* 0x0000002400ecb947 */ /* 0x00cfea0003800000 */
.L_x_99:
[----:B------:R-:W-:Y:S05]  /*ad60*/  @P0 BRA `(.L_x_47) ;  /* 0x00000000001c0947 */ /* 0x000fea0003800000 */
[----:B------:R-:W3:Y:S01]  /*ad70*/  S2R R4, SR_TID.X ;  /* 0x0000000000047919 */ /* 0x000ee20000002100 */
[----:B-12---:R-:W-:-:S04]  /*ad80*/  IMAD.MOV.U32 R2, RZ, RZ, 0x8000 ;  /* 0x00008000ff027424 */ /* 0x006fc800078e00ff */
[----:B------:R4:W-:Y:S01]  /*ad90*/  SYNCS.ARRIVE.TRANS64 RZ, [R5+URZ+0x38830], R2 ;  /* 0x0388300205ff79a7 */ /* 0x0009e2000800003f */
[----:B---3--:R-:W-:-:S04]  /*ada0*/  LOP3.LUT R4, R4, 0x1f, RZ, 0xc0, !PT ;  /* 0x0000001f04047812 */ /* 0x008fc800078ec0ff */
[----:B------:R-:W-:-:S13]  /*adb0*/  ISETP.NE.AND P0, PT, R4, RZ, PT ;  /* 0x000000ff0400720c */ /* 0x000fda0003f05270 */
[----:B----4-:R-:W-:Y:S05]  /*adc0*/  @!P0 BRA `(.L_x_47) ;  /* 0x0000000000048947 */ /* 0x010fea0003800000 */
[----:B------:R-:W-:Y:S01]  /*add0*/  BPT.TRAP 0x1 ;  /* 0x000000040000795c */ /* 0x000fe20000300000 */
.L_x_47:
[----:B-12---:R-:W2:Y:S01]  /*ade0*/  LDL R2, [R1+0x4] ;  /* 0x0000040001027983 */ /* 0x006ea20000100800 */
[----:B------:R-:W-:Y:S01]  /*adf0*/  R2UR UR14, R3 ;  /* 0x00000000030e72ca */ /* 0x000fe200000e0000 */
[----:B------:R-:W-:Y:S01]  /*ae00*/  UIADD3 UR4, UP0, UR52, 0x370, URZ ;  /* 0x0000037034047890 */ /* 0x000fe2000ff1e03f */
[----:B------:R-:W-:Y:S01]  /*ae10*/  R2UR UR9, R5 ;  /* 0x00000000050972ca */ /* 0x000fe200000e0000 */
[----:B------:R-:W-:Y:S01]  /*ae20*/  UMOV UR10, URZ ;  /* 0x0000003f000a7c82 */ /* 0x000fe20008000000 */
[----:B------:R-:W-:Y:S01]  /*ae30*/  R2UR UR11, R6 ;  /* 0x00000000060b72ca */ /* 0x000fe200000e0000 */
[----:B------:R-:W-:Y:S01]  /*ae40*/  UIADD3.X UR5, URZ, UR53, URZ, UP0, !UPT ;  /* 0x000000353f057290 */ /* 0x000fe200087fe43f */
[----:B------:R-:W-:Y:S01]  /*ae50*/  R2UR UR13, R0 ;  /* 0x00000000000d72ca */ /* 0x000fe200000e0000 */
[----:B------:R-:W-:Y:S01]  /*ae60*/  UMOV UR6, 0x0 ;  /* 0x0000000000067882 */ /* 0x000fe20000000000 */
[----:B------:R-:W-:Y:S01]  /*ae70*/  UMOV UR7, 0x14f00000 ;  /* 0x14f0000000077882 */ /* 0x000fe20000000000 */
[----:B------:R-:W-:-:S04]  /*ae80*/  UMOV UR15, 0x80 ;  /* 0x00000080000f7882 */ /* 0x000fc80000000000 */
[----:B------:R-:W-:Y:S02]  /*ae90*/  UIADD3 UR8, UR14, 0x28400, URZ ;  /* 0x000284000e087890 */ /* 0x000fe4000fffe03f */
[----:B------:R-:W-:Y:S02]  /*aea0*/  UIADD3 UR9, UR9, 0x38830, URZ ;  /* 0x0003883009097890 */ /* 0x000fe4000fffe03f */
[----:B------:R-:W-:Y:S01]  /*aeb0*/  UIADD3 UR14, UR14, 0x2c400, URZ ;  /* 0x0002c4000e0e7890 */ /* 0x000fe2000fffe03f */
[----:B--2---:R-:W-:-:S13]  /*aec0*/  R2UR UR12, R2 ;  /* 0x00000000020c72ca */ /* 0x004fda00000e0000 */
[----:B------:R1:W-:Y:S02]  /*aed0*/  UTMALDG.4D [UR8], [UR4], desc[UR6] ;  /* 0x00000608040075b4 */ /* 0x0003e40008019000 */
[----:B-1----:R-:W-:Y:S01]  /*aee0*/  UMOV UR8, UR14 ;  /* 0x0000000e00087c82 */ /* 0x002fe20008000000 */
[----:B------:R-:W-:Y:S02]  /*aef0*/  UMOV UR10, UR15 ;  /* 0x0000000f000a7c82 */ /* 0x000fe40008000000 */
[----:B------:R1:W-:Y:S02]  /*af00*/  UTMALDG.4D [UR8], [UR4], desc[UR6] ;  /* 0x00000608040075b4 */ /* 0x0003e40008019000 */
[----:B-1----:R-:W-:Y:S01]  /*af10*/  NOP ;  /* 0x0000000000007918 */ /* 0x002fe20000000000 */
.L_x_42:
[----:B------:R-:W-:Y:S05]  /*af20*/  WARPSYNC.ALL ;  /* 0x0000000000007948 */ /* 0x000fea0003800000 */
[----:B------:R-:W-:Y:S01]  /*af30*/  ELECT P0, URZ, PT ;  /* 0x00000000003f782f */ /* 0x000fe20003800000 */
[----:B------:R-:W-:Y:S01]  /*af40*/  BAR.SYNC.DEFER_BLOCKING 0x8, 0x120 ;  /* 0x0204800000007b1d */ /* 0x000fe20000010000 */
[----:B------:R-:W-:Y:S02]  /*af50*/  UIADD3 UR4, UP0, UR52, 0x270, URZ ;  /* 0x0000027034047890 */ /* 0x000fe4000ff1e03f */
[----:B------:R-:W-:Y:S02]  /*af60*/  UIADD3 UR8, UR40, 0x20400, URZ ;  /* 0x0002040028087890 */ /* 0x000fe4000fffe03f */
[----:B------:R-:W-:-:S02]  /*af70*/  UIADD3 UR9, UR40, 0x38800, URZ ;  /* 0x0003880028097890 */ /* 0x000fc4000fffe03f */
[----:B------:R-:W-:Y:S02]  /*af80*/  UIADD3.X UR5, URZ, UR53, URZ, UP0, !UPT ;  /* 0x000000353f057290 */ /* 0x000fe400087fe43f */
[----:B------:R-:W-:Y:S01]  /*af90*/  UIADD3 UR16, UR40, 0x24400, URZ ;  /* 0x0002440028107890 */ /* 0x000fe2000fffe03f */
[----:B------:R-:W-:Y:S02]  /*afa0*/  UMOV UR6, 0x0 ;  /* 0x0000000000067882 */ /* 0x000fe40000000000 */
[C---:B------:R-:W-:Y:S01]  /*afb0*/  @P0 R2UR UR11, R7.reuse ;  /* 0x00000000070b02ca */ /* 0x040fe200000e0000 */
[----:B------:R-:W-:Y:S01]  /*afc0*/  @P0 IMAD.MOV.U32 R2, RZ, RZ, 0x8000 ;  /* 0x00008000ff020424 */ /* 0x000fe200078e00ff */
[----:B------:R-:W-:Y:S01]  /*afd0*/  @P0 R2UR UR19, R7 ;  /* 0x00000000071302ca */ /* 0x000fe200000e0000 */
[----:B------:R-:W-:Y:S01]  /*afe0*/  UMOV UR7, 0x12f00000 ;  /* 0x12f0000000077882 */ /* 0x000fe20000000000 */
[----:B------:R-:W-:Y:S01]  /*aff0*/  UMOV UR10, URZ ;  /* 0x0000003f000a7c82 */ /* 0x000fe20008000000 */
[----:B------:R-:W-:Y:S01]  /*b000*/  UMOV UR12, UR38 ;  /* 0x00000026000c7c82 */ /* 0x000fe20008000000 */
[----:B------:R-:W-:Y:S01]  /*b010*/  UMOV UR13, UR39 ;  /* 0x00000027000d7c82 */ /* 0x000fe20008000000 */
[----:B------:R-:W-:Y:S01]  /*b020*/  UMOV UR18, 0x80 ;  /* 0x0000008000127882 */ /* 0x000fe20000000000 */
[----:B------:R-:W-:Y:S01]  /*b030*/  UMOV UR20, UR38 ;  /* 0x0000002600147c82 */ /* 0x000fe20008000000 */
[----:B------:R-:W-:Y:S01]  /*b040*/  UMOV UR21, UR39 ;  /* 0x0000002700157c82 */ /* 0x000fe20008000000 */
[----:B------:R-:W-:Y:S01]  /*b050*/  UMOV UR17, UR9 ;  /* 0x0000000900117c82 */ /* 0x000fe20008000000 */
[----:B------:R3:W-:Y:S02]  /*b060*/  @P0 SYNCS.ARRIVE.TRANS64 RZ, [UR40+0x38800], R2 ;  /* 0x03880002ffff09a7 */ /* 0x0007e40008000028 */
[----:B------:R3:W-:Y:S02]  /*b070*/  UTMALDG.4D [UR8], [UR4], desc[UR6] ;  /* 0x00000608040075b4 */ /* 0x0007e40008019000 */
[----:B------:R3:W-:Y:S01]  /*b080*/  UTMALDG.4D [UR16], [UR4], desc[UR6] ;  /* 0x00000610040075b4 */ /* 0x0007e20008019000 */
[----:B------:R-:W-:Y:S01]  /*b090*/  NOP ;  /* 0x0000000000007918 */ /* 0x000fe20000000000 */
.L_x_40:
[----:B-1-3--:R-:W-:-:S06]  /*b0a0*/  ULOP3.LUT UR4, UR47, 0x1, URZ, 0xc, !UPT ;  /* 0x000000012f047892 */ /* 0x00afcc000f8e0c3f */
[----:B------:R-:W-:-:S05]  /*b0b0*/  IMAD.U32 R2, RZ, RZ, UR4 ;  /* 0x00000004ff027e24 */ /* 0x000fca000f8e00ff */
[----:B------:R-:W-:-:S04]  /*b0c0*/  SHF.L.U32 R2, R2, 0x1f, RZ ;  /* 0x0000001f02027819 */ /* 0x000fc800000006ff */
[----:B------:R-:W1:Y:S02]  /*b0d0*/  SYNCS.PHASECHK.TRANS64.TRYWAIT P0, [UR40+0x38820], R2 ;  /* 0x03882002ff0075a7 */ /* 0x000e640008000168 */
[----:B-1----:R-:W-:Y:S05]  /*b0e0*/  @!P0 BRA `(.L_x_48) ;  /* 0x00000024001c8947 */ /* 0x002fea0003800000 */
.L_x_100:
[----:B------:R-:W-:-:S06]  /*b0f0*/  UISETP.GE.AND UP0, UPT, UR42, 0x81, UPT ;  /* 0x000000812a00788c */ /* 0x000fcc000bf06270 */
[----:B------:R-:W-:-:S13]  /*b100*/  PLOP3.LUT P0, PT, PT, PT, UP0, 0x80, 0x0 ;  /* 0x000000000000781c */ /* 0x000fda0003f0f008 */
[----:B------:R-:W-:Y:S05]  /*b110*/  @!P0 BRA `(.L_x_49) ;  /* 0x0000001000b48947 */ /* 0x000fea0003800000 */
[----:B--2---:R2:W5:Y:S01]  /*b120*/  LDL.LU R6, [R1+0xc] ;  /* 0x00000c0001067983 */ /* 0x0045620000300800 */
[----:B------:R-:W-:-:S03]  /*b130*/  ULEA.HI.SX32 UR4, UR41, 0xfffffffe, 0x19 ;  /* 0xfffffffe29047891 */ /* 0x000fc6000f8fca3f */
[----:B------:R2:W5:Y:S03]  /*b140*/  LDL.LU R7, [R1+0x8] ;  /* 0x0000080001077983 */ /* 0x0005660000300800 */
[----:B------:R-:W-:-:S07]  /*b150*/  IMAD.U32 R21, RZ, RZ, UR4 ;  /* 0x00000004ff157e24 */ /* 0x000fce000f8e00ff */
.L_x_71:
[----:B-1--45:R-:W-:Y:S01]  /*b160*/  VIADD R2, R7, 0x1 ;  /* 0x0000000107027836 */ /* 0x032fe20000000000 */
[----:B------:R-:W-:Y:S04]  /*b170*/  BSSY B0, `(.L_x_50) ;  /* 0x000008c000007945 */ /* 0x000fe80003800000 */
[----:B------:R-:W-:-:S04]  /*b180*/  ISETP.NE.AND P0, PT, R2, 0x2, PT ;  /* 0x000000020200780c */ /* 0x000fc80003f05270 */
[----:B------:R-:W-:Y:S02]  /*b190*/  SEL R3, RZ, 0x1, P0 ;  /* 0x00000001ff037807 */ /* 0x000fe40000000000 */
[----:B------:R-:W-:Y:S02]  /*b1a0*/  SEL R10, R2, RZ, P0 ;  /* 0x000000ff020a7207 */ /* 0x000fe40000000000 */
[----:B------:R-:W-:-:S05]  /*b1b0*/  LOP3.LUT R9, R6, R3, RZ, 0x3c, !PT ;  /* 0x0000000306097212 */ /* 0x000fca00078e3cff */
[----:B------:R1:W-:Y:S04]  /*b1c0*/  STL [R1+0xc], R9 ;  /* 0x00000c0901007387 */ /* 0x0003e80000100800 */
[----:B------:R1:W-:Y:S01]  /*b1d0*/  STL [R1+0x8], R10 ;  /* 0x0000080a01007387 */ /* 0x0003e20000100800 */
[----:B------:R-:W-:Y:S05]  /*b1e0*/  @!P6 BRA `(.L_x_51) ;  /* 0x000000080010e947 */ /* 0x000fea0003800000 */
[----:B------:R-:W-:Y:S01]  /*b1f0*/  IMAD.MOV.U32 R8, RZ, RZ, R21 ;  /* 0x000000ffff087224 */ /* 0x000fe200078e0015 */
[----:B------:R-:W-:Y:S06]  /*b200*/  @!P1 BRA `(.L_x_52) ;  /* 0x0000000000509947 */ /* 0x000fec0003800000 */
[----:B------:R-:W3:Y:S01]  /*b210*/  LDL R5, [R1+0x1c] ;  /* 0x00001c0001057983 */ /* 0x000ee20000100800 */
[----:B------:R-:W4:Y:S01]  /*b220*/  LDC R4, c[0x0][0x41c] ;  /* 0x00010700ff047b82 */ /* 0x000f220000000800 */
[----:B------:R-:W-:Y:S02]  /*b230*/  ULDC.64 UR4, c[0x0][0x408] ;  /* 0x0001020000047ab9 */ /* 0x000fe40000000a00 */
[----:B------:R-:W2:Y:S01]  /*b240*/  LDL R11, [R1+0x10] ;  /* 0x00001000010b7983 */ /* 0x000ea20000100800 */
[----:B----4-:R-:W-:-:S13]  /*b250*/  ISETP.NE.AND P0, PT, R4, 0x1, PT ;  /* 0x000000010400780c */ /* 0x010fda0003f05270 */
[----:B------:R-:W4:Y:S02]  /*b260*/  @P0 LDC.64 R2, c[0x0][0x420] ;  /* 0x00010800ff020b82 */ /* 0x000f240000000a00 */
[----:B----4-:R-:W-:-:S04]  /*b270*/  @P0 IMAD.HI.U32 R0, R21, R2, RZ ;  /* 0x0000000215000227 */ /* 0x010fc800078e00ff */
[----:B------:R-:W-:Y:S01]  /*b280*/  IMAD.MOV.U32 R2, RZ, RZ, R21 ;  /* 0x000000ffff027224 */ /* 0x000fe200078e0015 */
[----:B------:R-:W-:-:S04]  /*b290*/  @P0 SHF.R.U32.HI R2, RZ, R3, R0 ;  /* 0x00000003ff020219 */ /* 0x000fc80000011600 */
[--C-:B------:R-:W-:Y:S01]  /*b2a0*/  SHF.R.S32.HI R3, RZ, 0x1f, R2.reuse ;  /* 0x0000001fff037819 */ /* 0x100fe20000011402 */
[----:B------:R-:W-:-:S04]  /*b2b0*/  IMAD.MOV R8, RZ, RZ, -R2 ;  /* 0x000000ffff087224 */ /* 0x000fc800078e0a02 */
[----:B------:R-:W-:Y:S02]  /*b2c0*/  IMAD R8, R4, R8, R21 ;  /* 0x0000000804087224 */ /* 0x000fe400078e0215 */
[----:B---3--:R-:W-:-:S04]  /*b2d0*/  IMAD R5, R5, UR4, RZ ;  /* 0x0000000405057c24 */ /* 0x008fc8000f8e02ff */
[C---:B--2---:R-:W-:Y:S02]  /*b2e0*/  IMAD R5, R11.reuse, UR5, R5 ;  /* 0x000000050b057c24 */ /* 0x044fe4000f8e0205 */
[----:B------:R-:W-:Y:S01]  /*b2f0*/  IMAD.WIDE.U32 R2, R11, UR4, R2 ;  /* 0x000000040b027c25 */ /* 0x000fe2000f8e0002 */
[----:B------:R-:W-:-:S03]  /*b300*/  ULDC.64 UR4, c[0x0][0x3f8] ;  /* 0x0000fe0000047ab9 */ /* 0x000fc60000000a00 */
[----:B------:R-:W-:Y:S01]  /*b310*/  IMAD.IADD R5, R5, 0x1, R3 ;  /* 0x0000000105057824 */ /* 0x000fe200078e0203 */
[----:B------:R-:W-:-:S04]  /*b320*/  LEA R4, P0, R2, UR4, 0x2 ;  /* 0x0000000402047c11 */ /* 0x000fc8000f8010ff */
[----:B------:R-:W-:-:S05]  /*b330*/  LEA.HI.X R5, R2, UR5, R5, 0x2, P0 ;  /* 0x0000000502057c11 */ /* 0x000fca00080f1405 */
[----:B------:R3:W5:Y:S04]  /*b340*/  LDG.E R0, desc[UR50][R4.64] ;  /* 0x0000003204007981 */ /* 0x000768000c1e1900 */
.L_x_52:
[----:B------:R-:W4:Y:S01]  /*b350*/  S2R R2, SR_TID.X ;  /* 0x0000000000027919 */ /* 0x000f220000002100 */
[----:B---3--:R-:W-:Y:S01]  /*b360*/  LEA R4, R10, UR40, 0x3 ;  /* 0x000000280a047c11 */ /* 0x008fe2000f8e18ff */
[----:B------:R-:W-:Y:S01]  /*b370*/  BSSY B1, `(.L_x_53) ;  /* 0x0000006000017945 */ /* 0x000fe20003800000 */
[----:B----4-:R-:W-:Y:S02]  /*b380*/  LOP3.LUT R3, R2, 0x7f, RZ, 0xc0, !PT ;  /* 0x0000007f02037812 */ /* 0x010fe400078ec0ff */
[----:B------:R-:W-:Y:S02]  /*b390*/  SHF.L.U32 R2, R9, 0x1f, RZ ;  /* 0x0000001f09027819 */ /* 0x000fe400000006ff */
[----:B------:R-:W-:Y:S02]  /*b3a0*/  ISETP.NE.AND P3, PT, R3, RZ, PT ;  /* 0x000000ff0300720c */ /* 0x000fe40003f65270 */
[----:B------:R-:W3:Y:S02]  /*b3b0*/  SYNCS.PHASECHK.TRANS64.TRYWAIT P0, [R4+URZ+0x38880], R2 ;  /* 0x03888002040075a7 */ /* 0x000ee4000800017f */
[----:B---3--:R-:W-:Y:S09]  /*b3c0*/  @!P0 BRA `(.L_x_54) ;  /* 0x00000020007c8947 */ /* 0x008ff20003800000 */
.L_x_101:
[----:B------:R-:W-:Y:S05]  /*b3d0*/  BSYNC B1 ;  /* 0x0000000000017941 */ /* 0x000fea0003800000 */
.L_x_53:
[----:B------:R-:W-:Y:S04]  /*b3e0*/  BSSY B1, `(.L_x_55) ;  /* 0x0000009000017945 */ /* 0x000fe80003800000 */
[----:B------:R-:W-:Y:S05]  /*b3f0*/  @P3 BRA `(.L_x_56) ;  /* 0x00000000001c3947 */ /* 0x000fea0003800000 */
[----:B------:R-:W4:Y:S02]  /*b400*/  S2R R3, SR_TID.X ;  /* 0x0000000000037919 */ /* 0x000f240000002100 */
[----:B----4-:R-:W-:Y:S01]  /*b410*/  LOP3.LUT R5, R3, 0x1f, RZ, 0xc0, !PT ;  /* 0x0000001f03057812 */ /* 0x010fe200078ec0ff */
[----:B------:R-:W-:-:S03]  /*b420*/  IMAD.MOV.U32 R3, RZ, RZ, 0x8000 ;  /* 0x00008000ff037424 */ /* 0x000fc600078e00ff */
[----:B------:R-:W-:Y:S01]  /*b430*/  ISETP.NE.AND P0, PT, R5, RZ, PT ;  /* 0x000000ff0500720c */ /* 0x000fe20003f05270 */
[----:B------:R4:W-:-:S12]  /*b440*/  SYNCS.ARRIVE.TRANS64 RZ, [R4+URZ+0x38870], R3 ;  /* 0x0388700304ff79a7 */ /* 0x0009d8000800003f */
[----:B----4-:R-:W-:Y:S05]  /*b450*/  @!P0 BRA `(.L_x_56) ;  /* 0x0000000000048947 */ /* 0x010fea0003800000 */
[----:B------:R-:W-:Y:S01]  /*b460*/  BPT.TRAP 0x1 ;  /* 0x000000040000795c */ /* 0x000fe20000300000 */
.L_x_56:
[----:B------:R-:W-:Y:S05]  /*b470*/  BSYNC B1 ;  /* 0x0000000000017941 */ /* 0x000fea0003800000 */
.L_x_55:
[----:B-1----:R-:W4:Y:S04]  /*b480*/  LDL R9, [R1+0x4] ;  /* 0x0000040001097983 */ /* 0x002f280000100800 */
[----:B------:R-:W2:Y:S01]  /*b490*/  LDL R3, [R1+0x8] ;  /* 0x0000080001037983 */ /* 0x000ea20000100800 */
[----:B------:R-:W-:Y:S01]  /*b4a0*/  IMAD.MOV.U32 R5, RZ, RZ, RZ ;  /* 0x000000ffff057224 */ /* 0x000fe200078e00ff */
[----:B------:R-:W-:Y:S01]  /*b4b0*/  UIADD3 UR4, UP0, UR52, 0x470, URZ ;  /* 0x0000047034047890 */ /* 0x000fe2000ff1e03f */
[----:B------:R-:W-:Y:S01]  /*b4c0*/  PLOP3.LUT P0, PT, PT, PT, PT, 0x80, 0x0 ;  /* 0x000000000000781c */ /* 0x000fe20003f0f070 */
[----:B------:R-:W-:Y:S01]  /*b4d0*/  IMAD.SHL.U32 R8, R8, 0x80, RZ ;  /* 0x0000008008087824 */ /* 0x000fe200078e00ff */
[----:B------:R-:W-:Y:S01]  /*b4e0*/  UMOV UR6, 0x0 ;  /* 0x0000000000067882 */ /* 0x000fe20000000000 */
[----:B------:R-:W-:Y:S01]  /*b4f0*/  R2UR UR10, R5 ;  /* 0x00000000050a72ca */ /* 0x000fe200000e0000 */
[----:B------:R-:W-:Y:S01]  /*b500*/  UIADD3.X UR5, URZ, UR53, URZ, UP0, !UPT ;  /* 0x000000353f057290 */ /* 0x000fe200087fe43f */
[----:B------:R-:W-:Y:S01]  /*b510*/  UMOV UR7, 0x14f00000 ;  /* 0x14f0000000077882 */ /* 0x000fe20000000000 */
[----:B----4-:R-:W-:-:S02]  /*b520*/  R2UR UR12, R9 ;  /* 0x00000000090c72ca */ /* 0x010fc400000e0000 */
[----:B--2---:R-:W-:Y:S01]  /*b530*/  LEA R9, R3, UR40, 0xf ;  /* 0x0000002803097c11 */ /* 0x004fe2000f8e78ff */
[----:B------:R-:W-:-:S04]  /*b540*/  VIADD R3, R4, 0x38870 ;  /* 0x0003887004037836 */ /* 0x000fc80000000000 */
[----:B------:R-:W-:-:S08]  /*b550*/  VIADD R10, R9, 0x10400 ;  /* 0x00010400090a7836 */ /* 0x000fd00000000000 */
.L_x_57:
[----:B------:R-:W-:-:S13]  /*b560*/  @P0 ELECT P4, URZ, PT ;  /* 0x00000000003f082f */ /* 0x000fda0003880000 */
[----:B-----5:R-:W-:Y:S02]  /*b570*/  @P4 R2UR UR13, R0 ;  /* 0x00000000000d42ca */ /* 0x020fe400000e0000 */
[----:B------:R-:W-:Y:S02]  /*b580*/  @P4 R2UR UR11, R8 ;  /* 0x00000000080b42ca */ /* 0x000fe400000e0000 */
[----:B------:R-:W-:Y:S02]  /*b590*/  @P4 R2UR UR9, R3 ;  /* 0x00000000030942ca */ /* 0x000fe400000e0000 */
[----:B------:R-:W-:Y:S02]  /*b5a0*/  @P4 R2UR UR8, R10 ;  /* 0x000000000a0842ca */ /* 0x000fe400000e0000 */
[----:B------:R-:W-:Y:S02]  /*b5b0*/  @P4 PLOP3.LUT P0, PT, P4, PT, PT, 0x8, 0x0 ;  /* 0x000000000000481c */ /* 0x000fe4000270e170 */
[----:B------:R-:W-:-:S09]  /*b5c0*/  PLOP3.LUT P4, PT, PT, PT, PT, 0x8, 0x0 ;  /* 0x000000000000781c */ /* 0x000fd20003f8e170 */
[----:B------:R1:W-:Y:S02]  /*b5d0*/  UTMALDG.4D [UR8], [UR4], desc[UR6] ;  /* 0x00000608040075b4 */ /* 0x0003e40008019000 */
[----:B-1----:R-:W-:Y:S05]  /*b5e0*/  @P0 BRA.U.ANY `(.L_x_57) ;  /* 0xfffffffd00dc0947 */ /* 0x002fea000393ffff */
[----:B------:R-:W2:Y:S01]  /*b5f0*/  LDL R11, [R1+0x4] ;  /* 0x00000400010b7983 */ /* 0x000ea20000100800 */
[----:B------:R-:W-:Y:S01]  /*b600*/  IMAD.MOV.U32 R10, RZ, RZ, 0x80 ;  /* 0x00000080ff0a7424 */ /* 0x000fe200078e00ff */
[----:B------:R-:W-:Y:S01]  /*b610*/  PLOP3.LUT P0, PT, PT, PT, PT, 0x80, 0x0 ;  /* 0x000000000000781c */ /* 0x000fe20003f0f070 */
[----:B------:R-:W-:Y:S01]  /*b620*/  UMOV UR6, 0x0 ;  /* 0x0000000000067882 */ /* 0x000fe20000000000 */
[----:B------:R-:W-:Y:S02]  /*b630*/  UMOV UR7, 0x14f00000 ;  /* 0x14f0000000077882 */ /* 0x000fe40000000000 */
[----:B------:R-:W-:Y:S02]  /*b640*/  R2UR UR10, R10 ;  /* 0x000000000a0a72ca */ /* 0x000fe400000e0000 */
[----:B--2---:R-:W-:Y:S01]  /*b650*/  R2UR UR12, R11 ;  /* 0x000000000b0c72ca */ /* 0x004fe200000e0000 */
[----:B------:R-:W-:-:S14]  /*b660*/  VIADD R11, R9, 0x14400 ;  /* 0x00014400090b7836 */ /* 0x000fdc0000000000 */
.L_x_58:
[----:B------:R-:W-:-:S13]  /*b670*/  @P0 ELECT P4, URZ, PT ;  /* 0x00000000003f082f */ /* 0x000fda0003880000 */
[----:B------:R-:W-:Y:S02]  /*b680*/  @P4 R2UR UR13, R0 ;  /* 0x00000000000d42ca */ /* 0x000fe400000e0000 */
[----:B------:R-:W-:Y:S02]  /*b690*/  @P4 R2UR UR11, R8 ;  /* 0x00000000080b42ca */ /* 0x000fe400000e0000 */
[----:B------:R-:W-:Y:S02]  /*b6a0*/  @P4 R2UR UR9, R3 ;  /* 0x00000000030942ca */ /* 0x000fe400000e0000 */
[----:B------:R-:W-:Y:S02]  /*b6b0*/  @P4 R2UR UR8, R11 ;  /* 0x000000000b0842ca */ /* 0x000fe400000e0000 */
[----:B------:R-:W-:Y:S02]  /*b6c0*/  @P4 PLOP3.LUT P0, PT, P4, PT, PT, 0x8, 0x0 ;  /* 0x000000000000481c */ /* 0x000fe4000270e170 */
[----:B------:R-:W-:-:S09]  /*b6d0*/  PLOP3.LUT P4, PT, PT, PT, PT, 0x8, 0x0 ;  /* 0x000000000000781c */ /* 0x000fd20003f8e170 */
[----:B------:R1:W-:Y:S02]  /*b6e0*/  UTMALDG.4D [UR8], [UR4], desc[UR6] ;  /* 0x00000608040075b4 */ /* 0x0003e40008019000 */
[----:B-1----:R-:W-:Y:S05]  /*b6f0*/  @P0 BRA.U.ANY `(.L_x_58) ;  /* 0xfffffffd00dc0947 */ /* 0x002fea000393ffff */
[----:B------:R-:W1:Y:S01]  /*b700*/  SYNCS.PHASECHK.TRANS64.TRYWAIT P0, [R4+URZ+0x38840], R2 ;  /* 0x03884002040075a7 */ /* 0x000e62000800017f */
[----:B------:R-:W-:Y:S04]  /*b710*/  BSSY B1, `(.L_x_59) ;  /* 0x0000002000017945 */ /* 0x000fe80003800000 */
[----:B-1----:R-:W-:Y:S05]  /*b720*/  @!P0 BRA `(.L_x_60) ;  /* 0x0000001c00b88947 */ /* 0x002fea0003800000 */
.L_x_102:
[----:B------:R-:W-:Y:S05]  /*b730*/  BSYNC B1 ;  /* 0x0000000000017941 */ /* 0x000fea0003800000 */
.L_x_59:
[----:B------:R-:W-:Y:S01]  /*b740*/  BSSY B1, `(.L_x_61) ;  /* 0x000000b000017945 */ /* 0x000fe20003800000 */
[----:B-1-3--:R-:W-:Y:S02]  /*b750*/  IMAD.MOV.U32 R2, RZ, RZ, 0x0 ;  /* 0x00000000ff027424 */ /* 0x00afe400078e00ff */
[----:B------:R-:W-:Y:S01]  /*b760*/  IMAD.MOV.U32 R3, RZ, RZ, 0x14f00000 ;  /* 0x14f00000ff037424 */ /* 0x000fe200078e00ff */
[----:B------:R-:W-:Y:S06]  /*b770*/  @P3 BRA `(.L_x_62) ;  /* 0x00000000001c3947 */ /* 0x000fec0003800000 */
[----:B------:R-:W1:Y:S02]  /*b780*/  S2R R11, SR_TID.X ;  /* 0x00000000000b7919 */ /* 0x000e640000002100 */
[----:B-1----:R-:W-:Y:S01]  /*b790*/  LOP3.LUT R12, R11, 0x1f, RZ, 0xc0, !PT ;  /* 0x0000001f0b0c7812 */ /* 0x002fe200078ec0ff */
[----:B------:R-:W-:-:S03]  /*b7a0*/  IMAD.MOV.U32 R11, RZ, RZ, 0x8000 ;  /* 0x00008000ff0b7424 */ /* 0x000fc600078e00ff */
[----:B------:R-:W-:Y:S01]  /*b7b0*/  ISETP.NE.AND P0, PT, R12, RZ, PT ;  /* 0x000000ff0c00720c */ /* 0x000fe20003f05270 */
[----:B------:R1:W-:-:S12]  /*b7c0*/  SYNCS.ARRIVE.TRANS64 RZ, [R4+URZ+0x38830], R11 ;  /* 0x0388300b04ff79a7 */ /* 0x0003d8000800003f */
[----:B-1----:R-:W-:Y:S05]  /*b7d0*/  @!P0 BRA `(.L_x_62) ;  /* 0x0000000000048947 */ /* 0x002fea0003800000 */
[----:B------:R-:W-:Y:S01]  /*b7e0*/  BPT.TRAP 0x1 ;  /* 0x000000040000795c */ /* 0x000fe20000300000 */
.L_x_62:
[----:B------:R-:W-:Y:S05]  /*b7f0*/  BSYNC B1 ;  /* 0x0000000000017941 */ /* 0x000fea0003800000 */
.L_x_61:
[----:B------:R-:W2:Y:S01]  /*b800*/  LDL R11, [R1+0x4] ;  /* 0x00000400010b7983 */ /* 0x000ea20000100800 */
[----:B------:R-:W-:Y:S01]  /*b810*/  R2UR UR6, R2 ;  /* 0x00000000020672ca */ /* 0x000fe200000e0000 */
[----:B------:R-:W-:Y:S01]  /*b820*/  UIADD3 UR4, UP0, UR52, 0x370, URZ ;  /* 0x0000037034047890 */ /* 0x000fe2000ff1e03f */
[----:B------:R-:W-:Y:S01]  /*b830*/  R2UR UR7, R3 ;  /* 0x00000000030772ca */ /* 0x000fe200000e0000 */
[----:B------:R-:W-:Y:S01]  /*b840*/  VIADD R4, R4, 0x38830 ;  /* 0x0003883004047836 */ /* 0x000fe20000000000 */
[----:B------:R-:W-:Y:S01]  /*b850*/  R2UR UR10, R5 ;  /* 0x00000000050a72ca */ /* 0x000fe200000e0000 */
[----:B------:R-:W-:Y:S01]  /*b860*/  VIADD R5, R9, 0x28400 ;  /* 0x0002840009057836 */ /* 0x000fe20000000000 */
[----:B------:R-:W-:Y:S01]  /*b870*/  PLOP3.LUT P0, PT, PT, PT, PT, 0x80, 0x0 ;  /* 0x000000000000781c */ /* 0x000fe20003f0f070 */
[----:B------:R-:W-:Y:S01]  /*b880*/  UIADD3.X UR5, URZ, UR53, URZ, UP0, !UPT ;  /* 0x000000353f057290 */ /* 0x000fe200087fe43f */
[----:B--2---:R-:W-:-:S15]  /*b890*/  R2UR UR12, R11 ;  /* 0x000000000b0c72ca */ /* 0x004fde00000e0000 */
.L_x_63:
        /* <DEDUP_REMOVED lines=10> */
[----:B------:R-:W-:Y:S01]  /*b940*/  R2UR UR10, R10 ;  /* 0x000000000a0a72ca */ /* 0x000fe200000e0000 */
[----:B------:R-:W-:Y:S01]  /*b950*/  VIADD R9, R9, 0x2c400 ;  /* 0x0002c40009097836 */ /* 0x000fe20000000000 */
[----:B------:R-:W-:Y:S02]  /*b960*/  R2UR UR6, R2 ;  /* 0x00000000020672ca */ /* 0x000fe400000e0000 */
[----:B------:R-:W-:Y:S02]  /*b970*/  R2UR UR7, R3 ;  /* 0x00000000030772ca */ /* 0x000fe400000e0000 */
[----:B------:R-:W-:Y:S02]  /*b980*/  PLOP3.LUT P0, PT, PT, PT, PT, 0x80, 0x0 ;  /* 0x000000000000781c */ /* 0x000fe40003f0f070 */
[----:B--2---:R-:W-:-:S15]  /*b990*/  R2UR UR12, R11 ;  /* 0x000000000b0c72ca */ /* 0x004fde00000e0000 */
.L_x_64:
        /* <DEDUP_REMOVED lines=8> */
[----:B---3--:R-:W-:Y:S05]  /*ba20*/  @P0 BRA.U.ANY `(.L_x_64) ;  /* 0xfffffffd00dc0947 */ /* 0x008fea000393ffff */
.L_x_51:
[----:B------:R-:W-:Y:S05]  /*ba30*/  BSYNC B0 ;  /* 0x0000000000007941 */ /* 0x000fea0003800000 */
.L_x_50:
[----:B------:R-:W-:-:S06]  /*ba40*/  UISETP.NE.AND UP0, UPT, UR43, 0x3, UPT ;  /* 0x000000032b00788c */ /* 0x000fcc000bf05270 */
[----:B------:R-:W-:-:S13]  /*ba50*/  PLOP3.LUT P0, PT, PT, PT, UP0, 0x80, 0x0 ;  /* 0x000000000000781c */ /* 0x000fda0003f0f008 */
[----:B------:R-:W-:Y:S05]  /*ba60*/  @!P0 BRA `(.L_x_65) ;  /* 0x0000000000048947 */ /* 0x000fea0003800000 */
[----:B------:R-:W-:Y:S01]  /*ba70*/  BPT.TRAP 0x1 ;  /* 0x000000040000795c */ /* 0x000fe20000300000 */
.L_x_65:
[----:B------:R-:W-:Y:S01]  /*ba80*/  IMAD.U32 R2, RZ, RZ, UR48 ;  /* 0x00000030ff027e24 */ /* 0x000fe2000f8e00ff */
[----:B------:R-:W-:Y:S01]  /*ba90*/  LEA R3, R7, UR40, 0x3 ;  /* 0x0000002807037c11 */ /* 0x000fe2000f8e18ff */
[----:B------:R-:W-:Y:S03]  /*baa0*/  BSSY B0, `(.L_x_66) ;  /* 0x0000007000007945 */ /* 0x000fe60003800000 */
[----:B------:R-:W-:Y:S01]  /*bab0*/  ISETP.NE.AND P0, PT, R2, 0x3, PT ;  /* 0x000000030200780c */ /* 0x000fe20003f05270 */
[----:B------:R3:W-:Y:S01]  /*bac0*/  STL [R1], R3 ;  /* 0x0000000301007387 */ /* 0x0007e20000100800 */
[----:B------:R-:W-:-:S04]  /*bad0*/  LOP3.LUT R2, R6, 0x1, RZ, 0x3c, !PT ;  /* 0x0000000106027812 */ /* 0x000fc800078e3cff */
[----:B------:R-:W-:-:S04]  /*bae0*/  SHF.L.U32 R2, R2, 0x1f, RZ ;  /* 0x0000001f02027819 */ /* 0x000fc800000006ff */
[----:B------:R-:W4:Y:S02]  /*baf0*/  SYNCS.PHASECHK.TRANS64.TRYWAIT P3, [R3+URZ+0x38870], R2 ;  /* 0x03887002030075a7 */ /* 0x000f24000806017f */
[----:B---34-:R-:W-:Y:S05]  /*bb00*/  @!P3 BRA `(.L_x_67) ;  /* 0x0000001800d4b947 */ /* 0x018fea0003800000 */
.L_x_103:
[----:B------:R-:W-:Y:S05]  /*bb10*/  BSYNC B0 ;  /* 0x0000000000007941 */ /* 0x000fea0003800000 */
.L_x_66:
[----:B------:R-:W-:Y:S05]  /*bb20*/  @!P0 BRA `(.L_x_68) ;  /* 0x0000000000048947 */ /* 0x000fea0003800000 */
[----:B------:R-:W-:Y:S01]  /*bb30*/  BPT.TRAP 0x1 ;  /* 0x000000040000795c */ /* 0x000fe20000300000 */
.L_x_68:
[----:B---3--:R-:W3:Y:S01]  /*bb40*/  LDL R3, [R1] ;  /* 0x0000000001037983 */ /* 0x008ee20000100800 */
[----:B------:R-:W-:Y:S01]  /*bb50*/  SHF.L.U32 R2, R6, 0x1f, RZ ;  /* 0x0000001f06027819 */ /* 0x000fe200000006ff */
[----:B------:R-:W-:-:S03]  /*bb60*/  IMAD.SHL.U32 R20, R7, 0x8000, RZ ;  /* 0x0000800007147824 */ /* 0x000fc600078e00ff */
[----:B---3--:R-:W3:Y:S02]  /*bb70*/  SYNCS.PHASECHK.TRANS64.TRYWAIT P3, [R3+URZ+0x38860], R2 ;  /* 0x03886002030075a7 */ /* 0x008ee4000806017f */
[----:B---3--:R-:W-:Y:S05]  /*bb80*/  @!P3 BRA `(.L_x_69) ;  /* 0x0000001800ccb947 */ /* 0x008fea0003800000 */
.L_x_104:
[----:B---3--:R-:W3:Y:S04]  /*bb90*/  LDL R3, [R1+0x24] ;  /* 0x0000240001037983 */ /* 0x008ee80000100800 */
[----:B------:R-:W4:Y:S04]  /*bba0*/  LDL R16, [R1+0x18] ;  /* 0x0000180001107983 */ /* 0x000f280000100800 */
[----:B------:R-:W5:Y:S01]  /*bbb0*/  LDL R12, [R1+0x20] ;  /* 0x00002000010c7983 */ /* 0x000f620000100800 */
[----:B------:R-:W-:Y:S05]  /*bbc0*/  WARPSYNC.ALL ;  /* 0x0000000000007948 */ /* 0x000fea0003800000 */
[----:B---3--:R-:W-:-:S05]  /*bbd0*/  LOP3.LUT R2, R20, R3, RZ, 0xfc, !PT ;  /* 0x0000000314027212 */ /* 0x008fca00078efcff */
[----:B-1----:R-:W1:Y:S01]  /*bbe0*/  LDSM.16.MT88.4 R8, [R2+UR40+0x10400] ;  /* 0x010400280208783b */ /* 0x002e620008004200 */
[----:B------:R-:W-:-:S04]  /*bbf0*/  VIADD R3, R2, UR40 ;  /* 0x0000002802037c36 */ /* 0x000fc80008000000 */
[----:B----4-:R-:W-:Y:S01]  /*bc00*/  IMAD.IADD R3, R16, 0x1, R3 ;  /* 0x0000000110037824 */ /* 0x010fe200078e0203 */
[C-C-:B-1----:R-:W-:Y:S02]  /*bc10*/  PRMT R4, R8.reuse, 0x6420, R9.reuse ;  /* 0x0000642008047816 */ /* 0x142fe40000000009 */
[----:B------:R-:W-:Y:S02]  /*bc20*/  PRMT R5, R8, 0x7531, R9 ;  /* 0x0000753108057816 */ /* 0x000fe40000000009 */
[C-C-:B------:R-:W-:Y:S02]  /*bc30*/  PRMT R6, R10.reuse, 0x6420, R11.reuse ;  /* 0x000064200a067816 */ /* 0x140fe4000000000b */
[----:B------:R-:W-:Y:S02]  /*bc40*/  PRMT R7, R10, 0x7531, R11 ;  /* 0x000075310a077816 */ /* 0x000fe4000000000b */
[----:B------:R-:W1:Y:S01]  /*bc50*/  LDSM.16.MT88.4 R8, [R3+0x10400] ;  /* 0x010400000308783b */ /* 0x000e620000004200 */
[----:B-----5:R-:W-:-:S05]  /*bc60*/  IADD3 R20, R20, UR40, R12 ;  /* 0x0000002814147c10 */ /* 0x020fca000fffe00c */
[----:B------:R-:W-:Y:S01]  /*bc70*/  STSM.16.M88.4 [R20+0x400], R4 ;  /* 0x0004000414007844 */ /* 0x000fe20000000200 */
[C-C-:B-1----:R-:W-:Y:S02]  /*bc80*/  PRMT R12, R8.reuse, 0x6420, R9.reuse ;  /* 0x00006420080c7816 */ /* 0x142fe40000000009 */
[----:B------:R-:W-:Y:S02]  /*bc90*/  PRMT R13, R8, 0x7531, R9 ;  /* 0x00007531080d7816 */ /* 0x000fe40000000009 */
[C-C-:B------:R-:W-:Y:S02]  /*bca0*/  PRMT R14, R10.reuse, 0x6420, R11.reuse ;  /* 0x000064200a0e7816 */ /* 0x140fe4000000000b */
[----:B------:R-:W-:-:S05]  /*bcb0*/  PRMT R15, R10, 0x7531, R11 ;  /* 0x000075310a0f7816 */ /* 0x000fca000000000b */
[----:B------:R-:W-:Y:S04]  /*bcc0*/  STSM.16.M88.4 [R20+0x2400], R12 ;  /* 0x0024000c14007844 */ /* 0x000fe80000000200 */
[----:B------:R-:W1:Y:S02]  /*bcd0*/  LDSM.16.MT88.4 R8, [R2+UR40+0x14400] ;  /* 0x014400280208783b */ /* 0x000e640008004200 */
[C-C-:B-1----:R-:W-:Y:S02]  /*bce0*/  PRMT R4, R8.reuse, 0x6420, R9.reuse ;  /* 0x0000642008047816 */ /* 0x142fe40000000009 */
[----:B------:R-:W-:Y:S02]  /*bcf0*/  PRMT R5, R8, 0x7531, R9 ;  /* 0x0000753108057816 */ /* 0x000fe40000000009 */
[----:B------:R-:W-:-:S02]  /*bd00*/  PRMT R6, R10, 0x6420, R11 ;  /* 0x000064200a067816 */ /* 0x000fc4000000000b */
[----:B------:R-:W-:Y:S02]  /*bd10*/  PRMT R7, R10, 0x7531, R11 ;  /* 0x000075310a077816 */ /* 0x000fe4000000000b */
[----:B------:R-:W1:Y:S01]  /*bd20*/  LDSM.16.MT88.4 R8, [R3+0x14400] ;  /* 0x014400000308783b */ /* 0x000e620000004200 */
[----:B------:R-:W-:-:S03]  /*bd30*/  IMAD.MOV.U32 R15, RZ, RZ, R16 ;  /* 0x000000ffff0f7224 */ /* 0x000fc600078e0010 */
[----:B------:R-:W-:Y:S01]  /*bd40*/  STSM.16.M88.4 [R20+0x4400], R4 ;  /* 0x0044000414007844 */ /* 0x000fe20000000200 */
[C-C-:B-1----:R-:W-:Y:S02]  /*bd50*/  PRMT R16, R8.reuse, 0x6420, R9.reuse ;  /* 0x0000642008107816 */ /* 0x142fe40000000009 */
[----:B------:R-:W-:Y:S02]  /*bd60*/  PRMT R17, R8, 0x7531, R9 ;  /* 0x0000753108117816 */ /* 0x000fe40000000009 */
[C-C-:B------:R-:W-:Y:S02]  /*bd70*/  PRMT R18, R10.reuse, 0x6420, R11.reuse ;  /* 0x000064200a127816 */ /* 0x140fe4000000000b */
[----:B------:R-:W-:-:S05]  /*bd80*/  PRMT R19, R10, 0x7531, R11 ;  /* 0x000075310a137816 */ /* 0x000fca000000000b */
[----:B------:R1:W-:Y:S04]  /*bd90*/  STSM.16.M88.4 [R20+0x6400], R16 ;  /* 0x0064001014007844 */ /* 0x0003e80000000200 */
[----:B------:R-:W3:Y:S04]  /*bda0*/  LDSM.16.MT88.4 R8, [R2+UR40+0x11400] ;  /* 0x011400280208783b */ /* 0x000ee80008004200 */
[----:B-1----:R-:W4:Y:S01]  /*bdb0*/  LDL R18, [R1+0x14] ;  /* 0x0000140001127983 */ /* 0x002f220000100800 */
[C-C-:B---3--:R-:W-:Y:S02]  /*bdc0*/  PRMT R4, R8.reuse, 0x6420, R9.reuse ;  /* 0x0000642008047816 */ /* 0x148fe40000000009 */
[----:B------:R-:W-:-:S02]  /*bdd0*/  PRMT R5, R8, 0x7531, R9 ;  /* 0x0000753108057816 */ /* 0x000fc40000000009 */
[C-C-:B------:R-:W-:Y:S02]  /*bde0*/  PRMT R6, R10.reuse, 0x6420, R11.reuse ;  /* 0x000064200a067816 */ /* 0x140fe4000000000b */
[----:B------:R-:W-:Y:S02]  /*bdf0*/  PRMT R7, R10, 0x7531, R11 ;  /* 0x000075310a077816 */ /* 0x000fe4000000000b */
[----:B------:R-:W1:Y:S01]  /*be00*/  LDSM.16.MT88.4 R8, [R3+0x11400] ;  /* 0x011400000308783b */ /* 0x000e620000004200 */
[----:B------:R-:W-:Y:S01]  /*be10*/  IMAD.MOV.U32 R19, RZ, RZ, R15 ;  /* 0x000000ffff137224 */ /* 0x000fe200078e000f */
[C-C-:B-1----:R-:W-:Y:S02]  /*be20*/  PRMT R12, R8.reuse, 0x6420, R9.reuse ;  /* 0x00006420080c7816 */ /* 0x142fe40000000009 */
[----:B------:R-:W-:Y:S02]  /*be30*/  PRMT R13, R8, 0x7531, R9 ;  /* 0x00007531080d7816 */ /* 0x000fe40000000009 */
[----:B------:R-:W-:-:S02]  /*be40*/  PRMT R14, R10, 0x6420, R11 ;  /* 0x000064200a0e7816 */ /* 0x000fc4000000000b */
[----:B------:R-:W-:Y:S02]  /*be50*/  PRMT R15, R10, 0x7531, R11 ;  /* 0x000075310a0f7816 */ /* 0x000fe4000000000b */
[----:B----4-:R-:W-:-:S05]  /*be60*/  IADD3 R16, R18, 0x400, R20 ;  /* 0x0000040012107810 */ /* 0x010fca0007ffe014 */
[----:B------:R-:W-:Y:S04]  /*be70*/  STSM.16.M88.4 [R16], R4 ;  /* 0x0000000410007844 */ /* 0x000fe80000000200 */
[----:B------:R-:W-:Y:S04]  /*be80*/  STSM.16.M88.4 [R16+0x2000], R12 ;  /* 0x0020000c10007844 */ /* 0x000fe80000000200 */
[----:B------:R-:W1:Y:S02]  /*be90*/  LDSM.16.MT88.4 R8, [R2+UR40+0x15400] ;  /* 0x015400280208783b */ /* 0x000e640008004200 */
[----:B-1----:R-:W-:-:S02]  /*bea0*/  PRMT R4, R8, 0x6420, R9 ;  /* 0x0000642008047816 */ /* 0x002fc40000000009 */
[----:B------:R-:W-:Y:S02]  /*beb0*/  PRMT R5, R8, 0x7531, R9 ;  /* 0x0000753108057816 */ /* 0x000fe40000000009 */
[C-C-:B------:R-:W-:Y:S02]  /*bec0*/  PRMT R6, R10.reuse, 0x6420, R11.reuse ;  /* 0x000064200a067816 */ /* 0x140fe4000000000b */
[----:B------:R-:W-:Y:S02]  /*bed0*/  PRMT R7, R10, 0x7531, R11 ;  /* 0x000075310a077816 */ /* 0x000fe4000000000b */
[----:B------:R-:W1:Y:S01]  /*bee0*/  LDSM.16.MT88.4 R8, [R3+0x15400] ;  /* 0x015400000308783b */ /* 0x000e620000004200 */
[----:B------:R-:W-:Y:S02]  /*bef0*/  IMAD.MOV.U32 R13, RZ, RZ, R16 ;  /* 0x000000ffff0d7224 */ /* 0x000fe400078e0010 */
[----:B------:R-:W-:Y:S02]  /*bf00*/  IMAD.MOV.U32 R14, RZ, RZ, R18 ;  /* 0x000000ffff0e7224 */ /* 0x000fe400078e0012 */
[----:B------:R-:W-:Y:S01]  /*bf10*/  IMAD.MOV.U32 R15, RZ, RZ, R19 ;  /* 0x000000ffff0f7224 */ /* 0x000fe200078e0013 */
[----:B------:R-:W-:Y:S01]  /*bf20*/  STSM.16.M88.4 [R13+0x4000], R4 ;  /* 0x004000040d007844 */ /* 0x000fe20000000200 */
[----:B-1----:R-:W-:-:S02]  /*bf30*/  PRMT R16, R8, 0x6420, R9 ;  /* 0x0000642008107816 */ /* 0x002fc40000000009 */
        /* <DEDUP_REMOVED lines=10> */
[----:B------:R-:W-:Y:S01]  /*bfe0*/  IMAD.MOV.U32 R19, RZ, RZ, R14 ;  /* 0x000000ffff137224 */ /* 0x000fe200078e000e */
[----:B------:R-:W-:-:S05]  /*bff0*/  IADD3 R20, R15, 0x400, R20 ;  /* 0x000004000f147810 */ /* 0x000fca0007ffe014 */
[----:B------:R-:W-:Y:S01]  /*c000*/  STSM.16.M88.4 [R20], R4 ;  /* 0x0000000414007844 */ /* 0x000fe20000000200 */
        /* <DEDUP_REMOVED lines=24> */
[----:B------:R-:W-:-:S05]  /*c190*/  IMAD.IADD R20, R15, 0x1, R20 ;  /* 0x000000010f147824 */ /* 0x000fca00078e0214 */
[----:B------:R1:W-:Y:S02]  /*c1a0*/  STSM.16.M88.4 [R20], R4 ;  /* 0x0000000414007844 */ /* 0x0003e40000000200 */
[C-C-:B-1----:R-:W-:Y:S02]  /*c1b0*/  PRMT R4, R8.reuse, 0x6420, R9.reuse ;  /* 0x0000642008047816 */ /* 0x142fe40000000009 */
[----:B------:R-:W-:Y:S02]  /*c1c0*/  PRMT R5, R8, 0x7531, R9 ;  /* 0x0000753108057816 */ /* 0x000fe40000000009 */
[C-C-:B------:R-:W-:Y:S02]  /*c1d0*/  PRMT R6, R10.reuse, 0x6420, R11.reuse ;  /* 0x000064200a067816 */ /* 0x140fe4000000000b */
[----:B------:R-:W-:-:S05]  /*c1e0*/  PRMT R7, R10, 0x7531, R11 ;  /* 0x000075310a077816 */ /* 0x000fca000000000b */
[----:B------:R-:W-:Y:S04]  /*c1f0*/  STSM.16.M88.4 [R20+0x2000], R4 ;  /* 0x0020000414007844 */ /* 0x000fe80000000200 */
[----:B------:R-:W1:Y:S04]  /*c200*/  LDSM.16.MT88.4 R8, [R2+UR40+0x17400] ;  /* 0x017400280208783b */ /* 0x000e680008004200 */
[----:B------:R-:W3:Y:S01]  /*c210*/  LDSM.16.MT88.4 R4, [R3+0x17400] ;  /* 0x017400000304783b */ /* 0x000ee20000004200 */
[C-C-:B-1----:R-:W-:Y:S02]  /*c220*/  PRMT R12, R8.reuse, 0x6420, R9.reuse ;  /* 0x00006420080c7816 */ /* 0x142fe40000000009 */
[----:B------:R-:W-:-:S02]  /*c230*/  PRMT R13, R8, 0x7531, R9 ;  /* 0x00007531080d7816 */ /* 0x000fc40000000009 */
[C-C-:B------:R-:W-:Y:S02]  /*c240*/  PRMT R14, R10.reuse, 0x6420, R11.reuse ;  /* 0x000064200a0e7816 */ /* 0x140fe4000000000b */
[----:B------:R-:W-:Y:S02]  /*c250*/  PRMT R15, R10, 0x7531, R11 ;  /* 0x000075310a0f7816 */ /* 0x000fe4000000000b */
[C-C-:B---3--:R-:W-:Y:S02]  /*c260*/  PRMT R8, R4.reuse, 0x6420, R5.reuse ;  /* 0x0000642004087816 */ /* 0x148fe40000000005 */
[----:B------:R-:W-:Y:S02]  /*c270*/  PRMT R9, R4, 0x7531, R5 ;  /* 0x0000753104097816 */ /* 0x000fe40000000005 */
[C-C-:B------:R-:W-:Y:S02]  /*c280*/  PRMT R10, R6.reuse, 0x6420, R7.reuse ;  /* 0x00006420060a7816 */ /* 0x140fe40000000007 */
[----:B------:R-:W-:Y:S01]  /*c290*/  PRMT R11, R6, 0x7531, R7 ;  /* 0x00007531060b7816 */ /* 0x000fe20000000007 */
[----:B------:R1:W-:Y:S04]  /*c2a0*/  STSM.16.M88.4 [R20+0x4000], R12 ;  /* 0x0040000c14007844 */ /* 0x0003e80000000200 */
[----:B------:R1:W-:Y:S01]  /*c2b0*/  STSM.16.M88.4 [R20+0x6000], R8 ;  /* 0x0060000814007844 */ /* 0x0003e20000000200 */
[----:B------:R-:W-:Y:S01]  /*c2c0*/  @!PT LDS RZ, [RZ] ;  /* 0x00000000fffff984 */ /* 0x000fe20000000800 */
[----:B------:R-:W-:Y:S01]  /*c2d0*/  @!PT LDS RZ, [RZ] ;  /* 0x00000000fffff984 */ /* 0x000fe20000000800 */
[----:B------:R-:W-:Y:S01]  /*c2e0*/  @!PT LDS RZ, [RZ] ;  /* 0x00000000fffff984 */ /* 0x000fe20000000800 */
[----:B------:R-:W-:Y:S01]  /*c2f0*/  @!PT LDS RZ, [RZ] ;  /* 0x00000000fffff984 */ /* 0x000fe20000000800 */
[----:B------:R3:W-:Y:S06]  /*c300*/  MEMBAR.ALL.CTA ;  /* 0x0000000000007992 */ /* 0x0007ec0000008000 */
[----:B---3--:R-:W3:Y:S01]  /*c310*/  FENCE.VIEW.ASYNC.S ;  /* 0x00000000000073c6 */ /* 0x008ee20000000000 */
[----:B------:R-:W-:Y:S05]  /*c320*/  @!P0 BRA `(.L_x_70) ;  /* 0x0000000000048947 */ /* 0x000fea0003800000 */
[----:B------:R-:W-:Y:S01]  /*c330*/  BPT.TRAP 0x1 ;  /* 0x000000040000795c */ /* 0x000fe20000300000 */
.L_x_70:
[----:B------:R-:W3:Y:S01]  /*c340*/  LDL.LU R3, [R1] ;  /* 0x0000000001037983 */ /* 0x000ee20000300800 */
[C---:B------:R-:W-:Y:S01]  /*c350*/  ISETP.GT.AND P0, PT, R21.reuse, RZ, PT ;  /* 0x000000ff1500720c */ /* 0x040fe20003f04270 */
[----:B------:R-:W-:Y:S02]  /*c360*/  VIADD R21, R21, 0xffffffff ;  /* 0xffffffff15157836 */ /* 0x000fe40000000000 */
[----:B------:R4:W5:Y:S04]  /*c370*/  LDL R6, [R1+0xc] ;  /* 0x00000c0001067983 */ /* 0x0009680000100800 */
[----:B------:R4:W5:Y:S01]  /*c380*/  LDL R7, [R1+0x8] ;  /* 0x0000080001077983 */ /* 0x0009620000100800 */
[----:B---3--:R4:W-:Y:S01]  /*c390*/  SYNCS.ARRIVE.TRANS64.A1T0 RZ, [R3+URZ+0x38850], RZ ;  /* 0x038850ff03ff79a7 */ /* 0x0089e2000810003f */
[----:B------:R-:W-:-:S05]  /*c3a0*/  @!P2 VIADD R2, R3, 0x38880 ;  /* 0x000388800302a836 */ /* 0x000fca0000000000 */
[----:B------:R-:W-:Y:S01]  /*c3b0*/  @!P2 PRMT R2, RZ, 0x654, R2 ;  /* 0x00000654ff02a816 */ /* 0x000fe20000000002 */
[----:B------:R-:W-:Y:S06]  /*c3c0*/  BAR.SYNC.DEFER_BLOCKING 0x2, 0x80 ;  /* 0x0082000000007b1d */ /* 0x000fec0000010000 */
[----:B------:R4:W-:Y:S01]  /*c3d0*/  @!P2 SYNCS.ARRIVE.TRANS64.RED.A1T0 RZ, [R2+URZ], RZ ;  /* 0x000000ff02ffa9a7 */ /* 0x0009e2000810043f */
[----:B------:R-:W-:Y:S05]  /*c3e0*/  @P0 BRA `(.L_x_71) ;  /* 0xffffffec005c0947 */ /* 0x000fea000383ffff */
.L_x_49:
[----:B------:R-:W-:-:S06]  /*c3f0*/  UISETP.NE.AND UP0, UPT, UR43, 0x3, UPT ;  /* 0x000000032b00788c */ /* 0x000fcc000bf05270 */
[----:B------:R-:W-:-:S13]  /*c400*/  PLOP3.LUT P0, PT, PT, PT, UP0, 0x80, 0x0 ;  /* 0x000000000000781c */ /* 0x000fda0003f0f008 */
[----:B------:R-:W-:Y:S05]  /*c410*/  @!P0 BRA `(.L_x_72) ;  /* 0x0000000000048947 */ /* 0x000fea0003800000 */
[----:B------:R-:W-:Y:S01]  /*c420*/  BPT.TRAP 0x1 ;  /* 0x000000040000795c */ /* 0x000fe20000300000 */
.L_x_72:
[----:B------:R-:W3:Y:S04]  /*c430*/  LDL R0, [R1+0xc] ;  /* 0x00000c0001007983 */ /* 0x000ee80000100800 */
[----:B-1--4-:R-:W4:Y:S01]  /*c440*/  LDL R2, [R1+0x8] ;  /* 0x0000080001027983 */ /* 0x012f220000100800 */
[----:B------:R-:W-:Y:S01]  /*c450*/  BSSY B0, `(.L_x_73) ;  /* 0x0000008000007945 */ /* 0x000fe20003800000 */
[----:B---3--:R-:W-:-:S04]  /*c460*/  LOP3.LUT R0, R0, 0x1, RZ, 0x3c, !PT ;  /* 0x0000000100007812 */ /* 0x008fc800078e3cff */
[----:B------:R-:W-:Y:S02]  /*c470*/  SHF.L.U32 R0, R0, 0x1f, RZ ;  /* 0x0000001f00007819 */ /* 0x000fe400000006ff */
[----:B----4-:R-:W-:-:S04]  /*c480*/  LEA R21, R2, UR40, 0x3 ;  /* 0x0000002802157c11 */ /* 0x010fc8000f8e18ff */
[----:B------:R-:W1:Y:S01]  /*c490*/  SYNCS.PHASECHK.TRANS64.TRYWAIT P0, [R21+URZ+0x38870], R0 ;  /* 0x03887000150075a7 */ /* 0x000e62000800017f */
[----:B------:R-:W-:-:S05]  /*c4a0*/  IMAD.U32 R2, RZ, RZ, UR48 ;  /* 0x00000030ff027e24 */ /* 0x000fca000f8e00ff */
[----:B------:R-:W-:Y:S01]  /*c4b0*/  ISETP.NE.AND P1, PT, R2, 0x3, PT ;  /* 0x000000030200780c */ /* 0x000fe20003f25270 */
[----:B-1----:R-:W-:-:S12]  /*c4c0*/  @!P0 BRA `(.L_x_74) ;  /* 0x0000001000948947 */ /* 0x002fd80003800000 */
.L_x_105:
[----:B------:R-:W-:Y:S05]  /*c4d0*/  BSYNC B0 ;  /* 0x0000000000007941 */ /* 0x000fea0003800000 */
.L_x_73:
[----:B------:R-:W-:Y:S05]  /*c4e0*/  @!P1 BRA `(.L_x_75) ;  /* 0x0000000000049947 */ /* 0x000fea0003800000 */
[----:B------:R-:W-:Y:S01]  /*c4f0*/  BPT.TRAP 0x1 ;  /* 0x000000040000795c */ /* 0x000fe20000300000 */
.L_x_75:
[----:B-1----:R-:W3:Y:S02]  /*c500*/  LDL R0, [R1+0xc] ;  /* 0x00000c0001007983 */ /* 0x002ee40000100800 */
[----:B---3--:R-:W-:-:S04]  /*c510*/  SHF.L.U32 R0, R0, 0x1f, RZ ;  /* 0x0000001f00007819 */ /* 0x008fc800000006ff */
[----:B------:R-:W1:Y:S02]  /*c520*/  SYNCS.PHASECHK.TRANS64.TRYWAIT P0, [R21+URZ+0x38860], R0 ;  /* 0x03886000150075a7 */ /* 0x000e64000800017f */
[----:B-1----:R-:W-:Y:S05]  /*c530*/  @!P0 BRA `(.L_x_76) ;  /* 0x00000010008c8947 */ /* 0x002fea0003800000 */
.L_x_106:
[----:B------:R-:W3:Y:S04]  /*c540*/  LDL R3, [R1+0x8] ;  /* 0x0000080001037983 */ /* 0x000ee80000100800 */
[----:B------:R-:W1:Y:S04]  /*c550*/  LDL R2, [R1+0x24] ;  /* 0x0000240001027983 */ /* 0x000e680000100800 */
[----:B------:R-:W4:Y:S04]  /*c560*/  LDL R16, [R1+0x18] ;  /* 0x0000180001107983 */ /* 0x000f280000100800 */
[----:B------:R-:W4:Y:S01]  /*c570*/  LDL R12, [R1+0x20] ;  /* 0x00002000010c7983 */ /* 0x000f220000100800 */
[----:B------:R-:W-:Y:S05]  /*c580*/  WARPSYNC.ALL ;  /* 0x0000000000007948 */ /* 0x000fea0003800000 */
[----:B---3--:R-:W-:-:S05]  /*c590*/  IMAD.SHL.U32 R3, R3, 0x8000, RZ ;  /* 0x0000800003037824 */ /* 0x008fca00078e00ff */
[----:B-1----:R-:W-:-:S05]  /*c5a0*/  LOP3.LUT R0, R3, R2, RZ, 0xfc, !PT ;  /* 0x0000000203007212 */ /* 0x002fca00078efcff */
[----:B--2--5:R-:W1:Y:S01]  /*c5b0*/  LDSM.16.MT88.4 R4, [R0+UR40+0x10400] ;  /* 0x010400280004783b */ /* 0x024e620008004200 */
[----:B------:R-:W-:-:S04]  /*c5c0*/  VIADD R2, R0, UR40 ;  /* 0x0000002800027c36 */ /* 0x000fc80008000000 */
[----:B----4-:R-:W-:Y:S01]  /*c5d0*/  IMAD.IADD R2, R16, 0x1, R2 ;  /* 0x0000000110027824 */ /* 0x010fe200078e0202 */
[C-C-:B-1----:R-:W-:Y:S02]  /*c5e0*/  PRMT R8, R4.reuse, 0x6420, R5.reuse ;  /* 0x0000642004087816 */ /* 0x142fe40000000005 */
[----:B------:R-:W-:Y:S02]  /*c5f0*/  PRMT R9, R4, 0x7531, R5 ;  /* 0x0000753104097816 */ /* 0x000fe40000000005 */
[C-C-:B------:R-:W-:Y:S02]  /*c600*/  PRMT R10, R6.reuse, 0x6420, R7.reuse ;  /* 0x00006420060a7816 */ /* 0x140fe40000000007 */
[----:B------:R-:W-:Y:S02]  /*c610*/  PRMT R11, R6, 0x7531, R7 ;  /* 0x00007531060b7816 */ /* 0x000fe40000000007 */
[----:B------:R-:W1:Y:S01]  /*c620*/  LDSM.16.MT88.4 R4, [R2+0x10400] ;  /* 0x010400000204783b */ /* 0x000e620000004200 */
[----:B------:R-:W-:-:S05]  /*c630*/  IADD3 R3, R3, UR40, R12 ;  /* 0x0000002803037c10 */ /* 0x000fca000fffe00c */
[----:B------:R1:W-:Y:S02]  /*c640*/  STSM.16.M88.4 [R3+0x400], R8 ;  /* 0x0004000803007844 */ /* 0x0003e40000000200 */
        /* <DEDUP_REMOVED lines=10> */
[----:B------:R-:W1:Y:S04]  /*c6f0*/  LDSM.16.MT88.4 R4, [R2+0x14400] ;  /* 0x014400000204783b */ /* 0x000e680000004200 */
[----:B------:R2:W-:Y:S04]  /*c700*/  STSM.16.M88.4 [R3+0x4400], R12 ;  /* 0x0044000c03007844 */ /* 0x0005e80000000200 */
[----:B--2---:R-:W2:Y:S01]  /*c710*/  LDL R15, [R1+0x14] ;  /* 0x00001400010f7983 */ /* 0x004ea20000100800 */
[----:B-1----:R-:W-:-:S02]  /*c720*/  PRMT R8, R4, 0x6420, R5 ;  /* 0x0000642004087816 */ /* 0x002fc40000000005 */
[----:B------:R-:W-:Y:S02]  /*c730*/  PRMT R9, R4, 0x7531, R5 ;  /* 0x0000753104097816 */ /* 0x000fe40000000005 */
[C-C-:B------:R-:W-:Y:S02]  /*c740*/  PRMT R10, R6.reuse, 0x6420, R7.reuse ;  /* 0x00006420060a7816 */ /* 0x140fe40000000007 */
[----:B------:R-:W-:-:S05]  /*c750*/  PRMT R11, R6, 0x7531, R7 ;  /* 0x00007531060b7816 */ /* 0x000fca0000000007 */
[----:B------:R-:W-:Y:S04]  /*c760*/  STSM.16.M88.4 [R3+0x6400], R8 ;  /* 0x0064000803007844 */ /* 0x000fe80000000200 */
[----:B------:R-:W1:Y:S01]  /*c770*/  LDSM.16.MT88.4 R4, [R0+UR40+0x11400] ;  /* 0x011400280004783b */ /* 0x000e620008004200 */
[----:B------:R-:W-:Y:S01]  /*c780*/  IMAD.MOV.U32 R14, RZ, RZ, R16 ;  /* 0x000000ffff0e7224 */ /* 0x000fe200078e0010 */
[C-C-:B-1----:R-:W-:Y:S02]  /*c790*/  PRMT R16, R4.reuse, 0x6420, R5.reuse ;  /* 0x0000642004107816 */ /* 0x142fe40000000005 */
[----:B------:R-:W-:Y:S02]  /*c7a0*/  PRMT R17, R4, 0x7531, R5 ;  /* 0x0000753104117816 */ /* 0x000fe40000000005 */
[----:B------:R-:W-:-:S02]  /*c7b0*/  PRMT R18, R6, 0x6420, R7 ;  /* 0x0000642006127816 */ /* 0x000fc40000000007 */
[----:B------:R-:W-:Y:S02]  /*c7c0*/  PRMT R19, R6, 0x7531, R7 ;  /* 0x0000753106137816 */ /* 0x000fe40000000007 */
[----:B------:R-:W1:Y:S02]  /*c7d0*/  LDSM.16.MT88.4 R4, [R2+0x11400] ;  /* 0x011400000204783b */ /* 0x000e640000004200 */
[C-C-:B-1----:R-:W-:Y:S02]  /*c7e0*/  PRMT R8, R4.reuse, 0x6420, R5.reuse ;  /* 0x0000642004087816 */ /* 0x142fe40000000005 */
[----:B------:R-:W-:Y:S02]  /*c7f0*/  PRMT R9, R4, 0x7531, R5 ;  /* 0x0000753104097816 */ /* 0x000fe40000000005 */
[C-C-:B------:R-:W-:Y:S02]  /*c800*/  PRMT R10, R6.reuse, 0x6420, R7.reuse ;  /* 0x00006420060a7816 */ /* 0x140fe40000000007 */
[----:B------:R-:W-:-:S02]  /*c810*/  PRMT R11, R6, 0x7531, R7 ;  /* 0x00007531060b7816 */ /* 0x000fc40000000007 */
[----:B--2---:R-:W-:-:S05]  /*c820*/  IADD3 R20, R15, 0x400, R3 ;  /* 0x000004000f147810 */ /* 0x004fca0007ffe003 */
[----:B------:R1:W-:Y:S04]  /*c830*/  STSM.16.M88.4 [R20], R16 ;  /* 0x0000001014007844 */ /* 0x0003e80000000200 */
[----:B------:R-:W-:Y:S04]  /*c840*/  STSM.16.M88.4 [R20+0x2000], R8 ;  /* 0x0020000814007844 */ /* 0x000fe80000000200 */
[----:B------:R-:W2:Y:S01]  /*c850*/  LDSM.16.MT88.4 R4, [R0+UR40+0x15400] ;  /* 0x015400280004783b */ /* 0x000ea20008004200 */
[----:B-1----:R-:W-:Y:S02]  /*c860*/  IMAD.MOV.U32 R18, RZ, RZ, R14 ;  /* 0x000000ffff127224 */ /* 0x002fe400078e000e */
[----:B------:R-:W-:Y:S01]  /*c870*/  IMAD.MOV.U32 R19, RZ, RZ, R15 ;  /* 0x000000ffff137224 */ /* 0x000fe200078e000f */
[----:B--2---:R-:W-:-:S02]  /*c880*/  PRMT R12, R4, 0x6420, R5 ;  /* 0x00006420040c7816 */ /* 0x004fc40000000005 */
[----:B------:R-:W-:Y:S02]  /*c890*/  PRMT R13, R4, 0x7531, R5 ;  /* 0x00007531040d7816 */ /* 0x000fe40000000005 */
[C-C-:B------:R-:W-:Y:S02]  /*c8a0*/  PRMT R14, R6.reuse, 0x6420, R7.reuse ;  /* 0x00006420060e7816 */ /* 0x140fe40000000007 */
[----:B------:R-:W-:Y:S02]  /*c8b0*/  PRMT R15, R6, 0x7531, R7 ;  /* 0x00007531060f7816 */ /* 0x000fe40000000007 */
[----:B------:R-:W1:Y:S04]  /*c8c0*/  LDSM.16.MT88.4 R4, [R2+0x15400] ;  /* 0x015400000204783b */ /* 0x000e680000004200 */
[----:B------:R2:W-:Y:S01]  /*c8d0*/  STSM.16.M88.4 [R20+0x4000], R12 ;  /* 0x0040000c14007844 */ /* 0x0005e20000000200 */
[----:B-1----:R-:W-:-:S02]  /*c8e0*/  PRMT R8, R4, 0x6420, R5 ;  /* 0x0000642004087816 */ /* 0x002fc40000000005 */
[----:B------:R-:W-:Y:S02]  /*c8f0*/  PRMT R9, R4, 0x7531, R5 ;  /* 0x0000753104097816 */ /* 0x000fe40000000005 */
[C-C-:B------:R-:W-:Y:S02]  /*c900*/  PRMT R10, R6.reuse, 0x6420, R7.reuse ;  /* 0x00006420060a7816 */ /* 0x140fe40000000007 */
[----:B------:R-:W-:-:S05]  /*c910*/  PRMT R11, R6, 0x7531, R7 ;  /* 0x00007531060b7816 */ /* 0x000fca0000000007 */
[----:B------:R-:W-:Y:S04]  /*c920*/  STSM.16.M88.4 [R20+0x6000], R8 ;  /* 0x0060000814007844 */ /* 0x000fe80000000200 */
[----:B------:R-:W1:Y:S01]  /*c930*/  LDSM.16.MT88.4 R4, [R0+UR40+0x12400] ;  /* 0x012400280004783b */ /* 0x000e620008004200 */
[----:B--2---:R-:W-:Y:S02]  /*c940*/  IMAD.MOV.U32 R14, RZ, RZ, R18 ;  /* 0x000000ffff0e7224 */ /* 0x004fe400078e0012 */
[----:B------:R-:W-:Y:S01]  /*c950*/  IMAD.MOV.U32 R15, RZ, RZ, R19 ;  /* 0x000000ffff0f7224 */ /* 0x000fe200078e0013 */
[C-C-:B-1----:R-:W-:Y:S02]  /*c960*/  PRMT R16, R4.reuse, 0x6420, R5.reuse ;  /* 0x0000642004107816 */ /* 0x142fe40000000005 */
[----:B------:R-:W-:-:S02]  /*c970*/  PRMT R17, R4, 0x7531, R5 ;  /* 0x0000753104117816 */ /* 0x000fc40000000005 */
[C-C-:B------:R-:W-:Y:S02]  /*c980*/  PRMT R18, R6.reuse, 0x6420, R7.reuse ;  /* 0x0000642006127816 */ /* 0x140fe40000000007 */
[----:B------:R-:W-:Y:S02]  /*c990*/  PRMT R19, R6, 0x7531, R7 ;  /* 0x0000753106137816 */ /* 0x000fe40000000007 */
[----:B------:R-:W1:Y:S01]  /*c9a0*/  LDSM.16.MT88.4 R4, [R2+0x12400] ;  /* 0x012400000204783b */ /* 0x000e620000004200 */
[----:B------:R-:W-:-:S05]  /*c9b0*/  IADD3 R3, R14, 0x400, R3 ;  /* 0x000004000e037810 */ /* 0x000fca0007ffe003 */
[----:B------:R2:W-:Y:S01]  /*c9c0*/  STSM.16.M88.4 [R3], R16 ;  /* 0x0000001003007844 */ /* 0x0005e20000000200 */
[C-C-:B-1----:R-:W-:Y:S02]  /*c9d0*/  PRMT R8, R4.reuse, 0x6420, R5.reuse ;  /* 0x0000642004087816 */ /* 0x142fe40000000005 */
[----:B------:R-:W-:Y:S02]  /*c9e0*/  PRMT R9, R4, 0x7531, R5 ;  /* 0x0000753104097816 */ /* 0x000fe40000000005 */
[C-C-:B------:R-:W-:Y:S02]  /*c9f0*/  PRMT R10, R6.reuse, 0x6420, R7.reuse ;  /* 0x00006420060a7816 */ /* 0x140fe40000000007 */
[----:B------:R-:W-:-:S05]  /*ca00*/  PRMT R11, R6, 0x7531, R7 ;  /* 0x00007531060b7816 */ /* 0x000fca0000000007 */
[----:B------:R-:W-:Y:S04]  /*ca10*/  STSM.16.M88.4 [R3+0x2000], R8 ;  /* 0x0020000803007844 */ /* 0x000fe80000000200 */
[----:B------:R-:W1:Y:S01]  /*ca20*/  LDSM.16.MT88.4 R4, [R0+UR40+0x16400] ;  /* 0x016400280004783b */ /* 0x000e620008004200 */
[----:B--2---:R-:W-:Y:S01]  /*ca30*/  IMAD.MOV.U32 R19, RZ, RZ, R15 ;  /* 0x000000ffff137224 */ /* 0x004fe200078e000f */
[C-C-:B-1----:R-:W-:Y:S02]  /*ca40*/  PRMT R12, R4.reuse, 0x6420, R5.reuse ;  /* 0x00006420040c7816 */ /* 0x142fe40000000005 */
[----:B------:R-:W-:Y:S02]  /*ca50*/  PRMT R13, R4, 0x7531, R5 ;  /* 0x00007531040d7816 */ /* 0x000fe40000000005 */
[----:B------:R-:W-:-:S02]  /*ca60*/  PRMT R14, R6, 0x6420, R7 ;  /* 0x00006420060e7816 */ /* 0x000fc40000000007 */
[----:B------:R-:W-:Y:S02]  /*ca70*/  PRMT R15, R6, 0x7531, R7 ;  /* 0x00007531060f7816 */ /* 0x000fe40000000007 */
[----:B------:R-:W1:Y:S04]  /*ca80*/  LDSM.16.MT88.4 R4, [R2+0x16400] ;  /* 0x016400000204783b */ /* 0x000e680000004200 */
[----:B------:R2:W-:Y:S01]  /*ca90*/  STSM.16.M88.4 [R3+0x4000], R12 ;  /* 0x0040000c03007844 */ /* 0x0005e20000000200 */
[C-C-:B-1----:R-:W-:Y:S02]  /*caa0*/  PRMT R8, R4.reuse, 0x6420, R5.reuse ;  /* 0x0000642004087816 */ /* 0x142fe40000000005 */
[----:B------:R-:W-:Y:S02]  /*cab0*/  PRMT R9, R4, 0x7531, R5 ;  /* 0x0000753104097816 */ /* 0x000fe40000000005 */
[----:B------:R-:W-:-:S02]  /*cac0*/  PRMT R10, R6, 0x6420, R7 ;  /* 0x00006420060a7816 */ /* 0x000fc40000000007 */
        /* <DEDUP_REMOVED lines=8> */
[----:B------:R-:W1:Y:S01]  /*cb50*/  LDSM.16.MT88.4 R4, [R2+0x13400] ;  /* 0x013400000204783b */ /* 0x000e620000004200 */
[----:B------:R-:W-:-:S05]  /*cb60*/  IMAD.IADD R3, R15, 0x1, R3 ;  /* 0x000000010f037824 */ /* 0x000fca00078e0203 */
        /* <DEDUP_REMOVED lines=17> */
[----:B------:R2:W-:Y:S01]  /*cc80*/  STSM.16.M88.4 [R3+0x6000], R8 ;  /* 0x0060000803007844 */ /* 0x0005e20000000200 */
[----:B------:R-:W-:Y:S01]  /*cc90*/  @!PT LDS RZ, [RZ] ;  /* 0x00000000fffff984 */ /* 0x000fe20000000800 */
[----:B------:R-:W-:Y:S01]  /*cca0*/  @!PT LDS RZ, [RZ] ;  /* 0x00000000fffff984 */ /* 0x000fe20000000800 */
[----:B------:R-:W-:Y:S01]  /*ccb0*/  @!PT LDS RZ, [RZ] ;  /* 0x00000000fffff984 */ /* 0x000fe20000000800 */
[----:B------:R-:W-:Y:S01]  /*ccc0*/  @!PT LDS RZ, [RZ] ;  /* 0x00000000fffff984 */ /* 0x000fe20000000800 */
[----:B------:R1:W-:Y:S06]  /*ccd0*/  MEMBAR.ALL.CTA ;  /* 0x0000000000007992 */ /* 0x0003ec0000008000 */
[----:B-1----:R-:W1:Y:S01]  /*cce0*/  FENCE.VIEW.ASYNC.S ;  /* 0x00000000000073c6 */ /* 0x002e620000000000 */
[----:B------:R-:W-:Y:S05]  /*ccf0*/  @!P1 BRA `(.L_x_77) ;  /* 0x0000000000049947 */ /* 0x000fea0003800000 */
[----:B------:R-:W-:Y:S01]  /*cd00*/  BPT.TRAP 0x1 ;  /* 0x000000040000795c */ /* 0x000fe20000300000 */
.L_x_77:
[----:B------:R-:W3:Y:S01]  /*cd10*/  LDL.LU R4, [R1+0x8] ;  /* 0x0000080001047983 */ /* 0x000ee20000300800 */
[----:B-1----:R-:W-:Y:S03]  /*cd20*/  SYNCS.ARRIVE.TRANS64.A1T0 RZ, [R21+URZ+0x38850], RZ ;  /* 0x038850ff15ff79a7 */ /* 0x002fe6000810003f */
[----:B--2---:R-:W2:Y:S01]  /*cd30*/  LDL.LU R3, [R1+0xc] ;  /* 0x00000c0001037983 */ /* 0x004ea20000300800 */
[----:B------:R-:W-:Y:S01]  /*cd40*/  @!P2 VIADD R0, R21, 0x38880 ;  /* 0x000388801500a836 */ /* 0x000fe20000000000 */
[----:B------:R-:W-:Y:S02]  /*cd50*/  UIADD3 UR49, UR44, UR49, URZ ;  /* 0x000000312c317290 */ /* 0x000fe4000fffe03f */
[----:B------:R-:W-:Y:S01]  /*cd60*/  UIADD3 UR47, UR47, 0x1, URZ ;  /* 0x000000012f2f7890 */ /* 0x000fe2000fffe03f */
[----:B------:R-:W1:Y:S01]  /*cd70*/  LDC R2, c[0x0][0xda4] ;  /* 0x00036900ff027b82 */ /* 0x000e620000000800 */
[----:B------:R-:W-:-:S07]  /*cd80*/  @!P2 PRMT R0, RZ, 0x654, R0 ;  /* 0x00000654ff00a816 */ /* 0x000fce0000000000 */
[----:B------:R-:W-:Y:S01]  /*cd90*/  BAR.SYNC.DEFER_BLOCKING 0x2, 0x80 ;  /* 0x0082000000007b1d */ /* 0x000fe20000010000 */
[----:B-1----:R-:W-:-:S05]  /*cda0*/  ISETP.LE.AND P1, PT, R2, UR49, PT ;  /* 0x0000003102007c0c */ /* 0x002fca000bf23270 */
[----:B------:R3:W-:Y:S02]  /*cdb0*/  @!P2 SYNCS.ARRIVE.TRANS64.RED.A1T0 RZ, [R0+URZ], RZ ;  /* 0x000000ff00ffa9a7 */ /* 0x0007e4000810043f */
[----:B---3--:R-:W-:-:S05]  /*cdc0*/  VIADD R0, R4, 0x1 ;  /* 0x0000000104007836 */ /* 0x008fca0000000000 */
[----:B------:R-:W-:-:S04]  /*cdd0*/  ISETP.NE.AND P0, PT, R0, 0x2, PT ;  /* 0x000000020000780c */ /* 0x000fc80003f05270 */
[----:B------:R-:W-:Y:S02]  /*cde0*/  SEL R2, RZ, 0x1, P0 ;  /* 0x00000001ff027807 */ /* 0x000fe40000000000 */
[----:B------:R-:W-:Y:S02]  /*cdf0*/  SEL R0, R0, RZ, P0 ;  /* 0x000000ff00007207 */ /* 0x000fe40000000000 */
[----:B--2---:R-:W-:-:S03]  /*ce00*/  LOP3.LUT R3, R3, R2, RZ, 0x3c, !PT ;  /* 0x0000000203037212 */ /* 0x004fc600078e3cff */
[----:B------:R2:W-:Y:S04]  /*ce10*/  STL [R1+0x8], R0 ;  /* 0x0000080001007387 */ /* 0x0005e80000100800 */
[----:B------:R2:W-:Y:S01]  /*ce20*/  STL [R1+0xc], R3 ;  /* 0x00000c0301007387 */ /* 0x0005e20000100800 */
[----:B------:R-:W-:Y:S05]  /*ce30*/  @!P1 BRA `(.L_x_78) ;  /* 0xffffffd0005c9947 */ /* 0x000fea000383ffff */
[----:B------:R-:W-:-:S12]  /*ce40*/  ULOP3.LUT UR47, UR47, 0x1, URZ, 0xc, !UPT ;  /* 0x000000012f2f7892 */ /* 0x000fd8000f8e0c3f */
.L_x_34:
[----:B--2---:R-:W1:Y:S01]  /*ce50*/  S2R R3, SR_CgaCtaId ;  /* 0x0000000000037919 */ /* 0x004e620000008800 */
[----:B------:R-:W-:-:S04]  /*ce60*/  MOV R0, 0x400 ;  /* 0x0000040000007802 */ /* 0x000fc80000000f00 */
[----:B-1----:R-:W-:Y:S01]  /*ce70*/  LEA R9, R3, R0, 0x18 ;  /* 0x0000000003097211 */ /* 0x002fe200078ec0ff */
[----:B------:R-:W-:-:S05]  /*ce80*/  IMAD.U32 R0, RZ, RZ, UR47 ;  /* 0x0000002fff007e24 */ /* 0x000fca000f8e00ff */
[----:B------:R-:W-:-:S04]  /*ce90*/  SHF.L.U32 R0, R0, 0x1f, RZ ;  /* 0x0000001f00007819 */ /* 0x000fc800000006ff */
[----:B------:R-:W1:Y:S02]  /*cea0*/  SYNCS.PHASECHK.TRANS64.TRYWAIT P0, [R9+URZ+0x38820], R0 ;  /* 0x03882000090075a7 */ /* 0x000e64000800017f */
[----:B-1----:R-:W-:Y:S05]  /*ceb0*/  @!P0 BRA `(.L_x_79) ;  /* 0x0000000800408947 */ /* 0x002fea0003800000 */
.L_x_107:
[----:B------:R-:W2:Y:S02]  /*cec0*/  S2R R2, SR_TID.X ;  /* 0x0000000000027919 */ /* 0x000ea40000002100 */
[----:B--2---:R-:W-:-:S04]  /*ced0*/  SHF.R.U32.HI R2, RZ, 0x5, R2 ;  /* 0x00000005ff027819 */ /* 0x004fc80000011602 */
[----:B------:R-:W-:-:S05]  /*cee0*/  LOP3.LUT R2, R2, 0x3, RZ, 0xc0, !PT ;  /* 0x0000000302027812 */ /* 0x000fca00078ec0ff */
[----:B-1----:R-:W1:Y:S02]  /*cef0*/  SHFL.IDX PT, R0, R2, RZ, 0x1f ;  /* 0x00001fff02007589 */ /* 0x002e6400000e0000 */
[----:B-1----:R-:W-:-:S13]  /*cf00*/  ISETP.NE.AND P0, PT, R0, RZ, PT ;  /* 0x000000ff0000720c */ /* 0x002fda0003f05270 */
[----:B------:R-:W-:Y:S05]  /*cf10*/  @P0 EXIT ;  /* 0x000000000000094d */ /* 0x000fea0003800000 */
[----:B------:R-:W-:Y:S01]  /*cf20*/  ELECT P0, URZ, PT ;  /* 0x00000000003f782f */ /* 0x000fe20003800000 */
[----:B------:R-:W-:-:S12]  /*cf30*/  BSSY B0, `(.L_x_80) ;  /* 0x000002a000007945 */ /* 0x000fd80003800000 */
[----:B------:R-:W-:Y:S05]  /*cf40*/  @!P0 BRA `(.L_x_81) ;  /* 0x0000000000a08947 */ /* 0x000fea0003800000 */
[----:B------:R-:W-:-:S06]  /*cf50*/  ULOP3.LUT UR4, UR46, 0x2, URZ, 0xfc, !UPT ;  /* 0x000000022e047892 */ /* 0x000fcc000f8efc3f */
[----:B------:R-:W-:-:S05]  /*cf60*/  IMAD.U32 R0, RZ, RZ, UR4 ;  /* 0x00000004ff007e24 */ /* 0x000fca000f8e00ff */
[----:B------:R-:W-:-:S13]  /*cf70*/  ISETP.NE.AND P0, PT, R0, 0x3, PT ;  /* 0x000000030000780c */ /* 0x000fda0003f05270 */
[----:B------:R-:W-:Y:S05]  /*cf80*/  @!P0 BRA `(.L_x_82) ;  /* 0x0000000000048947 */ /* 0x000fea0003800000 */
[----:B------:R-:W-:Y:S01]  /*cf90*/  BPT.TRAP 0x1 ;  /* 0x000000040000795c */ /* 0x000fe20000300000 */
.L_x_82:
[----:B------:R-:W2:Y:S04]  /*cfa0*/  LDL R2, [R1+0x8] ;  /* 0x0000080001027983 */ /* 0x000ea80000100800 */
[----:B------:R-:W3:Y:S01]  /*cfb0*/  LDL.LU R6, [R1+0xc] ;  /* 0x00000c0001067983 */ /* 0x000ee20000300800 */
[----:B------:R-:W-:-:S04]  /*cfc0*/  VIADD R0, R9, 0x38840 ;  /* 0x0003884009007836 */ /* 0x000fc80000000000 */
[C---:B--2---:R-:W-:Y:S02]  /*cfd0*/  IMAD R5, R2.reuse, 0x8, R0 ;  /* 0x0000000802057824 */ /* 0x044fe400078e0200 */
[----:B------:R-:W-:Y:S01]  /*cfe0*/  VIADD R2, R2, 0x1 ;  /* 0x0000000102027836 */ /* 0x000fe20000000000 */
[----:B---3--:R-:W-:-:S04]  /*cff0*/  SHF.L.U32 R4, R6, 0x1f, RZ ;  /* 0x0000001f06047819 */ /* 0x008fc800000006ff */
[----:B------:R-:W-:Y:S01]  /*d000*/  ISETP.NE.AND P2, PT, R2, 0x2, PT ;  /* 0x000000020200780c */ /* 0x000fe20003f45270 */
[----:B------:R-:W1:Y:S03]  /*d010*/  SYNCS.PHASECHK.TRANS64.TRYWAIT P1, [R5+URZ], R4 ;  /* 0x00000004050075a7 */ /* 0x000e66000802017f */
[----:B------:R-:W-:-:S04]  /*d020*/  SEL R3, RZ, 0x1, P2 ;  /* 0x00000001ff037807 */ /* 0x000fc80001000000 */
[----:B------:R-:W-:Y:S02]  /*d030*/  LOP3.LUT R6, R6, R3, RZ, 0x3c, !PT ;  /* 0x0000000306067212 */ /* 0x000fe400078e3cff */
[----:B------:R-:W-:-:S05]  /*d040*/  SEL R3, R2, RZ, P2 ;  /* 0x000000ff02037207 */ /* 0x000fca0001000000 */
[----:B------:R-:W-:Y:S01]  /*d050*/  IMAD R7, R3, 0x8, R0 ;  /* 0x0000000803077824 */ /* 0x000fe200078e0200 */
[----:B------:R-:W-:Y:S01]  /*d060*/  SHF.L.U32 R0, R6, 0x1f, RZ ;  /* 0x0000001f06007819 */ /* 0x000fe200000006ff */
[----:B-1----:R-:W-:Y:S06]  /*d070*/  @!P1 BRA `(.L_x_83) ;  /* 0x0000000400e49947 */ /* 0x002fec0003800000 */
.L_x_108:
[----:B------:R-:W2:Y:S02]  /*d080*/  SYNCS.PHASECHK.TRANS64.TRYWAIT P1, [R7+URZ], R0 ;  /* 0x00000000070075a7 */ /* 0x000ea4000802017f */
[----:B--2---:R-:W-:Y:S05]  /*d090*/  @!P1 BRA `(.L_x_84) ;  /* 0x0000000400f09947 */ /* 0x004fea0003800000 */
.L_x_109:
[----:B------:R-:W-:Y:S05]  /*d0a0*/  @!P0 BRA `(.L_x_85) ;  /* 0x0000000000048947 */ /* 0x000fea0003800000 */
[----:B------:R-:W-:Y:S01]  /*d0b0*/  BPT.TRAP 0x1 ;  /* 0x000000040000795c */ /* 0x000fe20000300000 */
.L_x_85:
[----:B------:R-:W1:Y:S02]  /*d0c0*/  LDL.LU R2, [R1+0x8] ;  /* 0x0000080001027983 */ /* 0x000e640000300800 */
[----:B-1----:R-:W-:-:S04]  /*d0d0*/  IMAD R5, R2, 0x8, R9 ;  /* 0x0000000802057824 */ /* 0x002fc800078e0209 */
[----:B------:R-:W1:Y:S02]  /*d0e0*/  SYNCS.PHASECHK.TRANS64.TRYWAIT P1, [R5+URZ+0x38860], R4 ;  /* 0x03886004050075a7 */ /* 0x000e64000802017f */
[----:B-1----:R-:W-:Y:S05]  /*d0f0*/  @!P1 BRA `(.L_x_86) ;  /* 0x0000000400ec9947 */ /* 0x002fea0003800000 */
.L_x_110:
[----:B------:R-:W-:Y:S05]  /*d100*/  @!P0 BRA `(.L_x_87) ;  /* 0x0000000000048947 */ /* 0x000fea0003800000 */
[----:B------:R-:W-:Y:S01]  /*d110*/  BPT.TRAP 0x1 ;  /* 0x000000040000795c */ /* 0x000fe20000300000 */
.L_x_87:
[----:B------:R-:W-:-:S04]  /*d120*/  IMAD R3, R3, 0x8, R9 ;  /* 0x0000000803037824 */ /* 0x000fc800078e0209 */
[----:B------:R-:W3:Y:S02]  /*d130*/  SYNCS.PHASECHK.TRANS64.TRYWAIT P1, [R3+URZ+0x38860], R0 ;  /* 0x03886000030075a7 */ /* 0x000ee4000802017f */
[----:B---3--:R-:W-:Y:S05]  /*d140*/  @!P1 BRA `(.L_x_88) ;  /* 0x0000000400ec9947 */ /* 0x008fea0003800000 */
.L_x_111:
[----:B------:R-:W-:Y:S05]  /*d150*/  @!P0 BRA `(.L_x_89) ;  /* 0x0000000000048947 */ /* 0x000fea0003800000 */
[----:B------:R-:W-:Y:S01]  /*d160*/  BPT.TRAP 0x1 ;  /* 0x000000040000795c */ /* 0x000fe20000300000 */
.L_x_89:
[----:B------:R-:W4:Y:S02]  /*d170*/  SYNCS.PHASECHK.TRANS64.TRYWAIT P0, [R5+URZ+0x38880], R4 ;  /* 0x03888004050075a7 */ /* 0x000f24000800017f */
[----:B----4-:R-:W-:Y:S05]  /*d180*/  @!P0 BRA `(.L_x_90) ;  /* 0x0000000400f08947 */ /* 0x010fea0003800000 */
.L_x_91:
[----:B------:R1:W1:Y:S02]  /*d190*/  SYNCS.PHASECHK.TRANS64.TRYWAIT P0, [R3+URZ+0x38880], R0 ;  /* 0x03888000030075a7 */ /* 0x000264000800017f */
[----:B-1----:R-:W-:Y:S05]  /*d1a0*/  @!P0 NANOSLEEP.SYNCS 0x989680 ;  /* 0x009896800000895d */ /* 0x002fea0003900000 */
[----:B------:R-:W1:Y:S02]  /*d1b0*/  @!P0 SYNCS.PHASECHK.TRANS64 P0, [R3+URZ+0x38880], R0 ;  /* 0x03888000030085a7 */ /* 0x000e64000800007f */
[----:B-1----:R-:W-:Y:S05]  /*d1c0*/  @!P0 BRA `(.L_x_91) ;  /* 0xfffffffc00f08947 */ /* 0x002fea000383ffff */
.L_x_81:
[----:B------:R-:W-:Y:S05]  /*d1d0*/  BSYNC B0 ;  /* 0x0000000000007941 */ /* 0x000fea0003800000 */
.L_x_80:
[----:B------:R-:W-:Y:S05]  /*d1e0*/  EXIT ;  /* 0x000000000000794d */ /* 0x000fea0003800000 */
.L_x_10:
[----:B-1----:R-:W-:-:S04]  /*d1f0*/  IMAD.U32 R3, RZ, RZ, UR38 ;  /* 0x00000026ff037e24 */ /* 0x002fc8000f8e00ff */
[----:B------:R1:W2:Y:S03]  /*d200*/  SYNCS.PHASECHK.TRANS64.TRYWAIT P1, [R3+URZ+0x38800], R8 ;  /* 0x03880008030075a7 */ /* 0x0002a6000802017f */
[----:B--2---:R-:W-:Y:S05]  /*d210*/  @!P1 NANOSLEEP.SYNCS 0x989680 ;  /* 0x009896800000995d */ /* 0x004fea0003900000 */
[----:B------:R-:W2:Y:S02]  /*d220*/  @!P1 SYNCS.PHASECHK.TRANS64 P1, [R3+URZ+0x38800], R8 ;  /* 0x03880008030095a7 */ /* 0x000ea4000802007f */
[----:B--2---:R-:W-:Y:S05]  /*d230*/  @!P1 BRA `(.L_x_10) ;  /* 0xfffffffc00ec9947 */ /* 0x004fea000383ffff */
[----:B------:R-:W-:Y:S05]  /*d240*/  BRA `(.L_x_92) ;  /* 0xffffff4000987947 */ /* 0x000fea000383ffff */
.L_x_14:
[----:B--2---:R2:W3:Y:S02]  /*d250*/  SYNCS.PHASECHK.TRANS64.TRYWAIT P1, [R3+URZ+0x38830], R4 ;  /* 0x03883004030075a7 */ /* 0x0044e4000802017f */
[----:B---3--:R-:W-:Y:S05]  /*d260*/  @!P1 NANOSLEEP.SYNCS 0x989680 ;  /* 0x009896800000995d */ /* 0x008fea0003900000 */
[----:B------:R-:W3:Y:S02]  /*d270*/  @!P1 SYNCS.PHASECHK.TRANS64 P1, [R3+URZ+0x38830], R4 ;  /* 0x03883004030095a7 */ /* 0x000ee4000802007f */
[----:B---3--:R-:W-:Y:S05]  /*d280*/  @!P1 BRA `(.L_x_14) ;  /* 0xfffffffc00f09947 */ /* 0x008fea000383ffff */
[----:B------:R-:W-:Y:S05]  /*d290*/  BRA `(.L_x_13) ;  /* 0xffffff4000c07947 */ /* 0x000fea000383ffff */
.L_x_19:
[----:B--2---:R-:W-:-:S04]  /*d2a0*/  IMAD.U32 R8, RZ, RZ, UR6 ;  /* 0x00000006ff087e24 */ /* 0x004fc8000f8e00ff */
[----:B------:R2:W3:Y:S03]  /*d2b0*/  SYNCS.PHASECHK.TRANS64.TRYWAIT P1, [R8+URZ+0x38830], R7 ;  /* 0x03883007080075a7 */ /* 0x0004e6000802017f */
[----:B---3--:R-:W-:Y:S05]  /*d2c0*/  @!P1 NANOSLEEP.SYNCS 0x989680 ;  /* 0x009896800000995d */ /* 0x008fea0003900000 */
[----:B------:R-:W3:Y:S02]  /*d2d0*/  @!P1 SYNCS.PHASECHK.TRANS64 P1, [R8+URZ+0x38830], R7 ;  /* 0x03883007080095a7 */ /* 0x000ee4000802007f */
[----:B---3--:R-:W-:Y:S05]  /*d2e0*/  @!P1 BRA `(.L_x_19) ;  /* 0xfffffffc00ec9947 */ /* 0x008fea000383ffff */
[----:B------:R-:W-:Y:S05]  /*d2f0*/  BRA `(.L_x_16) ;  /* 0xffffff74005c7947 */ /* 0x000fea000383ffff */
.L_x_23:
[----:B--2---:R-:W-:-:S04]  /*d300*/  IMAD.U32 R8, RZ, RZ, UR6 ;  /* 0x00000006ff087e24 */ /* 0x004fc8000f8e00ff */
[----:B------:R2:W3:Y:S03]  /*d310*/  SYNCS.PHASECHK.TRANS64.TRYWAIT P1, [R8+URZ+0x38850], R7 ;  /* 0x03885007080075a7 */ /* 0x0004e6000802017f */
[----:B---3--:R-:W-:Y:S05]  /*d320*/  @!P1 NANOSLEEP.SYNCS 0x989680 ;  /* 0x009896800000995d */ /* 0x008fea0003900000 */
[----:B------:R-:W3:Y:S02]  /*d330*/  @!P1 SYNCS.PHASECHK.TRANS64 P1, [R8+URZ+0x38850], R7 ;  /* 0x03885007080095a7 */ /* 0x000ee4000802007f */
[----:B---3--:R-:W-:Y:S05]  /*d340*/  @!P1 BRA `(.L_x_23) ;  /* 0xfffffffc00ec9947 */ /* 0x008fea000383ffff */
[----:B------:R-:W-:Y:S05]  /*d350*/  BRA `(.L_x_20) ;  /* 0xffffff7800287947 */ /* 0x000fea000383ffff */
.L_x_29:
[----:B--2---:R-:W-:-:S04]  /*d360*/  IMAD.U32 R3, RZ, RZ, UR8 ;  /* 0x00000008ff037e24 */ /* 0x004fc8000f8e00ff */
[----:B------:R2:W3:Y:S03]  /*d370*/  SYNCS.PHASECHK.TRANS64.TRYWAIT P1, [R3+URZ+0x38850], R0 ;  /* 0x03885000030075a7 */ /* 0x0004e6000802017f */
[----:B---3--:R-:W-:Y:S05]  /*d380*/  @!P1 NANOSLEEP.SYNCS 0x989680 ;  /* 0x009896800000995d */ /* 0x008fea0003900000 */
[----:B------:R-:W3:Y:S02]  /*d390*/  @!P1 SYNCS.PHASECHK.TRANS64 P1, [R3+URZ+0x38850], R0 ;  /* 0x03885000030095a7 */ /* 0x000ee4000802007f */
[----:B---3--:R-:W-:Y:S05]  /*d3a0*/  @!P1 BRA `(.L_x_29) ;  /* 0xfffffffc00ec9947 */ /* 0x008fea000383ffff */
[----:B------:R-:W-:Y:S05]  /*d3b0*/  BRA `(.L_x_28) ;  /* 0xffffff9c00d07947 */ /* 0x000fea000383ffff */
.L_x_39:
[----:B------:R-:W-:Y:S02]  /*d3c0*/  IMAD.MOV.U32 R13, RZ, RZ, R6 ;  /* 0x000000ffff0d7224 */ /* 0x000fe400078e0006 */
[----:B------:R-:W-:Y:S02]  /*d3d0*/  IMAD.MOV.U32 R12, RZ, RZ, RZ ;  /* 0x000000ffff0c7224 */ /* 0x000fe400078e00ff */
[----:B------:R-:W-:Y:S02]  /*d3e0*/  IMAD.MOV.U32 R11, RZ, RZ, 0x1f ;  /* 0x0000001fff0b7424 */ /* 0x000fe400078e00ff */
[----:B------:R-:W-:-:S07]  /*d3f0*/  IMAD.MOV.U32 R15, RZ, RZ, -0x1 ;  /* 0xffffffffff0f7424 */ /* 0x000fce00078e00ff */
[----:B-1----:R-:W-:Y:S05]  /*d400*/  WARPSYNC.COLLECTIVE R15, `(.L_x_93) ;  /* 0x000000000f087348 */ /* 0x002fea0003c00000 */
[----:B------:R2:W3:Y:S02]  /*d410*/  SHFL.IDX P6, R14, R13, R12, R11 ;  /* 0x0000000c0d0e7389 */ /* 0x0004e400000c000b */
[----:B-123--:R-:W-:Y:S01]  /*d420*/  ENDCOLLECTIVE ;  /* 0x000000000000791b */ /* 0x00efe20003800000 */
.L_x_93:
[----:B------:R-:W-:Y:S05]  /*d430*/  BRA `(.L_x_94) ;  /* 0xffffffd4003c7947 */ /* 0x000fea000383ffff */
.L_x_41:
[----:B------:R-:W-:Y:S01]  /*d440*/  BSSY B0, `(.L_x_95) ;  /* 0x0000006000007945 */ /* 0x000fe20003800000 */
[----:B------:R-:W-:-:S07]  /*d450*/  IMAD.MOV.U32 R15, RZ, RZ, -0x1 ;  /* 0xffffffffff0f7424 */ /* 0x000fce00078e00ff */
[----:B------:R-:W-:Y:S05]  /*d460*/  WARPSYNC.COLLECTIVE R15, `(.L_x_96) ;  /* 0x000000000f0c7348 */ /* 0x000fea0003c00000 */
[----:B------:R-:W-:Y:S02]  /*d470*/  ELECT P6, UR62, PT ;  /* 0x00000000003e782f */ /* 0x000fe400038c0000 */
[----:B------:R-:W-:Y:S01]  /*d480*/  MOV R14, UR62 ;  /* 0x0000003e000e7c02 */ /* 0x000fe20008000f00 */
[----:B------:R-:W-:Y:S10]  /*d490*/  ENDCOLLECTIVE ;  /* 0x000000000000791b */ /* 0x000ff40003800000 */
.L_x_96:
[----:B------:R-:W-:Y:S05]  /*d4a0*/  BSYNC B0 ;  /* 0x0000000000007941 */ /* 0x000fea0003800000 */
.L_x_95:
[----:B------:R-:W-:Y:S05]  /*d4b0*/  BRA `(.L_x_97) ;  /* 0xffffffd4003c7947 */ /* 0x000fea000383ffff */
.L_x_44:
[----:B-1----:R1:W2:Y:S02]  /*d4c0*/  SYNCS.PHASECHK.TRANS64.TRYWAIT P3, [R5+URZ+0x38880], R2 ;  /* 0x03888002050075a7 */ /* 0x0022a4000806017f */
[----:B--2---:R-:W-:Y:S05]  /*d4d0*/  @!P3 NANOSLEEP.SYNCS 0x989680 ;  /* 0x009896800000b95d */ /* 0x004fea0003900000 */
[----:B------:R-:W2:Y:S02]  /*d4e0*/  @!P3 SYNCS.PHASECHK.TRANS64 P3, [R5+URZ+0x38880], R2 ;  /* 0x038880020500b5a7 */ /* 0x000ea4000806007f */
[----:B--2---:R-:W-:Y:S05]  /*d4f0*/  @!P3 BRA `(.L_x_44) ;  /* 0xfffffffc00f0b947 */ /* 0x004fea000383ffff */
[----:B------:R-:W-:Y:S05]  /*d500*/  BRA `(.L_x_98) ;  /* 0xffffffd400947947 */ /* 0x000fea000383ffff */
.L_x_46:
[----:B--2---:R2:W3:Y:S02]  /*d510*/  SYNCS.PHASECHK.TRANS64.TRYWAIT P3, [R5+URZ+0x38840], R2 ;  /* 0x03884002050075a7 */ /* 0x0044e4000806017f */
[----:B---3--:R-:W-:Y:S05]  /*d520*/  @!P3 NANOSLEEP.SYNCS 0x989680 ;  /* 0x009896800000b95d */ /* 0x008fea0003900000 */
[----:B------:R-:W3:Y:S02]  /*d530*/  @!P3 SYNCS.PHASECHK.TRANS64 P3, [R5+URZ+0x38840], R2 ;  /* 0x038840020500b5a7 */ /* 0x000ee4000806007f */
[----:B---3--:R-:W-:Y:S05]  /*d540*/  @!P3 BRA `(.L_x_46) ;  /* 0xfffffffc00f0b947 */ /* 0x008fea000383ffff */
[----:B------:R-:W-:Y:S05]  /*d550*/  BRA `(.L_x_99) ;  /* 0xffffffd800007947 */ /* 0x000fea000383ffff */
.L_x_48:
[----:B-1----:R-:W-:-:S04]  /*d560*/  IMAD.U32 R3, RZ, RZ, UR40 ;  /* 0x00000028ff037e24 */ /* 0x002fc8000f8e00ff */
[----:B------:R1:W3:Y:S03]  /*d570*/  SYNCS.PHASECHK.TRANS64.TRYWAIT P0, [R3+URZ+0x38820], R2 ;  /* 0x03882002030075a7 */ /* 0x0002e6000800017f */
[----:B---3--:R-:W-:Y:S05]  /*d580*/  @!P0 NANOSLEEP.SYNCS 0x989680 ;  /* 0x009896800000895d */ /* 0x008fea0003900000 */
[----:B------:R-:W3:Y:S02]  /*d590*/  @!P0 SYNCS.PHASECHK.TRANS64 P0, [R3+URZ+0x38820], R2 ;  /* 0x03882002030085a7 */ /* 0x000ee4000800007f */
[----:B---3--:R-:W-:Y:S05]  /*d5a0*/  @!P0 BRA `(.L_x_48) ;  /* 0xfffffffc00ec8947 */ /* 0x008fea000383ffff */
[----:B------:R-:W-:Y:S05]  /*d5b0*/  BRA `(.L_x_100) ;  /* 0xffffffd800cc7947 */ /* 0x000fea000383ffff */
.L_x_54:
[----:B---3--:R3:W4:Y:S02]  /*d5c0*/  SYNCS.PHASECHK.TRANS64.TRYWAIT P0, [R4+URZ+0x38880], R2 ;  /* 0x03888002040075a7 */ /* 0x008724000800017f */
[----:B----4-:R-:W-:Y:S05]  /*d5d0*/  @!P0 NANOSLEEP.SYNCS 0x989680 ;  /* 0x009896800000895d */ /* 0x010fea0003900000 */
[----:B------:R-:W4:Y:S02]  /*d5e0*/  @!P0 SYNCS.PHASECHK.TRANS64 P0, [R4+URZ+0x38880], R2 ;  /* 0x03888002040085a7 */ /* 0x000f24000800007f */
[----:B----4-:R-:W-:Y:S05]  /*d5f0*/  @!P0 BRA `(.L_x_54) ;  /* 0xfffffffc00f08947 */ /* 0x010fea000383ffff */
[----:B------:R-:W-:Y:S05]  /*d600*/  BRA `(.L_x_101) ;  /* 0xffffffdc00707947 */ /* 0x000fea000383ffff */
.L_x_60:
[----:B-1----:R1:W2:Y:S02]  /*d610*/  SYNCS.PHASECHK.TRANS64.TRYWAIT P0, [R4+URZ+0x38840], R2 ;  /* 0x03884002040075a7 */ /* 0x0022a4000800017f */
[----:B--2---:R-:W-:Y:S05]  /*d620*/  @!P0 NANOSLEEP.SYNCS 0x989680 ;  /* 0x009896800000895d */ /* 0x004fea0003900000 */
[----:B------:R-:W2:Y:S02]  /*d630*/  @!P0 SYNCS.PHASECHK.TRANS64 P0, [R4+URZ+0x38840], R2 ;  /* 0x03884002040085a7 */ /* 0x000ea4000800007f */
[----:B--2---:R-:W-:Y:S05]  /*d640*/  @!P0 BRA `(.L_x_60) ;  /* 0xfffffffc00f08947 */ /* 0x004fea000383ffff */
[----:B------:R-:W-:Y:S05]  /*d650*/  BRA `(.L_x_102) ;  /* 0xffffffe000347947 */ /* 0x000fea000383ffff */
.L_x_67:
[----:B---3--:R-:W3:Y:S02]  /*d660*/  LDL R3, [R1] ;  /* 0x0000000001037983 */ /* 0x008ee40000100800 */
[----:B---3--:R3:W4:Y:S02]  /*d670*/  SYNCS.PHASECHK.TRANS64.TRYWAIT P3, [R3+URZ+0x38870], R2 ;  /* 0x03887002030075a7 */ /* 0x008724000806017f */
[----:B----4-:R-:W-:Y:S05]  /*d680*/  @!P3 NANOSLEEP.SYNCS 0x989680 ;  /* 0x009896800000b95d */ /* 0x010fea0003900000 */
[----:B------:R-:W4:Y:S02]  /*d690*/  @!P3 SYNCS.PHASECHK.TRANS64 P3, [R3+URZ+0x38870], R2 ;  /* 0x038870020300b5a7 */ /* 0x000f24000806007f */
[----:B----4-:R-:W-:Y:S05]  /*d6a0*/  @!P3 BRA `(.L_x_67) ;  /* 0xfffffffc00ecb947 */ /* 0x010fea000383ffff */
[----:B------:R-:W-:Y:S05]  /*d6b0*/  BRA `(.L_x_103) ;  /* 0xffffffe400147947 */ /* 0x000fea000383ffff */
.L_x_69:
[----:B---3--:R-:W3:Y:S02]  /*d6c0*/  LDL R3, [R1] ;  /* 0x0000000001037983 */ /* 0x008ee40000100800 */
[----:B---3--:R3:W4:Y:S02]  /*d6d0*/  SYNCS.PHASECHK.TRANS64.TRYWAIT P3, [R3+URZ+0x38860], R2 ;  /* 0x03886002030075a7 */ /* 0x008724000806017f */
[----:B----4-:R-:W-:Y:S05]  /*d6e0*/  @!P3 NANOSLEEP.SYNCS 0x989680 ;  /* 0x009896800000b95d */ /* 0x010fea0003900000 */
[----:B------:R-:W4:Y:S02]  /*d6f0*/  @!P3 SYNCS.PHASECHK.TRANS64 P3, [R3+URZ+0x38860], R2 ;  /* 0x038860020300b5a7 */ /* 0x000f24000806007f */
[----:B----4-:R-:W-:Y:S05]  /*d700*/  @!P3 BRA `(.L_x_69) ;  /* 0xfffffffc00ecb947 */ /* 0x010fea000383ffff */
[----:B------:R-:W-:Y:S05]  /*d710*/  BRA `(.L_x_104) ;  /* 0xffffffe4001c7947 */ /* 0x000fea000383ffff */
.L_x_74:
[----:B-1----:R1:W3:Y:S02]  /*d720*/  SYNCS.PHASECHK.TRANS64.TRYWAIT P0, [R21+URZ+0x38870], R0 ;  /* 0x03887000150075a7 */ /* 0x0022e4000800017f */
[----:B---3--:R-:W-:Y:S05]  /*d730*/  @!P0 NANOSLEEP.SYNCS 0x989680 ;  /* 0x009896800000895d */ /* 0x008fea0003900000 */
[----:B------:R-:W3:Y:S02]  /*d740*/  @!P0 SYNCS.PHASECHK.TRANS64 P0, [R21+URZ+0x38870], R0 ;  /* 0x03887000150085a7 */ /* 0x000ee4000800007f */
[----:B---3--:R-:W-:Y:S05]  /*d750*/  @!P0 BRA `(.L_x_74) ;  /* 0xfffffffc00f08947 */ /* 0x008fea000383ffff */
[----:B------:R-:W-:Y:S05]  /*d760*/  BRA `(.L_x_105) ;  /* 0xffffffec00587947 */ /* 0x000fea000383ffff */
.L_x_76:
[----:B-1----:R1:W3:Y:S02]  /*d770*/  SYNCS.PHASECHK.TRANS64.TRYWAIT P0, [R21+URZ+0x38860], R0 ;  /* 0x03886000150075a7 */ /* 0x0022e4000800017f */
[----:B---3--:R-:W-:Y:S05]  /*d780*/  @!P0 NANOSLEEP.SYNCS 0x989680 ;  /* 0x009896800000895d */ /* 0x008fea0003900000 */
[----:B------:R-:W3:Y:S02]  /*d790*/  @!P0 SYNCS.PHASECHK.TRANS64 P0, [R21+URZ+0x38860], R0 ;  /* 0x03886000150085a7 */ /* 0x000ee4000800007f */
[----:B---3--:R-:W-:Y:S05]  /*d7a0*/  @!P0 BRA `(.L_x_76) ;  /* 0xfffffffc00f08947 */ /* 0x008fea000383ffff */
[----:B------:R-:W-:Y:S05]  /*d7b0*/  BRA `(.L_x_106) ;  /* 0xffffffec00607947 */ /* 0x000fea000383ffff */
.L_x_79:
[----:B-1----:R1:W2:Y:S02]  /*d7c0*/  SYNCS.PHASECHK.TRANS64.TRYWAIT P0, [R9+URZ+0x38820], R0 ;  /* 0x03882000090075a7 */ /* 0x0022a4000800017f */
[----:B--2---:R-:W-:Y:S05]  /*d7d0*/  @!P0 NANOSLEEP.SYNCS 0x989680 ;  /* 0x009896800000895d */ /* 0x004fea0003900000 */
[----:B------:R-:W2:Y:S02]  /*d7e0*/  @!P0 SYNCS.PHASECHK.TRANS64 P0, [R9+URZ+0x38820], R0 ;  /* 0x03882000090085a7 */ /* 0x000ea4000800007f */
[----:B--2---:R-:W-:Y:S05]  /*d7f0*/  @!P0 BRA `(.L_x_79) ;  /* 0xfffffffc00f08947 */ /* 0x004fea000383ffff */
[----:B------:R-:W-:Y:S05]  /*d800*/  BRA `(.L_x_107) ;  /* 0xfffffff400ac7947 */ /* 0x000fea000383ffff */
.L_x_83:
[----:B-1----:R1:W2:Y:S02]  /*d810*/  SYNCS.PHASECHK.TRANS64.TRYWAIT P1, [R5+URZ], R4 ;  /* 0x00000004050075a7 */ /* 0x0022a4000802017f */
[----:B--2---:R-:W-:Y:S05]  /*d820*/  @!P1 NANOSLEEP.SYNCS 0x989680 ;  /* 0x009896800000995d */ /* 0x004fea0003900000 */
[----:B------:R-:W2:Y:S02]  /*d830*/  @!P1 SYNCS.PHASECHK.TRANS64 P1, [R5+URZ], R4 ;  /* 0x00000004050095a7 */ /* 0x000ea4000802007f */
[----:B--2---:R-:W-:Y:S05]  /*d840*/  @!P1 BRA `(.L_x_83) ;  /* 0xfffffffc00f09947 */ /* 0x004fea000383ffff */
[----:B------:R-:W-:Y:S05]  /*d850*/  BRA `(.L_x_108) ;  /* 0xfffffff800087947 */ /* 0x000fea000383ffff */
.L_x_84:
[----:B--2---:R2:W3:Y:S02]  /*d860*/  SYNCS.PHASECHK.TRANS64.TRYWAIT P1, [R7+URZ], R0 ;  /* 0x00000000070075a7 */ /* 0x0044e4000802017f */
[----:B---3--:R-:W-:Y:S05]  /*d870*/  @!P1 NANOSLEEP.SYNCS 0x989680 ;  /* 0x009896800000995d */ /* 0x008fea0003900000 */
[----:B------:R-:W3:Y:S02]  /*d880*/  @!P1 SYNCS.PHASECHK.TRANS64 P1, [R7+URZ], R0 ;  /* 0x00000000070095a7 */ /* 0x000ee4000802007f */
[----:B---3--:R-:W-:Y:S05]  /*d890*/  @!P1 BRA `(.L_x_84) ;  /* 0xfffffffc00f09947 */ /* 0x008fea000383ffff */
[----:B------:R-:W-:Y:S05]  /*d8a0*/  BRA `(.L_x_109) ;  /* 0xfffffff400fc7947 */ /* 0x000fea000383ffff */
.L_x_86:
[----:B-1----:R1:W3:Y:S02]  /*d8b0*/  SYNCS.PHASECHK.TRANS64.TRYWAIT P1, [R5+URZ+0x38860], R4 ;  /* 0x03886004050075a7 */ /* 0x0022e4000802017f */
[----:B---3--:R-:W-:Y:S05]  /*d8c0*/  @!P1 NANOSLEEP.SYNCS 0x989680 ;  /* 0x009896800000995d */ /* 0x008fea0003900000 */
[----:B------:R-:W3:Y:S02]  /*d8d0*/  @!P1 SYNCS.PHASECHK.TRANS64 P1, [R5+URZ+0x38860], R4 ;  /* 0x03886004050095a7 */ /* 0x000ee4000802007f */
[----:B---3--:R-:W-:Y:S05]  /*d8e0*/  @!P1 BRA `(.L_x_86) ;  /* 0xfffffffc00f09947 */ /* 0x008fea000383ffff */
[----:B------:R-:W-:Y:S05]  /*d8f0*/  BRA `(.L_x_110) ;  /* 0xfffffff800007947 */ /* 0x000fea000383ffff */
.L_x_88:
[----:B---3--:R3:W4:Y:S02]  /*d900*/  SYNCS.PHASECHK.TRANS64.TRYWAIT P1, [R3+URZ+0x38860], R0 ;  /* 0x03886000030075a7 */ /* 0x008724000802017f */
[----:B----4-:R-:W-:Y:S05]  /*d910*/  @!P1 NANOSLEEP.SYNCS 0x989680 ;  /* 0x009896800000995d */ /* 0x010fea0003900000 */
[----:B------:R-:W4:Y:S02]  /*d920*/  @!P1 SYNCS.PHASECHK.TRANS64 P1, [R3+URZ+0x38860], R0 ;  /* 0x03886000030095a7 */ /* 0x000f24000802007f */
[----:B----4-:R-:W-:Y:S05]  /*d930*/  @!P1 BRA `(.L_x_88) ;  /* 0xfffffffc00f09947 */ /* 0x010fea000383ffff */
[----:B------:R-:W-:Y:S05]  /*d940*/  BRA `(.L_x_111) ;  /* 0xfffffff800007947 */ /* 0x000fea000383ffff */
.L_x_90:
[----:B----4-:R4:W1:Y:S02]  /*d950*/  SYNCS.PHASECHK.TRANS64.TRYWAIT P0, [R5+URZ+0x38880], R4 ;  /* 0x03888004050075a7 */ /* 0x010864000800017f */
[----:B-1----:R-:W-:Y:S05]  /*d960*/  @!P0 NANOSLEEP.SYNCS 0x989680 ;  /* 0x009896800000895d */ /* 0x002fea0003900000 */
[----:B------:R-:W1:Y:S02]  /*d970*/  @!P0 SYNCS.PHASECHK.TRANS64 P0, [R5+URZ+0x38880], R4 ;  /* 0x03888004050085a7 */ /* 0x000e64000800007f */
[----:B-1----:R-:W-:Y:S05]  /*d980*/  @!P0 BRA `(.L_x_90) ;  /* 0xfffffffc00f08947 */ /* 0x002fea000383ffff */
[----:B------:R-:W-:Y:S05]  /*d990*/  BRA `(.L_x_91) ;  /* 0xfffffff400fc7947 */ /* 0x000fea000383ffff */
.L_x_112:
[----:B------:R-:W-:-:S00]  /*d9a0*/  BRA `(.L_x_112) ;  /* 0xfffffffc00fc7947 */ /* 0x000fc0000383ffff */
[----:B------:R-:W-:-:S00]  /*d9b0*/  NOP ;  /* 0x0000000000007918 */ /* 0x000fc00000000000 */
        /* <DEDUP_REMOVED lines=12> */
.L_x_2764:


//--------------------- .text._ZN7cutlass13device_kernelIN5flash11enable_sm90INS1_16FlashAttnFwdSm90INS1_25CollectiveMainloopFwdSm90ILi2EN4cute5tupleIJNS5_1CILi1EEES8_S8_EEENS6_IJNS7_ILi128EEESA_NS7_ILi256EEEEEELi256ENS_12float_e4m3_tEfNS_4arch4Sm90ELb0ELb0ELb1ELb1ELb0ELb0ELb0ELb1ELb1ELb0ELb0ELb0EEENS1_21CollectiveEpilogueFwdINS6_IJSA_SB_SA_EEES9_NS_10bfloat16_tESF_Li256ELb1ELb0ELb0ELb1EEENS1_36VarlenDynamicPersistentTileSchedulerILi128ELi128ELi256ELi128ELb0ELb0ELb1ELb0ELb1ELb1EEEEEEEEEvNT_6ParamsE --------------------------
	.section	.text._ZN7cutlass13device_kernelIN5flash11enable_sm90INS1_16FlashAttnFwdSm90INS1_25CollectiveMainloopFwdSm90ILi2EN4cute5tupleIJNS5_1CILi1EEES8_S8_EEENS6_IJNS7_ILi128EEESA_NS7_ILi256EEEEEELi256ENS_12float_e4m3_tEfNS_4arch4Sm90ELb0ELb0ELb1ELb1ELb0ELb0ELb0ELb1ELb1ELb0ELb0ELb0EEENS1_21CollectiveEpilogueFwdINS6_IJSA_SB_SA_EEES9_NS_10bfloat16_tESF_Li256ELb1ELb0ELb0ELb1EEENS1_36VarlenDynamicPersistentTileSchedulerILi128ELi128ELi256ELi128ELb0ELb0ELb1ELb0ELb1ELb1EEEEEEEEEvNT_6ParamsE,"ax",@progbits
	.align	128
.text._ZN7cutlass13device_kernelIN5flash11enable_sm90INS1_16FlashAttnFwdSm90INS1_25CollectiveMainloopFwdSm90ILi2EN4cute5tupleIJNS5_1CILi1EEES8_S8_EEENS6_IJNS7_ILi128EEESA_NS7_ILi256EEEEEELi256ENS_12float_e4m3_tEfNS_4arch4Sm90ELb0ELb0ELb1ELb1ELb0ELb0ELb0ELb1ELb1ELb0ELb0ELb0EEENS1_21CollectiveEpilogueFwdINS6_IJSA_SB_SA_EEES9_NS_10bfloat16_tESF_Li256ELb1ELb0ELb0ELb1EEENS1_36VarlenDynamicPersistentTileSchedulerILi128ELi128ELi256ELi128ELb0ELb0ELb1ELb0ELb1ELb1EEEEEEEEEvNT_6ParamsE:
        .type           _ZN7cutlass13device_kernelIN5flash11enable_sm90INS1_16FlashAttnFwdSm90INS1_25CollectiveMainloopFwdSm90ILi2EN4cute5tupleIJNS5_1CILi1EEES8_S8_EEENS6_IJNS7_ILi128EEESA_NS7_ILi256EEEEEELi256ENS_12float_e4m3_tEfNS_4arch4Sm90ELb0ELb0ELb1ELb1ELb0ELb0ELb0ELb1ELb1ELb0ELb0ELb0EEENS1_21CollectiveEpilogueFwdINS6_IJSA_SB_SA_EEES9_NS_10bfloat16_tESF_Li256ELb1ELb0ELb0ELb1EEENS1_36VarlenDynamicPersistentTileSchedulerILi128ELi128ELi256ELi128ELb0ELb0ELb1ELb0ELb1ELb1EEEEEEEEEvNT_6ParamsE,@function
        .size           _ZN7cutlass13device_kernelIN5flash11enable_sm90INS1_16FlashAttnFwdSm90INS1_25CollectiveMainloopFwdSm90ILi2EN4cute5tupleIJNS5_1CILi1EEES8_S8_EEENS6_IJNS7_ILi128EEESA_NS7_ILi256EEEEEELi256ENS_12float_e4m3_tEfNS_4arch4Sm90ELb0ELb0ELb1ELb1ELb0ELb0ELb0ELb1ELb1ELb0ELb0ELb0EEENS1_21CollectiveEpilogueFwdINS6_IJSA_SB_SA_EEES9_NS_10bfloat16_tESF_Li256ELb1ELb0ELb0ELb1EEENS1_36VarlenDynamicPersistentTileSchedulerILi128ELi128ELi256ELi128ELb0ELb0ELb1ELb0ELb1ELb1EEEEEEEEEvNT_6ParamsE,(.L_x_2765 - _ZN7cutlass13device_kernelIN5flash11enable_sm90INS1_16FlashAttnFwdSm90INS1_25CollectiveMainloopFwdSm90ILi2EN4cute5tupleIJNS5_1CILi1EEES8_S8_EEENS6_IJNS7_ILi128EEESA_NS7_ILi256EEEEEELi256ENS_12float_e4m3_tEfNS_4arch4Sm90ELb0ELb0ELb1ELb1ELb0ELb0ELb0ELb1ELb1ELb0ELb0ELb0EEENS1_21CollectiveEpilogueFwdINS6_IJSA_SB_SA_EEES9_NS_10bfloat16_tESF_Li256ELb1ELb0ELb0ELb1EEENS1_36VarlenDynamicPersistentTileSchedulerILi128ELi128ELi256ELi128ELb0ELb0ELb1ELb0ELb1ELb1EEEEEEEEEvNT_6ParamsE)
        .other          _ZN7cutlass13device_kernelIN5flash11enable_sm90INS1_16FlashAttnFwdSm90INS1_25CollectiveMainloopFwdSm90ILi2EN4cute5tupleIJNS5_1CILi1EEES8_S8_EEENS6_IJNS7_ILi128EEESA_NS7_ILi256EEEEEELi256ENS_12float_e4m3_tEfNS_4arch4Sm90ELb0ELb0ELb1ELb1ELb0ELb0ELb0ELb1ELb1ELb0ELb0ELb0EEENS1_21CollectiveEpilogueFwdINS6_IJSA_SB_SA_EEES9_NS_10bfloat16_tESF_Li256ELb1ELb0ELb0ELb1EEENS1_36VarlenDynamicPersistentTileSchedulerILi128ELi128ELi256ELi128ELb0ELb0ELb1ELb0ELb1ELb1EEEEEEEEEvNT_6ParamsE,@"STO_CUDA_ENTRY STV_DEFAULT"
_ZN7cutlass13device_kernelIN5flash11enable_sm90INS1_16FlashAttnFwdSm90INS1_25CollectiveMainloopFwdSm90ILi2EN4cute5tupleIJNS5_1CILi1EEES8_S8_EEENS6_IJNS7_ILi128EEESA_NS7_ILi256EEEEEELi256ENS_12float_e4m3_tEfNS_4arch4Sm90ELb0ELb0ELb1ELb1ELb0ELb0ELb0ELb1ELb1ELb0ELb0ELb0EEENS1_21CollectiveEpilogueFwdINS6_IJSA_SB_SA_EEES9_NS_10bfloat16_tESF_Li256ELb1ELb0ELb0ELb1EEENS1_36VarlenDynamicPersistentTileSchedulerILi128ELi128ELi256ELi128ELb0ELb0ELb1ELb0ELb1ELb1EEEEEEEEEvNT_6ParamsE:
[----:B------:R-:W0:Y:S02]  /*0000*/  LDC R1, c[0x0][0x28] ;  /* 0x00000a00ff017b82 */ /* 0x000e240000000800 */
[----:B0-----:R-:W-:Y:S01]  /*0010*/  VIADD R1, R1, 0xffffffc0 ;  /* 0xffffffc001017836 */ /* 0x001fe20000000000 */
[----:B------:R-:W0:Y:S01]  /*0020*/  S2R R3, SR_TID.X ;  /* 0x0000000000037919 */ /* 0x000e220000002100 */
[----:B------:R-:W-:Y:S01]  /*0030*/  ELECT P0, URZ, PT ;  /* 0x00000000003f782f */ /* 0x000fe20003800000 */
[----:B------:R-:W-:Y:S01]  /*0040*/  BSSY B0, `(.L_x_113) ;  /* 0x0000011000007945 */ /* 0x000fe20003800000 */
[--C-:B0-----:R-:W-:Y:S02]  /*0050*/  SHF.R.U32.HI R0, RZ, 0x5, R3.reuse ;  /* 0x00000005ff007819 */ /* 0x101fe40000011603 */
[----:B------:R-:W-:-:S03]  /*0060*/  SHF.R.U32.HI R23, RZ, 0x7, R3 ;  /* 0x00000007ff177819 */ /* 0x000fc60000011603 */
[----:B------:R-:W0:Y:S02]  /*0070*/  SHFL.IDX PT, R2, R0, RZ, 0x1f ;  /* 0x00001fff00027589 */ /* 0x000e2400000e0000 */
[----:B0-----:R-:W-:-:S13]  /*0080*/  ISETP.EQ.AND P0, PT, R2, RZ, P0 ;  /* 0x000000ff0200720c */ /* 0x001fda0000702270 */
[----:B------:R-:W-:Y:S05]  /*0090*/  @!P0 BRA `(.L_x_114) ;  /* 0x00000000002c8947 */ /* 0x000fea0003800000 */
[----:B------:R-:W-:Y:S02]  /*00a0*/  ULDC.64 UR4, c[0x0][0x198] ;  /* 0x0000660000047ab9 */ /* 0x000fe40000000a00 */
[----:B------:R-:W-:Y:S02]  /*00b0*/  UIADD3 UR6, UP0, UR4, 0x270, URZ ;  /* 0x0000027004067890 */ /* 0x000fe4000ff1e03f */
[----:B------:R-:W-:Y:S02]  /*00c0*/  UIADD3 UR8, UP1, UR4, 0x370, URZ ;  /* 0x0000037004087890 */ /* 0x000fe4000ff3e03f */
[----:B------:R-:W-:Y:S02]  /*00d0*/  UIADD3 UR4, UP2, UR4, 0x470, URZ ;  /* 0x0000047004047890 */ /* 0x000fe4000ff5e03f */
[----:B------:R-:W-:Y:S02]  /*00e0*/  UIADD3.X UR7, URZ, UR5, URZ, UP0, !UPT ;  /* 0x000000053f077290 */ /* 0x000fe400087fe43f */
[----:B------:R-:W-:-:S02]  /*00f0*/  UIADD3.X UR9, URZ, UR5, URZ, UP1, !UPT ;  /* 0x000000053f097290 */ /* 0x000fc40008ffe43f */
[----:B------:R-:W-:-:S05]  /*0100*/  UIADD3.X UR5, URZ, UR5, URZ, UP2, !UPT ;  /* 0x000000053f057290 */ /* 0x000fca00097fe43f */
[----:B------:R0:W-:Y:S02]  /*0110*/  UTMACCTL.PF [UR6] ;  /* 0x00000000060079b9 */ /* 0x0001e40008040000 */
[----:B------:R0:W-:Y:S02]  /*0120*/  UTMACCTL.PF [UR8] ;  /* 0x00000000080079b9 */ /* 0x0001e40008040000 */
[----:B------:R0:W-:Y:S02]  /*0130*/  UTMACCTL.PF [UR4] ;  /* 0x00000000040079b9 */ /* 0x0001e40008040000 */
[----:B0-----:R-:W-:Y:S01]  /*0140*/  NOP ;  /* 0x0000000000007918 */ /* 0x001fe20000000000 */
.L_x_114:
[----:B------:R-:W-:Y:S05]  /*0150*/  BSYNC B0 ;  /* 0x0000000000007941 */ /* 0x000fea0003800000 */
.L_x_113:
[----:B------:R-:W-:Y:S01]  /*0160*/  VOTEU.ANY UP0, P0 ;  /* 0x00000000003f7886 */ /* 0x000fe20000000100 */
[----:B------:R-:W0:Y:S01]  /*0170*/  SHFL.IDX PT, R3, R23, RZ, 0x1f ;  /* 0x00001fff17037589 */ /* 0x000e2200000e0000 */
[----:B------:R-:W-:Y:S01]  /*0180*/  UMOV UR4, 0x1 ;  /* 0x0000000100047882 */ /* 0x000fe20000000000 */
[----:B------:R-:W-:Y:S01]  /*0190*/  UMOV UR7, 0x100 ;  /* 0x0000010000077882 */ /* 0x000fe20000000000 */
[----:B------:R-:W-:Y:S01]  /*01a0*/  VOTEU.ANY UP1, P0 ;  /* 0x00000000003f7886 */ /* 0x000fe20000020100 */
[----:B------:R-:W1:Y:S01]  /*01b0*/  @UP0 S2UR UR8, SR_CgaCtaId ;  /* 0x00000000000809c3 */ /* 0x000e620000008800 */
[----:B------:R-:W2:Y:S01]  /*01c0*/  SHFL.IDX PT, R2, R0, RZ, 0x1f ;  /* 0x00001fff00027589 */ /* 0x000ea200000e0000 */
[----:B------:R-:W-:Y:S01]  /*01d0*/  @UP0 UMOV UR6, 0x400 ;  /* 0x0000040000060882 */ /* 0x000fe20000000000 */
[----:B------:R-:W-:-:S04]  /*01e0*/  @UP0 UIADD3 UR4, -UR4, 0x100000, URZ ;  /* 0x0010000004040890 */ /* 0x000fc8000fffe13f */
[----:B------:R-:W-:Y:S02]  /*01f0*/  @UP0 USHF.L.U32 UR5, UR4, 0xb, URZ ;  /* 0x0000000b04050899 */ /* 0x000fe4000800063f */
[----:B------:R-:W-:Y:S01]  /*0200*/  @UP0 USHF.L.U32 UR4, UR4, 0x1, URZ ;  /* 0x0000000104040899 */ /* 0x000fe2000800063f */
[----:B------:R-:W-:Y:S01]  /*0210*/  VOTEU.ANY UP2, P0 ;  /* 0x00000000003f7886 */ /* 0x000fe20000040100 */
[----:B0-----:R-:W-:Y:S01]  /*0220*/  R2UR UR9, R3 ;  /* 0x00000000030972ca */ /* 0x001fe200000e0000 */
[----:B-1----:R-:W-:Y:S01]  /*0230*/  @UP0 ULEA UR8, UR8, UR6, 0x18 ;  /* 0x0000000608080291 */ /* 0x002fe2000f8ec03f */
[----:B--2---:R-:W-:Y:S01]  /*0240*/  ISETP.NE.AND P1, PT, R2, RZ, PT ;  /* 0x000000ff0200720c */ /* 0x004fe20003f25270 */
[----:B------:R-:W-:-:S04]  /*0250*/  @UP0 UIADD3 UR6, -UR7, 0x100000, URZ ;  /* 0x0010000007060890 */ /* 0x000fc8000fffe13f */
[----:B------:R-:W-:Y:S02]  /*0260*/  @UP0 USHF.L.U32 UR7, UR6, 0xb, URZ ;  /* 0x0000000b06070899 */ /* 0x000fe4000800063f */
[----:B------:R-:W-:-:S04]  /*0270*/  @UP0 USHF.L.U32 UR6, UR6, 0x1, URZ ;  /* 0x0000000106060899 */ /* 0x000fc8000800063f */
[----:B------:R-:W-:Y:S01]  /*0280*/  UISETP.NE.AND UP0, UPT, UR9, URZ, UPT ;  /* 0x0000003f0900728c */ /* 0x000fe2000bf05270 */
[----:B------:R-:W0:Y:S02]  /*0290*/  FENCE.VIEW.ASYNC.S ;  /* 0x00000000000073c6 */ /* 0x000e240000000000 */
[----:B0-----:R0:W1:Y:S05]  /*02a0*/  @UP1 SYNCS.EXCH.64 URZ, [UR8+0x38800], UR4 ;  /* 0x03880004083f15b2 */ /* 0x00106a0008000100 */
[----:B------:R0:W2:Y:S01]  /*02b0*/  @UP2 SYNCS.EXCH.64 URZ, [UR8+0x38820], UR6 ;  /* 0x03882006083f25b2 */ /* 0x0000a20008000100 */
[----:B------:R-:W-:Y:S05]  /*02c0*/  @P1 BRA `(.L_x_115) ;  /* 0x0000000000481947 */ /* 0x000fea0003800000 */
[----:B0-----:R-:W0:Y:S01]  /*02d0*/  S2UR UR5, SR_CgaCtaId ;  /* 0x00000000000579c3 */ /* 0x001e220000008800 */
[----:B------:R-:W-:Y:S01]  /*02e0*/  UMOV UR4, 0x400 ;  /* 0x0000040000047882 */ /* 0x000fe20000000000 */
[----:B------:R-:W-:Y:S01]  /*02f0*/  UMOV UR6, 0x1 ;  /* 0x0000000100067882 */ /* 0x000fe20000000000 */
[----:B------:R-:W-:Y:S01]  /*0300*/  UMOV UR9, 0x2 ;  /* 0x0000000200097882 */ /* 0x000fe20000000000 */
[----:B------:R-:W-:-:S04]  /*0310*/  UIADD3 UR6, -UR6, 0x100000, URZ ;  /* 0x0010000006067890 */ /* 0x000fc8000fffe13f */
[----:B------:R-:W-:Y:S02]  /*0320*/  USHF.L.U32 UR7, UR6, 0xb, URZ ;  /* 0x0000000b06077899 */ /* 0x000fe4000800063f */
[----:B------:R-:W-:Y:S01]  /*0330*/  USHF.L.U32 UR6, UR6, 0x1, URZ ;  /* 0x0000000106067899 */ /* 0x000fe2000800063f */
[----:B------:R-:W-:Y:S01]  /*0340*/  ELECT P0, URZ, PT ;  /* 0x00000000003f782f */ /* 0x000fe20003800000 */
[----:B0-----:R-:W-:Y:S02]  /*0350*/  ULEA UR8, UR5, UR4, 0x18 ;  /* 0x0000000405087291 */ /* 0x001fe4000f8ec03f */
[----:B------:R-:W-:-:S04]  /*0360*/  UIADD3 UR4, -UR9, 0x100000, URZ ;  /* 0x0010000009047890 */ /* 0x000fc8000fffe13f */
[----:B------:R-:W-:Y:S02]  /*0370*/  USHF.L.U32 UR5, UR4, 0xb, URZ ;  /* 0x0000000b04057899 */ /* 0x000fe4000800063f */
[----:B------:R-:W-:Y:S01]  /*0380*/  USHF.L.U32 UR4, UR4, 0x1, URZ ;  /* 0x0000000104047899 */ /* 0x000fe2000800063f */
[----:B------:R-:W0:Y:S03]  /*0390*/  FENCE.VIEW.ASYNC.S ;  /* 0x00000000000073c6 */ /* 0x000e260000000000 */
[----:B0-----:R3:W4:Y:S08]  /*03a0*/  SYNCS.EXCH.64 URZ, [UR8+0x38830], UR6 ;  /* 0x03883006083f75b2 */ /* 0x0017300008000100 */
[----:B------:R3:W0:Y:S01]  /*03b0*/  SYNCS.EXCH.64 URZ, [UR8+0x38840], UR4 ;  /* 0x03884004083f75b2 */ /* 0x0006220008000100 */
[----:B------:R3:W0:Y:S01]  /*03c0*/  SYNCS.EXCH.64 URZ, [UR8+0x38838], UR6 ;  /* 0x03883806083f75b2 */ /* 0x0006220008000100 */
[----:B------:R3:W0:Y:S02]  /*03d0*/  SYNCS.EXCH.64 URZ, [UR8+0x38848], UR4 ;  /* 0x03884804083f75b2 */ /* 0x0006240008000100 */
[----:B---3--:R-:W-:Y:S01]  /*03e0*/  NOP ;  /* 0x0000000000007918 */ /* 0x008fe20000000000 */
.L_x_115:
[----:B------:R-:W3:Y:S01]  /*03f0*/  SHFL.IDX PT, R2, R0, RZ, 0x1f ;  /* 0x00001fff00027589 */ /* 0x000ee200000e0000 */
[----:B------:R-:W-:Y:S01]  /*0400*/  NOP ;  /* 0x0000000000007918 */ /* 0x000fe20000000000 */
[----:B---3--:R-:W-:-:S13]  /*0410*/  ISETP.NE.AND P0, PT, R2, RZ, PT ;  /* 0x000000ff0200720c */ /* 0x008fda0003f05270 */
[----:B------:R-:W-:Y:S05]  /*0420*/  @P0 BRA `(.L_x_116) ;  /* 0x0000000000480947 */ /* 0x000fea0003800000 */
[----:B0-----:R-:W0:Y:S01]  /*0430*/  S2UR UR5, SR_CgaCtaId ;  /* 0x00000000000579c3 */ /* 0x001e220000008800 */
[----:B------:R-:W-:Y:S01]  /*0440*/  UMOV UR4, 0x400 ;  /* 0x0000040000047882 */ /* 0x000fe20000000000 */
[----:B------:R-:W-:Y:S01]  /*0450*/  UMOV UR6, 0x80 ;  /* 0x0000008000067882 */ /* 0x000fe20000000000 */
[----:B------:R-:W-:Y:S01]  /*0460*/  UMOV UR7, 0x100 ;  /* 0x0000010000077882 */ /* 0x000fe20000000000 */
[----:B------:R-:W-:Y:S01]  /*0470*/  ELECT P0, URZ, PT ;  /* 0x00000000003f782f */ /* 0x000fe20003800000 */
[----:B0-----:R-:W-:Y:S02]  /*0480*/  ULEA UR8, UR5, UR4, 0x18 ;  /* 0x0000000405087291 */ /* 0x001fe4000f8ec03f */
[----:B------:R-:W-:-:S04]  /*0490*/  UIADD3 UR4, -UR6, 0x100000, URZ ;  /* 0x0010000006047890 */ /* 0x000fc8000fffe13f */
[----:B------:R-:W-:Y:S02]  /*04a0*/  USHF.L.U32 UR5, UR4, 0xb, URZ ;  /* 0x0000000b04057899 */ /* 0x000fe4000800063f */
[----:B------:R-:W-:Y:S02]  /*04b0*/  USHF.L.U32 UR4, UR4, 0x1, URZ ;  /* 0x0000000104047899 */ /* 0x000fe4000800063f */
[----:B------:R-:W-:-:S04]  /*04c0*/  UIADD3 UR6, -UR7, 0x100000, URZ ;  /* 0x0010000007067890 */ /* 0x000fc8000fffe13f */
[----:B------:R-:W-:Y:S02]  /*04d0*/  USHF.L.U32 UR7, UR6, 0xb, URZ ;  /* 0x0000000b06077899 */ /* 0x000fe4000800063f */
[----:B------:R-:W-:Y:S01]  /*04e0*/  USHF.L.U32 UR6, UR6, 0x1, URZ ;  /* 0x0000000106067899 */ /* 0x000fe2000800063f */
[----:B------:R-:W0:Y:S03]  /*04f0*/  FENCE.VIEW.ASYNC.S ;  /* 0x00000000000073c6 */ /* 0x000e260000000000 */
[----:B0-----:R3:W0:Y:S08]  /*0500*/  SYNCS.EXCH.64 URZ, [UR8+0x38850], UR4 ;  /* 0x03885004083f75b2 */ /* 0x0016300008000100 */
[----:B------:R3:W0:Y:S01]  /*0510*/  SYNCS.EXCH.64 URZ, [UR8+0x38860], UR6 ;  /* 0x03886006083f75b2 */ /* 0x0006220008000100 */
[----:B------:R3:W0:Y:S01]  /*0520*/  SYNCS.EXCH.64 URZ, [UR8+0x38858], UR4 ;  /* 0x03885804083f75b2 */ /* 0x0006220008000100 */
[----:B------:R3:W0:Y:S02]  /*0530*/  SYNCS.EXCH.64 URZ, [UR8+0x38868], UR6 ;  /* 0x03886806083f75b2 */ /* 0x0006240008000100 */
[----:B---3--:R-:W-:Y:S01]  /*0540*/  NOP ;  /* 0x0000000000007918 */ /* 0x008fe20000000000 */
.L_x_116:
[----:B------:R-:W3:Y:S01]  /*0550*/  SHFL.IDX PT, R2, R0, RZ, 0x1f ;  /* 0x00001fff00027589 */ /* 0x000ee200000e0000 */
[----:B------:R-:W-:Y:S01]  /*0560*/  NOP ;  /* 0x0000000000007918 */ /* 0x000fe20000000000 */
[----:B---3--:R-:W-:-:S13]  /*0570*/  ISETP.NE.AND P0, PT, R2, RZ, PT ;  /* 0x000000ff0200720c */ /* 0x008fda0003f05270 */
[----:B------:R-:W-:Y:S05]  /*0580*/  @P0 BRA `(.L_x_117) ;  /* 0x0000000000380947 */ /* 0x000fea0003800000 */
[----:B0-----:R-:W0:Y:S01]  /*0590*/  S2UR UR5, SR_CgaCtaId ;  /* 0x00000000000579c3 */ /* 0x001e220000008800 */
[----:B------:R-:W-:Y:S01]  /*05a0*/  UMOV UR4, 0x400 ;  /* 0x0000040000047882 */ /* 0x000fe20000000000 */
[----:B------:R-:W-:Y:S01]  /*05b0*/  UMOV UR7, 0x1 ;  /* 0x0000000100077882 */ /* 0x000fe20000000000 */
[----:B------:R-:W-:Y:S01]  /*05c0*/  ELECT P0, URZ, PT ;  /* 0x00000000003f782f */ /* 0x000fe20003800000 */
[----:B0-----:R-:W-:Y:S02]  /*05d0*/  ULEA UR6, UR5, UR4, 0x18 ;  /* 0x0000000405067291 */ /* 0x001fe4000f8ec03f */
[----:B------:R-:W-:-:S04]  /*05e0*/  UIADD3 UR4, -UR7, 0x100000, URZ ;  /* 0x0010000007047890 */ /* 0x000fc8000fffe13f */
[----:B------:R-:W-:Y:S02]  /*05f0*/  USHF.L.U32 UR5, UR4, 0xb, URZ ;  /* 0x0000000b04057899 */ /* 0x000fe4000800063f */
[----:B------:R-:W-:Y:S01]  /*0600*/  USHF.L.U32 UR4, UR4, 0x1, URZ ;  /* 0x0000000104047899 */ /* 0x000fe2000800063f */
[----:B------:R-:W0:Y:S11]  /*0610*/  FENCE.VIEW.ASYNC.S ;  /* 0x00000000000073c6 */ /* 0x000e360000000000 */
[----:B0-----:R3:W0:Y:S01]  /*0620*/  SYNCS.EXCH.64 URZ, [UR6+0x38870], UR4 ;  /* 0x03887004063f75b2 */ /* 0x0016220008000100 */
[----:B------:R3:W0:Y:S01]  /*0630*/  SYNCS.EXCH.64 URZ, [UR6+0x38880], UR4 ;  /* 0x03888004063f75b2 */ /* 0x0006220008000100 */
[----:B------:R3:W0:Y:S01]  /*0640*/  SYNCS.EXCH.64 URZ, [UR6+0x38878], UR4 ;  /* 0x03887804063f75b2 */ /* 0x0006220008000100 */
[----:B------:R3:W0:Y:S02]  /*0650*/  SYNCS.EXCH.64 URZ, [UR6+0x38888], UR4 ;  /* 0x03888804063f75b2 */ /* 0x0006240008000100 */
[----:B---3--:R-:W-:Y:S01]  /*0660*/  NOP ;  /* 0x0000000000007918 */ /* 0x008fe20000000000 */
.L_x_117:
        /* <DEDUP_REMOVED lines=22> */
.L_x_118:
        /* <DEDUP_REMOVED lines=22> */
.L_x_119:
[----:B------:R-:W-:Y:S01]  /*0930*/  PLOP3.LUT P0, PT, PT, PT, UP0, 0x80, 0x0 ;  /* 0x000000000000781c */ /* 0x000fe20003f0f008 */
[----:B------:R-:W-:Y:S01]  /*0940*/  UMOV UR40, 0x1 ;  /* 0x0000000100287882 */ /* 0x000fe20000000000 */
[----:B------:R-:W-:Y:S01]  /*0950*/  NOP ;  /* 0x0000000000007918 */ /* 0x000fe20000000000 */
[----:B------:R-:W-:Y:S01]  /*0960*/  USEL UR40, UR40, 0x2, !UP0 ;  /* 0x0000000228287887 */ /* 0x000fe2000c000000 */
[----:B------:R-:W-:Y:S01]  /*0970*/  ULDC.64 UR46, c[0x0][0x208] ;  /* 0x00008200002e7ab9 */ /* 0x000fe20000000a00 */
[----:B012-4-:R-:W-:Y:S08]  /*0980*/  BAR.SYNC.DEFER_BLOCKING 0x0 ;  /* 0x0000000000007b1d */ /* 0x017ff00000010000 */
[----:B------:R-:W-:Y:S05]  /*0990*/  @!P0 BRA `(.L_x_120) ;  /* 0x000000b400a88947 */ /* 0x000fea0003800000 */
.L_x_121:
[----:B------:R-:W-:-:S08]  /*09a0*/  NOP ;  /* 0x0000000000007918 */ /* 0x000fd00000000000 */
[----:B------:R-:W0:Y:S02]  /*09b0*/  USETMAXREG.TRY_ALLOC.CTAPOOL UP0, 0xf0 ;  /* 0x000000f0000079c8 */ /* 0x000e240008000600 */
[----:B0-----:R-:W-:-:S13]  /*09c0*/  PLOP3.LUT P0, PT, PT, PT, UP0, 0x80, 0x0 ;  /* 0x000000000000781c */ /* 0x001fda0003f0f008 */
[----:B------:R-:W-:Y:S05]  /*09d0*/  @!P0 BRA `(.L_x_121) ;  /* 0xfffffffc00f08947 */ /* 0x000fea000383ffff */
[----:B------:R-:W0:Y:S01]  /*09e0*/  S2R R2, SR_TID.X ;  /* 0x0000000000027919 */ /* 0x000e220000002100 */
[----:B------:R-:W1:Y:S01]  /*09f0*/  S2UR UR5, SR_CgaCtaId ;  /* 0x00000000000579c3 */ /* 0x000e620000008800 */
[----:B------:R-:W-:-:S07]  /*0a00*/  UMOV UR4, 0x400 ;  /* 0x0000040000047882 */ /* 0x000fce0000000000 */
[----:B------:R-:W-:Y:S06]  /*0a10*/  BAR.ARV 0x8, 0x120 ;  /* 0x0204800000007b1d */ /* 0x000fec0000002000 */
[----:B-1----:R-:W-:Y:S01]  /*0a20*/  ULEA UR4, UR5, UR4, 0x18 ;  /* 0x0000000405047291 */ /* 0x002fe2000f8ec03f */
[----:B0-----:R-:W-:-:S04]  /*0a30*/  LOP3.LUT R0, R2, 0xffffff80, RZ, 0xc0, !PT ;  /* 0xffffff8002007812 */ /* 0x001fc800078ec0ff */
[----:B------:R-:W-:-:S13]  /*0a40*/  ISETP.NE.AND P0, PT, R0, 0x80, PT ;  /* 0x000000800000780c */ /* 0x000fda0003f05270 */
[----:B------:R-:W-:Y:S08]  /*0a50*/  @!P0 BAR.ARV 0x9, 0x100 ;  /* 0x0244000000008b1d */ /* 0x000ff00000002000 */
[----:B------:R-:W-:Y:S06]  /*0a60*/  BAR.SYNC.DEFER_BLOCKING 0x5, 0x180 ;  /* 0x0146000000007b1d */ /* 0x000fec0000010000 */
[----:B------:R-:W0:Y:S01]  /*0a70*/  LDS.128 R80, [UR4+0x388d0] ;  /* 0x0388d004ff507984 */ /* 0x000e220008000c00 */
[----:B------:R-:W-:Y:S01]  /*0a80*/  ULDC UR4, c[0x0][0xc14] ;  /* 0x0003050000047ab9 */ /* 0x000fe20000000800 */
[----:B------:R-:W-:Y:S06]  /*0a90*/  BAR.ARV 0x4, 0x180 ;  /* 0x0106000000007b1d */ /* 0x000fec0000002000 */
[----:B0-----:R-:W-:-:S13]  /*0aa0*/  ISETP.GE.AND P0, PT, R83, UR4, PT ;  /* 0x0000000453007c0c */ /* 0x001fda000bf06270 */
[----:B------:R-:W-:Y:S05]  /*0ab0*/  @P0 EXIT ;  /* 0x000000000000094d */ /* 0x000fea0003800000 */
[----:B------:R-:W-:Y:S01]  /*0ac0*/  VIADD R236, R2, 0xffffff80 ;  /* 0xffffff8002ec7836 */ /* 0x000fe20000000000 */
[----:B------:R-:W-:Y:S01]  /*0ad0*/  R2UR UR5, R82 ;  /* 0x00000000520572ca */ /* 0x000fe200000e0000 */
[----:B------:R-:W-:Y:S01]  /*0ae0*/  ULOP3.LUT UR44, UR40, 0x1, URZ, 0xfc, !UPT ;  /* 0x00000001282c7892 */ /* 0x000fe2000f8efc3f */
[----:B------:R-:W-:Y:S02]  /*0af0*/  UMOV UR43, URZ ;  /* 0x0000003f002b7c82 */ /* 0x000fe40008000000 */
[----:B------:R-:W-:Y:S01]  /*0b00*/  SHF.R.S32.HI R3, RZ, 0x1f, R236 ;  /* 0x0000001fff037819 */ /* 0x000fe200000114ec */
[----:B------:R-:W-:Y:S01]  /*0b10*/  UMOV UR42, URZ ;  /* 0x0000003f002a7c82 */ /* 0x000fe20008000000 */
[----:B------:R-:W-:Y:S02]  /*0b20*/  UMOV UR50, URZ ;  /* 0x0000003f00327c82 */ /* 0x000fe40008000000 */
[CC--:B------:R-:W-:Y:S02]  /*0b30*/  LEA.HI R5, R3.reuse, R236.reuse, RZ, 0x7 ;  /* 0x000000ec03057211 */ /* 0x0c0fe400078f38ff */
[----:B------:R-:W-:-:S02]  /*0b40*/  LEA.HI R0, R3, R236, RZ, 0x4 ;  /* 0x000000ec03007211 */ /* 0x000fc400078f20ff */
[----:B------:R-:W-:Y:S02]  /*0b50*/  LOP3.LUT R7, R5, 0xffffff80, RZ, 0xc0, !PT ;  /* 0xffffff8005077812 */ /* 0x000fe400078ec0ff */
[----:B------:R-:W-:Y:S02]  /*0b60*/  SHF.R.S32.HI R9, RZ, 0x4, R0 ;  /* 0x00000004ff097819 */ /* 0x000fe40000011400 */
[----:B------:R-:W-:Y:S01]  /*0b70*/  SHF.R.S32.HI R232, RZ, 0x7, R5 ;  /* 0x00000007ffe87819 */ /* 0x000fe20000011405 */
[----:B------:R-:W-:Y:S01]  /*0b80*/  IMAD.IADD R22, R236, 0x1, -R7 ;  /* 0x00000001ec167824 */ /* 0x000fe200078e0a07 */
[----:B------:R-:W-:Y:S02]  /*0b90*/  LEA.HI R2, R3, R236, RZ, 0x5 ;  /* 0x000000ec03027211 */ /* 0x000fe400078f28ff */
[----:B------:R-:W-:Y:S02]  /*0ba0*/  LOP3.LUT R7, R0, 0x3fffff0, RZ, 0xc0, !PT ;  /* 0x03fffff000077812 */ /* 0x000fe400078ec0ff */
[----:B------:R-:W-:Y:S01]  /*0bb0*/  SHF.R.S32.HI R11, RZ, 0x1f, R22 ;  /* 0x0000001fff0b7819 */ /* 0x000fe20000011416 */
[----:B------:R-:W-:Y:S01]  /*0bc0*/  IMAD.SHL.U32 R2, R2, 0x20, RZ ;  /* 0x0000002002027824 */ /* 0x000fe200078e00ff */
[----:B------:R-:W-:Y:S01]  /*0bd0*/  LEA.HI R0, R0, R9, RZ, 0x1 ;  /* 0x0000000900007211 */ /* 0x000fe200078f08ff */
[----:B------:R-:W-:Y:S01]  /*0be0*/  IMAD.IADD R7, R236, 0x1, -R7 ;  /* 0x00000001ec077824 */ /* 0x000fe200078e0a07 */
[----:B------:R-:W-:-:S02]  /*0bf0*/  LEA.HI R4, R11, R22, RZ, 0x2 ;  /* 0x000000160b047211 */ /* 0x000fc400078f10ff */
[----:B------:R-:W-:Y:S02]  /*0c00*/  LEA.HI R5, R5, R232, RZ, 0x1 ;  /* 0x000000e805057211 */ /* 0x000fe400078f08ff */
[--C-:B------:R-:W-:Y:S02]  /*0c10*/  SHF.R.S32.HI R6, RZ, 0x2, R4.reuse ;  /* 0x00000002ff067819 */ /* 0x100fe40000011404 */
[----:B------:R-:W-:Y:S02]  /*0c20*/  SHF.R.S32.HI R13, RZ, 0x1f, R4 ;  /* 0x0000001fff0d7819 */ /* 0x000fe40000011404 */
[----:B------:R-:W-:Y:S02]  /*0c30*/  LOP3.LUT R0, R0, 0x1ffffffe, RZ, 0xc0, !PT ;  /* 0x1ffffffe00007812 */ /* 0x000fe400078ec0ff */
[----:B------:R-:W-:Y:S02]  /*0c40*/  LEA.HI R13, R13, R6, RZ, 0x3 ;  /* 0x000000060d0d7211 */ /* 0x000fe400078f18ff */
[----:B------:R-:W-:Y:S01]  /*0c50*/  LOP3.LUT R5, R5, 0x3fffffe, RZ, 0xc0, !PT ;  /* 0x03fffffe05057812 */ /* 0x000fe200078ec0ff */
[----:B------:R-:W-:Y:S01]  /*0c60*/  IMAD.IADD R0, R9, 0x1, -R0 ;  /* 0x0000000109007824 */ /* 0x000fe200078e0a00 */
[----:B------:R-:W-:-:S02]  /*0c70*/  LOP3.LUT R13, R13, 0xfffffff8, RZ, 0xc0, !PT ;  /* 0xfffffff80d0d7812 */ /* 0x000fc400078ec0ff */
[----:B------:R-:W-:Y:S01]  /*0c80*/  LEA.HI R11, R11, R22, RZ, 0x5 ;  /* 0x000000160b0b7211 */ /* 0x000fe200078f28ff */
[----:B------:R-:W-:Y:S01]  /*0c90*/  IMAD.IADD R234, R232, 0x1, -R5 ;  /* 0x00000001e8ea7824 */ /* 0x000fe200078e0a05 */
[----:B------:R-:W-:Y:S01]  /*0ca0*/  LEA.HI R3, R3, R236, RZ, 0x3 ;  /* 0x000000ec03037211 */ /* 0x000fe200078f18ff */
[----:B------:R-:W-:Y:S01]  /*0cb0*/  IMAD.IADD R6, R6, 0x1, -R13 ;  /* 0x0000000106067824 */ /* 0x000fe200078e0a0d */
[----:B------:R-:W-:Y:S02]  /*0cc0*/  LOP3.LUT R2, R2, 0xfffffc00, RZ, 0xc0, !PT ;  /* 0xfffffc0002027812 */ /* 0x000fe400078ec0ff */
[----:B------:R-:W-:Y:S02]  /*0cd0*/  LOP3.LUT R9, R4, 0x7ffffffc, RZ, 0xc0, !PT ;  /* 0x7ffffffc04097812 */ /* 0x000fe400078ec0ff */
[----:B------:R-:W-:Y:S01]  /*0ce0*/  SHF.R.S32.HI R11, RZ, 0x5, R11 ;  /* 0x00000005ff0b7819 */ /* 0x000fe2000001140b */
[----:B------:R-:W-:Y:S01]  /*0cf0*/  IMAD R7, R7, 0x40, R2 ;  /* 0x0000004007077824 */ /* 0x000fe200078e0202 */
[----:B------:R-:W-:Y:S01]  /*0d00*/  LOP3.LUT R5, R3, 0x1ffffff8, RZ, 0xc0, !PT ;  /* 0x1ffffff803057812 */ /* 0x000fe200078ec0ff */
[----:B------:R-:W-:Y:S01]  /*0d10*/  IMAD.MOV.U32 R2, RZ, RZ, -0x2 ;  /* 0xfffffffeff027424 */ /* 0x000fe200078e00ff */
[----:B------:R-:W-:Y:S01]  /*0d20*/  SHF.R.S32.HI R18, RZ, 0x3, R3 ;  /* 0x00000003ff127819 */ /* 0x000fe20000011403 */
[----:B------:R-:W-:-:S02]  /*0d30*/  IMAD.IADD R9, R22, 0x1, -R9 ;  /* 0x0000000116097824 */ /* 0x000fc400078e0a09 */
[----:B------:R-:W-:Y:S02]  /*0d40*/  IMAD R11, R11, 0x10, R6 ;  /* 0x000000100b0b7824 */ /* 0x000fe400078e0206 */
[----:B------:R-:W-:Y:S02]  /*0d50*/  IMAD.IADD R5, R236, 0x1, -R5 ;  /* 0x00000001ec057824 */ /* 0x000fe400078e0a05 */
[----:B------:R-:W-:Y:S02]  /*0d60*/  IMAD R235, R0, 0x8, R7 ;  /* 0x0000000800eb7824 */ /* 0x000fe400078e0207 */
[----:B------:R-:W-:Y:S02]  /*0d70*/  IMAD R233, R9, R2, 0x80 ;  /* 0x0000008009e97424 */ /* 0x000fe400078e0202 */
[----:B------:R-:W-:Y:S02]  /*0d80*/  IMAD R234, R234, 0x40, R11 ;  /* 0x00000040eaea7824 */ /* 0x000fe400078e020b */
[----:B------:R-:W-:-:S07]  /*0d90*/  IMAD.SHL.U32 R16, R5, 0x8, RZ ;  /* 0x0000000805107824 */ /* 0x000fce00078e00ff */
.L_x_165:
[----:B0-----:R-:W0:Y:S01]  /*0da0*/  LDC.64 R2, c[0x0][0xc60] ;  /* 0x00031800ff027b82 */ /* 0x001e220000000a00 */
[----:B------:R-:W-:Y:S01]  /*0db0*/  ULDC.64 UR6, c[0x0][0xa28] ;  /* 0x00028a0000067ab9 */ /* 0x000fe20000000a00 */
[----:B------:R-:W-:Y:S01]  /*0dc0*/  ULDC.64 UR8, c[0x0][0xa20] ;  /* 0x0002880000087ab9 */ /* 0x000fe20000000a00 */
[----:B------:R-:W-:Y:S01]  /*0dd0*/  ULDC UR4, c[0x0][0x404] ;  /* 0x0001010000047ab9 */ /* 0x000fe20000000800 */
[----:B0-----:R-:W-:-:S06]  /*0de0*/  IMAD.WIDE R2, R83, 0x4, R2 ;  /* 0x0000000453027825 */ /* 0x001fcc00078e0202 */
[----:B--2---:R-:W2:Y:S01]  /*0df0*/  LDG.E R2, desc[UR46][R2.64] ;  /* 0x0000002e02027981 */ /* 0x004ea2000c1e1900 */
[----:B------:R-:W-:Y:S02]  /*0e00*/  UISETP.NE.U32.AND UP0, UPT, UR6, URZ, UPT ;  /* 0x0000003f0600728c */ /* 0x000fe4000bf05070 */
[----:B------:R-:W-:Y:S02]  /*0e10*/  UISETP.NE.U32.AND UP1, UPT, UR8, URZ, UPT ;  /* 0x0000003f0800728c */ /* 0x000fe4000bf25070 */
[----:B------:R-:W-:Y:S02]  /*0e20*/  UISETP.NE.AND.EX UP0, UPT, UR7, URZ, UPT, UP0 ;  /* 0x0000003f0700728c */ /* 0x000fe4000bf05300 */
[----:B------:R-:W-:-:S04]  /*0e30*/  UISETP.NE.AND.EX UP1, UPT, UR9, URZ, UPT, UP1 ;  /* 0x0000003f0900728c */ /* 0x000fc8000bf25310 */
[----:B------:R-:W-:Y:S02]  /*0e40*/  PLOP3.LUT P0, PT, PT, PT, UP0, 0x80, 0x0 ;  /* 0x000000000000781c */ /* 0x000fe40003f0f008 */
[----:B------:R-:W-:Y:S02]  /*0e50*/  PLOP3.LUT P1, PT, PT, PT, UP1, 0x80, 0x0 ;  /* 0x000000000000781c */ /* 0x000fe40003f2f018 */
[----:B--2---:R-:W-:-:S13]  /*0e60*/  R2UR UR36, R2 ;  /* 0x00000000022472ca */ /* 0x004fda00000e0000 */
[----:B------:R-:W-:Y:S02]  /*0e70*/  USHF.R.S32.HI UR37, URZ, 0x1f, UR36 ;  /* 0x0000001f3f257899 */ /* 0x000fe40008011424 */
[----:B------:R-:W-:Y:S02]  /*0e80*/  @UP0 ULEA UR6, UP2, UR36, UR6, 0x2 ;  /* 0x0000000624060291 */ /* 0x000fe4000f84103f */
[----:B------:R-:W-:Y:S02]  /*0e90*/  @UP1 ULEA UR8, UP3, UR36, UR8, 0x2 ;  /* 0x0000000824081291 */ /* 0x000fe4000f86103f */
[----:B------:R-:W-:Y:S02]  /*0ea0*/  @UP0 ULEA.HI.X UR7, UR36, UR7, UR37, 0x2, UP2 ;  /* 0x0000000724070291 */ /* 0x000fe400090f1425 */
[----:B------:R-:W-:Y:S01]  /*0eb0*/  @UP1 ULEA.HI.X UR9, UR36, UR9, UR37, 0x2, UP3 ;  /* 0x0000000924091291 */ /* 0x000fe200098f1425 */
[----:B------:R-:W-:Y:S02]  /*0ec0*/  IMAD.U32 R2, RZ, RZ, UR6 ;  /* 0x00000006ff027e24 */ /* 0x000fe4000f8e00ff */
[----:B---345:R-:W-:-:S02]  /*0ed0*/  IMAD.U32 R4, RZ, RZ, UR8 ;  /* 0x00000008ff047e24 */ /* 0x038fc4000f8e00ff */
[----:B------:R-:W-:Y:S01]  /*0ee0*/  IMAD.U32 R3, RZ, RZ, UR7 ;  /* 0x00000007ff037e24 */ /* 0x000fe2000f8e00ff */
[----:B------:R-:W-:Y:S01]  /*0ef0*/  ULDC.64 UR6, c[0x0][0x3f8] ;  /* 0x0000fe0000067ab9 */ /* 0x000fe20000000a00 */
[----:B------:R-:W-:-:S03]  /*0f00*/  IMAD.U32 R5, RZ, RZ, UR9 ;  /* 0x00000009ff057e24 */ /* 0x000fc6000f8e00ff */
[----:B------:R-:W2:Y:S04]  /*0f10*/  @P0 LDG.E R2, desc[UR46][R2.64] ;  /* 0x0000002e02020981 */ /* 0x000ea8000c1e1900 */
[----:B------:R-:W3:Y:S01]  /*0f20*/  @P1 LDG.E R4, desc[UR46][R4.64] ;  /* 0x0000002e04041981 */ /* 0x000ee2000c1e1900 */
[----:B------:R-:W-:Y:S01]  /*0f30*/  UISETP.NE.U32.AND UP0, UPT, UR6, URZ, UPT ;  /* 0x0000003f0600728c */ /* 0x000fe2000bf05070 */
[----:B------:R-:W-:Y:S01]  /*0f40*/  IMAD.MOV.U32 R17, RZ, RZ, R81 ;  /* 0x000000ffff117224 */ /* 0x000fe200078e0051 */
[----:B------:R-:W-:Y:S01]  /*0f50*/  UMOV UR48, URZ ;  /* 0x0000003f00307c82 */ /* 0x000fe20008000000 */
[----:B------:R-:W-:Y:S01]  /*0f60*/  ULDC UR6, c[0x0][0x2e0] ;  /* 0x0000b80000067ab9 */ /* 0x000fe20000000800 */
[----:B------:R-:W-:Y:S01]  /*0f70*/  UISETP.NE.AND.EX UP0, UPT, UR7, URZ, UPT, UP0 ;  /* 0x0000003f0700728c */ /* 0x000fe2000bf05300 */
[----:B------:R-:W-:Y:S01]  /*0f80*/  IMAD.MOV.U32 R0, RZ, RZ, RZ ;  /* 0x000000ffff007224 */ /* 0x000fe200078e00ff */
[----:B------:R-:W-:Y:S01]  /*0f90*/  UMOV UR38, UR5 ;  /* 0x0000000500267c82 */ /* 0x000fe20008000000 */
[----:B-1----:R-:W-:Y:S01]  /*0fa0*/  CS2R R14, SRZ ;  /* 0x00000000000e7805 */ /* 0x002fe2000001ff00 */
[----:B------:R-:W-:Y:S01]  /*0fb0*/  USEL UR4, UR4, 0x1, UP0 ;  /* 0x0000000104047887 */ /* 0x000fe20008000000 */
[----:B------:R-:W-:-:S02]  /*0fc0*/  CS2R R30, SRZ ;  /* 0x00000000001e7805 */ /* 0x000fc4000001ff00 */
[----:B------:R-:W-:Y:S02]  /*0fd0*/  CS2R R124, SRZ ;  /* 0x00000000007c7805 */ /* 0x000fe4000001ff00 */
[----:B------:R-:W-:Y:S01]  /*0fe0*/  CS2R R34, SRZ ;  /* 0x0000000000227805 */ /* 0x000fe2000001ff00 */
[----:B------:R-:W-:Y:S01]  /*0ff0*/  UIMAD UR4, UR4, UR6, URZ ;  /* 0x00000006040472a4 */ /* 0x000fe2000f8e023f */
[----:B------:R-:W-:Y:S02]  /*1000*/  CS2R R128, SRZ ;  /* 0x0000000000807805 */ /* 0x000fe4000001ff00 */
[----:B------:R-:W-:Y:S01]  /*1010*/  CS2R R120, SRZ ;  /* 0x0000000000787805 */ /* 0x000fe2000001ff00 */
[----:B------:R-:W-:Y:S01]  /*1020*/  ULDC UR6, c[0x0][0x428] ;  /* 0x00010a0000067ab9 */ /* 0x000fe20000000800 */
[----:B------:R-:W-:Y:S01]  /*1030*/  CS2R R38, SRZ ;  /* 0x0000000000267805 */ /* 0x000fe2000001ff00 */
[----:B------:R-:W-:Y:S01]  /*1040*/  UISETP.NE.AND UP0, UPT, UR6, 0x1, UPT ;  /* 0x000000010600788c */ /* 0x000fe2000bf05270 */
        /* <DEDUP_REMOVED lines=9> */
[----:B------:R-:W-:Y:S01]  /*10e0*/  CS2R R58, SRZ ;  /* 0x00000000003a7805 */ /* 0x000fe2000001ff00 */
[----:B------:R-:W-:Y:S01]  /*10f0*/  @UP0 ULDC UR8, c[0x0][0x42c] ;  /* 0x00010b0000080ab9 */ /* 0x000fe20000000800 */
        /* <DEDUP_REMOVED lines=39> */
[----:B------:R-:W-:Y:S01]  /*1370*/  CS2R R166, SRZ ;  /* 0x0000000000a67805 */ /* 0x000fe2000001ff00 */
[----:B------:R-:W-:Y:S01]  /*1380*/  IMAD.MOV.U32 R11, RZ, RZ, RZ ;  /* 0x000000ffff0b7224 */ /* 0x000fe200078e00ff */
[----:B------:R-:W-:Y:S01]  /*1390*/  CS2R R168, SRZ ;  /* 0x0000000000a87805 */ /* 0x000fe2000001ff00 */
[----:B------:R-:W-:Y:S02]  /*13a0*/  IMAD.MOV.U32 R6, RZ, RZ, RZ ;  /* 0x000000ffff067224 */ /* 0x000fe400078e00ff */
[----:B------:R-:W-:Y:S01]  /*13b0*/  IMAD.MOV.U32 R9, RZ, RZ, RZ ;  /* 0x000000ffff097224 */ /* 0x000fe200078e00ff */
[----:B--2---:R-:W-:Y:S01]  /*13c0*/  @P0 R2UR UR48, R2 ;  /* 0x00000000023002ca */ /* 0x004fe200000e0000 */
[----:B------:R-:W-:Y:S01]  /*13d0*/  IMAD.MOV.U32 R2, RZ, RZ, RZ ;  /* 0x000000ffff027224 */ /* 0x000fe200078e00ff */
[----:B------:R-:W-:Y:S02]  /*13e0*/  PLOP3.LUT P0, PT, PT, PT, PT, 0x80, 0x0 ;  /* 0x000000000000781c */ /* 0x000fe40003f0f070 */
[----:B---3--:R-:W-:Y:S01]  /*13f0*/  @P1 R2UR UR4, R4 ;  /* 0x00000000040412ca */ /* 0x008fe200000e0000 */
[----:B------:R-:W-:-:S14]  /*1400*/  @P1 BRA `(.L_x_122) ;  /* 0x0000000000341947 */ /* 0x000fdc0003800000 */
[----:B------:R-:W-:Y:S02]  /*1410*/  ULDC.64 UR6, c[0x0][0xa08] ;  /* 0x0002820000067ab9 */ /* 0x000fe40000000a00 */
[----:B------:R-:W-:-:S04]  /*1420*/  ISETP.NE.U32.AND P1, PT, RZ, UR6, PT ;  /* 0x00000006ff007c0c */ /* 0x000fc8000bf25070 */
[----:B------:R-:W-:-:S13]  /*1430*/  ISETP.NE.AND.EX P1, PT, RZ, UR7, PT, P1 ;  /* 0x00000007ff007c0c */ /* 0x000fda000bf25310 */
[----:B------:R-:W-:Y:S05]  /*1440*/  @!P1 BRA `(.L_x_122) ;  /* 0x0000000000249947 */ /* 0x000fea0003800000 */
[----:B------:R-:W-:Y:S02]  /*1450*/  ULDC.64 UR6, c[0x0][0xa08] ;  /* 0x0002820000067ab9 */ /* 0x000fe40000000a00 */
[----:B------:R-:W-:-:S06]  /*1460*/  UIMAD.WIDE UR6, UR36, 0x4, UR6 ;  /* 0x00000004240678a5 */ /* 0x000fcc000f8e0206 */
[----:B------:R-:W-:Y:S02]  /*1470*/  IMAD.U32 R4, RZ, RZ, UR6 ;  /* 0x00000006ff047e24 */ /* 0x000fe4000f8e00ff */
[----:B------:R-:W-:-:S05]  /*1480*/  IMAD.U32 R5, RZ, RZ, UR7 ;  /* 0x00000007ff057e24 */ /* 0x000fca000f8e00ff */
[----:B------:R-:W2:Y:S04]  /*1490*/  LDG.E R7, desc[UR46][R4.64] ;  /* 0x0000002e04077981 */ /* 0x000ea8000c1e1900 */
[----:B------:R-:W3:Y:S01]  /*14a0*/  LDG.E R3, desc[UR46][R4.64+0x4] ;  /* 0x0000042e04037981 */ /* 0x000ee2000c1e1900 */
[----:B--2---:R-:W-:Y:S02]  /*14b0*/  R2UR UR4, R7 ;  /* 0x00000000070472ca */ /* 0x004fe400000e0000 */
[----:B---3--:R-:W-:-:S13]  /*14c0*/  R2UR UR6, R3 ;  /* 0x00000000030672ca */ /* 0x008fda00000e0000 */
[----:B------:R-:W-:-:S12]  /*14d0*/  UIADD3 UR4, -UR4, UR6, URZ ;  /* 0x0000000604047290 */ /* 0x000fd8000fffe13f */
.L_x_122:
[----:B------:R-:W-:Y:S01]  /*14e0*/  UIADD3 UR48, -UR48, UR4, URZ ;  /* 0x0000000430307290 */ /* 0x000fe2000fffe13f */
[----:B------:R-:W-:Y:S01]  /*14f0*/  IMAD.MOV.U32 R10, RZ, RZ, RZ ;  /* 0x000000ffff0a7224 */ /* 0x000fe200078e00ff */
[----:B------:R-:W-:Y:S01]  /*1500*/  UIMAD.WIDE.U32 UR6, UR5, UR8, URZ ;  /* 0x00000008050672a5 */ /* 0x000fe2000f8e003f */
[----:B------:R-:W-:Y:S01]  /*1510*/  CS2R R170, SRZ ;  /* 0x0000000000aa7805 */ /* 0x000fe2000001ff00 */
[----:B------:R-:W-:Y:S01]  /*1520*/  UISETP.GE.AND UP1, UPT, UR48, 0x1, UPT ;  /* 0x000000013000788c */ /* 0x000fe2000bf26270 */
[----:B------:R-:W-:Y:S01]  /*1530*/  IMAD.MOV.U32 R7, RZ, RZ, RZ ;  /* 0x000000ffff077224 */ /* 0x000fe200078e00ff */
[----:B------:R-:W-:Y:S01]  /*1540*/  UIADD3 UR4, UR48, 0x7f, URZ ;  /* 0x0000007f30047890 */ /* 0x000fe2000fffe03f */
[----:B------:R-:W-:Y:S01]  /*1550*/  CS2R R4, SRZ ;  /* 0x0000000000047805 */ /* 0x000fe2000001ff00 */
[----:B------:R-:W-:Y:S01]  /*1560*/  @UP0 ULDC UR9, c[0x0][0x430] ;  /* 0x00010c0000090ab9 */ /* 0x000fe20000000800 */
[----:B------:R-:W-:Y:S01]  /*1570*/  UMOV UR39, UR5 ;  /* 0x0000000500277c82 */ /* 0x000fe20008000000 */
[----:B------:R-:W-:Y:S01]  /*1580*/  PLOP3.LUT P1, PT, PT, PT, UP1, 0x80, 0x0 ;  /* 0x000000000000781c */ /* 0x000fe20003f2f018 */
[----:B------:R-:W-:Y:S01]  /*1590*/  USHF.R.S32.HI UR8, URZ, 0x1f, UR4 ;  /* 0x0000001f3f087899 */ /* 0x000fe20008011404 */
[----:B------:R-:W-:Y:S01]  /*15a0*/  CS2R R172, SRZ ;  /* 0x0000000000ac7805 */ /* 0x000fe2000001ff00 */
[----:B------:R-:W-:Y:S01]  /*15b0*/  @UP0 USHF.R.U32.HI UR38, URZ, UR9, UR7 ;  /* 0x000000093f260299 */ /* 0x000fe20008011607 */
[----:B------:R-:W-:Y:S01]  /*15c0*/  IMAD.MOV.U32 R8, RZ, RZ, RZ ;  /* 0x000000ffff087224 */ /* 0x000fe200078e00ff */
[----:B------:R-:W-:-:S08]  /*15d0*/  ULEA.HI UR8, UR8, UR4, URZ, 0x7 ;  /* 0x0000000408087291 */ /* 0x000fd0000f8f383f */
[----:B------:R-:W-:Y:S05]  /*15e0*/  @!P1 BRA `(.L_x_123) ;  /* 0x0000007000c49947 */ /* 0x000fea0003800000 */
[----:B------:R-:W0:Y:S01]  /*15f0*/  SHFL.IDX PT, R0, R232, RZ, 0x1f ;  /* 0x00001fffe8007589 */ /* 0x000e2200000e0000 */
[----:B------:R-:W1:Y:S01]  /*1600*/  S2UR UR6, SR_CgaCtaId ;  /* 0x00000000000679c3 */ /* 0x000e620000008800 */
[----:B------:R-:W-:Y:S01]  /*1610*/  UMOV UR5, 0x400 ;  /* 0x0000040000057882 */ /* 0x000fe20000000000 */
[----:B------:R-:W-:Y:S01]  /*1620*/  USHF.R.S32.HI UR45, URZ, 0x7, UR8 ;  /* 0x000000073f2d7899 */ /* 0x000fe20008011408 */
[----:B0-----:R-:W-:Y:S01]  /*1630*/  R2UR UR41, R0 ;  /* 0x00000000002972ca */ /* 0x001fe200000e0000 */
[----:B-1----:R-:W-:-:S04]  /*1640*/  ULEA UR5, UR6, UR5, 0x18 ;  /* 0x0000000506057291 */ /* 0x002fc8000f8ec03f */
[----:B------:R-:W-:-:S04]  /*1650*/  UIADD3 UR5, UR5, 0x20400, URZ ;  /* 0x0002040005057890 */ /* 0x000fc8000fffe03f */
[----:B------:R-:W-:-:S04]  /*1660*/  ULOP3.LUT UP0, URZ, UR5, 0x3ff, URZ, 0xc0, !UPT ;  /* 0x000003ff053f7892 */ /* 0x000fc8000f80c03f */
[----:B------:R-:W-:Y:S02]  /*1670*/  ULEA.HI UR4, UR41, UR41, URZ, 0x1 ;  /* 0x0000002929047291 */ /* 0x000fe4000f8f083f */
[----:B------:R-:W-:Y:S02]  /*1680*/  PLOP3.LUT P0, PT, PT, PT, UP0, 0x80, 0x0 ;  /* 0x000000000000781c */ /* 0x000fe40003f0f008 */
[----:B------:R-:W-:-:S04]  /*1690*/  ULOP3.LUT UR4, UR4, 0x1e, URZ, 0xc0, !UPT ;  /* 0x0000001e04047892 */ /* 0x000fc8000f8ec03f */
[----:B------:R-:W-:-:S04]  /*16a0*/  UIADD3 UR4, UR41, -UR4, URZ ;  /* 0x8000000429047290 */ /* 0x000fc8000fffe03f */
[----:B------:R-:W-:-:S04]  /*16b0*/  ULEA UR4, UR4, UR5, 0xd ;  /* 0x0000000504047291 */ /* 0x000fc8000f8e683f */
[----:B------:R-:W-:-:S04]  /*16c0*/  USHF.R.U32.HI UR4, URZ, 0x4, UR4 ;  /* 0x000000043f047899 */ /* 0x000fc80008011604 */
[----:B------:R-:W-:Y:S01]  /*16d0*/  ULOP3.LUT UR51, UR4, 0x3fff, URZ, 0xc0, !UPT ;  /* 0x00003fff04337892 */ /* 0x000fe2000f8ec03f */
[----:B------:R-:W-:Y:S11]  /*16e0*/  @!P0 BRA `(.L_x_124) ;  /* 0x0000000000408947 */ /* 0x000ff60003800000 */
[----:B------:R-:W-:Y:S01]  /*16f0*/  MOV R0, 0x0 ;  /* 0x0000000000007802 */ /* 0x000fe20000000f00 */
[----:B------:R-:W-:Y:S01]  /*1700*/  ULDC.64 UR4, c[0x4][0xc0] ;  /* 0x0100300000047ab9 */ /* 0x000fe20000000a00 */
[----:B------:R-:W-:Y:S01]  /*1710*/  ULDC.64 UR6, c[0x4][0x28] ;  /* 0x01000a0000067ab9 */ /* 0x000fe20000000a00 */
[----:B------:R-:W-:Y:S01]  /*1720*/  IMAD.U32 R4, RZ, RZ, UR4 ;  /* 0x00000004ff047e24 */ /* 0x000fe2000f8e00ff */
[----:B------:R0:W1:Y:S01]  /*1730*/  LDC.64 R2, c[0x4][R0] ;  /* 0x0100000000027b82 */ /* 0x0000620000000a00 */
        /* <DEDUP_REMOVED lines=8> */
[----:B0-----:R-:W-:-:S07]  /*17c0*/  IMAD.MOV.U32 R13, RZ, RZ, RZ ;  /* 0x000000ffff0d7224 */ /* 0x001fce00078e00ff */
[----:B------:R-:W-:-:S07]  /*17d0*/  LEPC R20, `(.L_x_124) ;  /* 0x000000001014794e */ /* 0x000fce0000000000 */
[----:B-1----:R-:W-:Y:S05]  /*17e0*/  CALL.ABS.NOINC R2 ;  /* 0x0000000002007343 */ /* 0x002fea0003c00000 */
.L_x_124:
        /* <DEDUP_REMOVED lines=10> */
[----:B------:R-:W-:Y:S01]  /*1890*/  @UP0 ULDC.64 UR14, c[0x0][0x9a8] ;  /* 0x00026a00000e0ab9 */ /* 0x000fe20000000a00 */
[----:B------:R-:W-:Y:S01]  /*18a0*/  @UP0 ULDC.64 UR18, c[0x0][0x9b0] ;  /* 0x00026c0000120ab9 */ /* 0x000fe20000000a00 */
[----:B------:R-:W-:Y:S01]  /*18b0*/  @UP1 ULDC.64 UR16, c[0x0][0x9b8] ;  /* 0x00026e0000101ab9 */ /* 0x000fe20000000a00 */
[----:B------:R-:W-:Y:S02]  /*18c0*/  @UP0 UIMAD UR8, UR37, UR14, URZ ;  /* 0x0000000e250802a4 */ /* 0x000fe4000f8e023f */
[----:B------:R-:W-:Y:S02]  /*18d0*/  @UP1 UIMAD UR10, UR37, UR16, URZ ;  /* 0x00000010250a12a4 */ /* 0x000fe4000f8e023f */
[----:B------:R-:W-:Y:S02]  /*18e0*/  @UP0 UIMAD UR15, UR36, UR15, UR8 ;  /* 0x0000000f240f02a4 */ /* 0x000fe4000f8e0208 */
[----:B------:R-:W-:Y:S02]  /*18f0*/  @UP1 UIMAD.WIDE.U32 UR8, UR36, UR16, URZ ;  /* 0x00000010240812a5 */ /* 0x000fe4000f8e003f */
[----:B------:R-:W-:-:S02]  /*1900*/  @UP0 UIMAD.WIDE.U32 UR12, UR36, UR14, URZ ;  /* 0x0000000e240c02a5 */ /* 0x000fc4000f8e003f */
[----:B------:R-:W-:Y:S02]  /*1910*/  @UP1 UIMAD UR16, UR36, UR17, UR10 ;  /* 0x00000011241012a4 */ /* 0x000fe4000f8e020a */
[----:B------:R-:W-:Y:S02]  /*1920*/  @UP1 USHF.R.S32.HI UR17, URZ, 0x1f, UR38 ;  /* 0x0000001f3f111899 */ /* 0x000fe40008011426 */
[----:B------:R-:W-:Y:S01]  /*1930*/  @UP0 USHF.R.S32.HI UR14, URZ, 0x1f, UR38 ;  /* 0x0000001f3f0e0899 */ /* 0x000fe20008011426 */
[----:B------:R-:W-:Y:S01]  /*1940*/  @UP1 ULDC.64 UR10, c[0x0][0x9c0] ;  /* 0x00027000000a1ab9 */ /* 0x000fe20000000a00 */
[----:B------:R-:W-:Y:S02]  /*1950*/  @UP0 UIADD3 UR13, UR13, UR15, URZ ;  /* 0x0000000f0d0d0290 */ /* 0x000fe4000fffe03f */
[----:B------:R-:W-:Y:S02]  /*1960*/  @UP1 UIMAD UR15, UR17, UR10, URZ ;  /* 0x0000000a110f12a4 */ /* 0x000fe4000f8e023f */
[----:B------:R-:W-:-:S02]  /*1970*/  @UP0 UIMAD UR14, UR14, UR18, URZ ;  /* 0x000000120e0e02a4 */ /* 0x000fc4000f8e023f */
[----:B------:R-:W-:Y:S02]  /*1980*/  @UP1 UIADD3 UR9, UR9, UR16, URZ ;  /* 0x0000001009091290 */ /* 0x000fe4000fffe03f */
[----:B------:R-:W-:Y:S02]  /*1990*/  @UP1 UIMAD UR15, UR38, UR11, UR15 ;  /* 0x0000000b260f12a4 */ /* 0x000fe4000f8e020f */
[----:B------:R-:W-:Y:S02]  /*19a0*/  @UP0 UIMAD UR14, UR38, UR19, UR14 ;  /* 0x00000013260e02a4 */ /* 0x000fe4000f8e020e */
[----:B------:R-:W-:Y:S02]  /*19b0*/  @UP0 UIMAD.WIDE.U32 UR12, UR38, UR18, UR12 ;  /* 0x00000012260c02a5 */ /* 0x000fe4000f8e000c */
[----:B------:R-:W-:Y:S02]  /*19c0*/  @UP1 UIMAD.WIDE.U32 UR10, UR38, UR10, UR8 ;  /* 0x0000000a260a12a5 */ /* 0x000fe4000f8e0008 */
[----:B------:R-:W-:-:S02]  /*19d0*/  @UP0 UIADD3 UR9, UR13, UR14, URZ ;  /* 0x0000000e0d090290 */ /* 0x000fc4000fffe03f */
[----:B------:R-:W-:Y:S02]  /*19e0*/  @UP0 ULEA UR6, UP2, UR12, UR6, 0x2 ;  /* 0x000000060c060291 */ /* 0x000fe4000f84103f */
[----:B------:R-:W-:Y:S02]  /*19f0*/  @UP1 UIADD3 UR8, UR11, UR15, URZ ;  /* 0x0000000f0b081290 */ /* 0x000fe4000fffe03f */
[----:B------:R-:W-:Y:S02]  /*1a00*/  @UP1 ULEA UR4, UP3, UR10, UR4, 0x2 ;  /* 0x000000040a041291 */ /* 0x000fe4000f86103f */
[----:B------:R-:W-:Y:S01]  /*1a10*/  @UP0 ULEA.HI.X UR7, UR12, UR7, UR9, 0x2, UP2 ;  /* 0x000000070c070291 */ /* 0x000fe200090f1409 */
[----:B------:R-:W-:Y:S01]  /*1a20*/  IMAD.U32 R4, RZ, RZ, UR6 ;  /* 0x00000006ff047e24 */ /* 0x000fe2000f8e00ff */
[----:B------:R-:W-:Y:S02]  /*1a30*/  @UP1 ULEA.HI.X UR5, UR10, UR5, UR8, 0x2, UP3 ;  /* 0x000000050a051291 */ /* 0x000fe400098f1408 */
[----:B------:R-:W-:-:S02]  /*1a40*/  IMAD.U32 R6, RZ, RZ, UR4 ;  /* 0x00000004ff067e24 */ /* 0x000fc4000f8e00ff */
[----:B------:R-:W-:Y:S02]  /*1a50*/  IMAD.U32 R5, RZ, RZ, UR7 ;  /* 0x00000007ff057e24 */ /* 0x000fe4000f8e00ff */
[----:B------:R-:W-:-:S03]  /*1a60*/  IMAD.U32 R7, RZ, RZ, UR5 ;  /* 0x00000005ff077e24 */ /* 0x000fc6000f8e00ff */
[----:B------:R0:W2:Y:S04]  /*1a70*/  @P0 LDG.E R9, desc[UR46][R4.64] ;  /* 0x0000002e04090981 */ /* 0x0000a8000c1e1900 */
[----:B------:R-:W2:Y:S01]  /*1a80*/  @P1 LDG.E R0, desc[UR46][R6.64] ;  /* 0x0000002e06001981 */ /* 0x000ea2000c1e1900 */
[----:B------:R-:W1:Y:S01]  /*1a90*/  S2UR UR5, SR_CgaCtaId ;  /* 0x00000000000579c3 */ /* 0x000e620000008800 */
[----:B------:R-:W-:Y:S01]  /*1aa0*/  ULEA.HI UR4, UR43, UR43, URZ, 0x1 ;  /* 0x0000002b2b047291 */ /* 0x000fe2000f8f083f */
[----:B------:R-:W-:-:S03]  /*1ab0*/  MOV R2, 0x400 ;  /* 0x0000040000027802 */ /* 0x000fc60000000f00 */
[----:B------:R-:W-:Y:S01]  /*1ac0*/  ULOP3.LUT UR4, UR4, 0xfffffffe, URZ, 0xc0, !UPT ;  /* 0xfffffffe04047892 */ /* 0x000fe2000f8ec03f */
[----:B0-----:R-:W-:-:S03]  /*1ad0*/  IMAD.U32 R4, RZ, RZ, UR44 ;  /* 0x0000002cff047e24 */ /* 0x001fc6000f8e00ff */
[----:B------:R-:W-:Y:S02]  /*1ae0*/  UIADD3 UR4, UR43, -UR4, URZ ;  /* 0x800000042b047290 */ /* 0x000fe4000fffe03f */
[----:B------:R-:W-:-:S04]  /*1af0*/  ISETP.NE.AND P0, PT, R4, 0x3, PT ;  /* 0x000000030400780c */ /* 0x000fc80003f05270 */
[----:B------:R-:W-:Y:S01]  /*1b00*/  IMAD.U32 R11, RZ, RZ, UR4 ;  /* 0x00000004ff0b7e24 */ /* 0x000fe2000f8e00ff */
[----:B------:R-:W-:-:S04]  /*1b10*/  ULDC UR4, c[0x0][0x9d8] ;  /* 0x0002760000047ab9 */ /* 0x000fc80000000800 */
[----:B------:R-:W-:Y:S01]  /*1b20*/  SHF.L.U32 R11, R11, 0x1f, RZ ;  /* 0x0000001f0b0b7819 */ /* 0x000fe200000006ff */
[----:B-1----:R-:W-:-:S05]  /*1b30*/  IMAD.U32 R3, RZ, RZ, UR5 ;  /* 0x00000005ff037e24 */ /* 0x002fca000f8e00ff */
[----:B------:R-:W-:-:S04]  /*1b40*/  LEA R2, R3, R2, 0x18 ;  /* 0x0000000203027211 */ /* 0x000fc800078ec0ff */
[----:B------:R-:W0:Y:S01]  /*1b50*/  SYNCS.PHASECHK.TRANS64.TRYWAIT P1, [R2+URZ+0x38800], R11 ;  /* 0x0388000b020075a7 */ /* 0x000e22000802017f */
[----:B--2---:R-:W-:-:S04]  /*1b60*/  FMUL.FTZ R0, R9, R0 ;  /* 0x0000000009007220 */ /* 0x004fc80000410000 */
[----:B------:R-:W-:Y:S01]  /*1b70*/  FMUL.FTZ R0, R0, UR4 ;  /* 0x0000000400007c20 */ /* 0x000fe20008410000 */
[----:B0-----:R-:W-:Y:S06]  /*1b80*/  @!P1 BRA `(.L_x_125) ;  /* 0x000000f400049947 */ /* 0x001fec0003800000 */
.L_x_252:
[----:B------:R-:W-:Y:S05]  /*1b90*/  @!P0 BRA `(.L_x_126) ;  /* 0x0000000000048947 */ /* 0x000fea0003800000 */
[----:B------:R-:W-:Y:S01]  /*1ba0*/  BPT.TRAP 0x1 ;  /* 0x000000040000795c */ /* 0x000fe20000300000 */
.L_x_126:
[----:B------:R-:W-:Y:S02]  /*1bb0*/  IMAD.U32 R5, RZ, RZ, UR50 ;  /* 0x00000032ff057e24 */ /* 0x000fe4000f8e00ff */
[----:B------:R-:W-:Y:S02]  /*1bc0*/  IMAD.U32 R6, RZ, RZ, UR42 ;  /* 0x0000002aff067e24 */ /* 0x000fe4000f8e00ff */
[----:B------:R-:W-:-:S03]  /*1bd0*/  IMAD R4, R5, 0x8, R2 ;  /* 0x0000000805047824 */ /* 0x000fc600078e0202 */
[----:B------:R-:W-:-:S04]  /*1be0*/  SHF.L.U32 R5, R6, 0x1f, RZ ;  /* 0x0000001f06057819 */ /* 0x000fc800000006ff */
[----:B------:R1:W2:Y:S01]  /*1bf0*/  SYNCS.PHASECHK.TRANS64.TRYWAIT P1, [R4+URZ+0x38830], R5 ;  /* 0x03883005040075a7 */ /* 0x0002a2000802017f */
[----:B------:R-:W-:Y:S05]  /*1c00*/  @!P0 BRA `(.L_x_127) ;  /* 0x0000000000048947 */ /* 0x000fea0003800000 */
[----:B------:R-:W-:Y:S01]  /*1c10*/  BPT.TRAP 0x1 ;  /* 0x000000040000795c */ /* 0x000fe20000300000 */
.L_x_127:
[----:B------:R-:W3:Y:S01]  /*1c20*/  S2R R6, SR_TID.X ;  /* 0x0000000000067919 */ /* 0x000ee20000002100 */
[----:B------:R-:W-:Y:S01]  /*1c30*/  IMAD.MOV.U32 R151, RZ, RZ, RZ ;  /* 0x000000ffff977224 */ /* 0x000fe200078e00ff */
[----:B---3--:R-:W-:Y:S01]  /*1c40*/  LOP3.LUT P2, RZ, R6, 0x7f, RZ, 0xc0, !PT ;  /* 0x0000007f06ff7812 */ /* 0x008fe2000784c0ff */
[----:B--2---:R-:W-:-:S12]  /*1c50*/  @P1 BRA `(.L_x_128) ;  /* 0x0000000000081947 */ /* 0x004fd80003800000 */
[----:B------:R-:W2:Y:S02]  /*1c60*/  SYNCS.PHASECHK.TRANS64.TRYWAIT P1, [R4+URZ+0x38830], R5 ;  /* 0x03883005040075a7 */ /* 0x000ea4000802017f */
[----:B--2---:R-:W-:Y:S05]  /*1c70*/  @!P1 BRA `(.L_x_129) ;  /* 0x000000f000dc9947 */ /* 0x004fea0003800000 */
.L_x_128:
[----:B------:R-:W-:Y:S05]  /*1c80*/  WARPSYNC.ALL ;  /* 0x0000000000007948 */ /* 0x000fea0003800000 */
[----:B------:R-:W-:Y:S01]  /*1c90*/  R2UR UR4, R2 ;  /* 0x00000000020472ca */ /* 0x000fe200000e0000 */
[----:B------:R-:W-:Y:S01]  /*1ca0*/  ULOP3.LUT UR32, UR51, 0x10000, URZ, 0xfc, !UPT ;  /* 0x0001000033207892 */ /* 0x000fe2000f8efc3f */
[----:B------:R-:W-:Y:S01]  /*1cb0*/  WARPGROUP.ARRIVE ;  /* 0x00000000000079c5 */ /* 0x000fe20000000000 */
[----:B------:R-:W-:Y:S01]  /*1cc0*/  UMOV UR33, 0x40000040 ;  /* 0x4000004000217882 */ /* 0x000fe20000000000 */
[----:B------:R-:W-:Y:S01]  /*1cd0*/  UMOV UR35, 0x40000040 ;  /* 0x4000004000237882 */ /* 0x000fe20000000000 */
[----:B------:R-:W-:Y:S01]  /*1ce0*/  UMOV UR5, 0x40000040 ;  /* 0x4000004000057882 */ /* 0x000fe20000000000 */
[----:B------:R-:W-:Y:S01]  /*1cf0*/  UMOV UR7, 0x40000040 ;  /* 0x4000004000077882 */ /* 0x000fe20000000000 */
[----:B------:R-:W-:Y:S01]  /*1d00*/  UIADD3 UR8, UR32, 0x4, URZ ;  /* 0x0000000420087890 */ /* 0x000fe2000fffe03f */
[----:B------:R-:W3:Y:S01]  /*1d10*/  S2R R90, SR_TID.X ;  /* 0x00000000005a7919 */ /* 0x000ee20000002100 */
        /* <DEDUP_REMOVED lines=8> */
[----:B------:R-:W-:Y:S01]  /*1da0*/  USHF.R.U32.HI UR4, URZ, 0x4, UR4 ;  /* 0x000000043f047899 */ /* 0x000fe20008011604 */
[--C-:B------:R-:W-:Y:S01]  /*1db0*/  IMAD.MOV.U32 R148, RZ, RZ, R151.reuse ;  /* 0x000000ffff947224 */ /* 0x100fe200078e0097 */
[----:B------:R-:W-:Y:S01]  /*1dc0*/  UIADD3 UR16, UR32, 0x400, URZ ;  /* 0x0000040020107890 */ /* 0x000fe2000fffe03f */
[--C-:B------:R-:W-:Y:S01]  /*1dd0*/  IMAD.MOV.U32 R147, RZ, RZ, R151.reuse ;  /* 0x000000ffff937224 */ /* 0x100fe200078e0097 */
        /* <DEDUP_REMOVED lines=15> */
[----:B------:R-:W-:Y:S01]  /*1ed0*/  IMAD.MOV.U32 R140, RZ, RZ, R151 ;  /* 0x000000ffff8c7224 */ /* 0x000fe200078e0097 */
[----:B------:R-:W-:-:S02]  /*1ee0*/  UIADD3 UR14, UR34, 0x6, URZ ;  /* 0x00000006220e7890 */ /* 0x000fc4000fffe03f */
[----:B------:R-:W-:Y:S01]  /*1ef0*/  QGMMA.64x128x32.F32.E4M3.E4M3 R24, gdesc[UR32], RZ, !UPT, gsb0 ;  /* 0x01e00000201879f3 */ /* 0x000fe2000c0008ff */
        /* <DEDUP_REMOVED lines=124> */
[----:B0-----:R-:W-:Y:S02]  /*26c0*/  IMAD.U32 R35, RZ, RZ, UR45 ;  /* 0x0000002dff237e24 */ /* 0x001fe4000f8e00ff */
        /* <DEDUP_REMOVED lines=15> */
[----:B0-----:R-:W-:-:S02]  /*27c0*/  IMAD R38, R35, -0x80, R34 ;  /* 0xffffff8023267824 */ /* 0x001fc400078e0222 */
[C---:B------:R-:W-:Y:S01]  /*27d0*/  FMUL.FTZ R72, R0.reuse, R72 ;  /* 0x0000004800487220 */ /* 0x040fe20000410000 */
[C---:B------:R-:W-:Y:S01]  /*27e0*/  FMUL.FTZ R67, R0.reuse, R67 ;  /* 0x0000004300437220 */ /* 0x040fe20000410000 */
[C---:B------:R-:W-:Y:S01]  /*27f0*/  FMUL.FTZ R73, R0.reuse, R73 ;  /* 0x0000004900497220 */ /* 0x040fe20000410000 */
[----:B------:R-:W-:Y:S01]  /*2800*/  FMUL.FTZ R70, R0, R70 ;  /* 0x0000004600467220 */ /* 0x000fe20000410000 */
[----:B------:R-:W-:Y:S01]  /*2810*/  ISETP.GT.AND P4, PT, R38, RZ, PT ;  /* 0x000000ff2600720c */ /* 0x000fe20003f84270 */
[----:B------:R-:W-:Y:S01]  /*2820*/  FMUL.FTZ R76, R0, R76 ;  /* 0x0000004c004c7220 */ /* 0x000fe20000410000 */
[----:B-12---:R-:W0:Y:S01]  /*2830*/  MUFU.TANH R5, R26 ;  /* 0x0000001a00057308 */ /* 0x006e220000002400 */
        /* <DEDUP_REMOVED lines=9> */
[C---:B------:R-:W-:Y:S01]  /*28d0*/  FMUL.FTZ R75, R0.reuse, R75 ;  /* 0x0000004b004b7220 */ /* 0x040fe20000410000 */
[----:B-----5:R-:W-:Y:S01]  /*28e0*/  FSEL R9, R9, -INF , P3 ;  /* 0xff80000009097808 */ /* 0x020fe20001800000 */
[C---:B------:R-:W-:Y:S01]  /*28f0*/  FMUL.FTZ R84, R0.reuse, R84 ;  /* 0x0000005400547220 */ /* 0x040fe20000410000 */
[C---:B------:R-:W-:Y:S01]  /*2900*/  FMUL.FTZ R78, R0.reuse, R78 ;  /* 0x0000004e004e7220 */ /* 0x040fe20000410000 */
[C---:B------:R-:W-:Y:S01]  /*2910*/  FMUL.FTZ R85, R0.reuse, R85 ;  /* 0x0000005500557220 */ /* 0x040fe20000410000 */
[C---:B------:R-:W-:Y:S01]  /*2920*/  FMUL.FTZ R79, R0.reuse, R79 ;  /* 0x0000004f004f7220 */ /* 0x040fe20000410000 */
[----:B------:R-:W1:Y:S01]  /*2930*/  MUFU.TANH R6, R27 ;  /* 0x0000001b00067308 */ /* 0x000e620000002400 */
[----:B0-----:R-:W-:Y:S01]  /*2940*/  FSEL R5, R5, -INF , P4 ;  /* 0xff80000005057808 */ /* 0x001fe20002000000 */
[C---:B------:R-:W-:Y:S01]  /*2950*/  FMUL.FTZ R82, R0.reuse, R82 ;  /* 0x0000005200527220 */ /* 0x040fe20000410000 */
[C---:B------:R-:W-:Y:S01]  /*2960*/  FMUL.FTZ R83, R0.reuse, R83 ;  /* 0x0000005300537220 */ /* 0x040fe20000410000 */
[C---:B------:R-:W-:Y:S01]  /*2970*/  FMUL.FTZ R86, R0.reuse, R86 ;  /* 0x0000005600567220 */ /* 0x040fe20000410000 */
[----:B------:R-:W-:-:S03]  /*2980*/  FMUL.FTZ R87, R0, R87 ;  /* 0x0000005700577220 */ /* 0x000fc60000410000 */
[----:B------:R-:W-:Y:S08]  /*2990*/  MUFU.TANH R33, R33 ;  /* 0x0000002100217308 */ /* 0x000ff00000002400 */
[----:B------:R0:W-:Y:S01]  /*29a0*/  MUFU.TANH R12, R39 ;  /* 0x00000027000c7308 */ /* 0x0001e20000002400 */
[----:B-1----:R-:W-:-:S07]  /*29b0*/  FSEL R6, R6, -INF , P5 ;  /* 0xff80000006067808 */ /* 0x002fce0002800000 */
[----:B------:R1:W-:Y:S01]  /*29c0*/  MUFU.TANH R13, R42 ;  /* 0x0000002a000d7308 */ /* 0x0003e20000002400 */
[----:B0-----:R-:W-:Y:S02]  /*29d0*/  FSEL R39, R24, -INF , P4 ;  /* 0xff80000018277808 */ /* 0x001fe40002000000 */
[----:B------:R-:W-:-:S04]  /*29e0*/  ISETP.GT.AND P4, PT, R38, 0x11, PT ;  /* 0x000000112600780c */ /* 0x000fc80003f84270 */
[----:B------:R-:W-:Y:S01]  /*29f0*/  FSEL R10, R10, -INF , P4 ;  /* 0xff8000000a0a7808 */ /* 0x000fe20002000000 */
[----:B------:R-:W0:Y:S01]  /*2a00*/  MUFU.TANH R7, R30 ;  /* 0x0000001e00077308 */ /* 0x000e220000002400 */
[----:B-1----:R-:W-:Y:S02]  /*2a10*/  FSEL R42, R25, -INF , P5 ;  /* 0xff800000192a7808 */ /* 0x002fe40002800000 */
[----:B------:R-:W-:Y:S02]  /*2a20*/  ISETP.GT.AND P5, PT, R38, 0x18, PT ;  /* 0x000000182600780c */ /* 0x000fe40003fa4270 */
[----:B------:R-:W-:Y:S02]  /*2a30*/  FMNMX.FTZ R24, R39, R42, !PT ;  /* 0x0000002a27187209 */ /* 0x000fe40007810000 */
[----:B------:R-:W-:Y:S01]  /*2a40*/  FSEL R11, R11, -INF , P5 ;  /* 0xff8000000b0b7808 */ /* 0x000fe20002800000 */
[----:B------:R-:W-:Y:S08]  /*2a50*/  MUFU.TANH R36, R36 ;  /* 0x0000002400247308 */ /* 0x000ff00000002400 */
[----:B------:R1:W-:Y:S01]  /*2a60*/  MUFU.TANH R14, R43 ;  /* 0x0000002b000e7308 */ /* 0x0003e20000002400 */
[----:B0-----:R-:W-:-:S07]  /*2a70*/  FSEL R7, R7, -INF , P1 ;  /* 0xff80000007077808 */ /* 0x001fce0000800000 */
[----:B------:R-:W0:Y:S01]  /*2a80*/  MUFU.TANH R8, R31 ;  /* 0x0000001f00087308 */ /* 0x000e220000002400 */
[----:B-1----:R-:W-:Y:S02]  /*2a90*/  FSEL R43, R28, -INF , P1 ;  /* 0xff8000001c2b7808 */ /* 0x002fe40000800000 */
[----:B------:R-:W-:Y:S02]  /*2aa0*/  ISETP.GT.AND P1, PT, R38, 0x19, PT ;  /* 0x000000192600780c */ /* 0x000fe40003f24270 */
[----:B------:R-:W-:Y:S02]  /*2ab0*/  FMNMX.FTZ R25, R43, R24, !PT ;  /* 0x000000182b197209 */ /* 0x000fe40007810000 */
[----:B------:R-:W-:Y:S01]  /*2ac0*/  FSEL R12, R12, -INF , P1 ;  /* 0xff8000000c0c7808 */ /* 0x000fe20000800000 */
[----:B------:R-:W-:Y:S08]  /*2ad0*/  MUFU.TANH R37, R37 ;  /* 0x0000002500257308 */ /* 0x000ff00000002400 */
[----:B------:R1:W2:Y:S01]  /*2ae0*/  MUFU.TANH R15, R46 ;  /* 0x0000002e000f7308 */ /* 0x0002a20000002400 */
[----:B0-----:R-:W-:-:S07]  /*2af0*/  FSEL R8, R8, -INF , P2 ;  /* 0xff80000008087808 */ /* 0x001fce0001000000 */
[----:B------:R-:W-:Y:S01]  /*2b00*/  MUFU.TANH R40, R40 ;  /* 0x0000002800287308 */ /* 0x000fe20000002400 */
[----:B-1----:R-:W-:Y:S02]  /*2b10*/  FSEL R46, R29, -INF , P2 ;  /* 0xff8000001d2e7808 */ /* 0x002fe40001000000 */
[----:B------:R-:W-:Y:S02]  /*2b20*/  ISETP.GT.AND P2, PT, R38, 0x20, PT ;  /* 0x000000202600780c */ /* 0x000fe40003f44270 */
[----:B------:R-:W-:Y:S02]  /*2b30*/  FMNMX.FTZ R24, R46, R25, !PT ;  /* 0x000000192e187209 */ /* 0x000fe40007810000 */
[----:B------:R-:W-:Y:S01]  /*2b40*/  FSEL R13, R13, -INF , P2 ;  /* 0xff8000000d0d7808 */ /* 0x000fe20001000000 */
[----:B------:R0:W1:Y:S08]  /*2b50*/  MUFU.TANH R20, R47 ;  /* 0x0000002f00147308 */ /* 0x0000700000002400 */
[----:B------:R-:W-:Y:S01]  /*2b60*/  MUFU.TANH R41, R41 ;  /* 0x0000002900297308 */ /* 0x000fe20000002400 */
[----:B0-----:R-:W-:-:S02]  /*2b70*/  FSEL R47, R32, -INF , P3 ;  /* 0xff800000202f7808 */ /* 0x001fc40001800000 */
[----:B------:R-:W-:Y:S02]  /*2b80*/  ISETP.GT.AND P3, PT, R38, 0x21, PT ;  /* 0x000000212600780c */ /* 0x000fe40003f64270 */
[----:B------:R-:W-:Y:S02]  /*2b90*/  FMNMX.FTZ R25, R47, R24, !PT ;  /* 0x000000182f197209 */ /* 0x000fe40007810000 */
[----:B------:R-:W-:Y:S01]  /*2ba0*/  FSEL R14, R14, -INF , P3 ;  /* 0xff8000000e0e7808 */ /* 0x000fe20001800000 */
[----:B------:R0:W-:Y:S08]  /*2bb0*/  MUFU.TANH R21, R50 ;  /* 0x0000003200157308 */ /* 0x0001f00000002400 */
[----:B------:R-:W-:Y:S01]  /*2bc0*/  MUFU.TANH R44, R44 ;  /* 0x0000002c002c7308 */ /* 0x000fe20000002400 */
[----:B0-----:R-:W-:-:S02]  /*2bd0*/  FSEL R50, R33, -INF , P4 ;  /* 0xff80000021327808 */ /* 0x001fc40002000000 */
[----:B------:R-:W-:Y:S02]  /*2be0*/  ISETP.GT.AND P4, PT, R38, 0x28, PT ;  /* 0x000000282600780c */ /* 0x000fe40003f84270 */
[----:B------:R-:W-:Y:S02]  /*2bf0*/  FMNMX.FTZ R24, R50, R25, !PT ;  /* 0x0000001932187209 */ /* 0x000fe40007810000 */
[----:B--2---:R-:W-:Y:S01]  /*2c00*/  FSEL R15, R15, -INF , P4 ;  /* 0xff8000000f0f7808 */ /* 0x004fe20002000000 */
[----:B------:R0:W-:Y:S08]  /*2c10*/  MUFU.TANH R26, R55 ;  /* 0x00000037001a7308 */ /* 0x0001f00000002400 */
[----:B------:R-:W2:Y:S01]  /*2c20*/  MUFU.TANH R45, R45 ;  /* 0x0000002d002d7308 */ /* 0x000ea20000002400 */
[----:B0-----:R-:W-:-:S02]  /*2c30*/  FSEL R55, R36, -INF , P5 ;  /* 0xff80000024377808 */ /* 0x001fc40002800000 */
[----:B------:R-:W-:Y:S02]  /*2c40*/  ISETP.GT.AND P5, PT, R38, 0x29, PT ;  /* 0x000000292600780c */ /* 0x000fe40003fa4270 */
[----:B------:R-:W-:Y:S02]  /*2c50*/  FMNMX.FTZ R25, R55, R24, !PT ;  /* 0x0000001837197209 */ /* 0x000fe40007810000 */
[----:B-1----:R-:W-:Y:S01]  /*2c60*/  FSEL R20, R20, -INF , P5 ;  /* 0xff80000014147808 */ /* 0x002fe20002800000 */
[----:B------:R0:W1:Y:S08]  /*2c70*/  MUFU.TANH R27, R58 ;  /* 0x0000003a001b7308 */ /* 0x0000700000002400 */
[----:B------:R-:W4:Y:S01]  /*2c80*/  MUFU.TANH R48, R48 ;  /* 0x0000003000307308 */ /* 0x000f220000002400 */
[----:B0-----:R-:W-:-:S02]  /*2c90*/  FSEL R58, R37, -INF , P1 ;  /* 0xff800000253a7808 */ /* 0x001fc40000800000 */
[----:B------:R-:W-:Y:S02]  /*2ca0*/  ISETP.GT.AND P1, PT, R38, 0x30, PT ;  /* 0x000000302600780c */ /* 0x000fe40003f24270 */
[----:B------:R-:W-:Y:S02]  /*2cb0*/  FMNMX.FTZ R24, R58, R25, !PT ;  /* 0x000000193a187209 */ /* 0x000fe40007810000 */
[----:B--2---:R-:W-:Y:S01]  /*2cc0*/  FSEL R88, R45, -INF , P5 ;  /* 0xff8000002d587808 */ /* 0x004fe20002800000 */
[----:B------:R0:W-:Y:S01]  /*2cd0*/  MUFU.TANH R30, R63 ;  /* 0x0000003f001e7308 */ /* 0x0001e20000002400 */
[----:B------:R-:W-:Y:S02]  /*2ce0*/  ISETP.GT.AND P5, PT, R38, 0x40, PT ;  /* 0x000000402600780c */ /* 0x000fe40003fa4270 */
[----:B------:R-:W-:Y:S02]  /*2cf0*/  FSEL R21, R21, -INF , P1 ;  /* 0xff80000015157808 */ /* 0x000fe40000800000 */
[----:B-1----:R-:W-:-:S03]  /*2d00*/  FSEL R27, R27, -INF , P5 ;  /* 0xff8000001b1b7808 */ /* 0x002fc60002800000 */
[----:B------:R-:W1:Y:S01]  /*2d10*/  MUFU.TANH R51, R51 ;  /* 0x0000003300337308 */ /* 0x000e620000002400 */
[----:B0-----:R-:W-:Y:S02]  /*2d20*/  FSEL R63, R40, -INF , P2 ;  /* 0xff800000283f7808 */ /* 0x001fe40001000000 */
[----:B------:R-:W-:Y:S02]  /*2d30*/  ISETP.GT.AND P2, PT, R38, 0x31, PT ;  /* 0x000000312600780c */ /* 0x000fe40003f44270 */
[----:B------:R-:W-:Y:S02]  /*2d40*/  FMNMX.FTZ R25, R63, R24, !PT ;  /* 0x000000183f197209 */ /* 0x000fe40007810000 */
[----:B----4-:R-:W-:Y:S01]  /*2d50*/  FSEL R89, R48, -INF , P1 ;  /* 0xff80000030597808 */ /* 0x010fe20000800000 */
[----:B------:R-:W0:Y:S01]  /*2d60*/  MUFU.TANH R49, R49 ;  /* 0x0000003100317308 */ /* 0x000e220000002400 */
[----:B------:R-:W-:-:S07]  /*2d70*/  ISETP.GT.AND P1, PT, R38, 0x41, PT ;  /* 0x000000412600780c */ /* 0x000fce0003f24270 */
[----:B------:R2:W-:Y:S01]  /*2d80*/  MUFU.TANH R31, R66 ;  /* 0x00000042001f7308 */ /* 0x0005e20000002400 */
[----:B-1----:R-:W-:-:S07]  /*2d90*/  FSEL R24, R51, -INF , P2 ;  /* 0xff80000033187808 */ /* 0x002fce0001000000 */
[----:B------:R-:W1:Y:S01]  /*2da0*/  MUFU.TANH R52, R52 ;  /* 0x0000003400347308 */ /* 0x000e620000002400 */
[----:B--2---:R-:W-:Y:S02]  /*2db0*/  FSEL R66, R41, -INF , P3 ;  /* 0xff80000029427808 */ /* 0x004fe40001800000 */
[----:B------:R-:W-:Y:S02]  /*2dc0*/  ISETP.GT.AND P3, PT, R38, 0x38, PT ;  /* 0x000000382600780c */ /* 0x000fe40003f64270 */
[----:B------:R-:W-:Y:S02]  /*2dd0*/  FMNMX.FTZ R28, R66, R25, !PT ;  /* 0x00000019421c7209 */ /* 0x000fe40007810000 */
[----:B0-----:R-:W-:Y:S01]  /*2de0*/  FSEL R51, R49, -INF , P2 ;  /* 0xff80000031337808 */ /* 0x001fe20001000000 */
[----:B------:R0:W-:Y:S01]  /*2df0*/  MUFU.TANH R34, R71 ;  /* 0x0000004700227308 */ /* 0x0001e20000002400 */
[----:B------:R-:W-:-:S07]  /*2e00*/  ISETP.GT.AND P2, PT, R38, 0x48, PT ;  /* 0x000000482600780c */ /* 0x000fce0003f44270 */
[----:B------:R-:W2:Y:S01]  /*2e10*/  MUFU.TANH R53, R53 ;  /* 0x0000003500357308 */ /* 0x000ea20000002400 */
[----:B0-----:R-:W-:Y:S02]  /*2e20*/  FSEL R71, R44, -INF , P4 ;  /* 0xff8000002c477808 */ /* 0x001fe40002000000 */
[----:B------:R-:W-:Y:S02]  /*2e30*/  ISETP.GT.AND P4, PT, R38, 0x39, PT ;  /* 0x000000392600780c */ /* 0x000fe40003f84270 */
[----:B------:R-:W-:Y:S02]  /*2e40*/  FMNMX.FTZ R29, R71, R28, !PT ;  /* 0x0000001c471d7209 */ /* 0x000fe40007810000 */
[----:B-1----:R-:W-:Y:S01]  /*2e50*/  FSEL R52, R52, -INF , P3 ;  /* 0xff80000034347808 */ /* 0x002fe20001800000 */
[----:B------:R-:W0:Y:S01]  /*2e60*/  MUFU.TANH R56, R56 ;  /* 0x0000003800387308 */ /* 0x000e220000002400 */
[----:B------:R-:W-:Y:S02]  /*2e70*/  FMNMX.FTZ R28, R88, R29, !PT ;  /* 0x0000001d581c7209 */ /* 0x000fe40007810000 */
[----:B------:R-:W-:-:S02]  /*2e80*/  FSEL R26, R26, -INF , P4 ;  /* 0xff8000001a1a7808 */ /* 0x000fc40002000000 */
[----:B------:R-:W-:-:S03]  /*2e90*/  FMNMX.FTZ R28, R89, R28, !PT ;  /* 0x0000001c591c7209 */ /* 0x000fc60007810000 */
[----:B------:R-:W1:Y:S01]  /*2ea0*/  MUFU.TANH R57, R57 ;  /* 0x0000003900397308 */ /* 0x000e620000002400 */
[----:B------:R-:W-:Y:S02]  /*2eb0*/  FMNMX.FTZ R29, R51, R28, !PT ;  /* 0x0000001c331d7209 */ /* 0x000fe40007810000 */
[----:B--2---:R-:W-:Y:S02]  /*2ec0*/  FSEL R53, R53, -INF , P4 ;  /* 0xff80000035357808 */ /* 0x004fe40002000000 */
[----:B------:R-:W-:Y:S02]  /*2ed0*/  FMNMX.FTZ R32, R52, R29, !PT ;  /* 0x0000001d34207209 */ /* 0x000fe40007810000 */
[----:B------:R-:W-:Y:S01]  /*2ee0*/  ISETP.GT.AND P4, PT, R38, 0x50, PT ;  /* 0x000000502600780c */ /* 0x000fe20003f84270 */
[----:B------:R-:W2:Y:S01]  /*2ef0*/  MUFU.TANH R54, R54 ;  /* 0x0000003600367308 */ /* 0x000ea20000002400 */
[----:B0-----:R-:W-:Y:S02]  /*2f00*/  FSEL R56, R56, -INF , P5 ;  /* 0xff80000038387808 */ /* 0x001fe40002800000 */
[----:B------:R-:W-:-:S02]  /*2f10*/  FMNMX.FTZ R33, R53, R32, !PT ;  /* 0x0000002035217209 */ /* 0x000fc40007810000 */
[----:B------:R-:W-:Y:S02]  /*2f20*/  ISETP.GT.AND P5, PT, R38, 0x51, PT ;  /* 0x000000512600780c */ /* 0x000fe40003fa4270 */
[----:B------:R-:W-:Y:S01]  /*2f30*/  FMNMX.FTZ R32, R56, R33, !PT ;  /* 0x0000002138207209 */ /* 0x000fe20007810000 */
[----:B------:R-:W0:Y:S01]  /*2f40*/  MUFU.TANH R60, R60 ;  /* 0x0000003c003c7308 */ /* 0x000e220000002400 */
[----:B-1----:R-:W-:Y:S02]  /*2f50*/  FSEL R57, R57, -INF , P1 ;  /* 0xff80000039397808 */ /* 0x002fe40000800000 */
[----:B------:R-:W-:Y:S02]  /*2f60*/  FSEL R31, R31, -INF , P4 ;  /* 0xff8000001f1f7808 */ /* 0x000fe40002000000 */
[----:B------:R-:W-:-:S03]  /*2f70*/  FMNMX.FTZ R33, R57, R32, !PT ;  /* 0x0000002039217209 */ /* 0x000fc60007810000 */
[----:B------:R-:W1:Y:S01]  /*2f80*/  MUFU.TANH R61, R61 ;  /* 0x0000003d003d7308 */ /* 0x000e620000002400 */
[----:B--2---:R-:W-:Y:S02]  /*2f90*/  FSEL R25, R54, -INF , P3 ;  /* 0xff80000036197808 */ /* 0x004fe40001800000 */
[----:B------:R-:W-:-:S04]  /*2fa0*/  ISETP.GT.AND P3, PT, R38, 0x49, PT ;  /* 0x000000492600780c */ /* 0x000fc80003f64270 */
[----:B------:R-:W-:Y:S01]  /*2fb0*/  FSEL R30, R30, -INF , P3 ;  /* 0xff8000001e1e7808 */ /* 0x000fe20001800000 */
[----:B------:R-:W2:Y:S01]  /*2fc0*/  MUFU.TANH R64, R64 ;  /* 0x0000004000407308 */ /* 0x000ea20000002400 */
[----:B0-----:R-:W-:-:S04]  /*2fd0*/  FSEL R60, R60, -INF , P2 ;  /* 0xff8000003c3c7808 */ /* 0x001fc80001000000 */
[----:B------:R-:W-:-:S03]  /*2fe0*/  FMNMX.FTZ R33, R60, R33, !PT ;  /* 0x000000213c217209 */ /* 0x000fc60007810000 */
[----:B------:R-:W0:Y:S01]  /*2ff0*/  MUFU.TANH R59, R59 ;  /* 0x0000003b003b7308 */ /* 0x000e220000002400 */
[----:B-1----:R-:W-:Y:S02]  /*3000*/  FSEL R54, R61, -INF , P3 ;  /* 0xff8000003d367808 */ /* 0x002fe40001800000 */
[----:B------:R-:W-:Y:S02]  /*3010*/  ISETP.GT.AND P3, PT, R38, 0x60, PT ;  /* 0x000000602600780c */ /* 0x000fe40003f64270 */
[----:B------:R-:W-:-:S03]  /*3020*/  FMNMX.FTZ R33, R54, R33, !PT ;  /* 0x0000002136217209 */ /* 0x000fc60007810000 */
[----:B------:R-:W1:Y:S01]  /*3030*/  MUFU.TANH R65, R65 ;  /* 0x0000004100417308 */ /* 0x000e620000002400 */
[----:B--2---:R-:W-:Y:S02]  /*3040*/  FSEL R64, R64, -INF , P4 ;  /* 0xff80000040407808 */ /* 0x004fe40002000000 */
[----:B------:R-:W-:Y:S02]  /*3050*/  ISETP.GT.AND P4, PT, R38, 0x61, PT ;  /* 0x000000612600780c */ /* 0x000fe40003f84270 */
[----:B------:R-:W-:-:S03]  /*3060*/  FMNMX.FTZ R40, R64, R33, !PT ;  /* 0x0000002140287209 */ /* 0x000fc60007810000 */
[----:B------:R-:W2:Y:S01]  /*3070*/  MUFU.TANH R62, R62 ;  /* 0x0000003e003e7308 */ /* 0x000ea20000002400 */
[----:B0-----:R-:W-:Y:S02]  /*3080*/  FSEL R28, R59, -INF , P1 ;  /* 0xff8000003b1c7808 */ /* 0x001fe40000800000 */
[----:B------:R-:W-:-:S05]  /*3090*/  ISETP.GT.AND P1, PT, R38, 0x58, PT ;  /* 0x000000582600780c */ /* 0x000fca0003f24270 */
[----:B------:R-:W0:Y:S01]  /*30a0*/  MUFU.TANH R68, R68 ;  /* 0x0000004400447308 */ /* 0x000e220000002400 */
[----:B-1----:R-:W-:-:S04]  /*30b0*/  FSEL R65, R65, -INF , P5 ;  /* 0xff80000041417808 */ /* 0x002fc80002800000 */
        /* <DEDUP_REMOVED lines=13> */
[----:B--2---:R-:W-:-:S04]  /*3190*/  FSEL R72, R72, -INF , P3 ;  /* 0xff80000048487808 */ /* 0x004fc80001800000 */
        /* <DEDUP_REMOVED lines=9> */
[----:B------:R-:W-:-:S05]  /*3230*/  ISETP.GT.AND P1, PT, R38, 0x69, PT ;  /* 0x000000692600780c */ /* 0x000fca0003f24270 */
[----:B------:R2:W4:Y:S01]  /*3240*/  MUFU.TANH R35, R74 ;  /* 0x0000004a00237308 */ /* 0x0005220000002400 */
[----:B0-----:R-:W-:-:S04]  /*3250*/  FSEL R76, R76, -INF , P5 ;  /* 0xff8000004c4c7808 */ /* 0x001fc80002800000 */
[----:B------:R-:W-:-:S03]  /*3260*/  FMNMX.FTZ R40, R76, R41, !PT ;  /* 0x000000294c287209 */ /* 0x000fc60007810000 */
[----:B------:R-:W0:Y:S01]  /*3270*/  MUFU.TANH R80, R80 ;  /* 0x0000005000507308 */ /* 0x000e220000002400 */
[----:B-1----:R-:W-:Y:S01]  /*3280*/  FSEL R77, R77, -INF , P1 ;  /* 0xff8000004d4d7808 */ /* 0x002fe20000800000 */
[----:B--2---:R-:W-:-:S03]  /*3290*/  IMAD.MOV.U32 R74, RZ, RZ, R151 ;  /* 0x000000ffff4a7224 */ /* 0x004fc600078e0097 */
[----:B------:R-:W-:-:S03]  /*32a0*/  FMNMX.FTZ R41, R77, R40, !PT ;  /* 0x000000284d297209 */ /* 0x000fc60007810000 */
[----:B------:R1:W2:Y:S01]  /*32b0*/  MUFU.TANH R36, R75 ;  /* 0x0000004b00247308 */ /* 0x0002a20000002400 */
[----:B----4-:R-:W-:Y:S02]  /*32c0*/  FSEL R35, R35, -INF , P3 ;  /* 0xff80000023237808 */ /* 0x010fe40001800000 */
[----:B------:R-:W-:-:S05]  /*32d0*/  ISETP.GT.AND P3, PT, R38, 0x71, PT ;  /* 0x000000712600780c */ /* 0x000fca0003f64270 */
[----:B------:R-:W4:Y:S01]  /*32e0*/  MUFU.TANH R81, R81 ;  /* 0x0000005100517308 */ /* 0x000f220000002400 */
[----:B0-----:R-:W-:Y:S01]  /*32f0*/  FSEL R80, R80, -INF , P2 ;  /* 0xff80000050507808 */ /* 0x001fe20001000000 */
[----:B-1----:R-:W-:-:S03]  /*3300*/  IMAD.MOV.U32 R75, RZ, RZ, R151 ;  /* 0x000000ffff4b7224 */ /* 0x002fc600078e0097 */
[----:B------:R-:W-:-:S03]  /*3310*/  FMNMX.FTZ R40, R80, R41, !PT ;  /* 0x0000002950287209 */ /* 0x000fc60007810000 */
[----:B------:R0:W1:Y:S01]  /*3320*/  MUFU.TANH R37, R78 ;  /* 0x0000004e00257308 */ /* 0x0000620000002400 */
[----:B--2---:R-:W-:Y:S02]  /*3330*/  FSEL R36, R36, -INF , P4 ;  /* 0xff80000024247808 */ /* 0x004fe40002000000 */
[----:B------:R-:W-:-:S05]  /*3340*/  ISETP.GT.AND P4, PT, R38, 0x78, PT ;  /* 0x000000782600780c */ /* 0x000fca0003f84270 */
[----:B------:R-:W2:Y:S01]  /*3350*/  MUFU.TANH R84, R84 ;  /* 0x0000005400547308 */ /* 0x000ea20000002400 */
[----:B----4-:R-:W-:Y:S01]  /*3360*/  FSEL R81, R81, -INF , P3 ;  /* 0xff80000051517808 */ /* 0x010fe20001800000 */
[----:B0-----:R-:W-:-:S03]  /*3370*/  IMAD.MOV.U32 R78, RZ, RZ, R151 ;  /* 0x000000ffff4e7224 */ /* 0x001fc600078e0097 */
[----:B------:R-:W-:-:S03]  /*3380*/  FMNMX.FTZ R41, R81, R40, !PT ;  /* 0x0000002851297209 */ /* 0x000fc60007810000 */
[----:B------:R-:W0:Y:S01]  /*3390*/  MUFU.TANH R85, R85 ;  /* 0x0000005500557308 */ /* 0x000e220000002400 */
[----:B-1----:R-:W-:Y:S02]  /*33a0*/  FSEL R37, R37, -INF , P5 ;  /* 0xff80000025257808 */ /* 0x002fe40002800000 */
[----:B------:R-:W-:-:S05]  /*33b0*/  ISETP.GT.AND P5, PT, R38, 0x79, PT ;  /* 0x000000792600780c */ /* 0x000fca0003fa4270 */
[----:B------:R-:W1:Y:S01]  /*33c0*/  MUFU.TANH R79, R79 ;  /* 0x0000004f004f7308 */ /* 0x000e620000002400 */
[----:B--2---:R-:W-:-:S04]  /*33d0*/  FSEL R84, R84, -INF , P4 ;  /* 0xff80000054547808 */ /* 0x004fc80002000000 */
[----:B------:R-:W-:-:S03]  /*33e0*/  FMNMX.FTZ R38, R84, R41, !PT ;  /* 0x0000002954267209 */ /* 0x000fc60007810000 */
[----:B------:R-:W2:Y:S01]  /*33f0*/  MUFU.TANH R82, R82 ;  /* 0x0000005200527308 */ /* 0x000ea20000002400 */
[----:B0-----:R-:W-:-:S04]  /*3400*/  FSEL R85, R85, -INF , P5 ;  /* 0xff80000055557808 */ /* 0x001fc80002800000 */
[----:B------:R-:W-:-:S03]  /*3410*/  FMNMX.FTZ R38, R85, R38, !PT ;  /* 0x0000002655267209 */ /* 0x000fc60007810000 */
[----:B------:R-:W0:Y:S01]  /*3420*/  MUFU.TANH R83, R83 ;  /* 0x0000005300537308 */ /* 0x000e220000002400 */
[----:B-1----:R-:W-:Y:S01]  /*3430*/  FSEL R79, R79, -INF , P1 ;  /* 0xff8000004f4f7808 */ /* 0x002fe20000800000 */
[----:B------:R-:W1:Y:S06]  /*3440*/  SHFL.BFLY PT, R41, R38, 0x2, 0x1f ;  /* 0x0c401f0026297f89 */ /* 0x000e6c00000e0000 */
[----:B------:R-:W4:Y:S01]  /*3450*/  MUFU.TANH R86, R86 ;  /* 0x0000005600567308 */ /* 0x000f220000002400 */
[----:B--2---:R-:W-:-:S07]  /*3460*/  FSEL R82, R82, -INF , P2 ;  /* 0xff80000052527808 */ /* 0x004fce0001000000 */
[----:B------:R-:W2:Y:S01]  /*3470*/  MUFU.TANH R87, R87 ;  /* 0x0000005700577308 */ /* 0x000ea20000002400 */
[----:B0-----:R-:W-:Y:S02]  /*3480*/  FSEL R83, R83, -INF , P3 ;  /* 0xff80000053537808 */ /* 0x001fe40001800000 */
[----:B----4-:R-:W-:Y:S02]  /*3490*/  FSEL R86, R86, -INF , P4 ;  /* 0xff80000056567808 */ /* 0x010fe40002000000 */
[----:B-1----:R-:W-:-:S05]  /*34a0*/  FMNMX.FTZ R41, R38, R41, !PT ;  /* 0x0000002926297209 */ /* 0x002fca0007810000 */
[----:B------:R-:W0:Y:S01]  /*34b0*/  SHFL.BFLY PT, R40, R41, 0x1, 0x1f ;  /* 0x0c201f0029287f89 */ /* 0x000e2200000e0000 */
[----:B--2---:R-:W-:Y:S02]  /*34c0*/  FSEL R87, R87, -INF , P5 ;  /* 0xff80000057577808 */ /* 0x004fe40002800000 */
[----:B0-----:R-:W-:Y:S01]  /*34d0*/  FMNMX.FTZ R193, R41, R40, !PT ;  /* 0x0000002829c17209 */ /* 0x001fe20007810000 */
[----:B------:R-:W-:-:S03]  /*34e0*/  IMAD.U32 R40, RZ, RZ, UR10 ;  /* 0x0000000aff287e24 */ /* 0x000fc6000f8e00ff */
[C---:B------:R-:W-:Y:S01]  /*34f0*/  FSETP.NEU.FTZ.AND P6, PT, R193.reuse, -INF , PT ;  /* 0xff800000c100780b */ /* 0x040fe20003fdd000 */
[----:B------:R-:W-:-:S05]  /*3500*/  FFMA.FTZ R40, R193, R40, -8 ;  /* 0xc1000000c1287423 */ /* 0x000fca0000010028 */
[----:B------:R-:W-:Y:S02]  /*3510*/  FSEL R62, R40, RZ, P6 ;  /* 0x000000ff283e7208 */ /* 0x000fe40003000000 */
[----:B---3--:R-:W-:Y:S01]  /*3520*/  LOP3.LUT P6, RZ, R90, 0x7f, RZ, 0xc0, !PT ;  /* 0x0000007f5aff7812 */ /* 0x008fe200078cc0ff */
[----:B------:R-:W-:Y:S02]  /*3530*/  IMAD.MOV.U32 R90, RZ, RZ, R151 ;  /* 0x000000ffff5a7224 */ /* 0x000fe400078e0097 */
[----:B------:R-:W-:-:S01]  /*3540*/  FFMA.FTZ R38, R39, UR10, -R62 ;  /* 0x0000000a27267c23 */ /* 0x000fc2000801083e */
[--C-:B------:R-:W-:Y:S01]  /*3550*/  FFMA.FTZ R39, R42, UR10, -R62.reuse ;  /* 0x0000000a2a277c23 */ /* 0x100fe2000801083e */
[----:B------:R-:W-:Y:S01]  /*3560*/  FMNMX.FTZ R42, R5, R6, !PT ;  /* 0x00000006052a7209 */ /* 0x000fe20007810000 */
[--C-:B------:R-:W-:Y:S01]  /*3570*/  FFMA.FTZ R40, R43, UR10, -R62.reuse ;  /* 0x0000000a2b287c23 */ /* 0x100fe2000801083e */
        /* <DEDUP_REMOVED lines=9> */
[----:B------:R-:W-:Y:S01]  /*3610*/  MUFU.EX2 R38, R38 ;  /* 0x0000002600267308 */ /* 0x000fe20000000800 */
        /* <DEDUP_REMOVED lines=13> */
[----:B------:R-:W-:Y:S01]  /*36f0*/  FFMA.FTZ R76, R76, UR10, -R62 ;  /* 0x0000000a4c4c7c23 */ /* 0x000fe2000801083e */
[----:B------:R-:W-:Y:S01]  /*3700*/  @!P6 VIADD R4, R4, 0x38840 ;  /* 0x000388400404e836 */ /* 0x000fe20000000000 */
[----:B------:R0:W-:Y:S01]  /*3710*/  MUFU.EX2 R42, R50 ;  /* 0x00000032002a7308 */ /* 0x0001e20000000800 */
[----:B------:R-:W-:Y:S01]  /*3720*/  FMNMX.FTZ R45, R13, R44, !PT ;  /* 0x0000002c0d2d7209 */ /* 0x000fe20007810000 */
[----:B------:R-:W-:-:S02]  /*3730*/  IMAD.MOV.U32 R88, RZ, RZ, R151 ;  /* 0x000000ffff587224 */ /* 0x000fc400078e0097 */
[----:B------:R-:W-:Y:S02]  /*3740*/  @!P6 PRMT R4, RZ, 0x654, R4 ;  /* 0x00000654ff04e816 */ /* 0x000fe40000000004 */
[----:B------:R-:W-:Y:S02]  /*3750*/  FMNMX.FTZ R46, R14, R45, !PT ;  /* 0x0000002d0e2e7209 */ /* 0x000fe40007810000 */
[----:B------:R-:W-:Y:S01]  /*3760*/  MUFU.EX2 R44, R55 ;  /* 0x00000037002c7308 */ /* 0x000fe20000000800 */
[----:B------:R1:W-:Y:S01]  /*3770*/  @!P6 SYNCS.ARRIVE.TRANS64.RED.A1T0 RZ, [R4+URZ], RZ ;  /* 0x000000ff04ffe9a7 */ /* 0x0003e2000810043f */
[----:B------:R-:W-:-:S04]  /*3780*/  FMNMX.FTZ R45, R15, R46, !PT ;  /* 0x0000002e0f2d7209 */ /* 0x000fc80007810000 */
[----:B------:R-:W-:Y:S01]  /*3790*/  FMNMX.FTZ R46, R20, R45, !PT ;  /* 0x0000002d142e7209 */ /* 0x000fe20007810000 */
[----:B------:R-:W-:-:S01]  /*37a0*/  FFMA.FTZ R45, R63, UR10, -R62 ;  /* 0x0000000a3f2d7c23 */ /* 0x000fc2000801083e */
[----:B------:R-:W-:Y:S02]  /*37b0*/  MUFU.EX2 R40, R40 ;  /* 0x0000002800287308 */ /* 0x000fe40000000800 */
[----:B------:R-:W-:-:S04]  /*37c0*/  FMNMX.FTZ R49, R21, R46, !PT ;  /* 0x0000002e15317209 */ /* 0x000fc80007810000 */
[----:B------:R-:W-:Y:S02]  /*37d0*/  FMNMX.FTZ R46, R24, R49, !PT ;  /* 0x00000031182e7209 */ /* 0x000fe40007810000 */
[----:B------:R-:W2:Y:S02]  /*37e0*/  MUFU.EX2 R43, R43 ;  /* 0x0000002b002b7308 */ /* 0x000ea40000000800 */
[----:B------:R-:W-:-:S04]  /*37f0*/  FMNMX.FTZ R49, R25, R46, !PT ;  /* 0x0000002e19317209 */ /* 0x000fc80007810000 */
[----:B------:R-:W-:Y:S02]  /*3800*/  FMNMX.FTZ R48, R26, R49, !PT ;  /* 0x000000311a307209 */ /* 0x000fe40007810000 */
[----:B------:R-:W-:Y:S02]  /*3810*/  MUFU.EX2 R46, R66 ;  /* 0x00000042002e7308 */ /* 0x000fe40000000800 */
[----:B------:R-:W-:-:S04]  /*3820*/  FMNMX.FTZ R49, R27, R48, !PT ;  /* 0x000000301b317209 */ /* 0x000fc80007810000 */
[----:B0-----:R-:W-:Y:S02]  /*3830*/  FMNMX.FTZ R50, R28, R49, !PT ;  /* 0x000000311c327209 */ /* 0x001fe40007810000 */
[----:B------:R-:W-:Y:S01]  /*3840*/  MUFU.EX2 R41, R41 ;  /* 0x0000002900297308 */ /* 0x000fe20000000800 */
[----:B--2---:R-:W-:Y:S02]  /*3850*/  F2FP.SATFINITE.E4M3.F32.PACK_AB_MERGE_C R228, R43, R40, RZ ;  /* 0x000000282be4723e */ /* 0x004fe400048070ff */
[----:B------:R-:W-:Y:S02]  /*3860*/  FMNMX.FTZ R49, R29, R50, !PT ;  /* 0x000000321d317209 */ /* 0x000fe40007810000 */
[----:B------:R-:W-:Y:S02]  /*3870*/  F2FP.SATFINITE.E4M3.F32.PACK_AB_MERGE_C R228, R39, R38, R228 ;  /* 0x0000002627e4723e */ /* 0x000fe400048070e4 */
[----:B------:R-:W-:Y:S01]  /*3880*/  FMNMX.FTZ R50, R30, R49, !PT ;  /* 0x000000311e327209 */ /* 0x000fe20007810000 */
[----:B------:R0:W-:Y:S01]  /*3890*/  MUFU.EX2 R63, R59 ;  /* 0x0000003b003f7308 */ /* 0x0001e20000000800 */
[----:B------:R-:W-:-:S01]  /*38a0*/  FFMA.FTZ R49, R89, UR10, -R62 ;  /* 0x0000000a59317c23 */ /* 0x000fc2000801083e */
[----:B------:R-:W-:Y:S01]  /*38b0*/  IMAD.MOV.U32 R89, RZ, RZ, R151 ;  /* 0x000000ffff597224 */ /* 0x000fe200078e0097 */
[----:B------:R-:W-:-:S04]  /*38c0*/  FMNMX.FTZ R55, R31, R50, !PT ;  /* 0x000000321f377209 */ /* 0x000fc80007810000 */
[----:B------:R-:W-:Y:S01]  /*38d0*/  FMNMX.FTZ R50, R32, R55, !PT ;  /* 0x0000003720327209 */ /* 0x000fe20007810000 */
[----:B------:R-:W-:-:S01]  /*38e0*/  FFMA.FTZ R55, R51, UR10, -R62 ;  /* 0x0000000a33377c23 */ /* 0x000fc2000801083e */
[----:B0-----:R-:W-:Y:S01]  /*38f0*/  FFMA.FTZ R59, R77, UR10, -R62 ;  /* 0x0000000a4d3b7c23 */ /* 0x001fe2000801083e */
[----:B------:R-:W0:Y:S01]  /*3900*/  MUFU.EX2 R47, R47 ;  /* 0x0000002f002f7308 */ /* 0x000e220000000800 */
[----:B------:R-:W-:Y:S01]  /*3910*/  FMNMX.FTZ R51, R33, R50, !PT ;  /* 0x0000003221337209 */ /* 0x000fe20007810000 */
[----:B------:R-:W-:-:S03]  /*3920*/  IMAD.MOV.U32 R77, RZ, RZ, R151 ;  /* 0x000000ffff4d7224 */ /* 0x000fc600078e0097 */
[----:B------:R-:W-:-:S03]  /*3930*/  FMNMX.FTZ R58, R34, R51, !PT ;  /* 0x00000033223a7209 */ /* 0x000fc60007810000 */
[----:B------:R-:W-:Y:S01]  /*3940*/  MUFU.EX2 R50, R55 ;  /* 0x0000003700327308 */ /* 0x000fe20000000800 */
[----:B------:R-:W-:Y:S01]  /*3950*/  FMNMX.FTZ R51, R35, R58, !PT ;  /* 0x0000003a23337209 */ /* 0x000fe20007810000 */
[----:B------:R-:W-:-:S03]  /*3960*/  FFMA.FTZ R58, R53, UR10, -R62 ;  /* 0x0000000a353a7c23 */ /* 0x000fc6000801083e */
[----:B------:R-:W-:-:S03]  /*3970*/  FMNMX.FTZ R52, R36, R51, !PT ;  /* 0x0000003324347209 */ /* 0x000fc60007810000 */
[----:B------:R2:W3:Y:S01]  /*3980*/  MUFU.EX2 R66, R58 ;  /* 0x0000003a00427308 */ /* 0x0004e20000000800 */
[----:B------:R-:W-:Y:S02]  /*3990*/  FMNMX.FTZ R52, R37, R52, !PT ;  /* 0x0000003425347209 */ /* 0x000fe40007810000 */
[----:B0-----:R-:W-:Y:S02]  /*39a0*/  F2FP.SATFINITE.E4M3.F32.PACK_AB_MERGE_C R230, R47, R44, RZ ;  /* 0x0000002c2fe6723e */ /* 0x001fe400048070ff */
[----:B------:R-:W-:Y:S02]  /*39b0*/  FMNMX.FTZ R51, R79, R52, !PT ;  /* 0x000000344f337209 */ /* 0x000fe40007810000 */
[----:B------:R-:W-:Y:S01]  /*39c0*/  F2FP.SATFINITE.E4M3.F32.PACK_AB_MERGE_C R230, R42, R41, R230 ;  /* 0x000000292ae6723e */ /* 0x000fe200048070e6 */
[----:B------:R-:W-:Y:S01]  /*39d0*/  MUFU.EX2 R45, R45 ;  /* 0x0000002d002d7308 */ /* 0x000fe20000000800 */
[----:B------:R-:W-:Y:S01]  /*39e0*/  FMNMX.FTZ R52, R82, R51, !PT ;  /* 0x0000003352347209 */ /* 0x000fe20007810000 */
[--C-:B--2---:R-:W-:Y:S01]  /*39f0*/  FFMA.FTZ R58, R54, UR10, -R62.reuse ;  /* 0x0000000a363a7c23 */ /* 0x104fe2000801083e */
[----:B------:R-:W-:-:S01]  /*3a00*/  FFMA.FTZ R54, R65, UR10, -R62 ;  /* 0x0000000a41367c23 */ /* 0x000fc2000801083e */
[----:B------:R-:W-:Y:S01]  /*3a10*/  FADD.FTZ R65, R38, R39 ;  /* 0x0000002726417221 */ /* 0x000fe20000010000 */
[----:B------:R-:W-:Y:S01]  /*3a20*/  FMNMX.FTZ R53, R83, R52, !PT ;  /* 0x0000003453357209 */ /* 0x000fe20007810000 */
[--C-:B------:R-:W-:Y:S01]  /*3a30*/  FFMA.FTZ R52, R57, UR10, -R62.reuse ;  /* 0x0000000a39347c23 */ /* 0x100fe2000801083e */
[----:B------:R-:W-:Y:S01]  /*3a40*/  IMAD.MOV.U32 R39, RZ, RZ, R151 ;  /* 0x000000ffff277224 */ /* 0x000fe200078e0097 */
[----:B------:R-:W-:Y:S01]  /*3a50*/  MUFU.EX2 R51, R67 ;  /* 0x0000004300337308 */ /* 0x000fe20000000800 */
[----:B------:R-:W-:Y:S01]  /*3a60*/  FMNMX.FTZ R56, R86, R53, !PT ;  /* 0x0000003556387209 */ /* 0x000fe20007810000 */
[----:B------:R-:W-:Y:S01]  /*3a70*/  FFMA.FTZ R53, R64, UR10, -R62 ;  /* 0x0000000a40357c23 */ /* 0x000fe2000801083e */
[----:B------:R-:W-:-:S01]  /*3a80*/  FADD.FTZ R70, R40, R65 ;  /* 0x0000004128467221 */ /* 0x000fc20000010000 */
[----:B---3--:R-:W-:Y:S01]  /*3a90*/  F2FP.SATFINITE.E4M3.F32.PACK_AB_MERGE_C R218, R66, R63, RZ ;  /* 0x0000003f42da723e */ /* 0x008fe200048070ff */
[----:B------:R-:W-:Y:S01]  /*3aa0*/  IMAD.MOV.U32 R38, RZ, RZ, R151 ;  /* 0x000000ffff267224 */ /* 0x000fe200078e0097 */
[----:B------:R-:W-:Y:S01]  /*3ab0*/  FMNMX.FTZ R56, R87, R56, !PT ;  /* 0x0000003857387209 */ /* 0x000fe20007810000 */
[----:B------:R-:W-:-:S01]  /*3ac0*/  FADD.FTZ R70, R43, R70 ;  /* 0x000000462b467221 */ /* 0x000fc20000010000 */
[----:B------:R0:W-:Y:S03]  /*3ad0*/  MUFU.EX2 R67, R58 ;  /* 0x0000003a00437308 */ /* 0x0001e60000000800 */
[----:B------:R-:W2:Y:S05]  /*3ae0*/  SHFL.BFLY PT, R55, R56, 0x2, 0x1f ;  /* 0x0c401f0038377f89 */ /* 0x000eaa00000e0000 */
[----:B------:R-:W-:Y:S01]  /*3af0*/  MUFU.EX2 R48, R71 ;  /* 0x0000004700307308 */ /* 0x000fe20000000800 */
[----:B0-----:R-:W-:-:S01]  /*3b00*/  FFMA.FTZ R58, R81, UR10, -R62 ;  /* 0x0000000a513a7c23 */ /* 0x001fc2000801083e */
[----:B------:R-:W-:-:S06]  /*3b10*/  IMAD.MOV.U32 R81, RZ, RZ, R151 ;  /* 0x000000ffff517224 */ /* 0x000fcc00078e0097 */
[----:B------:R-:W0:Y:S08]  /*3b20*/  MUFU.EX2 R61, R61 ;  /* 0x0000003d003d7308 */ /* 0x000e300000000800 */
[----:B------:R-:W3:Y:S01]  /*3b30*/  MUFU.EX2 R49, R49 ;  /* 0x0000003100317308 */ /* 0x000ee20000000800 */
[----:B--2---:R-:W-:Y:S01]  /*3b40*/  FMNMX.FTZ R57, R56, R55, !PT ;  /* 0x0000003738397209 */ /* 0x004fe20007810000 */
[--C-:B------:R-:W-:Y:S01]  /*3b50*/  FFMA.FTZ R55, R80, UR10, -R62.reuse ;  /* 0x0000000a50377c23 */ /* 0x100fe2000801083e */
[----:B------:R-:W-:-:S01]  /*3b60*/  FFMA.FTZ R56, R84, UR10, -R62 ;  /* 0x0000000a54387c23 */ /* 0x000fc2000801083e */
[----:B------:R-:W-:-:S02]  /*3b70*/  IMAD.MOV.U32 R84, RZ, RZ, R151 ;  /* 0x000000ffff547224 */ /* 0x000fc400078e0097 */
[----:B------:R-:W2:Y:S02]  /*3b80*/  SHFL.BFLY PT, R198, R57, 0x1, 0x1f ;  /* 0x0c201f0039c67f89 */ /* 0x000ea400000e0000 */
[----:B------:R-:W-:Y:S01]  /*3b90*/  MUFU.EX2 R52, R52 ;  /* 0x0000003400347308 */ /* 0x000fe20000000800 */
[----:B0-----:R-:W-:Y:S01]  /*3ba0*/  F2FP.SATFINITE.E4M3.F32.PACK_AB_MERGE_C R216, R61, R48, RZ ;  /* 0x000000303dd8723e */ /* 0x001fe200048070ff */
[----:B------:R-:W-:-:S03]  /*3bb0*/  IMAD.MOV.U32 R80, RZ, RZ, R151 ;  /* 0x000000ffff507224 */ /* 0x000fc600078e0097 */
[----:B------:R-:W-:-:S03]  /*3bc0*/  F2FP.SATFINITE.E4M3.F32.PACK_AB_MERGE_C R216, R46, R45, R216 ;  /* 0x0000002d2ed8723e */ /* 0x000fc600048070d8 */
[----:B------:R-:W-:Y:S01]  /*3bd0*/  MUFU.EX2 R60, R60 ;  /* 0x0000003c003c7308 */ /* 0x000fe20000000800 */
[----:B---3--:R-:W-:-:S07]  /*3be0*/  F2FP.SATFINITE.E4M3.F32.PACK_AB_MERGE_C R218, R50, R49, R218 ;  /* 0x0000003132da723e */ /* 0x008fce00048070da */
[----:B------:R-:W-:Y:S01]  /*3bf0*/  MUFU.EX2 R53, R53 ;  /* 0x0000003500357308 */ /* 0x000fe20000000800 */
[----:B--2---:R-:W-:Y:S01]  /*3c00*/  FMNMX.FTZ R198, R57, R198, !PT ;  /* 0x000000c639c67209 */ /* 0x004fe20007810000 */
[----:B------:R-:W-:-:S06]  /*3c10*/  IMAD.U32 R57, RZ, RZ, UR10 ;  /* 0x0000000aff397e24 */ /* 0x000fcc000f8e00ff */
[----:B------:R-:W-:Y:S01]  /*3c20*/  MUFU.EX2 R54, R54 ;  /* 0x0000003600367308 */ /* 0x000fe20000000800 */
[C---:B------:R-:W-:Y:S01]  /*3c30*/  FSETP.NEU.FTZ.AND P1, PT, R198.reuse, -INF , PT ;  /* 0xff800000c600780b */ /* 0x040fe20003f3d000 */
[----:B------:R-:W-:Y:S01]  /*3c40*/  FFMA.FTZ R64, R198, R57, -8 ;  /* 0xc1000000c6407423 */ /* 0x000fe20000010039 */
[----:B------:R-:W-:-:S01]  /*3c50*/  FFMA.FTZ R57, R85, UR10, -R62 ;  /* 0x0000000a55397c23 */ /* 0x000fc2000801083e */
[----:B------:R-:W-:-:S03]  /*3c60*/  IMAD.MOV.U32 R85, RZ, RZ, R151 ;  /* 0x000000ffff557224 */ /* 0x000fc600078e0097 */
[----:B------:R-:W-:Y:S01]  /*3c70*/  FSEL R64, R64, RZ, P1 ;  /* 0x000000ff40407208 */ /* 0x000fe20000800000 */
[----:B------:R-:W-:Y:S01]  /*3c80*/  MUFU.EX2 R68, R68 ;  /* 0x0000004400447308 */ /* 0x000fe20000000800 */
[----:B------:R-:W-:-:S03]  /*3c90*/  PLOP3.LUT P1, PT, PT, PT, UP0, 0x80, 0x0 ;  /* 0x000000000000781c */ /* 0x000fc60003f2f008 */
[--C-:B------:R-:W-:Y:S01]  /*3ca0*/  FFMA.FTZ R5, R5, UR10, -R64.reuse ;  /* 0x0000000a05057c23 */ /* 0x100fe20008010840 */
[----:B------:R-:W-:-:S01]  /*3cb0*/  FFMA.FTZ R6, R6, UR10, -R64 ;  /* 0x0000000a06067c23 */ /* 0x000fc20008010840 */
[--C-:B------:R-:W-:Y:S01]  /*3cc0*/  FFMA.FTZ R7, R7, UR10, -R64.reuse ;  /* 0x0000000a07077c23 */ /* 0x100fe20008010840 */
[----:B------:R-:W-:-:S01]  /*3cd0*/  FFMA.FTZ R8, R8, UR10, -R64 ;  /* 0x0000000a08087c23 */ /* 0x000fc20008010840 */
        /* <DEDUP_REMOVED lines=10> */
[----:B------:R-:W0:Y:S01]  /*3d80*/  MUFU.EX2 R6, R6 ;  /* 0x0000000600067308 */ /* 0x000e220000000800 */
[----:B------:R-:W-:-:S01]  /*3d90*/  FFMA.FTZ R24, R24, UR10, -R64 ;  /* 0x0000000a18187c23 */ /* 0x000fc20008010840 */
[--C-:B------:R-:W-:Y:S01]  /*3da0*/  FFMA.FTZ R25, R25, UR10, -R64.reuse ;  /* 0x0000000a19197c23 */ /* 0x100fe20008010840 */
[----:B------:R-:W-:-:S01]  /*3db0*/  FFMA.FTZ R26, R26, UR10, -R64 ;  /* 0x0000000a1a1a7c23 */ /* 0x000fc20008010840 */
[--C-:B------:R-:W-:Y:S01]  /*3dc0*/  FFMA.FTZ R27, R27, UR10, -R64.reuse ;  /* 0x0000000a1b1b7c23 */ /* 0x100fe20008010840 */
[----:B------:R-:W-:-:S01]  /*3dd0*/  FFMA.FTZ R28, R28, UR10, -R64 ;  /* 0x0000000a1c1c7c23 */ /* 0x000fc20008010840 */
[--C-:B------:R-:W-:Y:S01]  /*3de0*/  FFMA.FTZ R29, R29, UR10, -R64.reuse ;  /* 0x0000000a1d1d7c23 */ /* 0x100fe20008010840 */
        /* <DEDUP_REMOVED lines=10> */
[----:B0-----:R-:W-:-:S01]  /*3e90*/  FADD.FTZ R62, R5, R6 ;  /* 0x00000006053e7221 */ /* 0x001fc20000010000 */
[--C-:B------:R-:W-:Y:S01]  /*3ea0*/  FFMA.FTZ R79, R79, UR10, -R64.reuse ;  /* 0x0000000a4f4f7c23 */ /* 0x100fe20008010840 */
[----:B------:R-:W-:-:S01]  /*3eb0*/  FFMA.FTZ R82, R82, UR10, -R64 ;  /* 0x0000000a52527c23 */ /* 0x000fc20008010840 */
[--C-:B------:R-:W-:Y:S01]  /*3ec0*/  FFMA.FTZ R83, R83, UR10, -R64.reuse ;  /* 0x0000000a53537c23 */ /* 0x100fe20008010840 */
[----:B------:R-:W-:-:S01]  /*3ed0*/  FFMA.FTZ R86, R86, UR10, -R64 ;  /* 0x0000000a56567c23 */ /* 0x000fc20008010840 */
[----:B------:R-:W-:Y:S01]  /*3ee0*/  FFMA.FTZ R64, R87, UR10, -R64 ;  /* 0x0000000a57407c23 */ /* 0x000fe20008010840 */
[----:B------:R-:W-:Y:S01]  /*3ef0*/  IMAD.MOV.U32 R87, RZ, RZ, R151 ;  /* 0x000000ffff577224 */ /* 0x000fe200078e0097 */
[----:B------:R-:W0:Y:S01]  /*3f00*/  MUFU.EX2 R9, R9 ;  /* 0x0000000900097308 */ /* 0x000e220000000800 */
[----:B--2---:R-:W-:-:S07]  /*3f10*/  FADD.FTZ R65, R7, R62 ;  /* 0x0000003e07417221 */ /* 0x004fce0000010000 */
[----:B------:R-:W1:Y:S01]  /*3f20*/  MUFU.EX2 R10, R10 ;  /* 0x0000000a000a7308 */ /* 0x000e620000000800 */
[----:B---3--:R-:W-:-:S01]  /*3f30*/  FADD.FTZ R62, R8, R65 ;  /* 0x00000041083e7221 */ /* 0x008fc20000010000 */
[----:B------:R-:W-:Y:S01]  /*3f40*/  FADD.FTZ R65, R41, R70 ;  /* 0x0000004629417221 */ /* 0x000fe20000010000 */
[--C-:B------:R-:W-:Y:S02]  /*3f50*/  IMAD.MOV.U32 R70, RZ, RZ, R151.reuse ;  /* 0x000000ffff467224 */ /* 0x100fe400078e0097 */
[----:B------:R-:W-:Y:S02]  /*3f60*/  IMAD.MOV.U32 R41, RZ, RZ, R151 ;  /* 0x000000ffff297224 */ /* 0x000fe400078e0097 */
[----:B------:R-:W-:-:S01]  /*3f70*/  FADD.FTZ R65, R42, R65 ;  /* 0x000000412a417221 */ /* 0x000fc20000010000 */
[----:B------:R-:W-:Y:S01]  /*3f80*/  IMAD.MOV.U32 R42, RZ, RZ, R151 ;  /* 0x000000ffff2a7224 */ /* 0x000fe200078e0097 */
[----:B------:R-:W2:Y:S01]  /*3f90*/  MUFU.EX2 R11, R11 ;  /* 0x0000000b000b7308 */ /* 0x000ea20000000800 */
[----:B0-----:R-:W-:-:S01]  /*3fa0*/  FADD.FTZ R71, R9, R62 ;  /* 0x0000003e09477221 */ /* 0x001fc20000010000 */
[----:B------:R-:W-:Y:S01]  /*3fb0*/  FADD.FTZ R62, R44, R65 ;  /* 0x000000412c3e7221 */ /* 0x000fe20000010000 */
[----:B------:R-:W-:-:S03]  /*3fc0*/  IMAD.MOV.U32 R44, RZ, RZ, R151 ;  /* 0x000000ffff2c7224 */ /* 0x000fc600078e0097 */
[----:B------:R-:W-:Y:S02]  /*3fd0*/  FADD.FTZ R62, R47, R62 ;  /* 0x0000003e2f3e7221 */ /* 0x000fe40000010000 */
[----:B------:R-:W0:Y:S01]  /*3fe0*/  MUFU.EX2 R12, R12 ;  /* 0x0000000c000c7308 */ /* 0x000e220000000800 */
[----:B-1----:R-:W-:-:S07]  /*3ff0*/  FADD.FTZ R4, R10, R71 ;  /* 0x000000470a047221 */ /* 0x002fce0000010000 */
[----:B------:R-:W1:Y:S01]  /*4000*/  MUFU.EX2 R13, R13 ;  /* 0x0000000d000d7308 */ /* 0x000e620000000800 */
[----:B--2---:R-:W-:-:S07]  /*4010*/  FADD.FTZ R65, R11, R4 ;  /* 0x000000040b417221 */ /* 0x004fce0000010000 */
[----:B------:R-:W2:Y:S01]  /*4020*/  MUFU.EX2 R14, R14 ;  /* 0x0000000e000e7308 */ /* 0x000ea20000000800 */
[----:B0-----:R-:W-:-:S01]  /*4030*/  FADD.FTZ R4, R12, R65 ;  /* 0x000000410c047221 */ /* 0x001fc20000010000 */
[----:B------:R-:W-:Y:S01]  /*4040*/  FADD.FTZ R65, R45, R62 ;  /* 0x0000003e2d417221 */ /* 0x000fe20000010000 */
[----:B------:R-:W-:-:S03]  /*4050*/  IMAD.MOV.U32 R45, RZ, RZ, R151 ;  /* 0x000000ffff2d7224 */ /* 0x000fc600078e0097 */
[----:B------:R-:W-:Y:S01]  /*4060*/  FADD.FTZ R65, R46, R65 ;  /* 0x000000412e417221 */ /* 0x000fe20000010000 */
[----:B------:R-:W-:Y:S01]  /*4070*/  IMAD.MOV.U32 R46, RZ, RZ, R151 ;  /* 0x000000ffff2e7224 */ /* 0x000fe200078e0097 */
[----:B------:R-:W0:Y:S01]  /*4080*/  MUFU.EX2 R15, R15 ;  /* 0x0000000f000f7308 */ /* 0x000e220000000800 */
[----:B-1----:R-:W-:-:S01]  /*4090*/  FADD.FTZ R71, R13, R4 ;  /* 0x000000040d477221 */ /* 0x002fc20000010000 */
[----:B------:R-:W-:Y:S01]  /*40a0*/  FADD.FTZ R62, R48, R65 ;  /* 0x00000041303e7221 */ /* 0x000fe20000010000 */
[----:B------:R-:W-:-:S03]  /*40b0*/  IMAD.MOV.U32 R48, RZ, RZ, R151 ;  /* 0x000000ffff307224 */ /* 0x000fc600078e0097 */
[----:B------:R-:W-:Y:S01]  /*40c0*/  FADD.FTZ R62, R61, R62 ;  /* 0x0000003e3d3e7221 */ /* 0x000fe20000010000 */
[----:B------:R-:W-:Y:S01]  /*40d0*/  IMAD.MOV.U32 R61, RZ, RZ, R151 ;  /* 0x000000ffff3d7224 */ /* 0x000fe200078e0097 */
[----:B------:R-:W1:Y:S01]  /*40e0*/  MUFU.EX2 R20, R20 ;  /* 0x0000001400147308 */ /* 0x000e620000000800 */
[----:B--2---:R-:W-:-:S07]  /*40f0*/  FADD.FTZ R4, R14, R71 ;  /* 0x000000470e047221 */ /* 0x004fce0000010000 */
[----:B------:R-:W2:Y:S01]  /*4100*/  MUFU.EX2 R21, R21 ;  /* 0x0000001500157308 */ /* 0x000ea20000000800 */
[----:B0-----:R-:W-:-:S07]  /*4110*/  FADD.FTZ R65, R15, R4 ;  /* 0x000000040f417221 */ /* 0x001fce0000010000 */
[----:B------:R-:W0:Y:S01]  /*4120*/  MUFU.EX2 R24, R24 ;  /* 0x0000001800187308 */ /* 0x000e220000000800 */
[----:B-1----:R-:W-:-:S01]  /*4130*/  FADD.FTZ R4, R20, R65 ;  /* 0x0000004114047221 */ /* 0x002fc20000010000 */
[----:B------:R-:W-:Y:S01]  /*4140*/  FADD.FTZ R65, R49, R62 ;  /* 0x0000003e31417221 */ /* 0x000fe20000010000 */
[----:B------:R-:W-:Y:S01]  /*4150*/  F2FP.SATFINITE.E4M3.F32.PACK_AB_MERGE_C R15, R20, R15, RZ ;  /* 0x0000000f140f723e */ /* 0x000fe200048070ff */
[--C-:B------:R-:W-:Y:S02]  /*4160*/  IMAD.MOV.U32 R62, RZ, RZ, R151.reuse ;  /* 0x000000ffff3e7224 */ /* 0x100fe400078e0097 */
[----:B------:R-:W-:Y:S01]  /*4170*/  IMAD.MOV.U32 R49, RZ, RZ, R151 ;  /* 0x000000ffff317224 */ /* 0x000fe200078e0097 */
[----:B------:R-:W-:Y:S01]  /*4180*/  F2FP.SATFINITE.E4M3.F32.PACK_AB_MERGE_C R217, R14, R13, R15 ;  /* 0x0000000d0ed9723e */ /* 0x000fe2000480700f */
[----:B------:R-:W1:Y:S01]  /*4190*/  MUFU.EX2 R25, R25 ;  /* 0x0000001900197308 */ /* 0x000e620000000800 */
[----:B--2---:R-:W-:-:S01]  /*41a0*/  FADD.FTZ R71, R21, R4 ;  /* 0x0000000415477221 */ /* 0x004fc20000010000 */
[----:B------:R-:W-:Y:S01]  /*41b0*/  FADD.FTZ R4, R50, R65 ;  /* 0x0000004132047221 */ /* 0x000fe20000010000 */
[----:B------:R-:W-:-:S02]  /*41c0*/  IMAD.MOV.U32 R65, RZ, RZ, R151 ;  /* 0x000000ffff417224 */ /* 0x000fc400078e0097 */
[----:B------:R-:W-:Y:S02]  /*41d0*/  IMAD.MOV.U32 R50, RZ, RZ, R151 ;  /* 0x000000ffff327224 */ /* 0x000fe400078e0097 */
[----:B------:R-:W-:-:S01]  /*41e0*/  FADD.FTZ R43, R63, R4 ;  /* 0x000000043f2b7221 */ /* 0x000fc20000010000 */
[----:B------:R-:W-:Y:S01]  /*41f0*/  IMAD.MOV.U32 R63, RZ, RZ, R151 ;  /* 0x000000ffff3f7224 */ /* 0x000fe200078e0097 */
[----:B------:R-:W2:Y:S01]  /*4200*/  MUFU.EX2 R26, R26 ;  /* 0x0000001a001a7308 */ /* 0x000ea20000000800 */
[----:B0-----:R-:W-:-:S01]  /*4210*/  FADD.FTZ R40, R24, R71 ;  /* 0x0000004718287221 */ /* 0x001fc20000010000 */
[----:B------:R-:W-:Y:S01]  /*4220*/  FADD.FTZ R66, R66, R43 ;  /* 0x0000002b42427221 */ /* 0x000fe20000010000 */
[----:B------:R-:W-:Y:S01]  /*4230*/  F2FP.SATFINITE.E4M3.F32.PACK_AB_MERGE_C R43, R12, R11, RZ ;  /* 0x0000000b0c2b723e */ /* 0x000fe200048070ff */
[----:B------:R-:W-:-:S03]  /*4240*/  IMAD.MOV.U32 R71, RZ, RZ, R151 ;  /* 0x000000ffff477224 */ /* 0x000fc600078e0097 */
[----:B------:R-:W-:Y:S01]  /*4250*/  F2FP.SATFINITE.E4M3.F32.PACK_AB_MERGE_C R231, R10, R9, R43 ;  /* 0x000000090ae7723e */ /* 0x000fe2000480702b */
[----:B------:R-:W0:Y:S01]  /*4260*/  MUFU.EX2 R27, R27 ;  /* 0x0000001b001b7308 */ /* 0x000e220000000800 */
[----:B-1----:R-:W-:-:S01]  /*4270*/  FADD.FTZ R47, R25, R40 ;  /* 0x00000028192f7221 */ /* 0x002fc20000010000 */
[----:B------:R-:W-:Y:S01]  /*4280*/  F2FP.SATFINITE.E4M3.F32.PACK_AB_MERGE_C R40, R8, R7, RZ ;  /* 0x000000070828723e */ /* 0x000fe200048070ff */
[----:B------:R-:W-:-:S01]  /*4290*/  FADD.FTZ R7, R51, R66 ;  /* 0x0000004233077221 */ /* 0x000fc20000010000 */
[----:B------:R-:W-:Y:S02]  /*42a0*/  IMAD.MOV.U32 R66, RZ, RZ, R151 ;  /* 0x000000ffff427224 */ /* 0x000fe400078e0097 */
[----:B------:R-:W-:Y:S01]  /*42b0*/  F2FP.SATFINITE.E4M3.F32.PACK_AB_MERGE_C R229, R6, R5, R40 ;  /* 0x0000000506e5723e */ /* 0x000fe20004807028 */
[----:B------:R-:W-:Y:S01]  /*42c0*/  FADD.FTZ R7, R52, R7 ;  /* 0x0000000734077221 */ /* 0x000fe20000010000 */
[----:B------:R-:W1:Y:S01]  /*42d0*/  MUFU.EX2 R28, R28 ;  /* 0x0000001c001c7308 */ /* 0x000e620000000800 */
[----:B--2---:R-:W-:-:S01]  /*42e0*/  FADD.FTZ R4, R26, R47 ;  /* 0x0000002f1a047221 */ /* 0x004fc20000010000 */
[----:B------:R-:W-:Y:S01]  /*42f0*/  F2FP.SATFINITE.E4M3.F32.PACK_AB_MERGE_C R25, R26, R25, RZ ;  /* 0x000000191a19723e */ /* 0x000fe200048070ff */
[----:B------:R-:W-:-:S01]  /*4300*/  FADD.FTZ R12, R60, R7 ;  /* 0x000000073c0c7221 */ /* 0x000fc20000010000 */
[C---:B------:R-:W-:Y:S01]  /*4310*/  F2FP.SATFINITE.E4M3.F32.PACK_AB_MERGE_C R60, R67.reuse, R60, RZ ;  /* 0x0000003c433c723e */ /* 0x040fe200048070ff */
[----:B------:R-:W-:Y:S01]  /*4320*/  IMAD.MOV.U32 R47, RZ, RZ, R151 ;  /* 0x000000ffff2f7224 */ /* 0x000fe200078e0097 */
[----:B------:R-:W-:Y:S01]  /*4330*/  F2FP.SATFINITE.E4M3.F32.PACK_AB_MERGE_C R219, R24, R21, R25 ;  /* 0x0000001518db723e */ /* 0x000fe20004807019 */
[----:B------:R-:W-:-:S01]  /*4340*/  FADD.FTZ R12, R67, R12 ;  /* 0x0000000c430c7221 */ /* 0x000fc20000010000 */
[----:B------:R-:W2:Y:S01]  /*4350*/  MUFU.EX2 R29, R29 ;  /* 0x0000001d001d7308 */ /* 0x000ea20000000800 */
[----:B0-----:R-:W-:-:S01]  /*4360*/  FADD.FTZ R11, R27, R4 ;  /* 0x000000041b0b7221 */ /* 0x001fc20000010000 */
[----:B------:R-:W-:Y:S01]  /*4370*/  F2FP.SATFINITE.E4M3.F32.PACK_AB_MERGE_C R220, R52, R51, R60 ;  /* 0x0000003334dc723e */ /* 0x000fe2000480703c */
[----:B------:R-:W-:-:S02]  /*4380*/  IMAD.MOV.U32 R67, RZ, RZ, R151 ;  /* 0x000000ffff437224 */ /* 0x000fc400078e0097 */
[--C-:B------:R-:W-:Y:S02]  /*4390*/  IMAD.MOV.U32 R60, RZ, RZ, R151.reuse ;  /* 0x000000ffff3c7224 */ /* 0x100fe400078e0097 */
[----:B------:R-:W-:Y:S01]  /*43a0*/  IMAD.MOV.U32 R52, RZ, RZ, R151 ;  /* 0x000000ffff347224 */ /* 0x000fe200078e0097 */
[----:B------:R-:W0:Y:S01]  /*43b0*/  MUFU.EX2 R30, R30 ;  /* 0x0000001e001e7308 */ /* 0x000e220000000800 */
[----:B-1----:R-:W-:-:S01]  /*43c0*/  FADD.FTZ R8, R28, R11 ;  /* 0x0000000b1c087221 */ /* 0x002fc20000010000 */
[--C-:B------:R-:W-:Y:S02]  /*43d0*/  IMAD.MOV.U32 R51, RZ, RZ, R151.reuse ;  /* 0x000000ffff337224 */ /* 0x100fe400078e0097 */
[--C-:B------:R-:W-:Y:S02]  /*43e0*/  IMAD.MOV.U32 R43, RZ, RZ, R151.reuse ;  /* 0x000000ffff2b7224 */ /* 0x100fe400078e0097 */
[----:B------:R-:W-:Y:S02]  /*43f0*/  IMAD.MOV.U32 R40, RZ, RZ, R151 ;  /* 0x000000ffff287224 */ /* 0x000fe400078e0097 */
[----:B------:R-:W1:Y:S01]  /*4400*/  MUFU.EX2 R31, R31 ;  /* 0x0000001f001f7308 */ /* 0x000e620000000800 */
[----:B--2---:R-:W-:-:S01]  /*4410*/  FADD.FTZ R7, R29, R8 ;  /* 0x000000081d077221 */ /* 0x004fc20000010000 */
[----:B------:R-:W-:-:S02]  /*4420*/  IMAD.MOV.U32 R26, RZ, RZ, R151 ;  /* 0x000000ffff1a7224 */ /* 0x000fc400078e0097 */
[--C-:B------:R-:W-:Y:S02]  /*4430*/  IMAD.MOV.U32 R25, RZ, RZ, R151.reuse ;  /* 0x000000ffff197224 */ /* 0x100fe400078e0097 */
[----:B------:R-:W-:Y:S02]  /*4440*/  IMAD.MOV.U32 R24, RZ, RZ, R151 ;  /* 0x000000ffff187224 */ /* 0x000fe400078e0097 */
[----:B------:R-:W2:Y:S01]  /*4450*/  MUFU.EX2 R32, R32 ;  /* 0x0000002000207308 */ /* 0x000ea20000000800 */
[C---:B0-----:R-:W-:Y:S01]  /*4460*/  F2FP.SATFINITE.E4M3.F32.PACK_AB_MERGE_C R29, R30.reuse, R29, RZ ;  /* 0x0000001d1e1d723e */ /* 0x041fe200048070ff */
[----:B------:R-:W-:Y:S01]  /*4470*/  FADD.FTZ R30, R30, R7 ;  /* 0x000000071e1e7221 */ /* 0x000fe20000010000 */
[----:B------:R-:W-:-:S02]  /*4480*/  FADD.FTZ R7, R53, R12 ;  /* 0x0000000c35077221 */ /* 0x000fc40000010000 */
[----:B------:R-:W-:Y:S01]  /*4490*/  F2FP.SATFINITE.E4M3.F32.PACK_AB_MERGE_C R221, R28, R27, R29 ;  /* 0x0000001b1cdd723e */ /* 0x000fe2000480701d */
[----:B------:R-:W-:-:S02]  /*44a0*/  IMAD.MOV.U32 R29, RZ, RZ, R151 ;  /* 0x000000ffff1d7224 */ /* 0x000fc400078e0097 */
[----:B------:R-:W-:Y:S01]  /*44b0*/  FADD.FTZ R7, R54, R7 ;  /* 0x0000000736077221 */ /* 0x000fe20000010000 */
[----:B------:R-:W0:Y:S01]  /*44c0*/  MUFU.EX2 R33, R33 ;  /* 0x0000002100217308 */ /* 0x000e220000000800 */
[----:B-1----:R-:W-:-:S01]  /*44d0*/  FADD.FTZ R11, R31, R30 ;  /* 0x0000001e1f0b7221 */ /* 0x002fc20000010000 */
[----:B------:R-:W-:Y:S02]  /*44e0*/  IMAD.MOV.U32 R30, RZ, RZ, R151 ;  /* 0x000000ffff1e7224 */ /* 0x000fe400078e0097 */
[----:B------:R-:W-:-:S01]  /*44f0*/  FADD.FTZ R12, R68, R7 ;  /* 0x00000007440c7221 */ /* 0x000fc20000010000 */
[--C-:B------:R-:W-:Y:S02]  /*4500*/  IMAD.MOV.U32 R28, RZ, RZ, R151.reuse ;  /* 0x000000ffff1c7224 */ /* 0x100fe400078e0097 */
[----:B------:R-:W-:Y:S01]  /*4510*/  IMAD.MOV.U32 R27, RZ, RZ, R151 ;  /* 0x000000ffff1b7224 */ /* 0x000fe200078e0097 */
[----:B------:R-:W1:Y:S01]  /*4520*/  MUFU.EX2 R69, R69 ;  /* 0x0000004500457308 */ /* 0x000e620000000800 */
[----:B--2---:R-:W-:-:S07]  /*4530*/  FADD.FTZ R8, R32, R11 ;  /* 0x0000000b20087221 */ /* 0x004fce0000010000 */
[----:B------:R-:W2:Y:S01]  /*4540*/  MUFU.EX2 R34, R34 ;  /* 0x0000002200227308 */ /* 0x000ea20000000800 */
[----:B0-----:R-:W-:-:S07]  /*4550*/  FADD.FTZ R7, R33, R8 ;  /* 0x0000000821077221 */ /* 0x001fce0000010000 */
[----:B------:R-:W-:Y:S01]  /*4560*/  MUFU.EX2 R76, R76 ;  /* 0x0000004c004c7308 */ /* 0x000fe20000000800 */
[C---:B-1----:R-:W-:Y:S01]  /*4570*/  F2FP.SATFINITE.E4M3.F32.PACK_AB_MERGE_C R68, R69.reuse, R68, RZ ;  /* 0x000000444544723e */ /* 0x042fe200048070ff */
[----:B------:R-:W-:-:S03]  /*4580*/  FADD.FTZ R69, R69, R12 ;  /* 0x0000000c45457221 */ /* 0x000fc60000010000 */
[----:B------:R-:W-:Y:S01]  /*4590*/  F2FP.SATFINITE.E4M3.F32.PACK_AB_MERGE_C R222, R54, R53, R68 ;  /* 0x0000003536de723e */ /* 0x000fe20004807044 */
[----:B------:R-:W-:Y:S02]  /*45a0*/  IMAD.MOV.U32 R68, RZ, RZ, R151 ;  /* 0x000000ffff447224 */ /* 0x000fe400078e0097 */
[----:B------:R-:W0:Y:S01]  /*45b0*/  MUFU.EX2 R59, R59 ;  /* 0x0000003b003b7308 */ /* 0x000e220000000800 */
[C---:B--2---:R-:W-:Y:S01]  /*45c0*/  F2FP.SATFINITE.E4M3.F32.PACK_AB_MERGE_C R33, R34.reuse, R33, RZ ;  /* 0x000000212221723e */ /* 0x044fe200048070ff */
[----:B------:R-:W-:Y:S01]  /*45d0*/  FADD.FTZ R34, R34, R7 ;  /* 0x0000000722227221 */ /* 0x000fe20000010000 */
[----:B------:R-:W-:Y:S02]  /*45e0*/  IMAD.MOV.U32 R54, RZ, RZ, R151 ;  /* 0x000000ffff367224 */ /* 0x000fe400078e0097 */
[----:B------:R-:W-:Y:S01]  /*45f0*/  F2FP.SATFINITE.E4M3.F32.PACK_AB_MERGE_C R223, R32, R31, R33 ;  /* 0x0000001f20df723e */ /* 0x000fe20004807021 */
[--C-:B------:R-:W-:Y:S02]  /*4600*/  IMAD.MOV.U32 R53, RZ, RZ, R151.reuse ;  /* 0x000000ffff357224 */ /* 0x100fe400078e0097 */
[----:B------:R-:W1:Y:S01]  /*4610*/  MUFU.EX2 R72, R72 ;  /* 0x0000004800487308 */ /* 0x000e620000000800 */
[----:B------:R-:W-:-:S02]  /*4620*/  IMAD.MOV.U32 R33, RZ, RZ, R151 ;  /* 0x000000ffff217224 */ /* 0x000fc400078e0097 */
[--C-:B------:R-:W-:Y:S02]  /*4630*/  IMAD.MOV.U32 R32, RZ, RZ, R151.reuse ;  /* 0x000000ffff207224 */ /* 0x100fe400078e0097 */
[----:B------:R-:W-:-:S03]  /*4640*/  IMAD.MOV.U32 R31, RZ, RZ, R151 ;  /* 0x000000ffff1f7224 */ /* 0x000fc600078e0097 */
[----:B------:R-:W2:Y:S01]  /*4650*/  MUFU.EX2 R35, R35 ;  /* 0x0000002300237308 */ /* 0x000ea20000000800 */
[----:B0-----:R-:W-:-:S07]  /*4660*/  F2FP.SATFINITE.E4M3.F32.PACK_AB_MERGE_C R11, R59, R76, RZ ;  /* 0x0000004c3b0b723e */ /* 0x001fce00048070ff */
[----:B------:R-:W0:Y:S01]  /*4670*/  MUFU.EX2 R73, R73 ;  /* 0x0000004900497308 */ /* 0x000e220000000800 */
[----:B-1----:R-:W-:-:S01]  /*4680*/  FADD.FTZ R8, R72, R69 ;  /* 0x0000004548087221 */ /* 0x002fc20000010000 */
[----:B------:R-:W-:-:S06]  /*4690*/  IMAD.MOV.U32 R69, RZ, RZ, R151 ;  /* 0x000000ffff457224 */ /* 0x000fcc00078e0097 */
[----:B------:R-:W1:Y:S01]  /*46a0*/  MUFU.EX2 R36, R36 ;  /* 0x0000002400247308 */ /* 0x000e620000000800 */
[----:B--2---:R-:W-:-:S01]  /*46b0*/  FADD.FTZ R7, R35, R34 ;  /* 0x0000002223077221 */ /* 0x004fc20000010000 */
[----:B------:R-:W-:-:S06]  /*46c0*/  IMAD.MOV.U32 R34, RZ, RZ, R151 ;  /* 0x000000ffff227224 */ /* 0x000fcc00078e0097 */
[----:B------:R-:W2:Y:S01]  /*46d0*/  MUFU.EX2 R37, R37 ;  /* 0x0000002500257308 */ /* 0x000ea20000000800 */
[C---:B0-----:R-:W-:Y:S01]  /*46e0*/  F2FP.SATFINITE.E4M3.F32.PACK_AB_MERGE_C R224, R73.reuse, R72, R11 ;  /* 0x0000004849e0723e */ /* 0x041fe2000480700b */
[----:B------:R-:W-:Y:S01]  /*46f0*/  FADD.FTZ R73, R73, R8 ;  /* 0x0000000849497221 */ /* 0x000fe20000010000 */
[----:B------:R-:W-:-:S03]  /*4700*/  IMAD.MOV.U32 R72, RZ, RZ, R151 ;  /* 0x000000ffff487224 */ /* 0x000fc600078e0097 */
[----:B------:R-:W-:Y:S01]  /*4710*/  FADD.FTZ R76, R76, R73 ;  /* 0x000000494c4c7221 */ /* 0x000fe20000010000 */
[----:B------:R-:W-:Y:S01]  /*4720*/  IMAD.MOV.U32 R73, RZ, RZ, R151 ;  /* 0x000000ffff497224 */ /* 0x000fe200078e0097 */
[----:B------:R0:W3:Y:S01]  /*4730*/  MUFU.EX2 R4, R79 ;  /* 0x0000004f00047308 */ /* 0x0000e20000000800 */
[----:B-1----:R-:W-:-:S01]  /*4740*/  FADD.FTZ R6, R36, R7 ;  /* 0x0000000724067221 */ /* 0x002fc20000010000 */
[----:B------:R-:W-:Y:S01]  /*4750*/  FADD.FTZ R76, R59, R76 ;  /* 0x0000004c3b4c7221 */ /* 0x000fe20000010000 */
[----:B------:R-:W-:-:S05]  /*4760*/  IMAD.MOV.U32 R59, RZ, RZ, R151 ;  /* 0x000000ffff3b7224 */ /* 0x000fca00078e0097 */
[----:B------:R-:W1:Y:S01]  /*4770*/  MUFU.EX2 R55, R55 ;  /* 0x0000003700377308 */ /* 0x000e620000000800 */
[----:B--2---:R-:W-:-:S01]  /*4780*/  FADD.FTZ R7, R37, R6 ;  /* 0x0000000625077221 */ /* 0x004fc20000010000 */
[----:B0-----:R-:W-:-:S06]  /*4790*/  IMAD.MOV.U32 R79, RZ, RZ, R151 ;  /* 0x000000ffff4f7224 */ /* 0x001fcc00078e0097 */
[----:B------:R-:W0:Y:S01]  /*47a0*/  MUFU.EX2 R82, R82 ;  /* 0x0000005200527308 */ /* 0x000e220000000800 */
[----:B---3--:R-:W-:-:S01]  /*47b0*/  FADD.FTZ R7, R4, R7 ;  /* 0x0000000704077221 */ /* 0x008fc20000010000 */
[----:B------:R-:W-:-:S04]  /*47c0*/  F2FP.SATFINITE.E4M3.F32.PACK_AB_MERGE_C R37, R4, R37, RZ ;  /* 0x000000250425723e */ /* 0x000fc800048070ff */
[----:B------:R-:W-:Y:S01]  /*47d0*/  F2FP.SATFINITE.E4M3.F32.PACK_AB_MERGE_C R225, R36, R35, R37 ;  /* 0x0000002324e1723e */ /* 0x000fe20004807025 */
[----:B------:R-:W-:Y:S01]  /*47e0*/  IMAD.MOV.U32 R37, RZ, RZ, R151 ;  /* 0x000000ffff257224 */ /* 0x000fe200078e0097 */
[----:B------:R-:W-:Y:S01]  /*47f0*/  MUFU.EX2 R56, R56 ;  /* 0x0000003800387308 */ /* 0x000fe20000000800 */
[----:B-1----:R-:W-:-:S01]  /*4800*/  FADD.FTZ R9, R55, R76 ;  /* 0x0000004c37097221 */ /* 0x002fc20000010000 */
[--C-:B------:R-:W-:Y:S02]  /*4810*/  IMAD.MOV.U32 R76, RZ, RZ, R151.reuse ;  /* 0x000000ffff4c7224 */ /* 0x100fe400078e0097 */
[--C-:B------:R-:W-:Y:S02]  /*4820*/  IMAD.MOV.U32 R36, RZ, RZ, R151.reuse ;  /* 0x000000ffff247224 */ /* 0x100fe400078e0097 */
[----:B------:R-:W-:Y:S02]  /*4830*/  IMAD.MOV.U32 R35, RZ, RZ, R151 ;  /* 0x000000ffff237224 */ /* 0x000fe400078e0097 */
[----:B------:R-:W1:Y:S01]  /*4840*/  MUFU.EX2 R57, R57 ;  /* 0x0000003900397308 */ /* 0x000e620000000800 */
[----:B0-----:R-:W-:-:S07]  /*4850*/  FADD.FTZ R4, R82, R7 ;  /* 0x0000000752047221 */ /* 0x001fce0000010000 */
[----:B------:R-:W0:Y:S08]  /*4860*/  MUFU.EX2 R58, R58 ;  /* 0x0000003a003a7308 */ /* 0x000e300000000800 */
[----:B------:R-:W2:Y:S01]  /*4870*/  MUFU.EX2 R83, R83 ;  /* 0x0000005300537308 */ /* 0x000ea20000000800 */
[----:B-1----:R-:W-:-:S07]  /*4880*/  F2FP.SATFINITE.E4M3.F32.PACK_AB_MERGE_C R6, R57, R56, RZ ;  /* 0x000000383906723e */ /* 0x002fce00048070ff */
[----:B------:R-:W-:Y:S01]  /*4890*/  MUFU.EX2 R86, R86 ;  /* 0x0000005600567308 */ /* 0x000fe20000000800 */
[----:B0-----:R-:W-:-:S01]  /*48a0*/  FADD.FTZ R9, R58, R9 ;  /* 0x000000093a097221 */ /* 0x001fc20000010000 */
[----:B------:R-:W-:Y:S01]  /*48b0*/  F2FP.SATFINITE.E4M3.F32.PACK_AB_MERGE_C R226, R58, R55, R6 ;  /* 0x000000373ae2723e */ /* 0x000fe20004807006 */
[----:B------:R-:W-:Y:S02]  /*48c0*/  IMAD.MOV.U32 R58, RZ, RZ, R151 ;  /* 0x000000ffff3a7224 */ /* 0x000fe400078e0097 */
[----:B------:R-:W-:Y:S01]  /*48d0*/  FADD.FTZ R6, R56, R9 ;  /* 0x0000000938067221 */ /* 0x000fe20000010000 */
[----:B------:R-:W-:Y:S02]  /*48e0*/  IMAD.MOV.U32 R56, RZ, RZ, R151 ;  /* 0x000000ffff387224 */ /* 0x000fe400078e0097 */
[----:B------:R0:W1:Y:S01]  /*48f0*/  MUFU.EX2 R5, R64 ;  /* 0x0000004000057308 */ /* 0x0000620000000800 */
[----:B--2---:R-:W-:-:S01]  /*4900*/  FADD.FTZ R7, R83, R4 ;  /* 0x0000000453077221 */ /* 0x004fc20000010000 */
[----:B------:R-:W-:Y:S01]  /*4910*/  FADD.FTZ R6, R57, R6 ;  /* 0x0000000639067221 */ /* 0x000fe20000010000 */
[----:B------:R-:W-:-:S02]  /*4920*/  IMAD.MOV.U32 R57, RZ, RZ, R151 ;  /* 0x000000ffff397224 */ /* 0x000fc400078e0097 */
[--C-:B------:R-:W-:Y:S02]  /*4930*/  IMAD.MOV.U32 R55, RZ, RZ, R151.reuse ;  /* 0x000000ffff377224 */ /* 0x100fe400078e0097 */
[----:B0-----:R-:W-:Y:S01]  /*4940*/  IMAD.MOV.U32 R64, RZ, RZ, R151 ;  /* 0x000000ffff407224 */ /* 0x001fe200078e0097 */
[----:B-1----:R-:W-:Y:S01]  /*4950*/  F2FP.SATFINITE.E4M3.F32.PACK_AB_MERGE_C R4, R5, R86, RZ ;  /* 0x000000560504723e */ /* 0x002fe200048070ff */
[----:B------:R-:W-:-:S03]  /*4960*/  FADD.FTZ R86, R86, R7 ;  /* 0x0000000756567221 */ /* 0x000fc60000010000 */
[----:B------:R-:W-:Y:S01]  /*4970*/  F2FP.SATFINITE.E4M3.F32.PACK_AB_MERGE_C R227, R83, R82, R4 ;  /* 0x0000005253e3723e */ /* 0x000fe20004807004 */
[----:B------:R-:W-:-:S01]  /*4980*/  FADD.FTZ R5, R5, R86 ;  /* 0x0000005605057221 */ /* 0x000fc20000010000 */
[--C-:B------:R-:W-:Y:S02]  /*4990*/  IMAD.MOV.U32 R86, RZ, RZ, R151.reuse ;  /* 0x000000ffff567224 */ /* 0x100fe400078e0097 */
[--C-:B------:R-:W-:Y:S02]  /*49a0*/  IMAD.MOV.U32 R83, RZ, RZ, R151.reuse ;  /* 0x000000ffff537224 */ /* 0x100fe400078e0097 */
        /* <DEDUP_REMOVED lines=68> */
[----:B------:R-:W-:Y:S01]  /*4df0*/  UIADD3 UR45, UR45, -0x2, URZ ;  /* 0xfffffffe2d2d7890 */ /* 0x000fe2000fffe03f */
[----:B------:R-:W-:Y:S01]  /*4e00*/  UMOV UR52, UR42 ;  /* 0x0000002a00347c82 */ /* 0x000fe20008000000 */
[----:B------:R-:W-:Y:S01]  /*4e10*/  UMOV UR51, UR50 ;  /* 0x0000003200337c82 */ /* 0x000fe20008000000 */
[----:B------:R-:W-:-:S09]  /*4e20*/  ULDC UR48, c[0x0][0x988] ;  /* 0x0002620000307ab9 */ /* 0x000fd20000000800 */
.L_x_140:
[----:B------:R-:W-:Y:S01]  /*4e30*/  ISETP.NE.AND P2, PT, RZ, UR41, PT ;  /* 0x00000029ff007c0c */ /* 0x000fe2000bf45270 */
[----:B------:R-:W-:-:S04]  /*4e40*/  UISETP.NE.AND UP0, UPT, UR51, 0x1, UPT ;  /* 0x000000013300788c */ /* 0x000fc8000bf05270 */
[----:B------:R-:W-:-:S04]  /*4e50*/  USEL UR42, URZ, 0x1, UP0 ;  /* 0x000000013f2a7887 */ /* 0x000fc80008000000 */
[----:B------:R-:W-:-:S04]  /*4e60*/  ULOP3.LUT UR42, UR52, UR42, URZ, 0x3c, !UPT ;  /* 0x0000002a342a7292 */ /* 0x000fc8000f8e3c3f */
[----:B------:R-:W-:Y:S08]  /*4e70*/  @P2 BRA `(.L_x_131) ;  /* 0x0000000000442947 */ /* 0x000ff00003800000 */
[----:B------:R-:W-:Y:S05]  /*4e80*/  @!P0 BRA `(.L_x_132) ;  /* 0x0000000000048947 */ /* 0x000fea0003800000 */
[----:B------:R-:W-:Y:S01]  /*4e90*/  BPT.TRAP 0x1 ;  /* 0x000000040000795c */ /* 0x000fe20000300000 */
.L_x_132:
[----:B------:R-:W0:Y:S01]  /*4ea0*/  S2UR UR10, SR_CgaCtaId ;  /* 0x00000000000a79c3 */ /* 0x000e220000008800 */
[----:B------:R-:W-:Y:S01]  /*4eb0*/  UIADD3 UR6, UR51, 0x1, URZ ;  /* 0x0000000133067890 */ /* 0x000fe2000fffe03f */
[----:B------:R-:W-:Y:S01]  /*4ec0*/  IMAD.U32 R2, RZ, RZ, UR42 ;  /* 0x0000002aff027e24 */ /* 0x000fe2000f8e00ff */
[----:B------:R-:W-:Y:S02]  /*4ed0*/  UMOV UR7, 0x400 ;  /* 0x0000040000077882 */ /* 0x000fe40000000000 */
[----:B------:R-:W-:Y:S02]  /*4ee0*/  UISETP.NE.AND UP0, UPT, UR6, 0x2, UPT ;  /* 0x000000020600788c */ /* 0x000fe4000bf05270 */
[----:B------:R-:W-:Y:S02]  /*4ef0*/  SHF.L.U32 R2, R2, 0x1f, RZ ;  /* 0x0000001f02027819 */ /* 0x000fe400000006ff */
[----:B------:R-:W-:Y:S02]  /*4f00*/  USEL UR6, UR6, URZ, UP0 ;  /* 0x0000003f06067287 */ /* 0x000fe40008000000 */
[----:B0-----:R-:W-:-:S04]  /*4f10*/  ULEA UR7, UR10, UR7, 0x18 ;  /* 0x000000070a077291 */ /* 0x001fc8000f8ec03f */
[----:B------:R-:W-:-:S09]  /*4f20*/  ULEA UR6, UR6, UR7, 0x3 ;  /* 0x0000000706067291 */ /* 0x000fd2000f8e183f */
[----:B------:R0:W1:Y:S01]  /*4f30*/  SYNCS.PHASECHK.TRANS64.TRYWAIT P1, [UR6+0x38830], R2 ;  /* 0x03883002ff0075a7 */ /* 0x0000620008020146 */
[----:B------:R-:W-:Y:S05]  /*4f40*/  @!P0 BRA `(.L_x_133) ;  /* 0x0000000000048947 */ /* 0x000fea0003800000 */
[----:B------:R-:W-:Y:S01]  /*4f50*/  BPT.TRAP 0x1 ;  /* 0x000000040000795c */ /* 0x000fe20000300000 */
.L_x_133:
[----:B-1----:R-:W-:Y:S05]  /*4f60*/  @P1 BRA `(.L_x_131) ;  /* 0x0000000000081947 */ /* 0x002fea0003800000 */
[----:B------:R-:W1:Y:S02]  /*4f70*/  SYNCS.PHASECHK.TRANS64.TRYWAIT P1, [UR6+0x38830], R2 ;  /* 0x03883002ff0075a7 */ /* 0x000e640008020146 */
[----:B-1----:R-:W-:Y:S05]  /*4f80*/  @!P1 BRA `(.L_x_134) ;  /* 0x000000c0002c9947 */ /* 0x002fea0003800000 */
.L_x_131:
[----:B01----:R-:W-:Y:S01]  /*4f90*/  VIADD R2, R23, 0x8 ;  /* 0x0000000817027836 */ /* 0x003fe20000000000 */
        /* <DEDUP_REMOVED lines=44> */
[----:B0-----:R-:W-:Y:S05]  /*5260*/  @P2 BRA `(.L_x_135) ;  /* 0x0000000000382947 */ /* 0x001fea0003800000 */
[----:B------:R-:W-:Y:S05]  /*5270*/  @!P0 BRA `(.L_x_136) ;  /* 0x0000000000048947 */ /* 0x000fea0003800000 */
[----:B------:R-:W-:Y:S01]  /*5280*/  BPT.TRAP 0x1 ;  /* 0x000000040000795c */ /* 0x000fe20000300000 */
.L_x_136:
[----:B------:R-:W0:Y:S01]  /*5290*/  S2UR UR7, SR_CgaCtaId ;  /* 0x00000000000779c3 */ /* 0x000e220000008800 */
[----:B------:R-:W-:Y:S01]  /*52a0*/  UMOV UR6, 0x400 ;  /* 0x0000040000067882 */ /* 0x000fe20000000000 */
[----:B------:R-:W-:-:S05]  /*52b0*/  IMAD.U32 R2, RZ, RZ, UR52 ;  /* 0x00000034ff027e24 */ /* 0x000fca000f8e00ff */
[----:B------:R-:W-:Y:S01]  /*52c0*/  SHF.L.U32 R2, R2, 0x1f, RZ ;  /* 0x0000001f02027819 */ /* 0x000fe200000006ff */
[----:B0-----:R-:W-:-:S04]  /*52d0*/  ULEA UR6, UR7, UR6, 0x18 ;  /* 0x0000000607067291 */ /* 0x001fc8000f8ec03f */
[----:B------:R-:W-:-:S09]  /*52e0*/  ULEA UR6, UR51, UR6, 0x3 ;  /* 0x0000000633067291 */ /* 0x000fd2000f8e183f */
[----:B------:R0:W1:Y:S01]  /*52f0*/  SYNCS.PHASECHK.TRANS64.TRYWAIT P1, [UR6+0x38850], R2 ;  /* 0x03885002ff0075a7 */ /* 0x0000620008020146 */
[----:B------:R-:W-:Y:S05]  /*5300*/  @!P0 BRA `(.L_x_137) ;  /* 0x0000000000048947 */ /* 0x000fea0003800000 */
[----:B------:R-:W-:Y:S01]  /*5310*/  BPT.TRAP 0x1 ;  /* 0x000000040000795c */ /* 0x000fe20000300000 */
.L_x_137:
[----:B-1----:R-:W-:Y:S05]  /*5320*/  @P1 BRA `(.L_x_135) ;  /* 0x0000000000081947 */ /* 0x002fea0003800000 */
[----:B------:R-:W1:Y:S02]  /*5330*/  SYNCS.PHASECHK.TRANS64.TRYWAIT P1, [UR6+0x38850], R2 ;  /* 0x03885002ff0075a7 */ /* 0x000e640008020146 */
[----:B-1----:R-:W-:Y:S05]  /*5340*/  @!P1 BRA `(.L_x_138) ;  /* 0x000000bc00549947 */ /* 0x002fea0003800000 */
.L_x_135:
[----:B------:R-:W2:Y:S01]  /*5350*/  S2UR UR6, SR_CgaCtaId ;  /* 0x00000000000679c3 */ /* 0x000ea20000008800 */
[----:B01----:R-:W-:Y:S01]  /*5360*/  MOV R2, 0x400 ;  /* 0x0000040000027802 */ /* 0x003fe20000000f00 */
[----:B------:R-:W-:Y:S01]  /*5370*/  WARPGROUP.ARRIVE ;  /* 0x00000000000079c5 */ /* 0x000fe20000000000 */
[----:B------:R-:W-:Y:S01]  /*5380*/  UMOV UR7, 0x40000040 ;  /* 0x4000004000077882 */ /* 0x000fe20000000000 */
[C---:B------:R-:W-:Y:S01]  /*5390*/  FMUL.FTZ R9, R0.reuse, R152 ;  /* 0x0000009800097220 */ /* 0x040fe20000410000 */
[C---:B------:R-:W-:Y:S01]  /*53a0*/  FMUL.FTZ R10, R0.reuse, R154 ;  /* 0x0000009a000a7220 */ /* 0x040fe20000410000 */
[C---:B------:R-:W-:Y:S01]  /*53b0*/  FMUL.FTZ R8, R0.reuse, R153 ;  /* 0x0000009900087220 */ /* 0x040fe20000410000 */
[C---:B------:R-:W-:Y:S01]  /*53c0*/  FMUL.FTZ R11, R0.reuse, R155 ;  /* 0x0000009b000b7220 */ /* 0x040fe20000410000 */
[C---:B------:R-:W-:Y:S01]  /*53d0*/  FMUL.FTZ R12, R0.reuse, R156 ;  /* 0x0000009c000c7220 */ /* 0x040fe20000410000 */
[C---:B------:R-:W-:Y:S01]  /*53e0*/  FMUL.FTZ R14, R0.reuse, R158 ;  /* 0x0000009e000e7220 */ /* 0x040fe20000410000 */
[----:B------:R-:W0:Y:S01]  /*53f0*/  MUFU.TANH R9, R9 ;  /* 0x0000000900097308 */ /* 0x000e220000002400 */
[C---:B------:R-:W-:Y:S01]  /*5400*/  FMUL.FTZ R13, R0.reuse, R157 ;  /* 0x0000009d000d7220 */ /* 0x040fe20000410000 */
[C---:B------:R-:W-:Y:S01]  /*5410*/  FMUL.FTZ R15, R0.reuse, R159 ;  /* 0x0000009f000f7220 */ /* 0x040fe20000410000 */
[C---:B------:R-:W-:Y:S01]  /*5420*/  FMUL.FTZ R20, R0.reuse, R160 ;  /* 0x000000a000147220 */ /* 0x040fe20000410000 */
[C---:B------:R-:W-:Y:S01]  /*5430*/  FMUL.FTZ R152, R0.reuse, R162 ;  /* 0x000000a200987220 */ /* 0x040fe20000410000 */
[C---:B------:R-:W-:Y:S01]  /*5440*/  FMUL.FTZ R153, R0.reuse, R163 ;  /* 0x000000a300997220 */ /* 0x040fe20000410000 */
[C---:B------:R-:W-:Y:S01]  /*5450*/  FMUL.FTZ R21, R0.reuse, R161 ;  /* 0x000000a100157220 */ /* 0x040fe20000410000 */
[C---:B------:R-:W-:Y:S01]  /*5460*/  FMUL.FTZ R163, R0.reuse, R173 ;  /* 0x000000ad00a37220 */ /* 0x040fe20000410000 */
[----:B------:R-:W1:Y:S01]  /*5470*/  MUFU.TANH R10, R10 ;  /* 0x0000000a000a7308 */ /* 0x000e620000002400 */
[C---:B------:R-:W-:Y:S01]  /*5480*/  FMUL.FTZ R173, R0.reuse, R183 ;  /* 0x000000b700ad7220 */ /* 0x040fe20000410000 */
[C---:B------:R-:W-:Y:S01]  /*5490*/  FMUL.FTZ R154, R0.reuse, R164 ;  /* 0x000000a4009a7220 */ /* 0x040fe20000410000 */
[C---:B------:R-:W-:Y:S01]  /*54a0*/  FMUL.FTZ R183, R0.reuse, R193 ;  /* 0x000000c100b77220 */ /* 0x040fe20000410000 */
[C---:B------:R-:W-:Y:S01]  /*54b0*/  FMUL.FTZ R164, R0.reuse, R174 ;  /* 0x000000ae00a47220 */ /* 0x040fe20000410000 */
[----:B------:R-:W-:Y:S01]  /*54c0*/  FMUL.FTZ R174, R0, R184 ;  /* 0x000000b800ae7220 */ /* 0x000fe20000410000 */
[----:B--2---:R-:W-:-:S02]  /*54d0*/  IMAD.U32 R3, RZ, RZ, UR6 ;  /* 0x00000006ff037e24 */ /* 0x004fc4000f8e00ff */
[C---:B------:R-:W-:Y:S01]  /*54e0*/  FMUL.FTZ R184, R0.reuse, R194 ;  /* 0x000000c200b87220 */ /* 0x040fe20000410000 */
[----:B------:R-:W2:Y:S01]  /*54f0*/  MUFU.TANH R8, R8 ;  /* 0x0000000800087308 */ /* 0x000ea20000002400 */
[----:B0-----:R-:W-:Y:S01]  /*5500*/  FMNMX.FTZ R193, R9, R4, !PT ;  /* 0x0000000409c17209 */ /* 0x001fe20007810000 */
[C---:B------:R-:W-:Y:S01]  /*5510*/  FMUL.FTZ R155, R0.reuse, R165 ;  /* 0x000000a5009b7220 */ /* 0x040fe20000410000 */
[----:B------:R-:W-:Y:S01]  /*5520*/  LEA R2, R3, R2, 0x18 ;  /* 0x0000000203027211 */ /* 0x000fe200078ec0ff */
[C---:B------:R-:W-:Y:S01]  /*5530*/  FMUL.FTZ R156, R0.reuse, R166 ;  /* 0x000000a6009c7220 */ /* 0x040fe20000410000 */
[C---:B------:R-:W-:Y:S01]  /*5540*/  FMUL.FTZ R165, R0.reuse, R175 ;  /* 0x000000af00a57220 */ /* 0x040fe20000410000 */
[----:B------:R-:W-:Y:S01]  /*5550*/  FMUL.FTZ R166, R0, R176 ;  /* 0x000000b000a67220 */ /* 0x000fe20000410000 */
[----:B------:R-:W-:Y:S01]  /*5560*/  R2UR UR6, R2 ;  /* 0x00000000020672ca */ /* 0x000fe200000e0000 */
[----:B------:R-:W0:Y:S01]  /*5570*/  MUFU.TANH R11, R11 ;  /* 0x0000000b000b7308 */ /* 0x000e220000002400 */
[----:B-1----:R-:W-:Y:S01]  /*5580*/  FMNMX.FTZ R194, R10, R7, !PT ;  /* 0x000000070ac27209 */ /* 0x002fe20007810000 */
[C---:B------:R-:W-:Y:S01]  /*5590*/  FMUL.FTZ R175, R0.reuse, R185 ;  /* 0x000000b900af7220 */ /* 0x040fe20000410000 */
[C---:B------:R-:W-:Y:S01]  /*55a0*/  FMUL.FTZ R176, R0.reuse, R186 ;  /* 0x000000ba00b07220 */ /* 0x040fe20000410000 */
[C---:B------:R-:W-:Y:S01]  /*55b0*/  FMUL.FTZ R185, R0.reuse, R195 ;  /* 0x000000c300b97220 */ /* 0x040fe20000410000 */
[C---:B------:R-:W-:Y:S01]  /*55c0*/  FMUL.FTZ R158, R0.reuse, R168 ;  /* 0x000000a8009e7220 */ /* 0x040fe20000410000 */
[C---:B------:R-:W-:Y:S01]  /*55d0*/  FMUL.FTZ R186, R0.reuse, R196 ;  /* 0x000000c400ba7220 */ /* 0x040fe20000410000 */
[----:B------:R-:W-:Y:S01]  /*55e0*/  FMUL.FTZ R157, R0, R167 ;  /* 0x000000a7009d7220 */ /* 0x000fe20000410000 */
[----:B------:R-:W1:Y:S01]  /*55f0*/  MUFU.TANH R12, R12 ;  /* 0x0000000c000c7308 */ /* 0x000e620000002400 */
[----:B--2---:R-:W-:Y:S01]  /*5600*/  FMNMX.FTZ R193, R8, R193, !PT ;  /* 0x000000c108c17209 */ /* 0x004fe20007810000 */
[C---:B------:R-:W-:Y:S01]  /*5610*/  FMUL.FTZ R168, R0.reuse, R178 ;  /* 0x000000b200a87220 */ /* 0x040fe20000410000 */
[C---:B------:R-:W-:Y:S01]  /*5620*/  FMUL.FTZ R178, R0.reuse, R188 ;  /* 0x000000bc00b27220 */ /* 0x040fe20000410000 */
[----:B------:R-:W-:Y:S01]  /*5630*/  UIADD3 UR6, UR6, 0x400, URZ ;  /* 0x0000040006067890 */ /* 0x000fe2000fffe03f */
[C---:B------:R-:W-:Y:S01]  /*5640*/  FMUL.FTZ R188, R0.reuse, R198 ;  /* 0x000000c600bc7220 */ /* 0x040fe20000410000 */
[C---:B------:R-:W-:Y:S01]  /*5650*/  FMUL.FTZ R160, R0.reuse, R170 ;  /* 0x000000aa00a07220 */ /* 0x040fe20000410000 */
[C---:B------:R-:W-:Y:S01]  /*5660*/  FMUL.FTZ R167, R0.reuse, R177 ;  /* 0x000000b100a77220 */ /* 0x040fe20000410000 */
[----:B------:R-:W-:Y:S01]  /*5670*/  USHF.R.U32.HI UR6, URZ, 0x4, UR6 ;  /* 0x000000043f067899 */ /* 0x000fe20008011606 */
[----:B------:R-:W2:Y:S01]  /*5680*/  MUFU.TANH R14, R14 ;  /* 0x0000000e000e7308 */ /* 0x000ea20000002400 */
[----:B0-----:R-:W-:Y:S01]  /*5690*/  FMNMX.FTZ R195, R11, R194, !PT ;  /* 0x000000c20bc37209 */ /* 0x001fe20007810000 */
[C---:B------:R-:W-:Y:S01]  /*56a0*/  FMUL.FTZ R159, R0.reuse, R169 ;  /* 0x000000a9009f7220 */ /* 0x040fe20000410000 */
[----:B------:R-:W-:Y:S01]  /*56b0*/  ULOP3.LUT UR6, UR6, 0x3fff, URZ, 0xc0, !UPT ;  /* 0x00003fff06067892 */ /* 0x000fe2000f8ec03f */
[C---:B------:R-:W-:Y:S01]  /*56c0*/  FMUL.FTZ R177, R0.reuse, R187 ;  /* 0x000000bb00b17220 */ /* 0x040fe20000410000 */
[C---:B------:R-:W-:Y:S01]  /*56d0*/  FMUL.FTZ R187, R0.reuse, R197 ;  /* 0x000000c500bb7220 */ /* 0x040fe20000410000 */
[----:B------:R-:W-:Y:S01]  /*56e0*/  FMUL.FTZ R161, R0, R171 ;  /* 0x000000ab00a17220 */ /* 0x000fe20000410000 */
[----:B------:R-:W-:Y:S01]  /*56f0*/  ULOP3.LUT UR6, UR6, 0x10000, URZ, 0xfc, !UPT ;  /* 0x0001000006067892 */ /* 0x000fe2000f8efc3f */
[----:B------:R-:W0:Y:S01]  /*5700*/  MUFU.TANH R13, R13 ;  /* 0x0000000d000d7308 */ /* 0x000e220000002400 */
[----:B-1----:R-:W-:Y:S01]  /*5710*/  FMNMX.FTZ R196, R12, R193, !PT ;  /* 0x000000c10cc47209 */ /* 0x002fe20007810000 */
[C---:B------:R-:W-:Y:S01]  /*5720*/  FMUL.FTZ R162, R0.reuse, R172 ;  /* 0x000000ac00a27220 */ /* 0x040fe20000410000 */
[----:B------:R-:W-:Y:S01]  /*5730*/  ULEA UR11, UR51, UR6, 0xb ;  /* 0x00000006330b7291 */ /* 0x000fe2000f8e583f */
[C---:B------:R-:W-:Y:S01]  /*5740*/  FMUL.FTZ R170, R0.reuse, R180 ;  /* 0x000000b400aa7220 */ /* 0x040fe20000410000 */
[C---:B------:R-:W-:Y:S01]  /*5750*/  FMUL.FTZ R180, R0.reuse, R190 ;  /* 0x000000be00b47220 */ /* 0x040fe20000410000 */
[C---:B------:R-:W-:Y:S01]  /*5760*/  FMUL.FTZ R190, R0.reuse, R200 ;  /* 0x000000c800be7220 */ /* 0x040fe20000410000 */
[----:B------:R-:W-:Y:S01]  /*5770*/  FMUL.FTZ R169, R0, R179 ;  /* 0x000000b300a97220 */ /* 0x000fe20000410000 */
[----:B------:R-:W1:Y:S01]  /*5780*/  MUFU.TANH R15, R15 ;  /* 0x0000000f000f7308 */ /* 0x000e620000002400 */
[----:B--2---:R-:W-:Y:S01]  /*5790*/  FMNMX.FTZ R198, R14, R195, !PT ;  /* 0x000000c30ec67209 */ /* 0x004fe20007810000 */
[----:B------:R-:W-:Y:S01]  /*57a0*/  UMOV UR6, UR11 ;  /* 0x0000000b00067c82 */ /* 0x000fe20008000000 */
[C---:B------:R-:W-:Y:S01]  /*57b0*/  FMUL.FTZ R179, R0.reuse, R189 ;  /* 0x000000bd00b37220 */ /* 0x040fe20000410000 */
[----:B------:R-:W-:Y:S01]  /*57c0*/  QGMMA.64x256x32.F32.E4M3.E4M3 R24, R228, gdesc[UR4], R24, gsb0 ;  /* 0x03e00004e4187df3 */ /* 0x000fe20008000818 */
[----:B------:R-:W-:Y:S01]  /*57d0*/  UIADD3 UR6, UR11, 0x2, URZ ;  /* 0x000000020b067890 */ /* 0x000fe2000fffe03f */
[C---:B------:R-:W-:Y:S01]  /*57e0*/  FMUL.FTZ R189, R0.reuse, R199 ;  /* 0x000000c700bd7220 */ /* 0x040fe20000410000 */
[----:B------:R-:W-:Y:S01]  /*57f0*/  UMOV UR7, 0x40000040 ;  /* 0x4000004000077882 */ /* 0x000fe20000000000 */
[----:B------:R-:W2:Y:S01]  /*5800*/  MUFU.TANH R20, R20 ;  /* 0x0000001400147308 */ /* 0x000ea20000002400 */
[----:B0-----:R-:W-:Y:S01]  /*5810*/  FMNMX.FTZ R193, R13, R196, !PT ;  /* 0x000000c40dc17209 */ /* 0x001fe20007810000 */
[C---:B------:R-:W-:Y:S01]  /*5820*/  FMUL.FTZ R171, R0.reuse, R181 ;  /* 0x000000b500ab7220 */ /* 0x040fe20000410000 */
[C---:B------:R-:W-:Y:S01]  /*5830*/  FMUL.FTZ R172, R0.reuse, R182 ;  /* 0x000000b600ac7220 */ /* 0x040fe20000410000 */
[C---:B------:R-:W-:Y:S01]  /*5840*/  FMUL.FTZ R181, R0.reuse, R191 ;  /* 0x000000bf00b57220 */ /* 0x040fe20000410000 */
[C---:B------:R-:W-:Y:S01]  /*5850*/  FMUL.FTZ R191, R0.reuse, R201 ;  /* 0x000000c900bf7220 */ /* 0x040fe20000410000 */
[C---:B------:R-:W-:Y:S01]  /*5860*/  FMUL.FTZ R182, R0.reuse, R192 ;  /* 0x000000c000b67220 */ /* 0x040fe20000410000 */
[C---:B------:R-:W-:Y:S01]  /*5870*/  FMUL.FTZ R192, R0.reuse, R202 ;  /* 0x000000ca00c07220 */ /* 0x040fe20000410000 */
[----:B------:R-:W0:Y:S01]  /*5880*/  MUFU.TANH R152, R152 ;  /* 0x0000009800987308 */ /* 0x000e220000002400 */
[----:B-1----:R-:W-:Y:S01]  /*5890*/  FMNMX.FTZ R197, R15, R198, !PT ;  /* 0x000000c60fc57209 */ /* 0x002fe20007810000 */
[C---:B------:R-:W-:Y:S01]  /*58a0*/  FMUL.FTZ R194, R0.reuse, R203 ;  /* 0x000000cb00c27220 */ /* 0x040fe20000410000 */
[----:B------:R-:W-:Y:S01]  /*58b0*/  FMUL.FTZ R195, R0, R204 ;  /* 0x000000cc00c37220 */ /* 0x000fe20000410000 */
[----:B------:R-:W-:-:S04]  /*58c0*/  UMOV UR10, UR48 ;  /* 0x00000030000a7c82 */ /* 0x000fc80008000000 */
[----:B------:R-:W1:Y:S01]  /*58d0*/  MUFU.TANH R21, R21 ;  /* 0x0000001500157308 */ /* 0x000e620000002400 */
[----:B--2---:R-:W-:-:S07]  /*58e0*/  FMNMX.FTZ R196, R20, R193, !PT ;  /* 0x000000c114c47209 */ /* 0x004fce0007810000 */
[----:B------:R-:W2:Y:S01]  /*58f0*/  MUFU.TANH R153, R153 ;  /* 0x0000009900997308 */ /* 0x000ea20000002400 */
[----:B0-----:R-:W-:-:S07]  /*5900*/  FMNMX.FTZ R198, R152, R197, !PT ;  /* 0x000000c598c67209 */ /* 0x001fce0007810000 */
[----:B------:R-:W0:Y:S01]  /*5910*/  MUFU.TANH R154, R154 ;  /* 0x0000009a009a7308 */ /* 0x000e220000002400 */
[----:B-1----:R-:W-:Y:S01]  /*5920*/  FMNMX.FTZ R193, R21, R196, !PT ;  /* 0x000000c415c17209 */ /* 0x002fe20007810000 */
[----:B------:R-:W-:-:S06]  /*5930*/  FMUL.FTZ R196, R0, R205 ;  /* 0x000000cd00c47220 */ /* 0x000fcc0000410000 */
        /* <DEDUP_REMOVED lines=12> */
[----:B-1----:R-:W-:-:S07]  /*5a00*/  FMNMX.FTZ R198, R158, R193, !PT ;  /* 0x000000c19ec67209 */ /* 0x002fce0007810000 */
[----:B------:R-:W1:Y:S01]  /*5a10*/  MUFU.TANH R161, R161 ;  /* 0x000000a100a17308 */ /* 0x000e620000002400 */
[----:B--2---:R-:W-:Y:S01]  /*5a20*/  FMNMX.FTZ R200, R160, R199, !PT ;  /* 0x000000c7a0c87209 */ /* 0x004fe20007810000 */
[----:B------:R-:W-:-:S06]  /*5a30*/  FMUL.FTZ R199, R0, R207 ;  /* 0x000000cf00c77220 */ /* 0x000fcc0000410000 */
[----:B------:R-:W2:Y:S01]  /*5a40*/  MUFU.TANH R162, R162 ;  /* 0x000000a200a27308 */ /* 0x000ea20000002400 */
[----:B0-----:R-:W-:-:S07]  /*5a50*/  FMNMX.FTZ R193, R159, R198, !PT ;  /* 0x000000c69fc17209 */ /* 0x001fce0007810000 */
[----:B------:R-:W0:Y:S01]  /*5a60*/  MUFU.TANH R164, R164 ;  /* 0x000000a400a47308 */ /* 0x000e220000002400 */
[----:B-1----:R-:W-:-:S07]  /*5a70*/  FMNMX.FTZ R201, R161, R200, !PT ;  /* 0x000000c8a1c97209 */ /* 0x002fce0007810000 */
        /* <DEDUP_REMOVED lines=30> */
[----:B0-----:R-:W-:Y:S01]  /*5c60*/  FMNMX.FTZ R204, R176, R203, !PT ;  /* 0x000000cbb0cc7209 */ /* 0x001fe20007810000 */
[----:B------:R-:W-:-:S06]  /*5c70*/  FMUL.FTZ R203, R0, R211 ;  /* 0x000000d300cb7220 */ /* 0x000fcc0000410000 */
        /* <DEDUP_REMOVED lines=11> */
[----:B0-----:R-:W-:Y:S01]  /*5d30*/  FMNMX.FTZ R205, R181, R204, !PT ;  /* 0x000000ccb5cd7209 */ /* 0x001fe20007810000 */
[----:B------:R-:W-:Y:S02]  /*5d40*/  WARPGROUP.DEPBAR.LE gsb0, 0x0 ;  /* 0x00008000000079c5 */ /* 0x000fe40000010000 */
[----:B------:R-:W-:Y:S01]  /*5d50*/  WARPGROUP.ARRIVE ;  /* 0x00000000000079c5 */ /* 0x000fe20000000000 */
[----:B------:R-:W-:-:S05]  /*5d60*/  FMUL.FTZ R204, R0, R212 ;  /* 0x000000d400cc7220 */ /* 0x000fca0000410000 */
[----:B------:R-:W0:Y:S01]  /*5d70*/  S2R R231, SR_TID.X ;  /* 0x0000000000e77919 */ /* 0x000e220000002100 */
[----:B------:R-:W3:Y:S01]  /*5d80*/  MUFU.TANH R183, R183 ;  /* 0x000000b700b77308 */ /* 0x000ee20000002400 */
[----:B-1----:R-:W-:Y:S01]  /*5d90*/  FMNMX.FTZ R198, R182, R193, !PT ;  /* 0x000000c1b6c67209 */ /* 0x002fe20007810000 */
[----:B------:R-:W-:Y:S01]  /*5da0*/  QGMMA.64x256x32.F32.E4M3.E4M3 R24, R216, gdesc[UR4], R24, gsb0 ;  /* 0x03e00004d8187df3 */ /* 0x000fe20008000818 */
[----:B------:R-:W-:Y:S01]  /*5db0*/  UIADD3 UR6, UR11, 0x4, URZ ;  /* 0x000000040b067890 */ /* 0x000fe2000fffe03f */
[----:B------:R-:W-:-:S04]  /*5dc0*/  UMOV UR7, 0x40000040 ;  /* 0x4000004000077882 */ /* 0x000fc80000000000 */
[----:B------:R-:W1:Y:S01]  /*5dd0*/  MUFU.TANH R185, R185 ;  /* 0x000000b900b97308 */ /* 0x000e620000002400 */
[----:B--2---:R-:W-:Y:S01]  /*5de0*/  FMNMX.FTZ R206, R184, R205, !PT ;  /* 0x000000cdb8ce7209 */ /* 0x004fe20007810000 */
[----:B------:R-:W-:-:S06]  /*5df0*/  FMUL.FTZ R205, R0, R213 ;  /* 0x000000d500cd7220 */ /* 0x000fcc0000410000 */
[----:B------:R-:W2:Y:S01]  /*5e00*/  MUFU.TANH R186, R186 ;  /* 0x000000ba00ba7308 */ /* 0x000ea20000002400 */
[----:B---3--:R-:W-:-:S07]  /*5e10*/  FMNMX.FTZ R193, R183, R198, !PT ;  /* 0x000000c6b7c17209 */ /* 0x008fce0007810000 */
[----:B------:R-:W3:Y:S01]  /*5e20*/  MUFU.TANH R188, R188 ;  /* 0x000000bc00bc7308 */ /* 0x000ee20000002400 */
[----:B-1----:R-:W-:Y:S02]  /*5e30*/  FMNMX.FTZ R207, R185, R206, !PT ;  /* 0x000000ceb9cf7209 */ /* 0x002fe40007810000 */
[----:B0-----:R-:W-:-:S05]  /*5e40*/  LOP3.LUT P1, RZ, R231, 0x7f, RZ, 0xc0, !PT ;  /* 0x0000007fe7ff7812 */ /* 0x001fca000782c0ff */
[----:B------:R-:W0:Y:S01]  /*5e50*/  MUFU.TANH R187, R187 ;  /* 0x000000bb00bb7308 */ /* 0x000e220000002400 */
[----:B--2---:R-:W-:-:S07]  /*5e60*/  FMNMX.FTZ R198, R186, R193, !PT ;  /* 0x000000c1bac67209 */ /* 0x004fce0007810000 */
[----:B------:R-:W1:Y:S01]  /*5e70*/  MUFU.TANH R189, R189 ;  /* 0x000000bd00bd7308 */ /* 0x000e620000002400 */
[----:B---3--:R-:W-:-:S07]  /*5e80*/  FMNMX.FTZ R206, R188, R207, !PT ;  /* 0x000000cfbcce7209 */ /* 0x008fce0007810000 */
        /* <DEDUP_REMOVED lines=33> */
[----:B0-----:R-:W-:Y:S02]  /*60a0*/  FMNMX.FTZ R208, R206, R209, !PT ;  /* 0x000000d1ced07209 */ /* 0x001fe40007810000 */
[----:B-1----:R-:W-:-:S05]  /*60b0*/  FMNMX.FTZ R209, R205, R198, !PT ;  /* 0x000000c6cdd17209 */ /* 0x002fca0007810000 */
[----:B------:R-:W0:Y:S01]  /*60c0*/  SHFL.BFLY PT, R198, R209, 0x2, 0x1f ;  /* 0x0c401f00d1c67f89 */ /* 0x000e2200000e0000 */
[----:B--2---:R-:W-:-:S05]  /*60d0*/  FMNMX.FTZ R208, R207, R208, !PT ;  /* 0x000000d0cfd07209 */ /* 0x004fca0007810000 */
[----:B------:R-:W1:Y:S01]  /*60e0*/  SHFL.BFLY PT, R193, R208, 0x2, 0x1f ;  /* 0x0c401f00d0c17f89 */ /* 0x000e6200000e0000 */
[----:B0-----:R-:W-:Y:S02]  /*60f0*/  FMNMX.FTZ R210, R209, R198, !PT ;  /* 0x000000c6d1d27209 */ /* 0x001fe40007810000 */
[----:B-1----:R-:W-:Y:S01]  /*6100*/  FMNMX.FTZ R211, R208, R193, !PT ;  /* 0x000000c1d0d37209 */ /* 0x002fe20007810000 */
[----:B------:R-:W-:Y:S02]  /*6110*/  IMAD.U32 R208, RZ, RZ, UR10 ;  /* 0x0000000affd07e24 */ /* 0x000fe4000f8e00ff */
[----:B------:R-:W0:Y:S04]  /*6120*/  SHFL.BFLY PT, R193, R210, 0x1, 0x1f ;  /* 0x0c201f00d2c17f89 */ /* 0x000e2800000e0000 */
[----:B------:R-:W1:Y:S01]  /*6130*/  SHFL.BFLY PT, R198, R211, 0x1, 0x1f ;  /* 0x0c201f00d3c67f89 */ /* 0x000e6200000e0000 */
[----:B0-----:R-:W-:-:S02]  /*6140*/  FMNMX.FTZ R193, R210, R193, !PT ;  /* 0x000000c1d2c17209 */ /* 0x001fc40007810000 */
[----:B-1----:R-:W-:-:S03]  /*6150*/  FMNMX.FTZ R198, R211, R198, !PT ;  /* 0x000000c6d3c67209 */ /* 0x002fc60007810000 */
[C---:B------:R-:W-:Y:S01]  /*6160*/  FFMA.FTZ R208, R193.reuse, R208, -8 ;  /* 0xc1000000c1d07423 */ /* 0x040fe200000100d0 */
[----:B------:R-:W-:-:S03]  /*6170*/  FADD.FTZ R4, -R193, R4 ;  /* 0x00000004c1047221 */ /* 0x000fc60000010100 */
        /* <DEDUP_REMOVED lines=9> */
[----:B------:R-:W-:Y:S01]  /*6210*/  FMUL.FTZ R209, R4, UR10 ;  /* 0x0000000a04d17c20 */ /* 0x000fe20008410000 */
[--C-:B------:R-:W-:Y:S01]  /*6220*/  FFMA.FTZ R170, R174, UR10, -R208.reuse ;  /* 0x0000000aaeaa7c23 */ /* 0x100fe200080108d0 */
[----:B------:R-:W-:-:S01]  /*6230*/  FFMA.FTZ R174, R178, UR10, -R208 ;  /* 0x0000000ab2ae7c23 */ /* 0x000fc200080108d0 */
[----:B------:R-:W-:Y:S01]  /*6240*/  FFMA.FTZ R178, R182, UR10, -R208 ;  /* 0x0000000ab6b27c23 */ /* 0x000fe200080108d0 */
[----:B------:R-:W-:-:S01]  /*6250*/  FADD.FTZ R4, -R198, R7 ;  /* 0x00000007c6047221 */ /* 0x000fc20000010100 */
[--C-:B------:R-:W-:Y:S01]  /*6260*/  FFMA.FTZ R182, R186, UR10, -R208.reuse ;  /* 0x0000000abab67c23 */ /* 0x100fe200080108d0 */
        /* <DEDUP_REMOVED lines=8> */
[----:B------:R-:W-:-:S02]  /*62f0*/  WARPGROUP.DEPBAR.LE gsb0, 0x0 ;  /* 0x00008000000079c5 */ /* 0x000fc40000010000 */
[----:B------:R-:W-:Y:S01]  /*6300*/  WARPGROUP.ARRIVE ;  /* 0x00000000000079c5 */ /* 0x000fe20000000000 */
[----:B0-----:R-:W-:Y:S01]  /*6310*/  IMAD.U32 R209, RZ, RZ, UR10 ;  /* 0x0000000affd17e24 */ /* 0x001fe2000f8e00ff */
[----:B------:R-:W0:Y:S01]  /*6320*/  MUFU.EX2 R210, R210 ;  /* 0x000000d200d27308 */ /* 0x000e220000000800 */
[----:B------:R-:W-:-:S01]  /*6330*/  FFMA.FTZ R21, R21, UR10, -R208 ;  /* 0x0000000a15157c23 */ /* 0x000fc200080108d0 */
[----:B------:R-:W-:Y:S01]  /*6340*/  FFMA.FTZ R155, R155, UR10, -R208 ;  /* 0x0000000a9b9b7c23 */ /* 0x000fe200080108d0 */
[----:B------:R-:W-:-:S01]  /*6350*/  FFMA.FTZ R204, R198, R209, -8 ;  /* 0xc1000000c6cc7423 */ /* 0x000fc200000100d1 */
[----:B------:R-:W-:Y:S01]  /*6360*/  QGMMA.64x256x32.F32.E4M3.E4M3 R24, R220, gdesc[UR4], R24, gsb0 ;  /* 0x03e00004dc187df3 */ /* 0x000fe20008000818 */
[----:B------:R-:W-:Y:S01]  /*6370*/  UIADD3 UR6, UR11, 0x6, URZ ;  /* 0x000000060b067890 */ /* 0x000fe2000fffe03f */
[----:B------:R-:W-:Y:S01]  /*6380*/  FFMA.FTZ R159, R159, UR10, -R208 ;  /* 0x0000000a9f9f7c23 */ /* 0x000fe200080108d0 */
[----:B------:R-:W-:Y:S01]  /*6390*/  UMOV UR7, 0x40000040 ;  /* 0x4000004000077882 */ /* 0x000fe20000000000 */
        /* <DEDUP_REMOVED lines=8> */
[----:B------:R-:W-:Y:S01]  /*6420*/  FFMA.FTZ R156, R157, UR10, -R204 ;  /* 0x0000000a9d9c7c23 */ /* 0x000fe200080108cc */
[----:B0-----:R-:W-:-:S01]  /*6430*/  FFMA.FTZ R6, R7, R6, R210 ;  /* 0x0000000607067223 */ /* 0x001fc200000100d2 */
[----:B------:R-:W0:Y:S01]  /*6440*/  MUFU.EX2 R209, R209 ;  /* 0x000000d100d17308 */ /* 0x000e220000000800 */
[----:B------:R-:W-:-:S01]  /*6450*/  FFMA.FTZ R157, R160, UR10, -R204 ;  /* 0x0000000aa09d7c23 */ /* 0x000fc200080108cc */
[--C-:B------:R-:W-:Y:S01]  /*6460*/  FFMA.FTZ R160, R161, UR10, -R204.reuse ;  /* 0x0000000aa1a07c23 */ /* 0x100fe200080108cc */
[----:B------:R-:W-:-:S01]  /*6470*/  FFMA.FTZ R161, R164, UR10, -R204 ;  /* 0x0000000aa4a17c23 */ /* 0x000fc200080108cc */
[----:B------:R-:W-:Y:S01]  /*6480*/  FFMA.FTZ R164, R165, UR10, -R204 ;  /* 0x0000000aa5a47c23 */ /* 0x000fe200080108cc */
[----:B------:R-:W-:-:S01]  /*6490*/  FFMA.FTZ R163, R163, UR10, -R208 ;  /* 0x0000000aa3a37c23 */ /* 0x000fc200080108d0 */
[--C-:B------:R-:W-:Y:S01]  /*64a0*/  FFMA.FTZ R167, R167, UR10, -R208.reuse ;  /* 0x0000000aa7a77c23 */ /* 0x100fe200080108d0 */
[----:B------:R-:W-:-:S01]  /*64b0*/  FFMA.FTZ R171, R171, UR10, -R208 ;  /* 0x0000000aabab7c23 */ /* 0x000fc200080108d0 */
[----:B------:R-:W1:Y:S01]  /*64c0*/  MUFU.EX2 R9, R9 ;  /* 0x0000000900097308 */ /* 0x000e620000000800 */
        /* <DEDUP_REMOVED lines=8> */
[----:B0-----:R-:W-:-:S01]  /*6550*/  FFMA.FTZ R5, R4, R5, R209 ;  /* 0x0000000504057223 */ /* 0x001fc200000100d1 */
[--C-:B------:R-:W-:Y:S01]  /*6560*/  FFMA.FTZ R165, R168, UR10, -R204.reuse ;  /* 0x0000000aa8a57c23 */ /* 0x100fe200080108cc */
[----:B------:R-:W-:-:S01]  /*6570*/  FFMA.FTZ R168, R169, UR10, -R204 ;  /* 0x0000000aa9a87c23 */ /* 0x000fc200080108cc */
[--C-:B------:R-:W-:Y:S01]  /*6580*/  FFMA.FTZ R169, R172, UR10, -R204.reuse ;  /* 0x0000000aaca97c23 */ /* 0x100fe200080108cc */
[----:B------:R-:W-:-:S01]  /*6590*/  FFMA.FTZ R172, R173, UR10, -R204 ;  /* 0x0000000aadac7c23 */ /* 0x000fc200080108cc */
[--C-:B------:R-:W-:Y:S01]  /*65a0*/  FFMA.FTZ R173, R176, UR10, -R204.reuse ;  /* 0x0000000ab0ad7c23 */ /* 0x100fe200080108cc */
[----:B------:R-:W-:-:S01]  /*65b0*/  FFMA.FTZ R176, R177, UR10, -R204 ;  /* 0x0000000ab1b07c23 */ /* 0x000fc200080108cc */
[----:B------:R-:W0:Y:S01]  /*65c0*/  MUFU.EX2 R8, R8 ;  /* 0x0000000800087308 */ /* 0x000e220000000800 */
[----:B-1----:R-:W-:-:S01]  /*65d0*/  FADD.FTZ R211, R9, R6 ;  /* 0x0000000609d37221 */ /* 0x002fc20000010000 */
[--C-:B------:R-:W-:Y:S01]  /*65e0*/  FFMA.FTZ R177, R180, UR10, -R204.reuse ;  /* 0x0000000ab4b17c23 */ /* 0x100fe200080108cc */
[----:B------:R-:W-:-:S01]  /*65f0*/  FFMA.FTZ R180, R181, UR10, -R204 ;  /* 0x0000000ab5b47c23 */ /* 0x000fc200080108cc */
[----:B------:R-:W-:-:S04]  /*6600*/  FFMA.FTZ R181, R184, UR10, -R204 ;  /* 0x0000000ab8b57c23 */ /* 0x000fc800080108cc */
[----:B------:R-:W1:Y:S01]  /*6610*/  MUFU.EX2 R11, R11 ;  /* 0x0000000b000b7308 */ /* 0x000e620000000800 */
[----:B--2---:R-:W-:-:S07]  /*6620*/  FADD.FTZ R6, R10, R5 ;  /* 0x000000050a067221 */ /* 0x004fce0000010000 */
[----:B------:R-:W2:Y:S01]  /*6630*/  MUFU.EX2 R13, R13 ;  /* 0x0000000d000d7308 */ /* 0x000ea20000000800 */
[----:B0-----:R-:W-:-:S07]  /*6640*/  FADD.FTZ R208, R8, R211 ;  /* 0x000000d308d07221 */ /* 0x001fce0000010000 */
[----:B------:R-:W0:Y:S01]  /*6650*/  MUFU.EX2 R14, R14 ;  /* 0x0000000e000e7308 */ /* 0x000e220000000800 */
[----:B-1----:R-:W-:-:S07]  /*6660*/  FADD.FTZ R5, R11, R6 ;  /* 0x000000060b057221 */ /* 0x002fce0000010000 */
        /* <DEDUP_REMOVED lines=9> */
[----:B0-----:R-:W-:-:S01]  /*6700*/  FADD.FTZ R211, R21, R184 ;  /* 0x000000b815d37221 */ /* 0x001fc20000010000 */
[--C-:B------:R-:W-:Y:S01]  /*6710*/  FFMA.FTZ R184, R185, UR10, -R204.reuse ;  /* 0x0000000ab9b87c23 */ /* 0x100fe200080108cc */
[----:B------:R-:W-:-:S05]  /*6720*/  FFMA.FTZ R185, R188, UR10, -R204 ;  /* 0x0000000abcb97c23 */ /* 0x000fca00080108cc */
        /* <DEDUP_REMOVED lines=15> */
[----:B--2---:R-:W-:-:S01]  /*6820*/  FADD.FTZ R211, R159, R188 ;  /* 0x000000bc9fd37221 */ /* 0x004fc20000010000 */
[--C-:B------:R-:W-:Y:S01]  /*6830*/  FFMA.FTZ R188, R189, UR10, -R204.reuse ;  /* 0x0000000abdbc7c23 */ /* 0x100fe200080108cc */
[----:B------:R-:W-:-:S05]  /*6840*/  FFMA.FTZ R189, R192, UR10, -R204 ;  /* 0x0000000ac0bd7c23 */ /* 0x000fca00080108cc */
        /* <DEDUP_REMOVED lines=15> */
[----:B-1----:R-:W-:-:S01]  /*6940*/  FADD.FTZ R211, R167, R192 ;  /* 0x000000c0a7d37221 */ /* 0x002fc20000010000 */
[----:B------:R-:W-:-:S06]  /*6950*/  FFMA.FTZ R192, R194, UR10, -R204 ;  /* 0x0000000ac2c07c23 */ /* 0x000fcc00080108cc */
        /* <DEDUP_REMOVED lines=9> */
[----:B------:R-:W-:-:S01]  /*69f0*/  FFMA.FTZ R197, R199, UR10, -R204 ;  /* 0x0000000ac7c57c23 */ /* 0x000fc200080108cc */
[----:B------:R-:W-:Y:S01]  /*6a00*/  FFMA.FTZ R199, R202, UR10, -R204 ;  /* 0x0000000acac77c23 */ /* 0x000fe200080108cc */
[----:B------:R-:W-:Y:S02]  /*6a10*/  WARPGROUP.DEPBAR.LE gsb0, 0x0 ;  /* 0x00008000000079c5 */ /* 0x000fe40000010000 */
[----:B------:R-:W-:Y:S01]  /*6a20*/  WARPGROUP.ARRIVE ;  /* 0x00000000000079c5 */ /* 0x000fe20000000000 */
[----:B------:R-:W2:Y:S01]  /*6a30*/  MUFU.EX2 R173, R173 ;  /* 0x000000ad00ad7308 */ /* 0x000ea20000000800 */
[----:B0-----:R-:W-:-:S04]  /*6a40*/  FADD.FTZ R6, R172, R5 ;  /* 0x00000005ac067221 */ /* 0x001fc80000010000 */
[----:B------:R-:W-:Y:S01]  /*6a50*/  QGMMA.64x256x32.F32.E4M3.E4M3 R24, R224, gdesc[UR4], R24, gsb0 ;  /* 0x03e00004e0187df3 */ /* 0x000fe20008000818 */
[----:B-1----:R-:W-:-:S02]  /*6a60*/  FADD.FTZ R208, R170, R211 ;  /* 0x000000d3aad07221 */ /* 0x002fc40000010000 */
[----:B------:R-:W0:Y:S08]  /*6a70*/  MUFU.EX2 R175, R175 ;  /* 0x000000af00af7308 */ /* 0x000e300000000800 */
        /* <DEDUP_REMOVED lines=14> */
[----:B------:R-:W-:-:S06]  /*6b60*/  IADD3 R5, -R23, 0xb, RZ ;  /* 0x0000000b17057810 */ /* 0x000fcc0007ffe1ff */
[----:B------:R-:W2:Y:S01]  /*6b70*/  MUFU.EX2 R183, R183 ;  /* 0x000000b700b77308 */ /* 0x000ea20000000800 */
[----:B0-----:R-:W-:-:S07]  /*6b80*/  FADD.FTZ R202, R178, R211 ;  /* 0x000000d3b2ca7221 */ /* 0x001fce0000010000 */
[----:B------:R-:W0:Y:S01]  /*6b90*/  MUFU.EX2 R184, R184 ;  /* 0x000000b800b87308 */ /* 0x000e220000000800 */
[----:B-1----:R-:W-:-:S07]  /*6ba0*/  FADD.FTZ R211, R181, R6 ;  /* 0x00000006b5d37221 */ /* 0x002fce0000010000 */
[----:B------:R-:W1:Y:S01]  /*6bb0*/  MUFU.EX2 R182, R182 ;  /* 0x000000b600b67308 */ /* 0x000e620000000800 */
[----:B--2---:R-:W-:-:S01]  /*6bc0*/  FADD.FTZ R213, R183, R202 ;  /* 0x000000cab7d57221 */ /* 0x004fc20000010000 */
[----:B------:R-:W-:-:S06]  /*6bd0*/  FFMA.FTZ R202, R203, UR10, -R204 ;  /* 0x0000000acbca7c23 */ /* 0x000fcc00080108cc */
[----:B------:R-:W2:Y:S01]  /*6be0*/  MUFU.EX2 R185, R185 ;  /* 0x000000b900b97308 */ /* 0x000ea20000000800 */
[----:B0-----:R-:W-:-:S07]  /*6bf0*/  FADD.FTZ R6, R184, R211 ;  /* 0x000000d3b8067221 */ /* 0x001fce0000010000 */
[----:B------:R-:W0:Y:S01]  /*6c00*/  MUFU.EX2 R187, R187 ;  /* 0x000000bb00bb7308 */ /* 0x000e220000000800 */
[----:B-1----:R-:W-:-:S01]  /*6c10*/  FADD.FTZ R208, R182, R213 ;  /* 0x000000d5b6d07221 */ /* 0x002fc20000010000 */
[----:B------:R-:W-:-:S06]  /*6c20*/  IMAD.U32 R213, RZ, RZ, UR50 ;  /* 0x00000032ffd57e24 */ /* 0x000fcc000f8e00ff */
[----:B------:R-:W1:Y:S01]  /*6c30*/  MUFU.EX2 R188, R188 ;  /* 0x000000bc00bc7308 */ /* 0x000e620000000800 */
[----:B--2---:R-:W-:-:S07]  /*6c40*/  FADD.FTZ R203, R185, R6 ;  /* 0x00000006b9cb7221 */ /* 0x004fce0000010000 */
[----:B------:R-:W2:Y:S01]  /*6c50*/  MUFU.EX2 R186, R186 ;  /* 0x000000ba00ba7308 */ /* 0x000ea20000000800 */
[----:B0-----:R-:W-:-:S01]  /*6c60*/  FADD.FTZ R211, R187, R208 ;  /* 0x000000d0bbd37221 */ /* 0x001fc20000010000 */
[----:B------:R-:W-:-:S06]  /*6c70*/  @!P1 IMAD R208, R213, 0x8, R2 ;  /* 0x00000008d5d09824 */ /* 0x000fcc00078e0202 */
[----:B------:R-:W0:Y:S01]  /*6c80*/  MUFU.EX2 R189, R189 ;  /* 0x000000bd00bd7308 */ /* 0x000e220000000800 */
[----:B-1----:R-:W-:-:S01]  /*6c90*/  FADD.FTZ R6, R188, R203 ;  /* 0x000000cbbc067221 */ /* 0x002fc20000010000 */
[--C-:B------:R-:W-:Y:S01]  /*6ca0*/  FFMA.FTZ R203, R206, UR10, -R204.reuse ;  /* 0x0000000acecb7c23 */ /* 0x100fe200080108cc */
[----:B------:R-:W-:-:S05]  /*6cb0*/  FFMA.FTZ R204, R207, UR10, -R204 ;  /* 0x0000000acfcc7c23 */ /* 0x000fca00080108cc */
        /* <DEDUP_REMOVED lines=8> */
[----:B------:R-:W-:Y:S01]  /*6d40*/  MUFU.EX2 R195, R195 ;  /* 0x000000c300c37308 */ /* 0x000fe20000000800 */
[----:B0-----:R-:W-:-:S07]  /*6d50*/  FADD.FTZ R6, R190, R213 ;  /* 0x000000d5be067221 */ /* 0x001fce0000010000 */
[----:B------:R-:W0:Y:S01]  /*6d60*/  MUFU.EX2 R197, R197 ;  /* 0x000000c500c57308 */ /* 0x000e220000000800 */
[----:B-1----:R-:W-:-:S07]  /*6d70*/  FADD.FTZ R206, R194, R211 ;  /* 0x000000d3c2ce7221 */ /* 0x002fce0000010000 */
[----:B------:R-:W1:Y:S08]  /*6d80*/  MUFU.EX2 R196, R196 ;  /* 0x000000c400c47308 */ /* 0x000e700000000800 */
[----:B------:R-:W2:Y:S01]  /*6d90*/  MUFU.EX2 R199, R199 ;  /* 0x000000c700c77308 */ /* 0x000ea20000000800 */
[----:B0-----:R-:W-:-:S07]  /*6da0*/  FADD.FTZ R206, R197, R206 ;  /* 0x000000cec5ce7221 */ /* 0x001fce0000010000 */
[----:B------:R-:W0:Y:S08]  /*6db0*/  MUFU.EX2 R201, R201 ;  /* 0x000000c900c97308 */ /* 0x000e300000000800 */
[----:B------:R-:W3:Y:S08]  /*6dc0*/  MUFU.EX2 R202, R202 ;  /* 0x000000ca00ca7308 */ /* 0x000ef00000000800 */
[----:B------:R-:W4:Y:S08]  /*6dd0*/  MUFU.EX2 R200, R200 ;  /* 0x000000c800c87308 */ /* 0x000f300000000800 */
[----:B------:R-:W5:Y:S08]  /*6de0*/  MUFU.EX2 R203, R203 ;  /* 0x000000cb00cb7308 */ /* 0x000f700000000800 */
[----:B------:R-:W5:Y:S08]  /*6df0*/  MUFU.EX2 R205, R205 ;  /* 0x000000cd00cd7308 */ /* 0x000f700000000800 */
[----:B------:R-:W5:Y:S01]  /*6e00*/  MUFU.EX2 R204, R204 ;  /* 0x000000cc00cc7308 */ /* 0x000f620000000800 */
[----:B------:R-:W-:-:S02]  /*6e10*/  WARPGROUP.DEPBAR.LE gsb0, 0x0 ;  /* 0x00008000000079c5 */ /* 0x000fc40000010000 */
[----:B------:R1:W-:Y:S06]  /*6e20*/  BAR.ARV R5, 0x100 ;  /* 0x000400050000751d */ /* 0x0003ec0000002000 */
[----:B-1----:R-:W-:-:S05]  /*6e30*/  @!P1 VIADD R5, R208, 0x38840 ;  /* 0x00038840d0059836 */ /* 0x002fca0000000000 */
[----:B------:R-:W-:-:S04]  /*6e40*/  @!P1 PRMT R5, RZ, 0x654, R5 ;  /* 0x00000654ff059816 */ /* 0x000fc80000000005 */
[----:B------:R1:W-:Y:S02]  /*6e50*/  @!P1 SYNCS.ARRIVE.TRANS64.RED.A1T0 RZ, [R5+URZ], RZ ;  /* 0x000000ff05ff99a7 */ /* 0x0003e4000810043f */
[----:B-1----:R-:W-:-:S04]  /*6e60*/  FADD.FTZ R5, R195, R6 ;  /* 0x00000006c3057221 */ /* 0x002fc80000010000 */
[----:B------:R-:W-:Y:S01]  /*6e70*/  FADD.FTZ R6, R196, R5 ;  /* 0x00000005c4067221 */ /* 0x000fe20000010000 */
[----:B--2---:R-:W-:-:S03]  /*6e80*/  FADD.FTZ R5, R199, R206 ;  /* 0x000000cec7057221 */ /* 0x004fc60000010000 */
[----:B0-----:R-:W-:Y:S01]  /*6e90*/  FADD.FTZ R207, R201, R6 ;  /* 0x00000006c9cf7221 */ /* 0x001fe20000010000 */
[----:B---3--:R-:W-:-:S03]  /*6ea0*/  FADD.FTZ R6, R202, R5 ;  /* 0x00000005ca067221 */ /* 0x008fc60000010000 */
[----:B----4-:R-:W-:Y:S01]  /*6eb0*/  FADD.FTZ R206, R200, R207 ;  /* 0x000000cfc8ce7221 */ /* 0x010fe20000010000 */
[----:B-----5:R-:W-:-:S03]  /*6ec0*/  FADD.FTZ R5, R203, R6 ;  /* 0x00000006cb057221 */ /* 0x020fc60000010000 */
[----:B------:R-:W-:Y:S01]  /*6ed0*/  FADD.FTZ R6, R205, R206 ;  /* 0x000000cecd067221 */ /* 0x000fe20000010000 */
[----:B------:R-:W-:-:S01]  /*6ee0*/  FADD.FTZ R5, R204, R5 ;  /* 0x00000005cc057221 */ /* 0x000fc20000010000 */
[----:B------:R-:W-:Y:S06]  /*6ef0*/  @!P0 BRA `(.L_x_139) ;  /* 0x0000000000048947 */ /* 0x000fec0003800000 */
[----:B------:R-:W-:Y:S01]  /*6f00*/  BPT.TRAP 0x1 ;  /* 0x000000040000795c */ /* 0x000fe20000300000 */
.L_x_139:
[----:B------:R-:W-:Y:S01]  /*6f10*/  F2FP.SATFINITE.E4M3.F32.PACK_AB_MERGE_C R8, R13, R8, RZ ;  /* 0x000000080d08723e */ /* 0x000fe200048070ff */
[----:B------:R-:W-:Y:S02]  /*6f20*/  UIADD3 UR6, UR45, -0x1, URZ ;  /* 0xffffffff2d067890 */ /* 0x000fe4000fffe03f */
[----:B------:R-:W-:Y:S01]  /*6f30*/  ISETP.LT.AND P1, PT, RZ, UR45, PT ;  /* 0x0000002dff007c0c */ /* 0x000fe2000bf21270 */
[----:B------:R-:W-:Y:S01]  /*6f40*/  UMOV UR52, UR42 ;  /* 0x0000002a00347c82 */ /* 0x000fe20008000000 */
[----:B------:R-:W-:Y:S01]  /*6f50*/  F2FP.SATFINITE.E4M3.F32.PACK_AB_MERGE_C R228, R9, R210, R8 ;  /* 0x000000d209e4723e */ /* 0x000fe20004807008 */
[----:B------:R-:W-:Y:S01]  /*6f60*/  IMAD.U32 R9, RZ, RZ, UR51 ;  /* 0x00000033ff097e24 */ /* 0x000fe2000f8e00ff */
[----:B------:R-:W-:Y:S01]  /*6f70*/  F2FP.SATFINITE.E4M3.F32.PACK_AB_MERGE_C R11, R14, R11, RZ ;  /* 0x0000000b0e0b723e */ /* 0x000fe200048070ff */
[----:B------:R-:W-:Y:S01]  /*6f80*/  UMOV UR51, UR50 ;  /* 0x0000003200337c82 */ /* 0x000fe20008000000 */
[----:B------:R-:W-:Y:S01]  /*6f90*/  F2FP.SATFINITE.E4M3.F32.PACK_AB_MERGE_C R20, R155, R20, RZ ;  /* 0x000000149b14723e */ /* 0x000fe200048070ff */
[----:B------:R-:W-:Y:S01]  /*6fa0*/  IMAD R8, R9, 0x8, R2 ;  /* 0x0000000809087824 */ /* 0x000fe200078e0202 */
[----:B------:R-:W-:Y:S01]  /*6fb0*/  F2FP.SATFINITE.E4M3.F32.PACK_AB_MERGE_C R153, R156, R153, RZ ;  /* 0x000000999c99723e */ /* 0x000fe200048070ff */
[----:B------:R-:W-:Y:S01]  /*6fc0*/  UMOV UR45, UR6 ;  /* 0x00000006002d7c82 */ /* 0x000fe20008000000 */
[----:B------:R-:W-:Y:S01]  /*6fd0*/  F2FP.SATFINITE.E4M3.F32.PACK_AB_MERGE_C R158, R163, R158, RZ ;  /* 0x0000009ea39e723e */ /* 0x000fe200048070ff */
[----:B------:R-:W-:Y:S01]  /*6fe0*/  VIADD R8, R8, 0x38860 ;  /* 0x0003886008087836 */ /* 0x000fe20000000000 */
[----:B------:R-:W-:Y:S01]  /*6ff0*/  F2FP.SATFINITE.E4M3.F32.PACK_AB_MERGE_C R161, R164, R161, RZ ;  /* 0x000000a1a4a1723e */ /* 0x000fe200048070ff */
[-C--:B------:R-:W-:Y:S01]  /*7000*/  FMUL.FTZ R24, R24, R7.reuse ;  /* 0x0000000718187220 */ /* 0x080fe20000410000 */
[----:B------:R-:W-:Y:S01]  /*7010*/  F2FP.SATFINITE.E4M3.F32.PACK_AB_MERGE_C R166, R171, R166, RZ ;  /* 0x000000a6aba6723e */ /* 0x000fe200048070ff */
[-C--:B------:R-:W-:Y:S01]  /*7020*/  FMUL.FTZ R25, R25, R7.reuse ;  /* 0x0000000719197220 */ /* 0x080fe20000410000 */
[----:B------:R-:W-:Y:S01]  /*7030*/  PRMT R8, R3, 0x654, R8 ;  /* 0x0000065403087816 */ /* 0x000fe20000000008 */
[----:B------:R-:W-:Y:S01]  /*7040*/  FMUL.FTZ R28, R28, R7 ;  /* 0x000000071c1c7220 */ /* 0x000fe20000410000 */
[----:B------:R-:W-:Y:S01]  /*7050*/  F2FP.SATFINITE.E4M3.F32.PACK_AB_MERGE_C R169, R172, R169, RZ ;  /* 0x000000a9aca9723e */ /* 0x000fe200048070ff */
[----:B------:R-:W-:Y:S01]  /*7060*/  FMUL.FTZ R29, R29, R7 ;  /* 0x000000071d1d7220 */ /* 0x000fe20000410000 */
[----:B------:R-:W-:Y:S01]  /*7070*/  F2FP.SATFINITE.E4M3.F32.PACK_AB_MERGE_C R174, R179, R174, RZ ;  /* 0x000000aeb3ae723e */ /* 0x000fe200048070ff */
[----:B------:R0:W-:Y:S01]  /*7080*/  SYNCS.ARRIVE.TRANS64.RED.A1T0 RZ, [R8+URZ], RZ ;  /* 0x000000ff08ff79a7 */ /* 0x0001e2000810043f */
        /* <DEDUP_REMOVED lines=147> */
[----:B------:R-:W-:Y:S01]  /*79c0*/  F2FP.SATFINITE.E4M3.F32.PACK_AB_MERGE_C R227, R202, R199, R203 ;  /* 0x000000c7cae3723e */ /* 0x000fe200048070cb */
[----:B0-----:R-:W-:Y:S06]  /*79d0*/  @P1 BRA `(.L_x_140) ;  /* 0xffffffd400141947 */ /* 0x001fec000383ffff */
.L_x_130:
[----:B------:R-:W-:Y:S06]  /*79e0*/  BAR.ARV 0x8, 0x120 ;  /* 0x0204800000007b1d */ /* 0x000fec0000002000 */
[----:B------:R-:W-:Y:S05]  /*79f0*/  @!P0 BRA `(.L_x_141) ;  /* 0x0000000000048947 */ /* 0x000fea0003800000 */
[----:B------:R-:W-:Y:S01]  /*7a00*/  BPT.TRAP 0x1 ;  /* 0x000000040000795c */ /* 0x000fe20000300000 */
.L_x_141:
[----:B------:R-:W-:Y:S02]  /*7a10*/  IMAD.U32 R0, RZ, RZ, UR42 ;  /* 0x0000002aff007e24 */ /* 0x000fe4000f8e00ff */
[----:B------:R-:W-:-:S03]  /*7a20*/  IMAD.U32 R13, RZ, RZ, UR50 ;  /* 0x00000032ff0d7e24 */ /* 0x000fc6000f8e00ff */
[----:B------:R-:W-:Y:S01]  /*7a30*/  SHF.L.U32 R0, R0, 0x1f, RZ ;  /* 0x0000001f00007819 */ /* 0x000fe200000006ff */
[----:B------:R-:W-:-:S04]  /*7a40*/  IMAD R13, R13, 0x8, R2 ;  /* 0x000000080d0d7824 */ /* 0x000fc800078e0202 */
[----:B------:R0:W1:Y:S01]  /*7a50*/  SYNCS.PHASECHK.TRANS64.TRYWAIT P1, [R13+URZ+0x38850], R0 ;  /* 0x038850000d0075a7 */ /* 0x000062000802017f */
[----:B------:R-:W-:Y:S05]  /*7a60*/  @!P0 BRA `(.L_x_142) ;  /* 0x0000000000048947 */ /* 0x000fea0003800000 */
[----:B------:R-:W-:Y:S01]  /*7a70*/  BPT.TRAP 0x1 ;  /* 0x000000040000795c */ /* 0x000fe20000300000 */
.L_x_142:
[----:B------:R-:W-:Y:S02]  /*7a80*/  VIADD R2, R2, 0x400 ;  /* 0x0000040002027836 */ /* 0x000fe40000000000 */
[----:B------:R-:W-:-:S03]  /*7a90*/  IMAD.U32 R9, RZ, RZ, UR50 ;  /* 0x00000032ff097e24 */ /* 0x000fc6000f8e00ff */
[----:B------:R-:W-:-:S04]  /*7aa0*/  SHF.R.U32.HI R2, RZ, 0x4, R2 ;  /* 0x00000004ff027819 */ /* 0x000fc80000011602 */
[----:B------:R-:W-:-:S04]  /*7ab0*/  LOP3.LUT R2, R2, 0x3fff, RZ, 0xc0, !PT ;  /* 0x00003fff02027812 */ /* 0x000fc800078ec0ff */
[----:B------:R-:W-:Y:S01]  /*7ac0*/  LOP3.LUT R2, R2, 0x10000, RZ, 0xfc, !PT ;  /* 0x0001000002027812 */ /* 0x000fe200078efcff */
[----:B-1----:R-:W-:Y:S06]  /*7ad0*/  @P1 BRA `(.L_x_143) ;  /* 0x0000000000081947 */ /* 0x002fec0003800000 */
[----:B------:R-:W1:Y:S02]  /*7ae0*/  SYNCS.PHASECHK.TRANS64.TRYWAIT P1, [R13+URZ+0x38850], R0 ;  /* 0x038850000d0075a7 */ /* 0x000e64000802017f */
[----:B-1----:R-:W-:Y:S05]  /*7af0*/  @!P1 BRA `(.L_x_144) ;  /* 0x0000009400809947 */ /* 0x002fea0003800000 */
.L_x_143:
[----:B------:R-:W-:Y:S01]  /*7b00*/  IMAD R8, R9, 0x800, R2 ;  /* 0x0000080009087824 */ /* 0x000fe200078e0202 */
[----:B------:R-:W-:Y:S05]  /*7b10*/  WARPSYNC.ALL ;  /* 0x0000000000007948 */ /* 0x000fea0003800000 */
[----:B------:R-:W-:Y:S01]  /*7b20*/  IMAD.MOV.U32 R9, RZ, RZ, 0x40000040 ;  /* 0x40000040ff097424 */ /* 0x000fe200078e00ff */
[C---:B------:R-:W-:Y:S01]  /*7b30*/  R2UR UR6, R8.reuse ;  /* 0x00000000080672ca */ /* 0x040fe200000e0000 */
[----:B------:R-:W-:Y:S01]  /*7b40*/  WARPGROUP.ARRIVE ;  /* 0x00000000000079c5 */ /* 0x000fe20000000000 */
[----:B------:R-:W-:Y:S01]  /*7b50*/  VIADD R10, R8, 0x2 ;  /* 0x00000002080a7836 */ /* 0x000fe20000000000 */
[----:B------:R-:W-:Y:S01]  /*7b60*/  ULDC.64 UR12, c[0x0][0x9a0] ;  /* 0x00026800000c7ab9 */ /* 0x000fe20000000a00 */
[----:B------:R-:W-:Y:S01]  /*7b70*/  R2UR UR7, R9 ;  /* 0x00000000090772ca */ /* 0x000fe200000e0000 */
[----:B------:R-:W-:Y:S01]  /*7b80*/  IMAD.MOV.U32 R11, RZ, RZ, 0x40000040 ;  /* 0x40000040ff0b7424 */ /* 0x000fe200078e00ff */
[----:B------:R-:W-:Y:S01]  /*7b90*/  UISETP.NE.U32.AND UP0, UPT, UR12, URZ, UPT ;  /* 0x0000003f0c00728c */ /* 0x000fe2000bf05070 */
[----:B------:R-:W-:-:S03]  /*7ba0*/  IMAD.MOV.U32 R14, RZ, RZ, 0x3f800000 ;  /* 0x3f800000ff0e7424 */ /* 0x000fc600078e00ff */
[----:B------:R-:W-:-:S06]  /*7bb0*/  UISETP.NE.AND.EX UP0, UPT, UR13, URZ, UPT, UP0 ;  /* 0x0000003f0d00728c */ /* 0x000fcc000bf05300 */
[----:B------:R-:W-:Y:S01]  /*7bc0*/  PLOP3.LUT P1, PT, PT, PT, UP0, 0x80, 0x0 ;  /* 0x000000000000781c */ /* 0x000fe20003f2f008 */
[----:B------:R-:W-:Y:S01]  /*7bd0*/  QGMMA.64x256x32.F32.E4M3.E4M3 R24, R228, gdesc[UR4], R24, gsb0 ;  /* 0x03e00004e4187df3 */ /* 0x000fe20008000818 */
[----:B------:R-:W-:Y:S01]  /*7be0*/  R2UR UR6, R10 ;  /* 0x000000000a0672ca */ /* 0x000fe200000e0000 */
[----:B------:R-:W-:Y:S01]  /*7bf0*/  VIADD R10, R8, 0x4 ;  /* 0x00000004080a7836 */ /* 0x000fe20000000000 */
[----:B------:R-:W-:Y:S01]  /*7c00*/  R2UR UR7, R11 ;  /* 0x000000000b0772ca */ /* 0x000fe200000e0000 */
[----:B------:R-:W-:Y:S01]  /*7c10*/  @UP0 ULDC.64 UR8, c[0x0][0x9c8] ;  /* 0x0002720000080ab9 */ /* 0x000fe20000000a00 */
[----:B------:R-:W-:Y:S01]  /*7c20*/  IMAD.MOV.U32 R11, RZ, RZ, 0x40000040 ;  /* 0x40000040ff0b7424 */ /* 0x000fe200078e00ff */
[----:B------:R-:W-:Y:S01]  /*7c30*/  @UP0 UIMAD.WIDE.U32 UR4, UR36, UR8, URZ ;  /* 0x00000008240402a5 */ /* 0x000fe2000f8e003f */
[----:B------:R-:W-:Y:S01]  /*7c40*/  @UP0 ULDC.64 UR14, c[0x0][0x9d0] ;  /* 0x00027400000e0ab9 */ /* 0x000fe20000000a00 */
[----:B------:R-:W-:Y:S02]  /*7c50*/  WARPGROUP.DEPBAR.LE gsb0, 0x0 ;  /* 0x00008000000079c5 */ /* 0x000fe40000010000 */
[----:B------:R-:W-:-:S15]  /*7c60*/  WARPGROUP.ARRIVE ;  /* 0x00000000000079c5 */ /* 0x000fde0000000000 */
[----:B------:R-:W-:-:S03]  /*7c70*/  NOP ;  /* 0x0000000000007918 */ /* 0x000fc60000000000 */
[----:B------:R-:W-:Y:S01]  /*7c80*/  QGMMA.64x256x32.F32.E4M3.E4M3 R24, R216, gdesc[UR4], R24, gsb0 ;  /* 0x03e00004d8187df3 */ /* 0x000fe20008000818 */
[----:B------:R-:W-:Y:S01]  /*7c90*/  @UP0 UIMAD UR6, UR37, UR8, URZ ;  /* 0x00000008250602a4 */ /* 0x000fe2000f8e023f */
[----:B------:R-:W-:Y:S01]  /*7ca0*/  R2UR UR7, R11 ;  /* 0x000000000b0772ca */ /* 0x000fe200000e0000 */
[----:B------:R-:W-:Y:S02]  /*7cb0*/  @UP0 USHF.R.S32.HI UR8, URZ, 0x1f, UR38 ;  /* 0x0000001f3f080899 */ /* 0x000fe40008011426 */
[----:B------:R-:W-:Y:S02]  /*7cc0*/  @UP0 UIMAD UR6, UR36, UR9, UR6 ;  /* 0x00000009240602a4 */ /* 0x000fe4000f8e0206 */
[----:B------:R-:W-:Y:S02]  /*7cd0*/  @UP0 UIMAD UR8, UR8, UR14, URZ ;  /* 0x0000000e080802a4 */ /* 0x000fe4000f8e023f */
[----:B------:R-:W-:Y:S02]  /*7ce0*/  @UP0 UIADD3 UR5, UR5, UR6, URZ ;  /* 0x0000000605050290 */ /* 0x000fe4000fffe03f */
[----:B------:R-:W-:Y:S01]  /*7cf0*/  @UP0 UIMAD UR8, UR38, UR15, UR8 ;  /* 0x0000000f260802a4 */ /* 0x000fe2000f8e0208 */
[----:B------:R-:W-:Y:S01]  /*7d00*/  R2UR UR6, R10 ;  /* 0x000000000a0672ca */ /* 0x000fe200000e0000 */
[----:B------:R-:W-:-:S04]  /*7d10*/  @UP0 UIMAD.WIDE.U32 UR4, UR38, UR14, UR4 ;  /* 0x0000000e260402a5 */ /* 0x000fc8000f8e0004 */
[----:B------:R-:W-:Y:S02]  /*7d20*/  @UP0 UIADD3 UR5, UR5, UR8, URZ ;  /* 0x0000000805050290 */ /* 0x000fe4000fffe03f */
[----:B------:R-:W-:-:S04]  /*7d30*/  @UP0 ULEA UR8, UP1, UR4, UR12, 0x2 ;  /* 0x0000000c04080291 */ /* 0x000fc8000f82103f */
[----:B------:R-:W-:-:S03]  /*7d40*/  @UP0 ULEA.HI.X UR5, UR4, UR13, UR5, 0x2, UP1 ;  /* 0x0000000d04050291 */ /* 0x000fc600088f1405 */
[----:B------:R-:W-:Y:S02]  /*7d50*/  @UP0 UMOV UR4, UR8 ;  /* 0x0000000800040c82 */ /* 0x000fe40008000000 */
[----:B------:R-:W-:Y:S02]  /*7d60*/  IMAD.U32 R10, RZ, RZ, UR4 ;  /* 0x00000004ff0a7e24 */ /* 0x000fe4000f8e00ff */
[----:B------:R-:W-:-:S05]  /*7d70*/  IMAD.U32 R11, RZ, RZ, UR5 ;  /* 0x00000005ff0b7e24 */ /* 0x000fca000f8e00ff */
[----:B------:R2:W3:Y:S01]  /*7d80*/  @P1 LDG.E R14, desc[UR46][R10.64] ;  /* 0x0000002e0a0e1981 */ /* 0x0004e2000c1e1900 */
[----:B------:R-:W-:Y:S02]  /*7d90*/  VIADD R8, R8, 0x6 ;  /* 0x0000000608087836 */ /* 0x000fe40000000000 */
[----:B------:R-:W-:Y:S01]  /*7da0*/  IMAD.MOV.U32 R9, RZ, RZ, 0x40000040 ;  /* 0x40000040ff097424 */ /* 0x000fe200078e00ff */
[----:B------:R-:W-:Y:S02]  /*7db0*/  WARPGROUP.DEPBAR.LE gsb0, 0x0 ;  /* 0x00008000000079c5 */ /* 0x000fe40000010000 */
[----:B------:R-:W-:-:S06]  /*7dc0*/  WARPGROUP.ARRIVE ;  /* 0x00000000000079c5 */ /* 0x000fcc0000000000 */
[----:B------:R-:W-:Y:S01]  /*7dd0*/  QGMMA.64x256x32.F32.E4M3.E4M3 R24, R220, gdesc[UR4], R24, gsb0 ;  /* 0x03e00004dc187df3 */ /* 0x000fe20008000818 */
[----:B------:R-:W-:Y:S02]  /*7de0*/  R2UR UR6, R8 ;  /* 0x00000000080672ca */ /* 0x000fe400000e0000 */
[----:B------:R-:W-:Y:S01]  /*7df0*/  R2UR UR7, R9 ;  /* 0x00000000090772ca */ /* 0x000fe200000e0000 */
[----:B------:R-:W4:Y:S04]  /*7e00*/  SHFL.BFLY PT, R7, R6, 0x2, 0x1f ;  /* 0x0c401f0006077f89 */ /* 0x000f2800000e0000 */
[----:B------:R-:W5:Y:S01]  /*7e10*/  SHFL.BFLY PT, R2, R5, 0x2, 0x1f ;  /* 0x0c401f0005027f89 */ /* 0x000f6200000e0000 */
[----:B----4-:R-:W-:-:S01]  /*7e20*/  FADD.FTZ R7, R7, R6 ;  /* 0x0000000607077221 */ /* 0x010fc20000010000 */
[----:B-----5:R-:W-:-:S04]  /*7e30*/  FADD.FTZ R2, R2, R5 ;  /* 0x0000000502027221 */ /* 0x020fc80000010000 */
[----:B01----:R-:W0:Y:S04]  /*7e40*/  SHFL.BFLY PT, R0, R7, 0x1, 0x1f ;  /* 0x0c201f0007007f89 */ /* 0x003e2800000e0000 */
[----:B------:R-:W1:Y:S01]  /*7e50*/  SHFL.BFLY PT, R9, R2, 0x1, 0x1f ;  /* 0x0c201f0002097f89 */ /* 0x000e6200000e0000 */
[----:B0-----:R-:W-:-:S01]  /*7e60*/  FADD.FTZ R4, R7, R0 ;  /* 0x0000000007047221 */ /* 0x001fc20000010000 */
[----:B-1----:R-:W-:-:S04]  /*7e70*/  FADD.FTZ R8, R2, R9 ;  /* 0x0000000902087221 */ /* 0x002fc80000010000 */
[C---:B------:R-:W-:Y:S01]  /*7e80*/  FSETP.NE.FTZ.AND P1, PT, R4.reuse, RZ, PT ;  /* 0x000000ff0400720b */ /* 0x040fe20003f35000 */
[----:B--2---:R-:W-:Y:S01]  /*7e90*/  FMUL.FTZ R10, R4, 0.00390625 ;  /* 0x3b800000040a7820 */ /* 0x004fe20000410000 */
[----:B------:R-:W-:Y:S01]  /*7ea0*/  FMUL.FTZ R6, R8, 0.00390625 ;  /* 0x3b80000008067820 */ /* 0x000fe20000410000 */
[----:B------:R-:W-:-:S03]  /*7eb0*/  IMAD.MOV.U32 R9, RZ, RZ, RZ ;  /* 0x000000ffff097224 */ /* 0x000fc600078e00ff */
[----:B------:R-:W-:Y:S02]  /*7ec0*/  FSETP.NE.FTZ.AND P2, PT, R10, RZ, PT ;  /* 0x000000ff0a00720b */ /* 0x000fe40003f55000 */
[----:B------:R-:W-:-:S05]  /*7ed0*/  FSETP.NE.FTZ.AND P3, PT, R6, RZ, PT ;  /* 0x000000ff0600720b */ /* 0x000fca0003f75000 */
[----:B------:R0:W-:Y:S01]  /*7ee0*/  @P1 MUFU.RCP R9, R4 ;  /* 0x0000000400091308 */ /* 0x0001e20000001000 */
[----:B------:R-:W-:Y:S01]  /*7ef0*/  FSETP.NE.FTZ.AND P1, PT, R8, RZ, PT ;  /* 0x000000ff0800720b */ /* 0x000fe20003f35000 */
[----:B------:R-:W-:-:S06]  /*7f00*/  IMAD.MOV.U32 R7, RZ, RZ, RZ ;  /* 0x000000ffff077224 */ /* 0x000fcc00078e00ff */
[----:B------:R-:W1:Y:S08]  /*7f10*/  @P2 MUFU.LG2 R5, R10 ;  /* 0x0000000a00052308 */ /* 0x000e700000000c00 */
[----:B------:R-:W2:Y:S08]  /*7f20*/  @P3 MUFU.LG2 R6, R6 ;  /* 0x0000000600063308 */ /* 0x000eb00000000c00 */
[----:B------:R-:W4:Y:S01]  /*7f30*/  @P1 MUFU.RCP R7, R8 ;  /* 0x0000000800071308 */ /* 0x000f220000001000 */
[----:B------:R-:W-:-:S02]  /*7f40*/  IMAD.U32 R11, RZ, RZ, UR10 ;  /* 0x0000000aff0b7e24 */ /* 0x000fc4000f8e00ff */
[----:B------:R-:W-:Y:S01]  /*7f50*/  IMAD.U32 R12, RZ, RZ, UR10 ;  /* 0x0000000aff0c7e24 */ /* 0x000fe2000f8e00ff */
[----:B------:R-:W-:Y:S02]  /*7f60*/  WARPGROUP.DEPBAR.LE gsb0, 0x0 ;  /* 0x00008000000079c5 */ /* 0x000fe40000010000 */
[----:B------:R-:W-:-:S06]  /*7f70*/  WARPGROUP.ARRIVE ;  /* 0x00000000000079c5 */ /* 0x000fcc0000000000 */
[----:B------:R-:W-:Y:S01]  /*7f80*/  QGMMA.64x256x32.F32.E4M3.E4M3 R24, R224, gdesc[UR4], R24, gsb0 ;  /* 0x03e00004e0187df3 */ /* 0x000fe20008000818 */
[----:B0-----:R-:W-:Y:S01]  /*7f90*/  @P2 FMUL.FTZ R4, R11, 0.69314718246459960938 ;  /* 0x3f3172180b042820 */ /* 0x001fe20000410000 */
[----:B------:R-:W-:Y:S01]  /*7fa0*/  @P3 FMUL.FTZ R12, R12, 0.69314718246459960938 ;  /* 0x3f3172180c0c3820 */ /* 0x000fe20000410000 */
[----:B-1----:R-:W-:Y:S01]  /*7fb0*/  @P2 FMUL.FTZ R5, R5, 0.69314718246459960938 ;  /* 0x3f31721805052820 */ /* 0x002fe20000410000 */
[----:B--2---:R-:W-:Y:S01]  /*7fc0*/  @P3 FMUL.FTZ R11, R6, 0.69314718246459960938 ;  /* 0x3f317218060b3820 */ /* 0x004fe20000410000 */
[----:B------:R-:W-:Y:S02]  /*7fd0*/  IMAD.MOV.U32 R2, RZ, RZ, -0x800000 ;  /* 0xff800000ff027424 */ /* 0x000fe400078e00ff */
[----:B---3--:R-:W-:Y:S01]  /*7fe0*/  FMUL.FTZ R152, R9, R14 ;  /* 0x0000000e09987220 */ /* 0x008fe20000410000 */
[----:B------:R-:W-:Y:S02]  /*7ff0*/  IMAD.MOV.U32 R0, RZ, RZ, -0x800000 ;  /* 0xff800000ff007424 */ /* 0x000fe400078e00ff */
[----:B------:R-:W-:Y:S01]  /*8000*/  @P2 FFMA.FTZ R2, R4, R193, R5 ;  /* 0x000000c104022223 */ /* 0x000fe20000010005 */
[----:B------:R-:W-:-:S01]  /*8010*/  @P3 FFMA.FTZ R0, R12, R198, R11 ;  /* 0x000000c60c003223 */ /* 0x000fc2000001000b */
[----:B----4-:R-:W-:Y:S01]  /*8020*/  FMUL.FTZ R14, R7, R14 ;  /* 0x0000000e070e7220 */ /* 0x010fe20000410000 */
[----:B------:R-:W-:-:S02]  /*8030*/  WARPGROUP.DEPBAR.LE gsb0, 0x0 ;  /* 0x00008000000079c5 */ /* 0x000fc40000010000 */
[----:B------:R-:W-:Y:S05]  /*8040*/  @!P0 BRA `(.L_x_145) ;  /* 0x0000000000048947 */ /* 0x000fea0003800000 */
[----:B------:R-:W-:Y:S01]  /*8050*/  BPT.TRAP 0x1 ;  /* 0x000000040000795c */ /* 0x000fe20000300000 */
.L_x_145:
[----:B------:R-:W-:Y:S01]  /*8060*/  VIADD R6, R13, 0x38860 ;  /* 0x000388600d067836 */ /* 0x000fe20000000000 */
[----:B------:R-:W-:Y:S01]  /*8070*/  UIADD3 UR50, UR50, 0x1, URZ ;  /* 0x0000000132327890 */ /* 0x000fe2000fffe03f */
[-C--:B------:R-:W-:Y:S01]  /*8080*/  FMUL.FTZ R5, R24, R152.reuse ;  /* 0x0000009818057220 */ /* 0x080fe20000410000 */
[-C--:B------:R-:W-:Y:S01]  /*8090*/  FMUL.FTZ R8, R28, R152.reuse ;  /* 0x000000981c087220 */ /* 0x080fe20000410000 */
[-C--:B------:R-:W-:Y:S01]  /*80a0*/  FMUL.FTZ R9, R36, R152.reuse ;  /* 0x0000009824097220 */ /* 0x080fe20000410000 */
[----:B------:R-:W-:Y:S01]  /*80b0*/  PRMT R3, R3, 0x654, R6 ;  /* 0x0000065403037816 */ /* 0x000fe20000000006 */
[-C--:B------:R-:W-:Y:S01]  /*80c0*/  FMUL.FTZ R10, R32, R152.reuse ;  /* 0x00000098200a7220 */ /* 0x080fe20000410000 */
[-C--:B------:R-:W-:Y:S01]  /*80d0*/  FMUL.FTZ R6, R33, R152.reuse ;  /* 0x0000009821067220 */ /* 0x080fe20000410000 */
[-C--:B------:R-:W-:Y:S01]  /*80e0*/  FMUL.FTZ R11, R37, R152.reuse ;  /* 0x00000098250b7220 */ /* 0x080fe20000410000 */
[----:B------:R0:W-:Y:S01]  /*80f0*/  SYNCS.ARRIVE.TRANS64.RED.A1T0 RZ, [R3+URZ], RZ ;  /* 0x000000ff03ff79a7 */ /* 0x0001e2000810043f */
        /* <DEDUP_REMOVED lines=32> */
[----:B------:R-:W-:Y:S01]  /*8300*/  UISETP.NE.AND UP0, UPT, UR50, 0x2, UPT ;  /* 0x000000023200788c */ /* 0x000fe2000bf05270 */
        /* <DEDUP_REMOVED lines=84> */
[----:B------:R-:W-:Y:S01]  /*8850*/  USEL UR4, URZ, 0x1, UP0 ;  /* 0x000000013f047887 */ /* 0x000fe20008000000 */
[-C--:B------:R-:W-:Y:S01]  /*8860*/  FMUL.FTZ R38, R142, R14.reuse ;  /* 0x0000000e8e267220 */ /* 0x080fe20000410000 */
[-C--:B------:R-:W-:Y:S01]  /*8870*/  FMUL.FTZ R34, R143, R14.reuse ;  /* 0x0000000e8f227220 */ /* 0x080fe20000410000 */
[-C--:B------:R-:W-:Y:S01]  /*8880*/  FMUL.FTZ R35, R146, R14.reuse ;  /* 0x0000000e92237220 */ /* 0x080fe20000410000 */
[-C--:B------:R-:W-:Y:S01]  /*8890*/  FMUL.FTZ R31, R147, R14.reuse ;  /* 0x0000000e931f7220 */ /* 0x080fe20000410000 */
[-C--:B------:R-:W-:Y:S01]  /*88a0*/  FMUL.FTZ R30, R150, R14.reuse ;  /* 0x0000000e961e7220 */ /* 0x080fe20000410000 */
[----:B------:R-:W-:Y:S01]  /*88b0*/  PLOP3.LUT P0, PT, PT, PT, PT, 0x8, 0x0 ;  /* 0x000000000000781c */ /* 0x000fe20003f0e170 */
[----:B------:R-:W-:Y:S01]  /*88c0*/  FMUL.FTZ R14, R151, R14 ;  /* 0x0000000e970e7220 */ /* 0x000fe20000410000 */
[----:B------:R-:W-:-:S02]  /*88d0*/  UIADD3 UR43, UR43, 0x1, URZ ;  /* 0x000000012b2b7890 */ /* 0x000fc4000fffe03f */
[----:B------:R-:W-:Y:S02]  /*88e0*/  USEL UR50, UR50, URZ, UP0 ;  /* 0x0000003f32327287 */ /* 0x000fe40008000000 */
[----:B0-----:R-:W-:-:S12]  /*88f0*/  ULOP3.LUT UR42, UR42, UR4, URZ, 0x3c, !UPT ;  /* 0x000000042a2a7292 */ /* 0x001fd8000f8e3c3f */
.L_x_123:
[----:B------:R-:W0:Y:S01]  /*8900*/  S2R R26, SR_CgaCtaId ;  /* 0x00000000001a7919 */ /* 0x000e220000008800 */
[----:B------:R-:W-:Y:S01]  /*8910*/  MOV R3, 0x400 ;  /* 0x0000040000037802 */ /* 0x000fe20000000f00 */
[----:B------:R-:W-:Y:S01]  /*8920*/  BSSY B0, `(.L_x_146) ;  /* 0x000036d000007945 */ /* 0x000fe20003800000 */
[----:B------:R-:W-:Y:S02]  /*8930*/  BAR.SYNC.DEFER_BLOCKING 0x5, 0x180 ;  /* 0x0146000000007b1d */ /* 0x000fe40000010000 */
[----:B0-----:R-:W-:-:S05]  /*8940*/  LEA R3, R26, R3, 0x18 ;  /* 0x000000031a037211 */ /* 0x001fca00078ec0ff */
[----:B------:R-:W0:Y:S02]  /*8950*/  LDS.128 R80, [R3+0x388d0] ;  /* 0x0388d00003507984 */ /* 0x000e240000000c00 */
[----:B0-----:R-:W-:Y:S01]  /*8960*/  R2UR UR5, R82 ;  /* 0x00000000520572ca */ /* 0x001fe200000e0000 */
[----:B------:R-:W-:Y:S06]  /*8970*/  BAR.ARV 0x4, 0x180 ;  /* 0x0106000000007b1d */ /* 0x000fec0000002000 */
[----:B------:R-:W-:Y:S08]  /*8980*/  @P0 BRA `(.L_x_147) ;  /* 0x0000002800980947 */ /* 0x000ff00003800000 */
[----:B------:R-:W0:Y:S01]  /*8990*/  S2R R94, SR_TID.X ;  /* 0x00000000005e7919 */ /* 0x000e220000002100 */
[----:B------:R-:W-:Y:S01]  /*89a0*/  ULDC.64 UR6, c[0x4][0x38] ;  /* 0x01000e0000067ab9 */ /* 0x000fe20000000a00 */
[----:B0-----:R-:W-:-:S05]  /*89b0*/  IMAD.SHL.U32 R26, R94, 0x4, RZ ;  /* 0x000000045e1a7824 */ /* 0x001fca00078e00ff */
[----:B------:R-:W-:-:S04]  /*89c0*/  LOP3.LUT R26, R26, 0xc, RZ, 0xc0, !PT ;  /* 0x0000000c1a1a7812 */ /* 0x000fc800078ec0ff */
[----:B------:R-:W-:-:S05]  /*89d0*/  IADD3 R26, P0, R26, UR6, RZ ;  /* 0x000000061a1a7c10 */ /* 0x000fca000ff1e0ff */
[----:B------:R-:W-:Y:S01]  /*89e0*/  IMAD.X R27, RZ, RZ, UR7, P0 ;  /* 0x00000007ff1b7e24 */ /* 0x000fe200080e06ff */
[----:B------:R-:W-:Y:S01]  /*89f0*/  F2FP.BF16.F32.PACK_AB R9, R9, R10 ;  /* 0x0000000a0909723e */ /* 0x000fe200000010ff */
[----:B------:R-:W-:-:S03]  /*8a00*/  ULDC.64 UR6, c[0x0][0xbd8] ;  /* 0x0002f60000067ab9 */ /* 0x000fc60000000a00 */
[----:B------:R0:W2:Y:S01]  /*8a10*/  LDG.E.CONSTANT R26, desc[UR46][R26.64] ;  /* 0x0000002e1a1a7981 */ /* 0x0000a2000c1e9900 */
[----:B------:R-:W-:Y:S01]  /*8a20*/  LOP3.LUT P0, R10, R94, 0x3, RZ, 0xc0, !PT ;  /* 0x000000035e0a7812 */ /* 0x000fe2000780c0ff */
[----:B------:R-:W-:Y:S01]  /*8a30*/  ULEA UR4, UP1, UR36, UR6, 0x2 ;  /* 0x0000000624047291 */ /* 0x000fe2000f82103f */
[----:B------:R-:W-:Y:S01]  /*8a40*/  F2FP.BF16.F32.PACK_AB R6, R11, R6 ;  /* 0x000000060b06723e */ /* 0x000fe200000010ff */
[----:B------:R-:W-:Y:S01]  /*8a50*/  UISETP.NE.U32.AND UP0, UPT, UR6, URZ, UPT ;  /* 0x0000003f0600728c */ /* 0x000fe2000bf05070 */
[----:B------:R-:W-:Y:S01]  /*8a60*/  ISETP.EQ.OR P0, PT, R10, 0x3, !P0 ;  /* 0x000000030a00780c */ /* 0x000fe20004702670 */
[----:B------:R-:W-:Y:S01]  /*8a70*/  ULEA.HI.X UR6, UR36, UR7, UR37, 0x2, UP1 ;  /* 0x0000000724067291 */ /* 0x000fe200088f1425 */
[----:B------:R-:W-:Y:S01]  /*8a80*/  F2FP.BF16.F32.PACK_AB R88, R88, R77 ;  /* 0x0000004d5858723e */ /* 0x000fe200000010ff */
[----:B------:R-:W-:Y:S01]  /*8a90*/  UISETP.NE.AND.EX UP0, UPT, UR7, URZ, UPT, UP0 ;  /* 0x0000003f0700728c */ /* 0x000fe2000bf05300 */
[----:B------:R-:W-:Y:S02]  /*8aa0*/  SEL R77, R9, R6, P0 ;  /* 0x00000006094d7207 */ /* 0x000fe40000000000 */
[----:B------:R-:W-:-:S02]  /*8ab0*/  SEL R11, R6, R9, P0 ;  /* 0x00000009060b7207 */ /* 0x000fc40000000000 */
[----:B------:R-:W1:Y:S01]  /*8ac0*/  S2R R6, SR_SWINHI ;  /* 0x0000000000067919 */ /* 0x000e620000002f00 */
[----:B------:R-:W-:Y:S02]  /*8ad0*/  F2FP.BF16.F32.PACK_AB R53, R60, R53 ;  /* 0x000000353c35723e */ /* 0x000fe400000010ff */
[----:B------:R-:W-:Y:S02]  /*8ae0*/  F2FP.BF16.F32.PACK_AB R56, R57, R56 ;  /* 0x000000383938723e */ /* 0x000fe400000010ff */
        /* <DEDUP_REMOVED lines=35> */
[----:B------:R-:W-:Y:S02]  /*8d20*/  F2FP.BF16.F32.PACK_AB R64, R65, R64 ;  /* 0x000000404140723e */ /* 0x000fe400000010ff */
[----:B------:R-:W-:Y:S02]  /*8d30*/  MOV R4, R3 ;  /* 0x0000000300047202 */ /* 0x000fe40000000f00 */
[----:B-1----:R-:W-:Y:S02]  /*8d40*/  MOV R5, R6 ;  /* 0x0000000600057202 */ /* 0x002fe40000000f00 */
[----:B------:R-:W-:Y:S02]  /*8d50*/  F2FP.BF16.F32.PACK_AB R38, R38, R43 ;  /* 0x0000002b2626723e */ /* 0x000fe400000010ff */
[----:B------:R-:W-:-:S02]  /*8d60*/  SEL R95, R61, R64, P0 ;  /* 0x000000403d5f7207 */ /* 0x000fc40000000000 */
[----:B------:R-:W-:Y:S01]  /*8d70*/  SEL R43, R64, R61, P0 ;  /* 0x0000003d402b7207 */ /* 0x000fe20000000000 */
[----:B------:R-:W-:Y:S01]  /*8d80*/  IMAD.WIDE R60, R235, 0x2, R4 ;  /* 0x00000002eb3c7825 */ /* 0x000fe200078e0204 */
[----:B------:R-:W-:Y:S02]  /*8d90*/  F2FP.BF16.F32.PACK_AB R152, R152, R153 ;  /* 0x000000999898723e */ /* 0x000fe400000010ff */
[----:B------:R-:W-:Y:S02]  /*8da0*/  F2FP.BF16.F32.PACK_AB R149, R148, R149 ;  /* 0x000000959495723e */ /* 0x000fe400000010ff */
[----:B------:R-:W-:Y:S02]  /*8db0*/  IADD3 R143, P2, R60, 0x20, RZ ;  /* 0x000000203c8f7810 */ /* 0x000fe40007f5e0ff */
[----:B------:R-:W-:Y:S02]  /*8dc0*/  F2FP.BF16.F32.PACK_AB R54, R54, R59 ;  /* 0x0000003b3636723e */ /* 0x000fe400000010ff */
[----:B------:R-:W-:-:S02]  /*8dd0*/  LOP3.LUT R6, R143, 0x380, RZ, 0xc0, !PT ;  /* 0x000003808f067812 */ /* 0x000fc400078ec0ff */
[----:B------:R-:W-:Y:S02]  /*8de0*/  F2FP.BF16.F32.PACK_AB R55, R50, R55 ;  /* 0x000000373237723e */ /* 0x000fe400000010ff */
[----:B------:R-:W-:Y:S02]  /*8df0*/  SEL R123, R152, R149, P0 ;  /* 0x00000095987b7207 */ /* 0x000fe40000000000 */
[----:B------:R-:W-:Y:S02]  /*8e00*/  SEL R65, R149, R152, P0 ;  /* 0x0000009895417207 */ /* 0x000fe40000000000 */
[----:B------:R-:W-:Y:S02]  /*8e10*/  SHF.R.U64 R6, R6, 0x3, RZ ;  /* 0x0000000306067819 */ /* 0x000fe400000012ff */
[----:B------:R-:W-:Y:S02]  /*8e20*/  IADD3 R149, P5, R60, 0x4000, RZ ;  /* 0x000040003c957810 */ /* 0x000fe40007fbe0ff */
[----:B------:R-:W-:-:S02]  /*8e30*/  F2FP.BF16.F32.PACK_AB R72, R73, R72 ;  /* 0x000000484948723e */ /* 0x000fc400000010ff */
[----:B------:R-:W-:Y:S02]  /*8e40*/  F2FP.BF16.F32.PACK_AB R144, R144, R145 ;  /* 0x000000919090723e */ /* 0x000fe400000010ff */
[----:B------:R-:W-:Y:S02]  /*8e50*/  F2FP.BF16.F32.PACK_AB R121, R128, R121 ;  /* 0x000000798079723e */ /* 0x000fe400000010ff */
[----:B------:R-:W-:Y:S02]  /*8e60*/  F2FP.BF16.F32.PACK_AB R124, R125, R124 ;  /* 0x0000007c7d7c723e */ /* 0x000fe400000010ff */
[----:B------:R-:W-:Y:S02]  /*8e70*/  SEL R137, R54, R55, P0 ;  /* 0x0000003736897207 */ /* 0x000fe40000000000 */
[----:B------:R-:W-:Y:S01]  /*8e80*/  SEL R73, R55, R54, P0 ;  /* 0x0000003637497207 */ /* 0x000fe20000000000 */
[----:B------:R-:W-:Y:S01]  /*8e90*/  IMAD.X R55, RZ, RZ, R61, P2 ;  /* 0x000000ffff377224 */ /* 0x000fe200010e063d */
[----:B------:R-:W-:-:S02]  /*8ea0*/  F2FP.BF16.F32.PACK_AB R156, R156, R157 ;  /* 0x0000009d9c9c723e */ /* 0x000fc400000010ff */
[----:B------:R-:W-:Y:S02]  /*8eb0*/  F2FP.BF16.F32.PACK_AB R155, R154, R155 ;  /* 0x0000009b9a9b723e */ /* 0x000fe400000010ff */
[----:B------:R-:W-:Y:S02]  /*8ec0*/  IADD3 R145, P3, R60, 0x40, RZ ;  /* 0x000000403c917810 */ /* 0x000fe40007f7e0ff */
[----:B------:R-:W-:Y:S02]  /*8ed0*/  LOP3.LUT R54, R6, R143, RZ, 0x3c, !PT ;  /* 0x0000008f06367212 */ /* 0x000fe400078e3cff */
[----:B------:R-:W-:Y:S01]  /*8ee0*/  F2FP.BF16.F32.PACK_AB R48, R49, R48 ;  /* 0x000000303130723e */ /* 0x000fe200000010ff */
[----:B------:R-:W-:Y:S01]  /*8ef0*/  IMAD.X R53, RZ, RZ, R61, P3 ;  /* 0x000000ffff357224 */ /* 0x000fe200018e063d */
[----:B------:R-:W-:Y:S02]  /*8f00*/  LOP3.LUT R6, R149, 0x380, RZ, 0xc0, !PT ;  /* 0x0000038095067812 */ /* 0x000fe400078ec0ff */
[----:B------:R-:W-:-:S02]  /*8f10*/  F2FP.BF16.F32.PACK_AB R49, R58, R63 ;  /* 0x0000003f3a31723e */ /* 0x000fc400000010ff */
[----:B------:R-:W-:Y:S02]  /*8f20*/  SEL R111, R121, R124, P0 ;  /* 0x0000007c796f7207 */ /* 0x000fe40000000000 */
[----:B------:R-:W-:Y:S02]  /*8f30*/  SEL R58, R124, R121, P0 ;  /* 0x000000797c3a7207 */ /* 0x000fe40000000000 */
[----:B------:R-:W-:Y:S02]  /*8f40*/  F2FP.BF16.F32.PACK_AB R12, R15, R12 ;  /* 0x0000000c0f0c723e */ /* 0x000fe400000010ff */
[----:B------:R-:W-:Y:S02]  /*8f50*/  F2FP.BF16.F32.PACK_AB R13, R20, R13 ;  /* 0x0000000d140d723e */ /* 0x000fe400000010ff */
[----:B------:R-:W-:Y:S02]  /*8f60*/  SEL R121, R156, R155, P0 ;  /* 0x0000009b9c797207 */ /* 0x000fe40000000000 */
[----:B------:R-:W-:-:S02]  /*8f70*/  SEL R64, R155, R156, P0 ;  /* 0x0000009c9b407207 */ /* 0x000fc40000000000 */
[C---:B------:R-:W-:Y:S02]  /*8f80*/  IADD3 R147, P4, R60.reuse, 0x60, RZ ;  /* 0x000000603c937810 */ /* 0x040fe40007f9e0ff */
[----:B------:R-:W-:Y:S02]  /*8f90*/  IADD3 R155, P2, R60, 0x4060, RZ ;  /* 0x000040603c9b7810 */ /* 0x000fe40007f5e0ff */
[----:B------:R-:W-:Y:S02]  /*8fa0*/  SHF.R.U64 R6, R6, 0x3, RZ ;  /* 0x0000000306067819 */ /* 0x000fe400000012ff */
[----:B------:R-:W-:Y:S02]  /*8fb0*/  IADD3 R157, P3, R60, 0x8000, RZ ;  /* 0x000080003c9d7810 */ /* 0x000fe40007f7e0ff */
[----:B------:R-:W-:Y:S02]  /*8fc0*/  SEL R75, R8, R7, P0 ;  /* 0x00000007084b7207 */ /* 0x000fe40000000000 */
[----:B------:R-:W-:-:S02]  /*8fd0*/  SEL R10, R7, R8, P0 ;  /* 0x00000008070a7207 */ /* 0x000fc40000000000 */
[----:B------:R-:W-:Y:S02]  /*8fe0*/  F2FP.BF16.F32.PACK_AB R37, R44, R37 ;  /* 0x000000252c25723e */ /* 0x000fe400000010ff */
[----:B------:R-:W-:Y:S02]  /*8ff0*/  F2FP.BF16.F32.PACK_AB R96, R96, R89 ;  /* 0x000000596060723e */ /* 0x000fe400000010ff */
[----:B------:R-:W-:Y:S02]  /*9000*/  F2FP.BF16.F32.PACK_AB R31, R14, R31 ;  /* 0x0000001f0e1f723e */ /* 0x000fe400000010ff */
[----:B------:R-:W-:Y:S02]  /*9010*/  SEL R79, R12, R13, P0 ;  /* 0x0000000d0c4f7207 */ /* 0x000fe40000000000 */
[----:B------:R-:W-:Y:S02]  /*9020*/  SEL R20, R13, R12, P0 ;  /* 0x0000000c0d147207 */ /* 0x000fe40000000000 */
[----:B------:R-:W-:-:S02]  /*9030*/  IADD3 R151, P6, R60, 0x4020, RZ ;  /* 0x000040203c977810 */ /* 0x000fc40007fde0ff */
[----:B------:R-:W-:Y:S02]  /*9040*/  LOP3.LUT R8, R145, 0x380, RZ, 0xc0, !PT ;  /* 0x0000038091087812 */ /* 0x000fe400078ec0ff */
[----:B------:R-:W-:Y:S02]  /*9050*/  F2FP.BF16.F32.PACK_AB R164, R164, R165 ;  /* 0x000000a5a4a4723e */ /* 0x000fe400000010ff */
[----:B------:R-:W-:Y:S02]  /*9060*/  F2FP.BF16.F32.PACK_AB R163, R162, R163 ;  /* 0x000000a3a2a3723e */ /* 0x000fe400000010ff */
[----:B------:R-:W-:Y:S02]  /*9070*/  F2FP.BF16.F32.PACK_AB R32, R33, R32 ;  /* 0x000000202120723e */ /* 0x000fe400000010ff */
[----:B------:R-:W-:Y:S02]  /*9080*/  F2FP.BF16.F32.PACK_AB R39, R34, R39 ;  /* 0x000000272227723e */ /* 0x000fe400000010ff */
[----:B------:R-:W-:-:S02]  /*9090*/  IADD3 R153, P1, R60, 0x4040, RZ ;  /* 0x000040403c997810 */ /* 0x000fc40007f3e0ff */
[----:B------:R-:W-:Y:S02]  /*90a0*/  LOP3.LUT R12, R147, 0x380, RZ, 0xc0, !PT ;  /* 0x00000380930c7812 */ /* 0x000fe400078ec0ff */
[----:B------:R-:W-:Y:S02]  /*90b0*/  LOP3.LUT R14, R155, 0x380, RZ, 0xc0, !PT ;  /* 0x000003809b0e7812 */ /* 0x000fe400078ec0ff */
[----:B------:R-:W-:Y:S02]  /*90c0*/  LOP3.LUT R44, R6, R149, RZ, 0x3c, !PT ;  /* 0x00000095062c7212 */ /* 0x000fe400078e3cff */
[----:B------:R-:W-:Y:S02]  /*90d0*/  F2FP.BF16.F32.PACK_AB R33, R85, R84 ;  /* 0x000000545521723e */ /* 0x000fe400000010ff */
[----:B------:R-:W-:Y:S02]  /*90e0*/  LOP3.LUT R6, R157, 0x380, RZ, 0xc0, !PT ;  /* 0x000003809d067812 */ /* 0x000fe400078ec0ff */
[----:B------:R-:W-:-:S02]  /*90f0*/  SEL R139, R74, R99, P0 ;  /* 0x000000634a8b7207 */ /* 0x000fc40000000000 */
[----:B------:R-:W-:Y:S02]  /*9100*/  F2FP.BF16.F32.PACK_AB R45, R52, R45 ;  /* 0x0000002d342d723e */ /* 0x000fe400000010ff */
[----:B------:R-:W-:Y:S02]  /*9110*/  F2FP.BF16.F32.PACK_AB R69, R76, R69 ;  /* 0x000000454c45723e */ /* 0x000fe400000010ff */
[----:B------:R-:W-:Y:S02]  /*9120*/  SEL R107, R96, R41, P0 ;  /* 0x00000029606b7207 */ /* 0x000fe40000000000 */
[----:B------:R-:W-:Y:S01]  /*9130*/  SEL R50, R41, R96, P0 ;  /* 0x0000006029327207 */ /* 0x000fe20000000000 */
[----:B------:R-:W-:Y:S01]  /*9140*/  IMAD.X R41, RZ, RZ, R61, P6 ;  /* 0x000000ffff297224 */ /* 0x000fe200030e063d */
[----:B------:R-:W-:Y:S02]  /*9150*/  SEL R74, R99, R74, P0 ;  /* 0x0000004a634a7207 */ /* 0x000fe40000000000 */
[----:B------:R-:W-:-:S02]  /*9160*/  SHF.R.U64 R8, R8, 0x3, RZ ;  /* 0x0000000308087819 */ /* 0x000fc400000012ff */
[----:B------:R-:W-:Y:S02]  /*9170*/  F2FP.BF16.F32.PACK_AB R21, R28, R21 ;  /* 0x000000151c15723e */ /* 0x000fe400000010ff */
[----:B------:R-:W-:Y:S02]  /*9180*/  F2FP.BF16.F32.PACK_AB R29, R36, R29 ;  /* 0x0000001d241d723e */ /* 0x000fe400000010ff */
[----:B------:R-:W-:Y:S02]  /*9190*/  SEL R117, R164, R163, P0 ;  /* 0x000000a3a4757207 */ /* 0x000fe40000000000 */
[----:B------:R-:W-:Y:S02]  /*91a0*/  SEL R59, R163, R164, P0 ;  /* 0x000000a4a33b7207 */ /* 0x000fe40000000000 */
[----:B------:R-:W-:Y:S02]  /*91b0*/  SEL R99, R38, R39, P0 ;  /* 0x0000002726637207 */ /* 0x000fe40000000000 */
[----:B------:R-:W-:Y:S01]  /*91c0*/  SEL R76, R39, R38, P0 ;  /* 0x00000026274c7207 */ /* 0x000fe20000000000 */
[----:B------:R-:W-:Y:S01]  /*91d0*/  IMAD.X R39, RZ, RZ, R61, P1 ;  /* 0x000000ffff277224 */ /* 0x000fe200008e063d */
[----:B------:R-:W-:-:S02]  /*91e0*/  SHF.R.U64 R12, R12, 0x3, RZ ;  /* 0x000000030c0c7819 */ /* 0x000fc400000012ff */
[----:B------:R-:W-:Y:S02]  /*91f0*/  SHF.R.U64 R14, R14, 0x3, RZ ;  /* 0x000000030e0e7819 */ /* 0x000fe400000012ff */
[----:B------:R-:W-:Y:S02]  /*9200*/  F2FP.BF16.F32.PACK_AB R28, R62, R67 ;  /* 0x000000433e1c723e */ /* 0x000fe400000010ff */
[----:B------:R-:W-:Y:S02]  /*9210*/  SEL R103, R88, R33, P0 ;  /* 0x0000002158677207 */ /* 0x000fe40000000000 */
[----:B------:R-:W-:Y:S01]  /*9220*/  SEL R47, R33, R88, P0 ;  /* 0x00000058212f7207 */ /* 0x000fe20000000000 */
[----:B------:R-:W-:Y:S01]  /*9230*/  IMAD.X R33, RZ, RZ, R61, P3 ;  /* 0x000000ffff217224 */ /* 0x000fe200018e063d */
[----:B------:R-:W-:Y:S02]  /*9240*/  IADD3 R163, P6, R60, 0x8060, RZ ;  /* 0x000080603ca37810 */ /* 0x000fe40007fde0ff */
[----:B------:R-:W-:-:S02]  /*9250*/  SHF.R.U64 R6, R6, 0x3, RZ ;  /* 0x0000000306067819 */ /* 0x000fc400000012ff */
[----:B------:R-:W-:Y:S02]  /*9260*/  F2FP.BF16.F32.PACK_AB R168, R168, R169 ;  /* 0x000000a9a8a8723e */ /* 0x000fe400000010ff */
[----:B------:R-:W-:Y:S02]  /*9270*/  F2FP.BF16.F32.PACK_AB R160, R160, R161 ;  /* 0x000000a1a0a0723e */ /* 0x000fe400000010ff */
[----:B------:R-:W-:Y:S02]  /*9280*/  F2FP.BF16.F32.PACK_AB R159, R158, R159 ;  /* 0x0000009f9e9f723e */ /* 0x000fe400000010ff */
[----:B------:R-:W-:Y:S02]  /*9290*/  F2FP.BF16.F32.PACK_AB R15, R86, R91 ;  /* 0x0000005b560f723e */ /* 0x000fe400000010ff */
[----:B------:R-:W-:Y:S02]  /*92a0*/  SEL R89, R37, R40, P0 ;  /* 0x0000002825597207 */ /* 0x000fe40000000000 */
[----:B------:R-:W-:-:S02]  /*92b0*/  SEL R36, R40, R37, P0 ;  /* 0x0000002528247207 */ /* 0x000fc40000000000 */
[----:B------:R-:W-:Y:S02]  /*92c0*/  IADD3 R165, P1, R60, 0xc000, RZ ;  /* 0x0000c0003ca57810 */ /* 0x000fe40007f3e0ff */
[----:B------:R-:W-:Y:S02]  /*92d0*/  F2FP.BF16.F32.PACK_AB R78, R78, R87 ;  /* 0x000000574e4e723e */ /* 0x000fe400000010ff */
[----:B------:R-:W-:Y:S02]  /*92e0*/  SEL R91, R45, R48, P0 ;  /* 0x000000302d5b7207 */ /* 0x000fe40000000000 */
[----:B------:R-:W-:Y:S01]  /*92f0*/  SEL R37, R48, R45, P0 ;  /* 0x0000002d30257207 */ /* 0x000fe20000000000 */
[----:B------:R-:W-:Y:S01]  /*9300*/  IMAD.X R45, RZ, RZ, R61, P5 ;  /* 0x000000ffff2d7224 */ /* 0x000fe200028e063d */
[----:B------:R-:W-:Y:S02]  /*9310*/  IADD3 R169, P3, R60, 0xc040, RZ ;  /* 0x0000c0403ca97810 */ /* 0x000fe40007f7e0ff */
[----:B------:R-:W-:-:S02]  /*9320*/  LOP3.LUT R52, R8, R145, RZ, 0x3c, !PT ;  /* 0x0000009108347212 */ /* 0x000fc400078e3cff */
[----:B------:R-:W-:Y:S01]  /*9330*/  SEL R87, R29, R32, P0 ;  /* 0x000000201d577207 */ /* 0x000fe20000000000 */
[----:B------:R-:W-:Y:S01]  /*9340*/  IMAD.X R7, RZ, RZ, R61, P3 ;  /* 0x000000ffff077224 */ /* 0x000fe200018e063d */
[----:B0-----:R-:W-:Y:S02]  /*9350*/  SEL R27, R32, R29, P0 ;  /* 0x0000001d201b7207 */ /* 0x001fe40000000000 */
[----:B------:R-:W-:Y:S02]  /*9360*/  SEL R101, R69, R72, P0 ;  /* 0x0000004845657207 */ /* 0x000fe40000000000 */
[----:B------:R-:W-:Y:S02]  /*9370*/  SEL R46, R72, R69, P0 ;  /* 0x00000045482e7207 */ /* 0x000fe40000000000 */
[----:B------:R-:W-:Y:S02]  /*9380*/  LOP3.LUT R48, R12, R147, RZ, 0x3c, !PT ;  /* 0x000000930c307212 */ /* 0x000fe400078e3cff */
[----:B------:R-:W-:-:S02]  /*9390*/  LOP3.LUT R8, R151, 0x380, RZ, 0xc0, !PT ;  /* 0x0000038097087812 */ /* 0x000fc400078ec0ff */
[----:B------:R-:W-:Y:S02]  /*93a0*/  LOP3.LUT R34, R14, R155, RZ, 0x3c, !PT ;  /* 0x0000009b0e227212 */ /* 0x000fe400078e3cff */
[----:B------:R-:W-:Y:S02]  /*93b0*/  SEL R135, R28, R49, P0 ;  /* 0x000000311c877207 */ /* 0x000fe40000000000 */
[----:B------:R-:W-:Y:S01]  /*93c0*/  SEL R72, R49, R28, P0 ;  /* 0x0000001c31487207 */ /* 0x000fe20000000000 */
[----:B------:R-:W-:Y:S01]  /*93d0*/  IMAD.X R49, RZ, RZ, R61, P4 ;  /* 0x000000ffff317224 */ /* 0x000fe200020e063d */
[----:B------:R-:W-:Y:S02]  /*93e0*/  LOP3.LUT R12, R153, 0x380, RZ, 0xc0, !PT ;  /* 0x00000380990c7812 */ /* 0x000fe400078ec0ff */
[----:B------:R-:W-:Y:S02]  /*93f0*/  LOP3.LUT R14, R163, 0x380, RZ, 0xc0, !PT ;  /* 0x00000380a30e7812 */ /* 0x000fe400078ec0ff */
[----:B------:R-:W-:-:S02]  /*9400*/  LOP3.LUT R32, R6, R157, RZ, 0x3c, !PT ;  /* 0x0000009d06207212 */ /* 0x000fc400078e3cff */
[----:B------:R-:W-:Y:S02]  /*9410*/  SEL R119, R160, R159, P0 ;  /* 0x0000009fa0777207 */ /* 0x000fe40000000000 */
[----:B------:R-:W-:Y:S02]  /*9420*/  SEL R62, R159, R160, P0 ;  /* 0x000000a09f3e7207 */ /* 0x000fe40000000000 */
[C---:B------:R-:W-:Y:S02]  /*9430*/  LOP3.LUT R9, R60.reuse, 0x380, RZ, 0xc0, !PT ;  /* 0x000003803c097812 */ /* 0x040fe400078ec0ff */
[----:B------:R-:W-:Y:S02]  /*9440*/  LOP3.LUT R6, R165, 0x380, RZ, 0xc0, !PT ;  /* 0x00000380a5067812 */ /* 0x000fe400078ec0ff */
[----:B------:R-:W-:Y:S02]  /*9450*/  IADD3 R159, P4, R60, 0x8020, RZ ;  /* 0x000080203c9f7810 */ /* 0x000fe40007f9e0ff */
[----:B------:R-:W-:Y:S01]  /*9460*/  LOP3.LUT R80, R169, 0x380, RZ, 0xc0, !PT ;  /* 0x00000380a9507812 */ /* 0x000fe200078ec0ff */
[----:B--2---:R-:W-:Y:S01]  /*9470*/  SHFL.IDX PT, R75, R75, R26, 0x1c1f ;  /* 0x001c1f1a4b4b7589 */ /* 0x004fe200000e0000 */
[----:B------:R-:W-:Y:S01]  /*9480*/  F2FP.BF16.F32.PACK_AB R167, R166, R167 ;  /* 0x000000a7a6a7723e */ /* 0x000fe200000010ff */
[----:B------:R-:W-:Y:S01]  /*9490*/  IMAD.X R29, RZ, RZ, R61, P4 ;  /* 0x000000ffff1d7224 */ /* 0x000fe200020e063d */
[----:B------:R-:W-:Y:S01]  /*94a0*/  SHF.R.U64 R8, R8, 0x3, RZ ;  /* 0x0000000308087819 */ /* 0x000fe200000012ff */
[----:B------:R-:W-:Y:S01]  /*94b0*/  SHFL.IDX PT, R77, R77, R26, 0x1c1f ;  /* 0x001c1f1a4d4d7589 */ /* 0x000fe200000e0000 */
[----:B------:R-:W-:-:S02]  /*94c0*/  SHF.R.U64 R12, R12, 0x3, RZ ;  /* 0x000000030c0c7819 */ /* 0x000fc400000012ff */
[----:B------:R-:W-:Y:S01]  /*94d0*/  SHF.R.U64 R14, R14, 0x3, RZ ;  /* 0x000000030e0e7819 */ /* 0x000fe200000012ff */
[----:B------:R-:W-:Y:S01]  /*94e0*/  SHFL.IDX PT, R113, R113, R26, 0x1c1f ;  /* 0x001c1f1a71717589 */ /* 0x000fe200000e0000 */
[----:B------:R-:W-:Y:S02]  /*94f0*/  IADD3 R161, P5, R60, 0x8040, RZ ;  /* 0x000080403ca17810 */ /* 0x000fe40007fbe0ff */
[----:B------:R-:W-:Y:S01]  /*9500*/  SHF.R.U64 R9, R9, 0x3, RZ ;  /* 0x0000000309097819 */ /* 0x000fe200000012ff */
[----:B------:R-:W-:Y:S01]  /*9510*/  SHFL.IDX PT, R117, R117, R26, 0x1c1f ;  /* 0x001c1f1a75757589 */ /* 0x000fe200000e0000 */
[----:B------:R-:W-:Y:S02]  /*9520*/  SHF.R.U64 R6, R6, 0x3, RZ ;  /* 0x0000000306067819 */ /* 0x000fe400000012ff */
[----:B------:R-:W-:Y:S01]  /*9530*/  F2FP.BF16.F32.PACK_AB R30, R30, R35 ;  /* 0x000000231e1e723e */ /* 0x000fe200000010ff */
[----:B------:R-:W-:Y:S01]  /*9540*/  IMAD.X R35, RZ, RZ, R61, P2 ;  /* 0x000000ffff237224 */ /* 0x000fe200010e063d */
[----:B------:R-:W-:Y:S01]  /*9550*/  SEL R85, R21, R24, P0 ;  /* 0x0000001815557207 */ /* 0x000fe20000000000 */
[----:B------:R-:W-:Y:S01]  /*9560*/  SHFL.IDX PT, R79, R79, R26, 0x1c1f ;  /* 0x001c1f1a4f4f7589 */ /* 0x000fe200000e0000 */
[----:B------:R-:W-:-:S02]  /*9570*/  SHF.R.U64 R80, R80, 0x3, RZ ;  /* 0x0000000350507819 */ /* 0x000fc400000012ff */
[----:B------:R-:W-:Y:S01]  /*9580*/  F2FP.BF16.F32.PACK_AB R141, R140, R141 ;  /* 0x0000008d8c8d723e */ /* 0x000fe200000010ff */
[----:B------:R-:W-:Y:S01]  /*9590*/  SHFL.IDX PT, R87, R87, R26, 0x1c1f ;  /* 0x001c1f1a57577589 */ /* 0x000fe200000e0000 */
[----:B------:R-:W-:Y:S02]  /*95a0*/  SEL R21, R24, R21, P0 ;  /* 0x0000001518157207 */ /* 0x000fe40000000000 */
[----:B------:R-:W-:Y:S01]  /*95b0*/  SEL R115, R168, R167, P0 ;  /* 0x000000a7a8737207 */ /* 0x000fe20000000000 */
[----:B------:R-:W-:Y:S01]  /*95c0*/  SHFL.IDX PT, R85, R85, R26, 0x1c1f ;  /* 0x001c1f1a55557589 */ /* 0x000fe200000e0000 */
[----:B------:R-:W-:Y:S02]  /*95d0*/  SEL R63, R167, R168, P0 ;  /* 0x000000a8a73f7207 */ /* 0x000fe40000000000 */
[----:B------:R-:W-:Y:S01]  /*95e0*/  LOP3.LUT R40, R8, R151, RZ, 0x3c, !PT ;  /* 0x0000009708287212 */ /* 0x000fe200078e3cff */
[----:B------:R-:W-:Y:S01]  /*95f0*/  SHFL.IDX PT, R119, R119, R26, 0x1c1f ;  /* 0x001c1f1a77777589 */ /* 0x000fe200000e0000 */
[----:B------:R-:W-:-:S02]  /*9600*/  F2FP.BF16.F32.PACK_AB R90, R90, R129 ;  /* 0x000000815a5a723e */ /* 0x000fc400000010ff */
[C---:B------:R-:W-:Y:S01]  /*9610*/  IADD3 R167, P2, R60.reuse, 0xc020, RZ ;  /* 0x0000c0203ca77810 */ /* 0x040fe20007f5e0ff */
[----:B------:R-:W-:Y:S01]  /*9620*/  SHFL.IDX PT, R115, R115, R26, 0x1c1f ;  /* 0x001c1f1a73737589 */ /* 0x000fe200000e0000 */
[----:B------:R-:W-:Y:S02]  /*9630*/  IADD3 R171, P4, R60, 0xc060, RZ ;  /* 0x0000c0603cab7810 */ /* 0x000fe40007f9e0ff */
[----:B------:R-:W-:Y:S01]  /*9640*/  LOP3.LUT R38, R12, R153, RZ, 0x3c, !PT ;  /* 0x000000990c267212 */ /* 0x000fe200078e3cff */
[--C-:B------:R-:W-:Y:S01]  /*9650*/  IMAD.X R13, RZ, RZ, R61.reuse, P2 ;  /* 0x000000ffff0d7224 */ /* 0x100fe200010e063d */
[----:B------:R-:W-:Y:S01]  /*9660*/  LOP3.LUT R8, R159, 0x380, RZ, 0xc0, !PT ;  /* 0x000003809f087812 */ /* 0x000fe200078ec0ff */
[----:B------:R-:W-:Y:S01]  /*9670*/  SHFL.IDX PT, R89, R89, R26, 0x1c1f ;  /* 0x001c1f1a59597589 */ /* 0x000fe200000e0000 */
[----:B------:R-:W-:Y:S02]  /*9680*/  LOP3.LUT R24, R14, R163, RZ, 0x3c, !PT ;  /* 0x000000a30e187212 */ /* 0x000fe400078e3cff */
[----:B------:R-:W-:Y:S01]  /*9690*/  LOP3.LUT R60, R9, R60, RZ, 0x3c, !PT ;  /* 0x0000003c093c7212 */ /* 0x000fe200078e3cff */
[----:B------:R-:W-:Y:S01]  /*96a0*/  IMAD.X R9, RZ, RZ, R61, P4 ;  /* 0x000000ffff097224 */ /* 0x000fe200020e063d */
[----:B------:R-:W-:Y:S01]  /*96b0*/  LOP3.LUT R12, R161, 0x380, RZ, 0xc0, !PT ;  /* 0x00000380a10c7812 */ /* 0x000fe200078ec0ff */
[----:B------:R-:W-:Y:S01]  /*96c0*/  SHFL.IDX PT, R121, R121, R26, 0x1c1f ;  /* 0x001c1f1a79797589 */ /* 0x000fe200000e0000 */
[----:B------:R-:W-:-:S02]  /*96d0*/  LOP3.LUT R14, R6, R165, RZ, 0x3c, !PT ;  /* 0x000000a5060e7212 */ /* 0x000fc400078e3cff */
[----:B------:R-:W-:Y:S01]  /*96e0*/  LOP3.LUT R6, R80, R169, RZ, 0x3c, !PT ;  /* 0x000000a950067212 */ /* 0x000fe200078e3cff */
[----:B------:R-:W-:Y:S01]  /*96f0*/  SHFL.IDX PT, R123, R123, R26, 0x1c1f ;  /* 0x001c1f1a7b7b7589 */ /* 0x000fe200000e0000 */
[----:B------:R-:W-:Y:S02]  /*9700*/  SEL R125, R144, R141, P0 ;  /* 0x0000008d907d7207 */ /* 0x000fe40000000000 */
[----:B------:R-:W-:Y:S01]  /*9710*/  SEL R67, R141, R144, P0 ;  /* 0x000000908d437207 */ /* 0x000fe20000000000 */
[----:B------:R-:W-:Y:S01]  /*9720*/  SHFL.IDX PT, R91, R91, R26, 0x1c1f ;  /* 0x001c1f1a5b5b7589 */ /* 0x000fe200000e0000 */
[----:B------:R-:W-:Y:S02]  /*9730*/  SEL R131, R78, R25, P0 ;  /* 0x000000194e837207 */ /* 0x000fe40000000000 */
[----:B------:R-:W-:Y:S01]  /*9740*/  SEL R70, R25, R78, P0 ;  /* 0x0000004e19467207 */ /* 0x000fe20000000000 */
[--C-:B------:R-:W-:Y:S01]  /*9750*/  IMAD.X R25, RZ, RZ, R61.reuse, P6 ;  /* 0x000000ffff197224 */ /* 0x100fe200030e063d */
[----:B------:R-:W-:Y:S01]  /*9760*/  SEL R129, R90, R15, P0 ;  /* 0x0000000f5a817207 */ /* 0x000fe20000000000 */
[----:B------:R-:W-:Y:S01]  /*9770*/  SHFL.IDX PT, R125, R125, R26, 0x1c1f ;  /* 0x001c1f1a7d7d7589 */ /* 0x000fe200000e0000 */
[----:B------:R-:W-:Y:S01]  /*9780*/  SEL R69, R15, R90, P0 ;  /* 0x0000005a0f457207 */ /* 0x000fe20000000000 */
[--C-:B------:R-:W-:Y:S01]  /*9790*/  IMAD.X R15, RZ, RZ, R61.reuse, P1 ;  /* 0x000000ffff0f7224 */ /* 0x100fe200008e063d */
[----:B------:R-:W-:Y:S01]  /*97a0*/  SEL R141, R30, R31, P0 ;  /* 0x0000001f1e8d7207 */ /* 0x000fe20000000000 */
[----:B------:R-:W-:Y:S01]  /*97b0*/  SHFL.IDX PT, R93, R93, R26, 0x1c1f ;  /* 0x001c1f1a5d5d7589 */ /* 0x000fe200000e0000 */
[----:B------:R-:W-:Y:S01]  /*97c0*/  SEL R78, R31, R30, P0 ;  /* 0x0000001e1f4e7207 */ /* 0x000fe20000000000 */
[----:B------:R-:W-:Y:S01]  /*97d0*/  IMAD.X R31, RZ, RZ, R61, P5 ;  /* 0x000000ffff1f7224 */ /* 0x000fe200028e063d */
[----:B------:R-:W-:Y:S01]  /*97e0*/  SHF.R.U64 R8, R8, 0x3, RZ ;  /* 0x0000000308087819 */ /* 0x000fe200000012ff */
[----:B------:R-:W-:Y:S01]  /*97f0*/  SHFL.IDX PT, R127, R127, R26, 0x1c1f ;  /* 0x001c1f1a7f7f7589 */ /* 0x000fe200000e0000 */
[----:B------:R-:W-:-:S02]  /*9800*/  SHF.R.U64 R12, R12, 0x3, RZ ;  /* 0x000000030c0c7819 */ /* 0x000fc400000012ff */
[----:B------:R-:W-:Y:S01]  /*9810*/  MOV R106, R60 ;  /* 0x0000003c006a7202 */ /* 0x000fe20000000f00 */
[----:B------:R-:W-:Y:S01]  /*9820*/  SHFL.IDX PT, R95, R95, R26, 0x1c1f ;  /* 0x001c1f1a5f5f7589 */ /* 0x000fe200000e0000 */
[----:B------:R-:W-:Y:S02]  /*9830*/  MOV R61, R6 ;  /* 0x00000006003d7202 */ /* 0x000fe40000000f00 */
[----:B------:R-:W-:Y:S01]  /*9840*/  LOP3.LUT R7, R26, 0x2, RZ, 0x3c, !PT ;  /* 0x000000021a077812 */ /* 0x000fe200078e3cff */
[----:B------:R-:W-:Y:S01]  /*9850*/  SHFL.IDX PT, R129, R129, R26, 0x1c1f ;  /* 0x001c1f1a81817589 */ /* 0x000fe200000e0000 */
[----:B------:R-:W-:Y:S02]  /*9860*/  LOP3.LUT R28, R8, R159, RZ, 0x3c, !PT ;  /* 0x0000009f081c7212 */ /* 0x000fe400078e3cff */
[----:B------:R-:W-:Y:S01]  /*9870*/  LOP3.LUT R30, R12, R161, RZ, 0x3c, !PT ;  /* 0x000000a10c1e7212 */ /* 0x000fe200078e3cff */
[----:B------:R-:W0:Y:S01]  /*9880*/  SHFL.IDX PT, R10, R10, R7, 0x1c1f ;  /* 0x001c1f070a0a7589 */ /* 0x000e2200000e0000 */
[----:B------:R-:W-:-:S02]  /*9890*/  MOV R102, R52 ;  /* 0x0000003400667202 */ /* 0x000fc40000000f00 */
[----:B------:R-:W-:Y:S01]  /*98a0*/  MOV R88, R14 ;  /* 0x0000000e00587202 */ /* 0x000fe20000000f00 */
[----:B------:R-:W1:Y:S01]  /*98b0*/  SHFL.IDX PT, R66, R66, R7, 0x1c1f ;  /* 0x001c1f0742427589 */ /* 0x000e6200000e0000 */
[----:B------:R-:W-:Y:S02]  /*98c0*/  MOV R104, R54 ;  /* 0x0000003600687202 */ /* 0x000fe40000000f00 */
[----:B------:R-:W-:Y:S01]  /*98d0*/  MOV R90, R28 ;  /* 0x0000001c005a7202 */ /* 0x000fe20000000f00 */
[----:B------:R2:W3:Y:S01]  /*98e0*/  SHFL.IDX PT, R14, R11, R7, 0x1c1f ;  /* 0x001c1f070b0e7589 */ /* 0x0004e200000e0000 */
[----:B------:R-:W-:Y:S02]  /*98f0*/  MOV R53, R24 ;  /* 0x0000001800357202 */ /* 0x000fe40000000f00 */
[----:B------:R-:W-:Y:S01]  /*9900*/  MOV R55, R30 ;  /* 0x0000001e00377202 */ /* 0x000fe20000000f00 */
[----:B------:R-:W4:Y:S01]  /*9910*/  SHFL.IDX PT, R24, R63, R7, 0x1c1f ;  /* 0x001c1f073f187589 */ /* 0x000f2200000e0000 */
[----:B------:R-:W-:-:S02]  /*9920*/  MOV R92, R34 ;  /* 0x00000022005c7202 */ /* 0x000fc40000000f00 */
[----:B------:R-:W-:Y:S01]  /*9930*/  LOP3.LUT R8, R167, 0x380, RZ, 0xc0, !PT ;  /* 0x00000380a7087812 */ /* 0x000fe200078ec0ff */
[----:B------:R-:W4:Y:S01]  /*9940*/  SHFL.IDX PT, R28, R59, R7, 0x1c1f ;  /* 0x001c1f073b1c7589 */ /* 0x000f2200000e0000 */
[----:B------:R-:W-:Y:S02]  /*9950*/  LOP3.LUT R82, R171, 0x380, RZ, 0xc0, !PT ;  /* 0x00000380ab527812 */ /* 0x000fe400078ec0ff */
[----:B------:R-:W-:Y:S01]  /*9960*/  MOV R94, R38 ;  /* 0x00000026005e7202 */ /* 0x000fe20000000f00 */
[----:B------:R-:W4:Y:S01]  /*9970*/  SHFL.IDX PT, R20, R20, R7, 0x1c1f ;  /* 0x001c1f0714147589 */ /* 0x000f2200000e0000 */
[----:B------:R-:W-:Y:S02]  /*9980*/  MOV R98, R44 ;  /* 0x0000002c00627202 */ /* 0x000fe40000000f00 */
[----:B------:R-:W-:Y:S01]  /*9990*/  SHF.R.U64 R8, R8, 0x3, RZ ;  /* 0x0000000308087819 */ /* 0x000fe200000012ff */
[----:B------:R-:W4:Y:S01]  /*99a0*/  SHFL.IDX PT, R30, R21, R7, 0x1c1f ;  /* 0x001c1f07151e7589 */ /* 0x000f2200000e0000 */
[----:B------:R-:W-:-:S02]  /*99b0*/  SHF.R.U64 R82, R82, 0x3, RZ ;  /* 0x0000000352527819 */ /* 0x000fc400000012ff */
[----:B------:R-:W-:Y:S01]  /*99c0*/  MOV R96, R40 ;  /* 0x0000002800607202 */ /* 0x000fe20000000f00 */
[----:B------:R4:W-:Y:S01]  /*99d0*/  SHFL.IDX PT, R34, R27, R7, 0x1c1f ;  /* 0x001c1f071b227589 */ /* 0x0009e200000e0000 */
[----:B------:R-:W-:Y:S02]  /*99e0*/  LOP3.LUT R12, R8, R167, RZ, 0x3c, !PT ;  /* 0x000000a7080c7212 */ /* 0x000fe400078e3cff */
[----:B------:R-:W-:Y:S01]  /*99f0*/  MOV R100, R48 ;  /* 0x0000003000647202 */ /* 0x000fe20000000f00 */
[----:B------:R-:W4:Y:S01]  /*9a00*/  SHFL.IDX PT, R62, R62, R7, 0x1c1f ;  /* 0x001c1f073e3e7589 */ /* 0x000f2200000e0000 */
[----:B------:R-:W-:Y:S02]  /*9a10*/  LOP3.LUT R8, R82, R171, RZ, 0x3c, !PT ;  /* 0x000000ab52087212 */ /* 0x000fe400078e3cff */
[----:B------:R-:W-:Y:S01]  /*9a20*/  MOV R86, R12 ;  /* 0x0000000c00567202 */ /* 0x000fe20000000f00 */
[----:B------:R-:W-:Y:S01]  /*9a30*/  SHFL.IDX PT, R38, R36, R7, 0x1c1f ;  /* 0x001c1f0724267589 */ /* 0x000fe200000e0000 */
[----:B------:R-:W-:-:S02]  /*9a40*/  MOV R41, R8 ;  /* 0x0000000800297202 */ /* 0x000fc40000000f00 */
[----:B0-----:R-:W-:Y:S01]  /*9a50*/  SEL R8, R75, R10, P0 ;  /* 0x0000000a4b087207 */ /* 0x001fe20000000000 */
[----:B------:R-:W0:Y:S01]  /*9a60*/  SHFL.IDX PT, R64, R64, R7, 0x1c1f ;  /* 0x001c1f0740407589 */ /* 0x000e2200000e0000 */
[----:B------:R-:W-:Y:S02]  /*9a70*/  SEL R10, R10, R75, P0 ;  /* 0x0000004b0a0a7207 */ /* 0x000fe40000000000 */
[----:B-1----:R-:W-:Y:S01]  /*9a80*/  SEL R9, R113, R66, P0 ;  /* 0x0000004271097207 */ /* 0x002fe20000000000 */
[----:B------:R-:W1:Y:S01]  /*9a90*/  SHFL.IDX PT, R44, R65, R7, 0x1c1f ;  /* 0x001c1f07412c7589 */ /* 0x000e6200000e0000 */
[----:B--2---:R-:W-:Y:S02]  /*9aa0*/  SEL R11, R66, R113, P0 ;  /* 0x00000071420b7207 */ /* 0x004fe40000000000 */
[----:B---3--:R-:W-:Y:S01]  /*9ab0*/  SEL R12, R77, R14, P0 ;  /* 0x0000000e4d0c7207 */ /* 0x008fe20000000000 */
[----:B------:R-:W-:Y:S01]  /*9ac0*/  BAR.SYNC.DEFER_BLOCKING 0x1, 0x100 ;  /* 0x0044000000007b1d */ /* 0x000fe20000010000 */
[----:B------:R-:W-:-:S02]  /*9ad0*/  SEL R14, R14, R77, P0 ;  /* 0x0000004d0e0e7207 */ /* 0x000fc40000000000 */
[----:B----4-:R-:W-:Y:S02]  /*9ae0*/  SEL R13, R115, R24, P0 ;  /* 0x00000018730d7207 */ /* 0x010fe40000000000 */
[----:B------:R-:W-:Y:S02]  /*9af0*/  SEL R15, R24, R115, P0 ;  /* 0x00000073180f7207 */ /* 0x000fe40000000000 */
[----:B------:R-:W-:Y:S01]  /*9b00*/  SEL R25, R117, R28, P0 ;  /* 0x0000001c75197207 */ /* 0x000fe20000000000 */
[----:B------:R1:W-:Y:S01]  /*9b10*/  SHFL.IDX PT, R6, R37, R7, 0x1c1f ;  /* 0x001c1f0725067589 */ /* 0x0003e200000e0000 */
[----:B------:R-:W-:Y:S02]  /*9b20*/  SEL R27, R28, R117, P0 ;  /* 0x000000751c1b7207 */ /* 0x000fe40000000000 */
[----:B------:R-:W-:Y:S01]  /*9b30*/  MOV R49, R32 ;  /* 0x0000002000317202 */ /* 0x000fe20000000f00 */
[----:B------:R-:W-:Y:S01]  /*9b40*/  SHFL.IDX PT, R60, R67, R7, 0x1c1f ;  /* 0x001c1f07433c7589 */ /* 0x000fe200000e0000 */
[----:B------:R-:W-:-:S02]  /*9b50*/  SEL R24, R79, R20, P0 ;  /* 0x000000144f187207 */ /* 0x000fc40000000000 */
[----:B------:R-:W-:Y:S01]  /*9b60*/  SEL R28, R85, R30, P0 ;  /* 0x0000001e551c7207 */ /* 0x000fe20000000000 */
[----:B------:R-:W-:Y:S01]  /*9b70*/  SHFL.IDX PT, R42, R42, R7, 0x1c1f ;  /* 0x001c1f072a2a7589 */ /* 0x000fe200000e0000 */
[----:B------:R-:W-:Y:S02]  /*9b80*/  SEL R30, R30, R85, P0 ;  /* 0x000000551e1e7207 */ /* 0x000fe40000000000 */
[----:B------:R-:W-:Y:S01]  /*9b90*/  SEL R29, R119, R62, P0 ;  /* 0x0000003e771d7207 */ /* 0x000fe20000000000 */
[----:B------:R-:W-:Y:S01]  /*9ba0*/  SHFL.IDX PT, R68, R68, R7, 0x1c1f ;  /* 0x001c1f0744447589 */ /* 0x000fe200000e0000 */
[----:B------:R-:W-:Y:S02]  /*9bb0*/  SEL R31, R62, R119, P0 ;  /* 0x000000773e1f7207 */ /* 0x000fe40000000000 */
[----:B------:R-:W-:Y:S01]  /*9bc0*/  SEL R32, R87, R34, P0 ;  /* 0x0000002257207207 */ /* 0x000fe20000000000 */
[----:B------:R-:W-:Y:S01]  /*9bd0*/  SHFL.IDX PT, R40, R43, R7, 0x1c1f ;  /* 0x001c1f072b287589 */ /* 0x000fe200000e0000 */
[----:B------:R-:W-:-:S02]  /*9be0*/  SEL R34, R34, R87, P0 ;  /* 0x0000005722227207 */ /* 0x000fc40000000000 */
[----:B0-----:R-:W-:Y:S01]  /*9bf0*/  SEL R33, R121, R64, P0 ;  /* 0x0000004079217207 */ /* 0x001fe20000000000 */
[----:B------:R-:W-:Y:S01]  /*9c00*/  SHFL.IDX PT, R80, R69, R7, 0x1c1f ;  /* 0x001c1f0745507589 */ /* 0x000fe200000e0000 */
[----:B------:R-:W-:Y:S02]  /*9c10*/  SEL R35, R64, R121, P0 ;  /* 0x0000007940237207 */ /* 0x000fe40000000000 */
[----:B------:R-:W-:Y:S01]  /*9c20*/  SEL R36, R89, R38, P0 ;  /* 0x0000002659247207 */ /* 0x000fe20000000000 */
[----:B------:R-:W-:Y:S01]  /*9c30*/  SHFL.IDX PT, R101, R101, R26, 0x1c1f ;  /* 0x001c1f1a65657589 */ /* 0x000fe200000e0000 */
[----:B------:R-:W-:Y:S02]  /*9c40*/  SEL R38, R38, R89, P0 ;  /* 0x0000005926267207 */ /* 0x000fe40000000000 */
[----:B-1----:R-:W-:Y:S01]  /*9c50*/  SEL R37, R123, R44, P0 ;  /* 0x0000002c7b257207 */ /* 0x002fe20000000000 */
[----:B------:R-:W0:Y:S01]  /*9c60*/  SHFL.IDX PT, R46, R46, R7, 0x1c1f ;  /* 0x001c1f072e2e7589 */ /* 0x000e2200000e0000 */
[----:B------:R-:W-:-:S02]  /*9c70*/  SEL R39, R44, R123, P0 ;  /* 0x0000007b2c277207 */ /* 0x000fc40000000000 */
[----:B------:R-:W-:Y:S01]  /*9c80*/  PLOP3.LUT P1, PT, PT, PT, UP0, 0x80, 0x0 ;  /* 0x000000000000781c */ /* 0x000fe20003f2f008 */
[----:B------:R-:W-:Y:S04]  /*9c90*/  SHFL.IDX PT, R103, R103, R26, 0x1c1f ;  /* 0x001c1f1a67677589 */ /* 0x000fe800000e0000 */
[----:B------:R-:W-:Y:S04]  /*9ca0*/  SHFL.IDX PT, R131, R131, R26, 0x1c1f ;  /* 0x001c1f1a83837589 */ /* 0x000fe800000e0000 */
[----:B------:R-:W-:Y:S04]  /*9cb0*/  SHFL.IDX PT, R48, R47, R7, 0x1c1f ;  /* 0x001c1f072f307589 */ /* 0x000fe800000e0000 */
[----:B------:R-:W1:Y:S04]  /*9cc0*/  SHFL.IDX PT, R70, R70, R7, 0x1c1f ;  /* 0x001c1f0746467589 */ /* 0x000e6800000e0000 */
[----:B------:R-:W-:Y:S04]  /*9cd0*/  SHFL.IDX PT, R107, R107, R26, 0x1c1f ;  /* 0x001c1f1a6b6b7589 */ /* 0x000fe800000e0000 */
[----:B------:R-:W-:Y:S01]  /*9ce0*/  SHFL.IDX PT, R133, R133, R26, 0x1c1f ;  /* 0x001c1f1a85857589 */ /* 0x000fe200000e0000 */
[----:B0-----:R-:W-:-:S02]  /*9cf0*/  SEL R44, R101, R46, P0 ;  /* 0x0000002e652c7207 */ /* 0x001fc40000000000 */
[----:B------:R-:W-:Y:S01]  /*9d00*/  SEL R46, R46, R101, P0 ;  /* 0x000000652e2e7207 */ /* 0x000fe20000000000 */
[----:B------:R-:W-:Y:S04]  /*9d10*/  SHFL.IDX PT, R50, R50, R7, 0x1c1f ;  /* 0x001c1f0732327589 */ /* 0x000fe800000e0000 */
[----:B------:R-:W-:Y:S04]  /*9d20*/  SHFL.IDX PT, R82, R71, R7, 0x1c1f ;  /* 0x001c1f0747527589 */ /* 0x000fe800000e0000 */
[----:B------:R-:W-:Y:S04]  /*9d30*/  SHFL.IDX PT, R135, R135, R26, 0x1c1f ;  /* 0x001c1f1a87877589 */ /* 0x000fe800000e0000 */
[----:B------:R-:W0:Y:S01]  /*9d40*/  SHFL.IDX PT, R72, R72, R7, 0x1c1f ;  /* 0x001c1f0748487589 */ /* 0x000e2200000e0000 */
[----:B-1----:R-:W-:-:S02]  /*9d50*/  SEL R45, R131, R70, P0 ;  /* 0x00000046832d7207 */ /* 0x002fc40000000000 */
[----:B------:R-:W-:Y:S01]  /*9d60*/  SEL R47, R70, R131, P0 ;  /* 0x00000083462f7207 */ /* 0x000fe20000000000 */
[----:B------:R-:W-:Y:S04]  /*9d70*/  SHFL.IDX PT, R109, R109, R26, 0x1c1f ;  /* 0x001c1f1a6d6d7589 */ /* 0x000fe800000e0000 */
[----:B------:R-:W-:Y:S04]  /*9d80*/  SHFL.IDX PT, R137, R137, R26, 0x1c1f ;  /* 0x001c1f1a89897589 */ /* 0x000fe800000e0000 */
[----:B------:R0:W-:Y:S04]  /*9d90*/  SHFL.IDX PT, R52, R51, R7, 0x1c1f ;  /* 0x001c1f0733347589 */ /* 0x0001e800000e0000 */
[----:B------:R-:W-:Y:S04]  /*9da0*/  SHFL.IDX PT, R84, R73, R7, 0x1c1f ;  /* 0x001c1f0749547589 */ /* 0x000fe800000e0000 */
[----:B------:R-:W-:Y:S04]  /*9db0*/  SHFL.IDX PT, R97, R97, R26, 0x1c1f ;  /* 0x001c1f1a61617589 */ /* 0x000fe800000e0000 */
[----:B------:R-:W-:Y:S01]  /*9dc0*/  SHFL.IDX PT, R105, R105, R26, 0x1c1f ;  /* 0x001c1f1a69697589 */ /* 0x000fe200000e0000 */
[----:B0-----:R-:W-:-:S03]  /*9dd0*/  SEL R51, R72, R135, P0 ;  /* 0x0000008748337207 */ /* 0x001fc60000000000 */
        /* <DEDUP_REMOVED lines=8> */
[----:B------:R0:W-:Y:S04]  /*9e60*/  SHFL.IDX PT, R141, R141, R26, 0x1c1f ;  /* 0x001c1f1a8d8d7589 */ /* 0x0001e800000e0000 */
[----:B------:R1:W2:Y:S04]  /*9e70*/  SHFL.IDX PT, R78, R78, R7, 0x1c1f ;  /* 0x001c1f074e4e7589 */ /* 0x0002a800000e0000 */
[----:B------:R3:W-:Y:S01]  /*9e80*/  STSM.16.M88.4 [R106], R8 ;  /* 0x000000086a007844 */ /* 0x0007e20000000200 */
[----:B0-----:R-:W-:-:S03]  /*9e90*/  SEL R26, R20, R79, P0 ;  /* 0x0000004f141a7207 */ /* 0x001fc60000000000 */
[----:B------:R0:W-:Y:S01]  /*9ea0*/  STSM.16.M88.4 [R104], R12 ;  /* 0x0000000c68007844 */ /* 0x0001e20000000200 */
[----:B-1----:R-:W-:Y:S01]  /*9eb0*/  IMAD.U32 R7, RZ, RZ, UR6 ;  /* 0x00000006ff077e24 */ /* 0x002fe2000f8e00ff */
[----:B------:R-:W-:Y:S02]  /*9ec0*/  ULDC.64 UR6, c[0x0][0xbe0] ;  /* 0x0002f80000067ab9 */ /* 0x000fe40000000a00 */
[----:B------:R1:W-:Y:S04]  /*9ed0*/  STSM.16.M88.4 [R102], R24 ;  /* 0x0000001866007844 */ /* 0x0003e80000000200 */
[----:B------:R4:W-:Y:S01]  /*9ee0*/  STSM.16.M88.4 [R100], R28 ;  /* 0x0000001c64007844 */ /* 0x0009e20000000200 */
[----:B---3--:R-:W-:-:S03]  /*9ef0*/  SEL R8, R91, R6, P0 ;  /* 0x000000065b087207 */ /* 0x008fc60000000000 */
[----:B------:R-:W-:Y:S01]  /*9f00*/  STSM.16.M88.4 [R98], R32 ;  /* 0x0000002062007844 */ /* 0x000fe20000000200 */
[----:B------:R-:W-:Y:S02]  /*9f10*/  SEL R10, R6, R91, P0 ;  /* 0x0000005b060a7207 */ /* 0x000fe40000000000 */
[----:B------:R-:W-:Y:S01]  /*9f20*/  SEL R9, R125, R60, P0 ;  /* 0x0000003c7d097207 */ /* 0x000fe20000000000 */
[----:B------:R-:W-:Y:S01]  /*9f30*/  STSM.16.M88.4 [R96], R36 ;  /* 0x0000002460007844 */ /* 0x000fe20000000200 */
[----:B------:R-:W-:Y:S02]  /*9f40*/  SEL R11, R60, R125, P0 ;  /* 0x0000007d3c0b7207 */ /* 0x000fe40000000000 */
[----:B0-----:R-:W-:Y:S02]  /*9f50*/  SEL R12, R93, R42, P0 ;  /* 0x0000002a5d0c7207 */ /* 0x001fe40000000000 */
[----:B------:R-:W-:Y:S01]  /*9f60*/  SEL R14, R42, R93, P0 ;  /* 0x0000005d2a0e7207 */ /* 0x000fe20000000000 */
[----:B------:R0:W-:Y:S01]  /*9f70*/  STSM.16.M88.4 [R94], R8 ;  /* 0x000000085e007844 */ /* 0x0001e20000000200 */
[----:B------:R-:W-:-:S02]  /*9f80*/  SEL R13, R127, R68, P0 ;  /* 0x000000447f0d7207 */ /* 0x000fc40000000000 */
[----:B------:R-:W-:Y:S02]  /*9f90*/  SEL R15, R68, R127, P0 ;  /* 0x0000007f440f7207 */ /* 0x000fe40000000000 */
[----:B--2---:R-:W-:Y:S02]  /*9fa0*/  SEL R57, R141, R78, P0 ;  /* 0x0000004e8d397207 */ /* 0x004fe40000000000 */
[----:B------:R-:W-:Y:S01]  /*9fb0*/  SEL R59, R78, R141, P0 ;  /* 0x0000008d4e3b7207 */ /* 0x000fe20000000000 */
[----:B------:R-:W-:Y:S01]  /*9fc0*/  STSM.16.M88.4 [R92], R12 ;  /* 0x0000000c5c007844 */ /* 0x000fe20000000200 */
[----:B-1----:R-:W-:Y:S01]  /*9fd0*/  SEL R24, R95, R40, P0 ;  /* 0x000000285f187207 */ /* 0x002fe20000000000 */
[----:B------:R-:W-:Y:S01]  /*9fe0*/  UISETP.NE.U32.AND UP1, UPT, UR6, URZ, UPT ;  /* 0x0000003f0600728c */ /* 0x000fe2000bf25070 */
[----:B------:R-:W-:Y:S01]  /*9ff0*/  SEL R26, R40, R95, P0 ;  /* 0x0000005f281a7207 */ /* 0x000fe20000000000 */
[----:B------:R-:W-:Y:S01]  /*a000*/  IMAD.U32 R6, RZ, RZ, UR4 ;  /* 0x00000004ff067e24 */ /* 0x000fe2000f8e00ff */
[----:B------:R-:W-:-:S02]  /*a010*/  SEL R25, R129, R80, P0 ;  /* 0x0000005081197207 */ /* 0x000fc40000000000 */
[----:B------:R-:W-:Y:S02]  /*a020*/  SEL R27, R80, R129, P0 ;  /* 0x00000081501b7207 */ /* 0x000fe40000000000 */
[----:B----4-:R-:W-:Y:S02]  /*a030*/  SEL R28, R103, R48, P0 ;  /* 0x00000030671c7207 */ /* 0x010fe40000000000 */
[----:B------:R-:W-:Y:S01]  /*a040*/  SEL R30, R48, R103, P0 ;  /* 0x00000067301e7207 */ /* 0x000fe20000000000 */
[----:B------:R1:W-:Y:S01]  /*a050*/  STSM.16.M88.4 [R49], R24 ;  /* 0x0000001831007844 */ /* 0x0003e20000000200 */
[----:B------:R-:W-:Y:S02]  /*a060*/  SEL R29, R133, R82, P0 ;  /* 0x00000052851d7207 */ /* 0x000fe40000000000 */
[----:B------:R-:W-:Y:S01]  /*a070*/  SEL R31, R82, R133, P0 ;  /* 0x00000085521f7207 */ /* 0x000fe20000000000 */
[----:B------:R-:W-:Y:S01]  /*a080*/  STSM.16.M88.4 [R90], R44 ;  /* 0x0000002c5a007844 */ /* 0x000fe20000000200 */
[----:B------:R-:W-:-:S02]  /*a090*/  SEL R48, R107, R50, P0 ;  /* 0x000000326b307207 */ /* 0x000fc40000000000 */
[----:B------:R-:W-:Y:S01]  /*a0a0*/  SEL R50, R50, R107, P0 ;  /* 0x0000006b32327207 */ /* 0x000fe20000000000 */
[----:B------:R2:W-:Y:S01]  /*a0b0*/  STSM.16.M88.4 [R55], R28 ;  /* 0x0000001c37007844 */ /* 0x0005e20000000200 */
[----:B0-----:R-:W-:Y:S02]  /*a0c0*/  SEL R8, R109, R52, P0 ;  /* 0x000000346d087207 */ /* 0x001fe40000000000 */
[----:B------:R-:W-:Y:S02]  /*a0d0*/  SEL R10, R52, R109, P0 ;  /* 0x0000006d340a7207 */ /* 0x000fe40000000000 */
[----:B------:R-:W-:Y:S02]  /*a0e0*/  SEL R9, R137, R84, P0 ;  /* 0x0000005489097207 */ /* 0x000fe40000000000 */
[----:B------:R-:W-:Y:S02]  /*a0f0*/  SEL R11, R84, R137, P0 ;  /* 0x00000089540b7207 */ /* 0x000fe40000000000 */
[----:B-1----:R-:W-:-:S02]  /*a100*/  SEL R49, R135, R72, P0 ;  /* 0x0000004887317207 */ /* 0x002fc40000000000 */
[----:B------:R-:W-:Y:S02]  /*a110*/  SEL R12, R97, R56, P0 ;  /* 0x00000038610c7207 */ /* 0x000fe40000000000 */
[----:B------:R-:W-:Y:S01]  /*a120*/  SEL R14, R56, R97, P0 ;  /* 0x00000061380e7207 */ /* 0x000fe20000000000 */
[----:B------:R0:W-:Y:S01]  /*a130*/  STSM.16.M88.4 [R53], R48 ;  /* 0x0000003035007844 */ /* 0x0001e20000000200 */
[----:B------:R-:W-:Y:S02]  /*a140*/  SEL R13, R139, R74, P0 ;  /* 0x0000004a8b0d7207 */ /* 0x000fe40000000000 */
[----:B------:R-:W-:Y:S01]  /*a150*/  SEL R15, R74, R139, P0 ;  /* 0x0000008b4a0f7207 */ /* 0x000fe20000000000 */
[----:B------:R1:W-:Y:S01]  /*a160*/  STSM.16.M88.4 [R88], R8 ;  /* 0x0000000858007844 */ /* 0x0003e20000000200 */
[----:B------:R-:W-:Y:S02]  /*a170*/  SEL R52, R105, R54, P0 ;  /* 0x0000003669347207 */ /* 0x000fe40000000000 */
[----:B------:R-:W-:Y:S01]  /*a180*/  SEL R54, R54, R105, P0 ;  /* 0x0000006936367207 */ /* 0x000fe20000000000 */
[----:B------:R3:W-:Y:S01]  /*a190*/  STSM.16.M88.4 [R86], R12 ;  /* 0x0000000c56007844 */ /* 0x0007e20000000200 */
[----:B--2---:R-:W-:-:S02]  /*a1a0*/  SEL R55, R76, R99, P0 ;  /* 0x000000634c377207 */ /* 0x004fc40000000000 */
[----:B------:R-:W-:Y:S02]  /*a1b0*/  SEL R56, R111, R58, P0 ;  /* 0x0000003a6f387207 */ /* 0x000fe40000000000 */
[----:B------:R-:W-:Y:S02]  /*a1c0*/  SEL R58, R58, R111, P0 ;  /* 0x0000006f3a3a7207 */ /* 0x000fe40000000000 */
[----:B0-----:R-:W-:-:S05]  /*a1d0*/  SEL R53, R99, R76, P0 ;  /* 0x0000004c63357207 */ /* 0x001fca0000000000 */
[----:B------:R0:W-:Y:S04]  /*a1e0*/  STSM.16.M88.4 [R61], R52 ;  /* 0x000000343d007844 */ /* 0x0001e80000000200 */
[----:B------:R0:W-:Y:S01]  /*a1f0*/  STSM.16.M88.4 [R41], R56 ;  /* 0x0000003829007844 */ /* 0x0001e20000000200 */
[----:B------:R-:W-:Y:S01]  /*a200*/  BAR.SYNC.DEFER_BLOCKING 0x1, 0x100 ;  /* 0x0044000000007b1d */ /* 0x000fe20000010000 */
[----:B------:R-:W-:-:S07]  /*a210*/  UISETP.NE.AND.EX UP1, UPT, UR7, URZ, UPT, UP1 ;  /* 0x0000003f0700728c */ /* 0x000fce000bf25310 */
[----:B------:R-:W2:Y:S01]  /*a220*/  LDC R76, c[0x0][0xa88] ;  /* 0x0002a200ff4c7b82 */ /* 0x000ea20000000800 */
[----:B------:R-:W-:-:S03]  /*a230*/  PLOP3.LUT P2, PT, PT, PT, UP1, 0x80, 0x0 ;  /* 0x000000000000781c */ /* 0x000fc60003f4f018 */
[----:B------:R-:W-:Y:S02]  /*a240*/  @UP1 ULDC.64 UR6, c[0x0][0xbe0] ;  /* 0x0002f80000061ab9 */ /* 0x000fe40000000a00 */
[----:B------:R-:W-:-:S06]  /*a250*/  @UP1 UIMAD.WIDE UR6, UR36, 0x4, UR6 ;  /* 0x00000004240618a5 */ /* 0x000fcc000f8e0206 */
[----:B-1----:R-:W-:Y:S02]  /*a260*/  IMAD.U32 R8, RZ, RZ, UR6 ;  /* 0x00000006ff087e24 */ /* 0x002fe4000f8e00ff */
[----:B------:R-:W-:Y:S01]  /*a270*/  IMAD.U32 R9, RZ, RZ, UR7 ;  /* 0x00000007ff097e24 */ /* 0x000fe2000f8e00ff */
[----:B------:R-:W4:Y:S01]  /*a280*/  @P1 LDG.E R20, desc[UR46][R6.64] ;  /* 0x0000002e06141981 */ /* 0x000f22000c1e1900 */
[----:B------:R-:W-:Y:S01]  /*a290*/  IMAD R21, R18, 0x40, R16 ;  /* 0x0000004012157824 */ /* 0x000fe200078e0210 */
[----:B------:R-:W-:-:S03]  /*a2a0*/  UMOV UR4, URZ ;  /* 0x0000003f00047c82 */ /* 0x000fc60008000000 */
[----:B------:R-:W-:Y:S01]  /*a2b0*/  IMAD.WIDE R4, R21, 0x2, R4 ;  /* 0x0000000215047825 */ /* 0x000fe200078e0204 */
[----:B--2---:R0:W5:Y:S02]  /*a2c0*/  @P2 LDG.E R76, desc[UR46][R8.64] ;  /* 0x0000002e084c2981 */ /* 0x004164000c1e1900 */
[----:B---3--:R-:W-:Y:S02]  /*a2d0*/  IADD3 R13, P0, R4, 0x1000, RZ ;  /* 0x00001000040d7810 */ /* 0x008fe40007f1e0ff */
[----:B----4-:R-:W-:Y:S01]  /*a2e0*/  @P1 R2UR UR4, R20 ;  /* 0x00000000140412ca */ /* 0x010fe200000e0000 */
[----:B0-----:R-:W-:-:S14]  /*a2f0*/  @P2 BRA `(.L_x_148) ;  /* 0x0000000000102947 */ /* 0x001fdc0003800000 */
[----:B------:R-:W-:Y:S05]  /*a300*/  @!P1 BRA `(.L_x_148) ;  /* 0x00000000000c9947 */ /* 0x000fea0003800000 */
[----:B------:R-:W2:Y:S04]  /*a310*/  LDG.E R9, desc[UR46][R6.64] ;  /* 0x0000002e06097981 */ /* 0x000ea8000c1e1900 */
[----:B-----5:R-:W2:Y:S02]  /*a320*/  LDG.E R76, desc[UR46][R6.64+0x4] ;  /* 0x0000042e064c7981 */ /* 0x020ea4000c1e1900 */
[----:B--2---:R-:W-:-:S07]  /*a330*/  IMAD.IADD R76, R76, 0x1, -R9 ;  /* 0x000000014c4c7824 */ /* 0x004fce00078e0a09 */
.L_x_148:
[----:B------:R-:W-:Y:S01]  /*a340*/  USHF.R.S32.HI UR11, URZ, 0x1f, UR39 ;  /* 0x0000001f3f0b7899 */ /* 0x000fe20008011427 */
[C---:B------:R-:W-:Y:S01]  /*a350*/  IADD3 R9, P1, R4.reuse, 0x2000, RZ ;  /* 0x0000200004097810 */ /* 0x040fe20007f3e0ff */
[----:B------:R-:W-:Y:S01]  /*a360*/  ULDC.64 UR12, c[0x0][0xb70] ;  /* 0x0002dc00000c7ab9 */ /* 0x000fe20000000a00 */
[----:B------:R-:W-:Y:S01]  /*a370*/  USHF.R.S32.HI UR9, URZ, 0x1f, UR4 ;  /* 0x0000001f3f097899 */ /* 0x000fe20008011404 */
[----:B------:R-:W-:Y:S01]  /*a380*/  IADD3 R7, P2, R4, 0x3000, RZ ;  /* 0x0000300004077810 */ /* 0x000fe20007f5e0ff */
[----:B------:R-:W-:Y:S01]  /*a390*/  UIMAD UR10, UR11, UR12, URZ ;  /* 0x0000000c0b0a72a4 */ /* 0x000fe2000f8e023f */
[----:B------:R-:W-:Y:S01]  /*a3a0*/  LOP3.LUT R8, R9, 0x380, RZ, 0xc0, !PT ;  /* 0x0000038009087812 */ /* 0x000fe200078ec0ff */
[----:B------:R-:W-:Y:S01]  /*a3b0*/  UMOV UR8, UR4 ;  /* 0x0000000400087c82 */ /* 0x000fe20008000000 */
[----:B------:R-:W-:Y:S01]  /*a3c0*/  USEL UR37, UR37, URZ, !UP0 ;  /* 0x0000003f25257287 */ /* 0x000fe2000c000000 */
[----:B------:R-:W-:Y:S01]  /*a3d0*/  LOP3.LUT R6, R7, 0x380, RZ, 0xc0, !PT ;  /* 0x0000038007067812 */ /* 0x000fe200078ec0ff */
[----:B------:R-:W-:Y:S01]  /*a3e0*/  UIMAD.WIDE.U32 UR6, UR39, UR12, UR8 ;  /* 0x0000000c270672a5 */ /* 0x000fe2000f8e0008 */
[----:B------:R-:W-:Y:S01]  /*a3f0*/  SHF.R.U64 R8, R8, 0x3, RZ ;  /* 0x0000000308087819 */ /* 0x000fe200000012ff */
[----:B------:R-:W-:Y:S01]  /*a400*/  UIMAD UR10, UR39, UR13, UR10 ;  /* 0x0000000d270a72a4 */ /* 0x000fe2000f8e020a */
[----:B------:R-:W-:Y:S01]  /*a410*/  IMAD R11, R17, 0x80, R234 ;  /* 0x00000080110b7824 */ /* 0x000fe200078e02ea */
[----:B------:R-:W-:Y:S01]  /*a420*/  USEL UR36, UR36, URZ, !UP0 ;  /* 0x0000003f24247287 */ /* 0x000fe2000c000000 */
[----:B------:R-:W-:Y:S01]  /*a430*/  SHF.R.U64 R6, R6, 0x3, RZ ;  /* 0x0000000306067819 */ /* 0x000fe200000012ff */
[----:B------:R-:W-:Y:S01]  /*a440*/  ULDC.64 UR12, c[0x0][0xb78] ;  /* 0x0002de00000c7ab9 */ /* 0x000fe20000000a00 */
[----:B------:R-:W-:Y:S01]  /*a450*/  UIADD3 UR7, UR7, UR10, URZ ;  /* 0x0000000a07077290 */ /* 0x000fe2000fffe03f */
[----:B------:R-:W-:Y:S01]  /*a460*/  LOP3.LUT R12, R13, 0x380, RZ, 0xc0, !PT ;  /* 0x000003800d0c7812 */ /* 0x000fe200078ec0ff */
[----:B------:R-:W-:Y:S01]  /*a470*/  UIMAD UR8, UR37, UR12, URZ ;  /* 0x0000000c250872a4 */ /* 0x000fe2000f8e023f */
[----:B------:R-:W-:Y:S01]  /*a480*/  LOP3.LUT R8, R8, R9, RZ, 0x3c, !PT ;  /* 0x0000000908087212 */ /* 0x000fe200078e3cff */
[----:B------:R-:W-:Y:S01]  /*a490*/  UIMAD.WIDE.U32 UR6, UR36, UR12, UR6 ;  /* 0x0000000c240672a5 */ /* 0x000fe2000f8e0006 */
[----:B------:R-:W-:Y:S01]  /*a4a0*/  LOP3.LUT R6, R6, R7, RZ, 0x3c, !PT ;  /* 0x0000000706067212 */ /* 0x000fe200078e3cff */
[----:B------:R-:W-:Y:S01]  /*a4b0*/  UIMAD UR8, UR36, UR13, UR8 ;  /* 0x0000000d240872a4 */ /* 0x000fe2000f8e0208 */
[----:B------:R-:W-:-:S02]  /*a4c0*/  SHF.R.S32.HI R7, RZ, 0x1f, R11 ;  /* 0x0000001fff077819 */ /* 0x000fc4000001140b */
[----:B------:R-:W-:Y:S01]  /*a4d0*/  SHF.R.U64 R12, R12, 0x3, RZ ;  /* 0x000000030c0c7819 */ /* 0x000fe200000012ff */
[----:B------:R-:W-:Y:S01]  /*a4e0*/  ULDC.64 UR12, c[0x0][0xaa0] ;  /* 0x0002a800000c7ab9 */ /* 0x000fe20000000a00 */
[----:B------:R-:W-:Y:S01]  /*a4f0*/  IADD3 R9, P3, R11, UR6, RZ ;  /* 0x000000060b097c10 */ /* 0x000fe2000ff7e0ff */
[----:B------:R-:W-:Y:S01]  /*a500*/  IMAD.U32 R10, RZ, RZ, UR8 ;  /* 0x00000008ff0a7e24 */ /* 0x000fe2000f8e00ff */
[----:B------:R-:W-:Y:S01]  /*a510*/  LOP3.LUT R12, R12, R13, RZ, 0x3c, !PT ;  /* 0x0000000d0c0c7212 */ /* 0x000fe200078e3cff */
[--C-:B------:R-:W-:Y:S01]  /*a520*/  IMAD.X R13, RZ, RZ, R5.reuse, P0 ;  /* 0x000000ffff0d7224 */ /* 0x100fe200000e0605 */
[----:B------:R-:W-:Y:S02]  /*a530*/  IADD3 R69, P0, R4, 0x8000, RZ ;  /* 0x0000800004457810 */ /* 0x000fe40007f1e0ff */
[----:B------:R-:W-:Y:S01]  /*a540*/  IADD3.X R10, R7, UR7, R10, P3, !PT ;  /* 0x00000007070a7c10 */ /* 0x000fe20009ffe40a */
[----:B------:R-:W-:Y:S01]  /*a550*/  ULDC.64 UR6, c[0x0][0xb40] ;  /* 0x0002d00000067ab9 */ /* 0x000fe20000000a00 */
[----:B------:R-:W-:Y:S01]  /*a560*/  LOP3.LUT R68, R69, 0x380, RZ, 0xc0, !PT ;  /* 0x0000038045447812 */ /* 0x000fe200078ec0ff */
[----:B------:R-:W-:Y:S01]  /*a570*/  IMAD.X R7, RZ, RZ, R5, P2 ;  /* 0x000000ffff077224 */ /* 0x000fe200010e0605 */
[----:B------:R-:W-:-:S02]  /*a580*/  LEA R20, P3, R9, UR6, 0x2 ;  /* 0x0000000609147c11 */ /* 0x000fc4000f8610ff */
[----:B------:R-:W-:Y:S02]  /*a590*/  SHF.R.U64 R68, R68, 0x3, RZ ;  /* 0x0000000344447819 */ /* 0x000fe400000012ff */
[----:B------:R-:W-:Y:S01]  /*a5a0*/  LEA.HI.X R21, R9, UR7, R10, 0x2, P3 ;  /* 0x0000000709157c11 */ /* 0x000fe200098f140a */
[--C-:B------:R-:W-:Y:S01]  /*a5b0*/  IMAD.X R9, RZ, RZ, R5.reuse, P1 ;  /* 0x000000ffff097224 */ /* 0x100fe200008e0605 */
[----:B------:R-:W-:Y:S02]  /*a5c0*/  IADD3 R57, P1, R4, 0x9000, RZ ;  /* 0x0000900004397810 */ /* 0x000fe40007f3e0ff */
[----:B------:R-:W-:Y:S01]  /*a5d0*/  LOP3.LUT R68, R68, R69, RZ, 0x3c, !PT ;  /* 0x0000004544447212 */ /* 0x000fe200078e3cff */
[----:B------:R-:W-:Y:S01]  /*a5e0*/  IMAD.X R69, RZ, RZ, R5, P0 ;  /* 0x000000ffff457224 */ /* 0x000fe200000e0605 */
[----:B------:R-:W-:Y:S02]  /*a5f0*/  LOP3.LUT R56, R57, 0x380, RZ, 0xc0, !PT ;  /* 0x0000038039387812 */ /* 0x000fe400078ec0ff */
[----:B------:R-:W-:-:S02]  /*a600*/  IADD3 R61, P6, R4, 0x4000, RZ ;  /* 0x00004000043d7810 */ /* 0x000fc40007fde0ff */
[----:B------:R-:W-:Y:S02]  /*a610*/  SHF.R.U64 R56, R56, 0x3, RZ ;  /* 0x0000000338387819 */ /* 0x000fe400000012ff */
[C---:B------:R-:W-:Y:S02]  /*a620*/  IADD3 R49, P5, R4.reuse, 0x5000, RZ ;  /* 0x0000500004317810 */ /* 0x040fe40007fbe0ff */
[C---:B------:R-:W-:Y:S02]  /*a630*/  IADD3 R33, P4, R4.reuse, 0x6000, RZ ;  /* 0x0000600004217810 */ /* 0x040fe40007f9e0ff */
[C---:B------:R-:W-:Y:S02]  /*a640*/  IADD3 R25, P3, R4.reuse, 0x7000, RZ ;  /* 0x0000700004197810 */ /* 0x040fe40007f7e0ff */
[----:B------:R-:W-:Y:S02]  /*a650*/  IADD3 R45, P2, R4, 0xa000, RZ ;  /* 0x0000a000042d7810 */ /* 0x000fe40007f5e0ff */
[----:B------:R-:W-:-:S02]  /*a660*/  LOP3.LUT P0, RZ, R22, 0x3, RZ, 0xc0, !PT ;  /* 0x0000000316ff7812 */ /* 0x000fc4000780c0ff */
[----:B------:R-:W-:Y:S01]  /*a670*/  LOP3.LUT R56, R56, R57, RZ, 0x3c, !PT ;  /* 0x0000003938387212 */ /* 0x000fe200078e3cff */
[----:B------:R-:W-:Y:S01]  /*a680*/  IMAD.X R57, RZ, RZ, R5, P1 ;  /* 0x000000ffff397224 */ /* 0x000fe200008e0605 */
[----:B------:R-:W-:Y:S02]  /*a690*/  LOP3.LUT R60, R61, 0x380, RZ, 0xc0, !PT ;  /* 0x000003803d3c7812 */ /* 0x000fe400078ec0ff */
[----:B------:R-:W-:Y:S02]  /*a6a0*/  LOP3.LUT R48, R49, 0x380, RZ, 0xc0, !PT ;  /* 0x0000038031307812 */ /* 0x000fe400078ec0ff */
[----:B------:R-:W-:Y:S02]  /*a6b0*/  LOP3.LUT R32, R33, 0x380, RZ, 0xc0, !PT ;  /* 0x0000038021207812 */ /* 0x000fe400078ec0ff */
[----:B------:R-:W-:Y:S02]  /*a6c0*/  LOP3.LUT R24, R25, 0x380, RZ, 0xc0, !PT ;  /* 0x0000038019187812 */ /* 0x000fe400078ec0ff */
[----:B------:R-:W-:-:S02]  /*a6d0*/  LOP3.LUT R44, R45, 0x380, RZ, 0xc0, !PT ;  /* 0x000003802d2c7812 */ /* 0x000fc400078ec0ff */
[C---:B-----5:R-:W-:Y:S01]  /*a6e0*/  ISETP.GE.OR P1, PT, R11.reuse, R76, P0 ;  /* 0x0000004c0b00720c */ /* 0x060fe20000726670 */
[----:B------:R-:W-:Y:S01]  /*a6f0*/  VIADD R11, R11, 0x8 ;  /* 0x000000080b0b7836 */ /* 0x000fe20000000000 */
[----:B------:R-:W-:Y:S02]  /*a700*/  SHF.R.U64 R60, R60, 0x3, RZ ;  /* 0x000000033c3c7819 */ /* 0x000fe400000012ff */
[----:B------:R-:W-:Y:S02]  /*a710*/  SHF.R.U64 R48, R48, 0x3, RZ ;  /* 0x0000000330307819 */ /* 0x000fe400000012ff */
[----:B------:R-:W-:Y:S02]  /*a720*/  SHF.R.U64 R32, R32, 0x3, RZ ;  /* 0x0000000320207819 */ /* 0x000fe400000012ff */
[----:B------:R-:W-:Y:S02]  /*a730*/  SHF.R.U64 R24, R24, 0x3, RZ ;  /* 0x0000000318187819 */ /* 0x000fe400000012ff */
[----:B------:R-:W-:-:S02]  /*a740*/  SHF.R.U64 R44, R44, 0x3, RZ ;  /* 0x000000032c2c7819 */ /* 0x000fc400000012ff */
[----:B------:R-:W-:Y:S01]  /*a750*/  ISETP.GE.OR P0, PT, R11, R76, P0 ;  /* 0x0000004c0b00720c */ /* 0x000fe20000706670 */
[----:B------:R-:W-:Y:S01]  /*a760*/  @!P1 STG.E desc[UR46][R20.64], R2 ;  /* 0x0000000214009986 */ /* 0x000fe2000c10192e */
[----:B------:R-:W-:Y:S01]  /*a770*/  LOP3.LUT R60, R60, R61, RZ, 0x3c, !PT ;  /* 0x0000003d3c3c7212 */ /* 0x000fe200078e3cff */
[--C-:B------:R-:W-:Y:S01]  /*a780*/  IMAD.X R61, RZ, RZ, R5.reuse, P6 ;  /* 0x000000ffff3d7224 */ /* 0x100fe200030e0605 */
[----:B------:R-:W-:Y:S01]  /*a790*/  LOP3.LUT R48, R48, R49, RZ, 0x3c, !PT ;  /* 0x0000003130307212 */ /* 0x000fe200078e3cff */
[--C-:B------:R-:W-:Y:S01]  /*a7a0*/  IMAD.X R49, RZ, RZ, R5.reuse, P5 ;  /* 0x000000ffff317224 */ /* 0x100fe200028e0605 */
[----:B------:R-:W-:Y:S01]  /*a7b0*/  LOP3.LUT R32, R32, R33, RZ, 0x3c, !PT ;  /* 0x0000002120207212 */ /* 0x000fe200078e3cff */
[--C-:B------:R-:W-:Y:S01]  /*a7c0*/  IMAD.X R33, RZ, RZ, R5.reuse, P4 ;  /* 0x000000ffff217224 */ /* 0x100fe200020e0605 */
[----:B------:R-:W-:Y:S01]  /*a7d0*/  LOP3.LUT R24, R24, R25, RZ, 0x3c, !PT ;  /* 0x0000001918187212 */ /* 0x000fe200078e3cff */
[--C-:B------:R-:W-:Y:S01]  /*a7e0*/  IMAD.X R25, RZ, RZ, R5.reuse, P3 ;  /* 0x000000ffff197224 */ /* 0x100fe200018e0605 */
[----:B------:R-:W-:Y:S01]  /*a7f0*/  LOP3.LUT R44, R44, R45, RZ, 0x3c, !PT ;  /* 0x0000002d2c2c7212 */ /* 0x000fe200078e3cff */
[----:B------:R-:W-:Y:S01]  /*a800*/  IMAD.X R45, RZ, RZ, R5, P2 ;  /* 0x000000ffff2d7224 */ /* 0x000fe200010e0605 */
[C---:B------:R-:W-:Y:S01]  /*a810*/  IADD3 R37, P6, R4.reuse, 0xb000, RZ ;  /* 0x0000b00004257810 */ /* 0x040fe20007fde0ff */
[----:B------:R0:W-:Y:S01]  /*a820*/  @!P0 STG.E desc[UR46][R20.64+0x20], R0 ;  /* 0x0000200014008986 */ /* 0x0001e2000c10192e */
[----:B------:R-:W-:-:S02]  /*a830*/  IADD3 R73, P5, R4, 0xc000, RZ ;  /* 0x0000c00004497810 */ /* 0x000fc40007fbe0ff */
[C---:B------:R-:W-:Y:S02]  /*a840*/  IADD3 R65, P4, R4.reuse, 0xd000, RZ ;  /* 0x0000d00004417810 */ /* 0x040fe40007f9e0ff */
[C---:B------:R-:W-:Y:S01]  /*a850*/  LOP3.LUT R29, R4.reuse, 0x380, RZ, 0xc0, !PT ;  /* 0x00000380041d7812 */ /* 0x040fe200078ec0ff */
[----:B------:R-:W-:Y:S01]  /*a860*/  UIMAD UR6, UR9, UR12, URZ ;  /* 0x0000000c090672a4 */ /* 0x000fe2000f8e023f */
[C---:B------:R-:W-:Y:S01]  /*a870*/  IADD3 R53, P3, R4.reuse, 0xe000, RZ ;  /* 0x0000e00004357810 */ /* 0x040fe20007f7e0ff */
[----:B------:R-:W-:Y:S01]  /*a880*/  IMAD.U32 R19, RZ, RZ, UR12 ;  /* 0x0000000cff137e24 */ /* 0x000fe2000f8e00ff */
[----:B------:R-:W-:Y:S01]  /*a890*/  IADD3 R15, P2, R4, 0xf000, RZ ;  /* 0x0000f000040f7810 */ /* 0x000fe20007f5e0ff */
[----:B------:R-:W5:Y:S01]  /*a8a0*/  LD.E.128 R60, desc[UR46][R60.64] ;  /* 0x0000002e3c3c7980 */ /* 0x000f62000c101d00 */
[----:B------:R-:W-:Y:S02]  /*a8b0*/  LOP3.LUT R36, R37, 0x380, RZ, 0xc0, !PT ;  /* 0x0000038025247812 */ /* 0x000fe400078ec0ff */
[----:B------:R-:W-:Y:S01]  /*a8c0*/  LOP3.LUT R72, R73, 0x380, RZ, 0xc0, !PT ;  /* 0x0000038049487812 */ /* 0x000fe200078ec0ff */
[----:B0-----:R-:W-:Y:S01]  /*a8d0*/  IMAD.MOV.U32 R20, RZ, RZ, R16 ;  /* 0x000000ffff147224 */ /* 0x001fe200078e0010 */
[----:B------:R-:W-:Y:S01]  /*a8e0*/  LOP3.LUT R64, R65, 0x380, RZ, 0xc0, !PT ;  /* 0x0000038041407812 */ /* 0x000fe200078ec0ff */
[----:B------:R-:W-:Y:S01]  /*a8f0*/  IMAD.X R41, RZ, RZ, R5, P2 ;  /* 0x000000ffff297224 */ /* 0x000fe200010e0605 */
[----:B------:R-:W-:Y:S01]  /*a900*/  LOP3.LUT R52, R53, 0x380, RZ, 0xc0, !PT ;  /* 0x0000038035347812 */ /* 0x000fe200078ec0ff */
[----:B------:R-:W5:Y:S01]  /*a910*/  LD.E.128 R48, desc[UR46][R48.64] ;  /* 0x0000002e30307980 */ /* 0x000f62000c101d00 */
[----:B------:R-:W-:-:S02]  /*a920*/  SHF.R.U64 R29, R29, 0x3, RZ ;  /* 0x000000031d1d7819 */ /* 0x000fc400000012ff */
[----:B------:R-:W-:Y:S01]  /*a930*/  LOP3.LUT R10, R15, 0x380, RZ, 0xc0, !PT ;  /* 0x000003800f0a7812 */ /* 0x000fe200078ec0ff */
[----:B------:R-:W5:Y:S01]  /*a940*/  LD.E.128 R32, desc[UR46][R32.64] ;  /* 0x0000002e20207980 */ /* 0x000f62000c101d00 */
[----:B------:R-:W-:Y:S02]  /*a950*/  SHF.R.U64 R36, R36, 0x3, RZ ;  /* 0x0000000324247819 */ /* 0x000fe400000012ff */
[----:B------:R-:W-:Y:S01]  /*a960*/  SHF.R.U64 R72, R72, 0x3, RZ ;  /* 0x0000000348487819 */ /* 0x000fe200000012ff */
[----:B------:R-:W5:Y:S01]  /*a970*/  LD.E.128 R24, desc[UR46][R24.64] ;  /* 0x0000002e18187980 */ /* 0x000f62000c101d00 */
[----:B------:R-:W-:Y:S02]  /*a980*/  SHF.R.U64 R64, R64, 0x3, RZ ;  /* 0x0000000340407819 */ /* 0x000fe400000012ff */
[----:B------:R-:W-:Y:S01]  /*a990*/  SHF.R.U64 R52, R52, 0x3, RZ ;  /* 0x0000000334347819 */ /* 0x000fe200000012ff */
[----:B------:R-:W5:Y:S01]  /*a9a0*/  LD.E.128 R68, desc[UR46][R68.64] ;  /* 0x0000002e44447980 */ /* 0x000f62000c101d00 */
[----:B------:R-:W-:Y:S01]  /*a9b0*/  LOP3.LUT R28, R29, R4, RZ, 0x3c, !PT ;  /* 0x000000041d1c7212 */ /* 0x000fe200078e3cff */
[----:B------:R-:W-:Y:S01]  /*a9c0*/  IMAD.MOV.U32 R29, RZ, RZ, R5 ;  /* 0x000000ffff1d7224 */ /* 0x000fe200078e0005 */
[----:B------:R-:W-:Y:S01]  /*a9d0*/  SHF.R.U64 R4, R10, 0x3, RZ ;  /* 0x000000030a047819 */ /* 0x000fe200000012ff */
[----:B------:R-:W5:Y:S01]  /*a9e0*/  LD.E.128 R56, desc[UR46][R56.64] ;  /* 0x0000002e38387980 */ /* 0x000f62000c101d00 */
[----:B------:R-:W-:-:S02]  /*a9f0*/  SHF.R.S32.HI R21, RZ, 0x1f, R16 ;  /* 0x0000001fff157819 */ /* 0x000fc40000011410 */
        /* <DEDUP_REMOVED lines=8> */
[----:B------:R-:W-:Y:S01]  /*aa80*/  LOP3.LUT R40, R4, R15, RZ, 0x3c, !PT ;  /* 0x0000000f04287212 */ /* 0x000fe200078e3cff */
[----:B------:R-:W-:Y:S02]  /*aa90*/  UIMAD UR6, UR4, UR13, UR6 ;  /* 0x0000000d040672a4 */ /* 0x000fe4000f8e0206 */
[----:B------:R-:W-:Y:S01]  /*aaa0*/  IMAD.WIDE.U32 R20, R19, UR4, R20 ;  /* 0x0000000413147c25 */ /* 0x000fe2000f8e0014 */
[----:B------:R-:W5:Y:S04]  /*aab0*/  LD.E.128 R28, desc[UR46][R28.64] ;  /* 0x0000002e1c1c7980 */ /* 0x000f68000c101d00 */
[----:B------:R-:W5:Y:S01]  /*aac0*/  LD.E.128 R12, desc[UR46][R12.64] ;  /* 0x0000002e0c0c7980 */ /* 0x000f62000c101d00 */
[----:B------:R-:W-:Y:S01]  /*aad0*/  VIADD R21, R21, UR6 ;  /* 0x0000000615157c36 */ /* 0x000fe20008000000 */
[----:B------:R-:W-:-:S02]  /*aae0*/  ULDC.64 UR6, c[0x0][0xae0] ;  /* 0x0002b80000067ab9 */ /* 0x000fc40000000a00 */
[----:B------:R-:W5:Y:S04]  /*aaf0*/  LD.E.128 R8, desc[UR46][R8.64] ;  /* 0x0000002e08087980 */ /* 0x000f68000c101d00 */
[----:B------:R-:W5:Y:S04]  /*ab00*/  LD.E.128 R4, desc[UR46][R6.64] ;  /* 0x0000002e06047980 */ /* 0x000f68000c101d00 */
[----:B------:R-:W5:Y:S04]  /*ab10*/  LD.E.128 R44, desc[UR46][R44.64] ;  /* 0x0000002e2c2c7980 */ /* 0x000f68000c101d00 */
[----:B------:R-:W5:Y:S04]  /*ab20*/  LD.E.128 R36, desc[UR46][R36.64] ;  /* 0x0000002e24247980 */ /* 0x000f68000c101d00 */
[----:B------:R-:W5:Y:S04]  /*ab30*/  LD.E.128 R72, desc[UR46][R72.64] ;  /* 0x0000002e48487980 */ /* 0x000f68000c101d00 */
[----:B------:R-:W5:Y:S04]  /*ab40*/  LD.E.128 R64, desc[UR46][R64.64] ;  /* 0x0000002e40407980 */ /* 0x000f68000c101d00 */
[----:B------:R-:W5:Y:S04]  /*ab50*/  LD.E.128 R52, desc[UR46][R52.64] ;  /* 0x0000002e34347980 */ /* 0x000f68000c101d00 */
[----:B------:R-:W5:Y:S01]  /*ab60*/  LD.E.128 R40, desc[UR46][R40.64] ;  /* 0x0000002e28287980 */ /* 0x000f62000c101d00 */
[----:B------:R-:W-:Y:S01]  /*ab70*/  UIMAD UR4, UR11, UR6, URZ ;  /* 0x000000060b0472a4 */ /* 0x000fe2000f8e023f */
[----:B------:R-:W-:Y:S01]  /*ab80*/  @!PT LDS RZ, [RZ] ;  /* 0x00000000fffff984 */ /* 0x000fe20000000800 */
[----:B------:R-:W-:Y:S01]  /*ab90*/  @!PT LDS RZ, [RZ] ;  /* 0x00000000fffff984 */ /* 0x000fe20000000800 */
[----:B------:R-:W-:Y:S01]  /*aba0*/  @!PT LDS RZ, [RZ] ;  /* 0x00000000fffff984 */ /* 0x000fe20000000800 */
[----:B------:R-:W-:Y:S01]  /*abb0*/  @!PT LDS RZ, [RZ] ;  /* 0x00000000fffff984 */ /* 0x000fe20000000800 */
[----:B------:R0:W-:Y:S06]  /*abc0*/  MEMBAR.ALL.CTA ;  /* 0x0000000000007992 */ /* 0x0001ec0000008000 */
[----:B0-----:R-:W0:Y:S01]  /*abd0*/  FENCE.VIEW.ASYNC.S ;  /* 0x00000000000073c6 */ /* 0x001e220000000000 */
[----:B------:R-:W-:Y:S01]  /*abe0*/  IMAD.U32 R77, RZ, RZ, UR6 ;  /* 0x00000006ff4d7e24 */ /* 0x000fe2000f8e00ff */
[----:B------:R-:W-:Y:S01]  /*abf0*/  UIMAD UR4, UR39, UR7, UR4 ;  /* 0x00000007270472a4 */ /* 0x000fe2000f8e0204 */
[----:B------:R-:W-:-:S02]  /*ac00*/  IMAD R19, R17, -0x80, R76 ;  /* 0xffffff8011137824 */ /* 0x000fc400078e024c */
[----:B------:R-:W-:Y:S01]  /*ac10*/  IMAD.WIDE.U32 R20, R77, UR39, R20 ;  /* 0x000000274d147c25 */ /* 0x000fe2000f8e0014 */
[----:B------:R-:W-:-:S03]  /*ac20*/  ULDC.64 UR6, c[0x0][0xae8] ;  /* 0x0002ba0000067ab9 */ /* 0x000fc60000000a00 */
[C---:B------:R-:W-:Y:S01]  /*ac30*/  VIADD R0, R18.reuse, 0x20 ;  /* 0x0000002012007836 */ /* 0x040fe20000000000 */
[-C--:B------:R-:W-:Y:S01]  /*ac40*/  ISETP.GE.AND P3, PT, R18, R19.reuse, PT ;  /* 0x000000131200720c */ /* 0x080fe20003f66270 */
[----:B------:R-:W-:Y:S01]  /*ac50*/  VIADD R21, R21, UR4 ;  /* 0x0000000415157c36 */ /* 0x000fe20008000000 */
[----:B------:R-:W-:Y:S01]  /*ac60*/  UIMAD UR4, UR37, UR6, URZ ;  /* 0x00000006250472a4 */ /* 0x000fe2000f8e023f */
[----:B------:R-:W-:Y:S01]  /*ac70*/  VIADD R3, R3, 0x38820 ;  /* 0x0003882003037836 */ /* 0x000fe20000000000 */
[----:B------:R-:W-:Y:S01]  /*ac80*/  ISETP.GE.AND P0, PT, R0, R19, PT ;  /* 0x000000130000720c */ /* 0x000fe20003f06270 */
[C---:B------:R-:W-:Y:S02]  /*ac90*/  VIADD R0, R18.reuse, 0x40 ;  /* 0x0000004012007836 */ /* 0x040fe40000000000 */
[----:B------:R-:W-:Y:S02]  /*aca0*/  VIADD R2, R18, 0x60 ;  /* 0x0000006012027836 */ /* 0x000fe40000000000 */
[----:B------:R-:W-:Y:S01]  /*acb0*/  IMAD.U32 R77, RZ, RZ, UR6 ;  /* 0x00000006ff4d7e24 */ /* 0x000fe2000f8e00ff */
[----:B------:R-:W-:Y:S01]  /*acc0*/  UIMAD UR4, UR36, UR7, UR4 ;  /* 0x00000007240472a4 */ /* 0x000fe2000f8e0204 */
[----:B------:R-:W-:-:S02]  /*acd0*/  PRMT R3, RZ, 0x654, R3 ;  /* 0x00000654ff037816 */ /* 0x000fc40000000003 */
[----:B------:R-:W-:Y:S01]  /*ace0*/  IMAD.WIDE.U32 R76, R77, UR36, R20 ;  /* 0x000000244d4c7c25 */ /* 0x000fe2000f8e0014 */
[-C--:B------:R-:W-:Y:S01]  /*acf0*/  ISETP.GE.AND P1, PT, R0, R19.reuse, PT ;  /* 0x000000130000720c */ /* 0x080fe20003f26270 */
[----:B0-----:R0:W-:Y:S01]  /*ad00*/  SYNCS.ARRIVE.TRANS64.RED.A1T0 RZ, [R3+URZ], RZ ;  /* 0x000000ff03ff79a7 */ /* 0x0011e2000810043f */
[----:B------:R-:W-:Y:S02]  /*ad10*/  ISETP.GE.AND P2, PT, R2, R19, PT ;  /* 0x000000130200720c */ /* 0x000fe40003f46270 */
[--C-:B------:R-:W-:Y:S01]  /*ad20*/  SHF.R.S32.HI R19, RZ, 0x1f, R18.reuse ;  /* 0x0000001fff137819 */ /* 0x100fe20000011412 */
[----:B------:R-:W-:Y:S01]  /*ad30*/  VIADD R85, R77, UR4 ;  /* 0x000000044d557c36 */ /* 0x000fe20008000000 */
[----:B------:R-:W-:Y:S01]  /*ad40*/  BSSY B1, `(.L_x_149) ;  /* 0x0000019000017945 */ /* 0x000fe20003800000 */
[----:B------:R-:W-:-:S03]  /*ad50*/  IMAD.WIDE R20, R17, 0x80, R18 ;  /* 0x0000008011147825 */ /* 0x000fc600078e0212 */
[----:B0-----:R-:W-:Y:S05]  /*ad60*/  @P3 BRA `(.L_x_150) ;  /* 0x0000000000583947 */ /* 0x001fea0003800000 */
[----:B------:R-:W-:Y:S01]  /*ad70*/  ULDC.64 UR6, c[0x0][0xad8] ;  /* 0x0002b60000067ab9 */ /* 0x000fe20000000a00 */
[----:B------:R-:W-:Y:S01]  /*ad80*/  IMAD.MOV.U32 R2, RZ, RZ, R76 ;  /* 0x000000ffff027224 */ /* 0x000fe200078e004c */
[----:B------:R-:W-:Y:S01]  /*ad90*/  ULDC UR4, c[0x0][0xa8c] ;  /* 0x0002a30000047ab9 */ /* 0x000fe20000000800 */
[----:B------:R-:W-:Y:S01]  /*ada0*/  IMAD R17, R21, UR6, RZ ;  /* 0x0000000615117c24 */ /* 0x000fe2000f8e02ff */
[C---:B------:R-:W-:Y:S01]  /*adb0*/  ISETP.GE.AND P4, PT, R16.reuse, UR4, PT ;  /* 0x0000000410007c0c */ /* 0x040fe2000bf86270 */
[----:B------:R-:W-:Y:S02]  /*adc0*/  IMAD.MOV.U32 R3, RZ, RZ, R85 ;  /* 0x000000ffff037224 */ /* 0x000fe400078e0055 */
[----:B------:R-:W-:Y:S02]  /*add0*/  VIADD R0, R16, 0x40 ;  /* 0x0000004010007836 */ /* 0x000fe40000000000 */
[----:B------:R-:W-:-:S03]  /*ade0*/  IMAD.WIDE.U32 R2, R20, UR6, R2 ;  /* 0x0000000614027c25 */ /* 0x000fc6000f8e0002 */
[----:B------:R-:W-:Y:S01]  /*adf0*/  ISETP.GE.AND P3, PT, R0, UR4, PT ;  /* 0x0000000400007c0c */ /* 0x000fe2000bf66270 */
[----:B------:R-:W-:Y:S01]  /*ae00*/  IMAD R17, R20, UR7, R17 ;  /* 0x0000000714117c24 */ /* 0x000fe2000f8e0211 */
[----:B------:R-:W-:Y:S01]  /*ae10*/  ULDC.64 UR6, c[0x0][0xa80] ;  /* 0x0002a00000067ab9 */ /* 0x000fe20000000a00 */
[----:B------:R-:W-:Y:S01]  /*ae20*/  VIADD R0, R16, 0x80 ;  /* 0x0000008010007836 */ /* 0x000fe20000000000 */
[----:B------:R-:W-:Y:S01]  /*ae30*/  LEA R78, P6, R2, UR6, 0x1 ;  /* 0x00000006024e7c11 */ /* 0x000fe2000f8c08ff */
[----:B------:R-:W-:Y:S02]  /*ae40*/  IMAD.IADD R3, R3, 0x1, R17 ;  /* 0x0000000103037824 */ /* 0x000fe400078e0211 */
[----:B------:R-:W-:Y:S01]  /*ae50*/  VIADD R17, R16, 0xc0 ;  /* 0x000000c010117836 */ /* 0x000fe20000000000 */
[----:B------:R-:W-:Y:S02]  /*ae60*/  ISETP.GE.AND P5, PT, R0, UR4, PT ;  /* 0x0000000400007c0c */ /* 0x000fe4000bfa6270 */
[----:B------:R-:W-:-:S02]  /*ae70*/  LEA.HI.X R79, R2, UR7, R3, 0x1, P6 ;  /* 0x00000007024f7c11 */ /* 0x000fc4000b0f0c03 */
[----:B------:R-:W-:-:S03]  /*ae80*/  ISETP.GE.AND P6, PT, R17, UR4, PT ;  /* 0x0000000411007c0c */ /* 0x000fc6000bfc6270 */
[----:B-----5:R0:W-:Y:S04]  /*ae90*/  @!P4 STG.E.128 desc[UR46][R78.64], R28 ;  /* 0x0000001c4e00c986 */ /* 0x0201e8000c101d2e */
[----:B------:R0:W-:Y:S04]  /*aea0*/  @!P3 STG.E.128 desc[UR46][R78.64+0x80], R60 ;  /* 0x0000803c4e00b986 */ /* 0x0001e8000c101d2e */
[----:B------:R0:W-:Y:S04]  /*aeb0*/  @!P5 STG.E.128 desc[UR46][R78.64+0x100], R68 ;  /* 0x000100444e00d986 */ /* 0x0001e8000c101d2e */
[----:B------:R0:W-:Y:S02]  /*aec0*/  @!P6 STG.E.128 desc[UR46][R78.64+0x180], R72 ;  /* 0x000180484e00e986 */ /* 0x0001e4000c101d2e */
.L_x_150:
[----:B------:R-:W-:Y:S05]  /*aed0*/  BSYNC B1 ;  /* 0x0000000000017941 */ /* 0x000fea0003800000 */
.L_x_149:
[----:B------:R-:W-:Y:S04]  /*aee0*/  BSSY B1, `(.L_x_151) ;  /* 0x000001a000017945 */ /* 0x000fe80003800000 */
[----:B------:R-:W-:Y:S05]  /*aef0*/  @P0 BRA `(.L_x_152) ;  /* 0x0000000000600947 */ /* 0x000fea0003800000 */
[----:B------:R-:W-:Y:S01]  /*af00*/  IADD3 R17, P0, R20, 0x20, RZ ;  /* 0x0000002014117810 */ /* 0x000fe20007f1e0ff */
[C---:B------:R-:W-:Y:S01]  /*af10*/  VIADD R2, R16.reuse, 0x40 ;  /* 0x0000004010027836 */ /* 0x040fe20000000000 */
[----:B------:R-:W-:Y:S01]  /*af20*/  ULDC UR4, c[0x0][0xa8c] ;  /* 0x0002a30000047ab9 */ /* 0x000fe20000000800 */
[----:B------:R-:W-:Y:S01]  /*af30*/  VIADD R3, R16, 0x80 ;  /* 0x0000008010037836 */ /* 0x000fe20000000000 */
[----:B------:R-:W-:Y:S01]  /*af40*/  ULDC.64 UR6, c[0x0][0xad8] ;  /* 0x0002b60000067ab9 */ /* 0x000fe20000000a00 */
[----:B------:R-:W-:Y:S01]  /*af50*/  IMAD.X R0, RZ, RZ, R21, P0 ;  /* 0x000000ffff007224 */ /* 0x000fe200000e0615 */
[----:B------:R-:W-:Y:S01]  /*af60*/  ISETP.GE.AND P4, PT, R2, UR4, PT ;  /* 0x0000000402007c0c */ /* 0x000fe2000bf86270 */
[----:B------:R-:W-:Y:S01]  /*af70*/  IMAD.MOV.U32 R2, RZ, RZ, R76 ;  /* 0x000000ffff027224 */ /* 0x000fe200078e004c */
[----:B------:R-:W-:Y:S01]  /*af80*/  ISETP.GE.AND P5, PT, R3, UR4, PT ;  /* 0x0000000403007c0c */ /* 0x000fe2000bfa6270 */
[----:B------:R-:W-:Y:S01]  /*af90*/  IMAD.MOV.U32 R3, RZ, RZ, R85 ;  /* 0x000000ffff037224 */ /* 0x000fe200078e0055 */
[----:B------:R-:W-:Y:S01]  /*afa0*/  ISETP.GE.AND P3, PT, R16, UR4, PT ;  /* 0x0000000410007c0c */ /* 0x000fe2000bf66270 */
[----:B------:R-:W-:-:S02]  /*afb0*/  IMAD R0, R0, UR6, RZ ;  /* 0x0000000600007c24 */ /* 0x000fc4000f8e02ff */
[----:B0----5:R-:W-:Y:S02]  /*afc0*/  VIADD R28, R16, 0xc0 ;  /* 0x000000c0101c7836 */ /* 0x021fe40000000000 */
[----:B------:R-:W-:-:S03]  /*afd0*/  IMAD.WIDE.U32 R2, R17, UR6, R2 ;  /* 0x0000000611027c25 */ /* 0x000fc6000f8e0002 */
[----:B------:R-:W-:Y:S01]  /*afe0*/  ISETP.GE.AND P6, PT, R28, UR4, PT ;  /* 0x000000041c007c0c */ /* 0x000fe2000bfc6270 */
[----:B------:R-:W-:Y:S01]  /*aff0*/  IMAD R17, R17, UR7, R0 ;  /* 0x0000000711117c24 */ /* 0x000fe2000f8e0200 */
[----:B------:R-:W-:Y:S02]  /*b000*/  ULDC.64 UR6, c[0x0][0xa80] ;  /* 0x0002a00000067ab9 */ /* 0x000fe40000000a00 */
[----:B------:R-:W-:Y:S01]  /*b010*/  LEA R28, P0, R2, UR6, 0x1 ;  /* 0x00000006021c7c11 */ /* 0x000fe2000f8008ff */
[----:B------:R-:W-:-:S05]  /*b020*/  IMAD.IADD R3, R3, 0x1, R17 ;  /* 0x0000000103037824 */ /* 0x000fca00078e0211 */
[----:B------:R-:W-:-:S05]  /*b030*/  LEA.HI.X R29, R2, UR7, R3, 0x1, P0 ;  /* 0x00000007021d7c11 */ /* 0x000fca00080f0c03 */
[----:B------:R1:W-:Y:S04]  /*b040*/  @!P3 STG.E.128 desc[UR46][R28.64], R12 ;  /* 0x0000000c1c00b986 */ /* 0x0003e8000c101d2e */
[----:B------:R1:W-:Y:S04]  /*b050*/  @!P4 STG.E.128 desc[UR46][R28.64+0x80], R48 ;  /* 0x000080301c00c986 */ /* 0x0003e8000c101d2e */
[----:B------:R1:W-:Y:S04]  /*b060*/  @!P5 STG.E.128 desc[UR46][R28.64+0x100], R56 ;  /* 0x000100381c00d986 */ /* 0x0003e8000c101d2e */
[----:B------:R1:W-:Y:S02]  /*b070*/  @!P6 STG.E.128 desc[UR46][R28.64+0x180], R64 ;  /* 0x000180401c00e986 */ /* 0x0003e4000c101d2e */
.L_x_152:
[----:B------:R-:W-:Y:S05]  /*b080*/  BSYNC B1 ;  /* 0x0000000000017941 */ /* 0x000fea0003800000 */
.L_x_151:
[----:B------:R-:W-:Y:S04]  /*b090*/  BSSY B1, `(.L_x_153) ;  /* 0x000001a000017945 */ /* 0x000fe80003800000 */
[----:B------:R-:W-:Y:S05]  /*b0a0*/  @P1 BRA `(.L_x_154) ;  /* 0x0000000000601947 */ /* 0x000fea0003800000 */
[----:B-1---5:R-:W-:Y:S01]  /*b0b0*/  IADD3 R13, P0, R20, 0x40, RZ ;  /* 0x00000040140d7810 */ /* 0x022fe20007f1e0ff */
        /* <DEDUP_REMOVED lines=11> */
[----:B------:R-:W-:Y:S02]  /*b170*/  VIADD R12, R16, 0xc0 ;  /* 0x000000c0100c7836 */ /* 0x000fe40000000000 */
        /* <DEDUP_REMOVED lines=11> */
.L_x_154:
[----:B------:R-:W-:Y:S05]  /*b230*/  BSYNC B1 ;  /* 0x0000000000017941 */ /* 0x000fea0003800000 */
.L_x_153:
[----:B------:R-:W-:Y:S05]  /*b240*/  @P2 BRA `(.L_x_155) ;  /* 0x0000000c00682947 */ /* 0x000fea0003800000 */
[----:B--2--5:R-:W-:Y:S01]  /*b250*/  IADD3 R9, P0, R20, 0x60, RZ ;  /* 0x0000006014097810 */ /* 0x024fe20007f1e0ff */
[C---:B------:R-:W-:Y:S01]  /*b260*/  VIADD R0, R16.reuse, 0x40 ;  /* 0x0000004010007836 */ /* 0x040fe20000000000 */
[----:B------:R-:W-:Y:S01]  /*b270*/  ULDC UR4, c[0x0][0xa8c] ;  /* 0x0002a30000047ab9 */ /* 0x000fe20000000800 */
[----:B------:R-:W-:Y:S01]  /*b280*/  ULDC.64 UR6, c[0x0][0xad8] ;  /* 0x0002b60000067ab9 */ /* 0x000fe20000000a00 */
[----:B------:R-:W-:Y:S01]  /*b290*/  IMAD.MOV.U32 R2, RZ, RZ, R76 ;  /* 0x000000ffff027224 */ /* 0x000fe200078e004c */
[----:B------:R-:W-:Y:S01]  /*b2a0*/  ISETP.GE.AND P1, PT, R16, UR4, PT ;  /* 0x0000000410007c0c */ /* 0x000fe2000bf26270 */
[----:B------:R-:W-:Y:S01]  /*b2b0*/  IMAD.X R20, RZ, RZ, R21, P0 ;  /* 0x000000ffff147224 */ /* 0x000fe200000e0615 */
[----:B------:R-:W-:Y:S01]  /*b2c0*/  ISETP.GE.AND P2, PT, R0, UR4, PT ;  /* 0x0000000400007c0c */ /* 0x000fe2000bf46270 */
[----:B------:R-:W-:Y:S02]  /*b2d0*/  IMAD.MOV.U32 R3, RZ, RZ, R85 ;  /* 0x000000ffff037224 */ /* 0x000fe400078e0055 */
[----:B------:R-:W-:-:S02]  /*b2e0*/  IMAD R20, R20, UR6, RZ ;  /* 0x0000000614147c24 */ /* 0x000fc4000f8e02ff */
[----:B------:R-:W-:Y:S02]  /*b2f0*/  VIADD R0, R16, 0x80 ;  /* 0x0000008010007836 */ /* 0x000fe40000000000 */
[----:B------:R-:W-:-:S03]  /*b300*/  IMAD.WIDE.U32 R2, R9, UR6, R2 ;  /* 0x0000000609027c25 */ /* 0x000fc6000f8e0002 */
[----:B------:R-:W-:Y:S01]  /*b310*/  ISETP.GE.AND P3, PT, R0, UR4, PT ;  /* 0x0000000400007c0c */ /* 0x000fe2000bf66270 */
[----:B------:R-:W-:Y:S01]  /*b320*/  IMAD R9, R9, UR7, R20 ;  /* 0x0000000709097c24 */ /* 0x000fe2000f8e0214 */
[----:B------:R-:W-:Y:S01]  /*b330*/  ULDC.64 UR6, c[0x0][0xa80] ;  /* 0x0002a00000067ab9 */ /* 0x000fe20000000a00 */
[----:B------:R-:W-:Y:S01]  /*b340*/  VIADD R0, R16, 0xc0 ;  /* 0x000000c010007836 */ /* 0x000fe20000000000 */
[----:B------:R-:W-:Y:S01]  /*b350*/  LEA R8, P0, R2, UR6, 0x1 ;  /* 0x0000000602087c11 */ /* 0x000fe2000f8008ff */
[----:B------:R-:W-:-:S05]  /*b360*/  IMAD.IADD R3, R3, 0x1, R9 ;  /* 0x0000000103037824 */ /* 0x000fca00078e0209 */
[----:B------:R-:W-:Y:S02]  /*b370*/  LEA.HI.X R9, R2, UR7, R3, 0x1, P0 ;  /* 0x0000000702097c11 */ /* 0x000fe400080f0c03 */
[----:B------:R-:W-:-:S03]  /*b380*/  ISETP.GE.AND P0, PT, R0, UR4, PT ;  /* 0x0000000400007c0c */ /* 0x000fc6000bf06270 */
[----:B------:R4:W-:Y:S04]  /*b390*/  @!P1 STG.E.128 desc[UR46][R8.64], R4 ;  /* 0x0000000408009986 */ /* 0x0009e8000c101d2e */
[----:B------:R4:W-:Y:S04]  /*b3a0*/  @!P2 STG.E.128 desc[UR46][R8.64+0x80], R24 ;  /* 0x000080180800a986 */ /* 0x0009e8000c101d2e */
[----:B------:R4:W-:Y:S02]  /*b3b0*/  @!P3 STG.E.128 desc[UR46][R8.64+0x100], R36 ;  /* 0x000100240800b986 */ /* 0x0009e4000c101d2e */
[----:B------:R-:W-:Y:S05]  /*b3c0*/  @P0 BRA `(.L_x_155) ;  /* 0x0000000c00080947 */ /* 0x000fea0003800000 */
[----:B------:R2:W-:Y:S01]  /*b3d0*/  STG.E.128 desc[UR46][R8.64+0x180], R40 ;  /* 0x0001802808007986 */ /* 0x0005e2000c101d2e */
[----:B------:R-:W-:Y:S05]  /*b3e0*/  BRA `(.L_x_155) ;  /* 0x0000000c00007947 */ /* 0x000fea0003800000 */
.L_x_147:
[----:B------:R-:W-:Y:S01]  /*b3f0*/  ULDC.64 UR6, c[0x0][0xbd8] ;  /* 0x0002f60000067ab9 */ /* 0x000fe20000000a00 */
[----:B------:R-:W-:Y:S01]  /*b400*/  IMAD.MOV.U32 R7, RZ, RZ, RZ ;  /* 0x000000ffff077224 */ /* 0x000fe200078e00ff */
[----:B------:R-:W-:Y:S02]  /*b410*/  UISETP.NE.U32.AND UP0, UPT, UR6, URZ, UPT ;  /* 0x0000003f0600728c */ /* 0x000fe4000bf05070 */
[----:B------:R-:W-:Y:S02]  /*b420*/  ULEA UR6, UP1, UR36, UR6, 0x2 ;  /* 0x0000000624067291 */ /* 0x000fe4000f82103f */
[----:B------:R-:W-:Y:S02]  /*b430*/  UISETP.NE.AND.EX UP0, UPT, UR7, URZ, UPT, UP0 ;  /* 0x0000003f0700728c */ /* 0x000fe4000bf05300 */
[----:B------:R-:W-:Y:S02]  /*b440*/  ULEA.HI.X UR7, UR36, UR7, UR37, 0x2, UP1 ;  /* 0x0000000724077291 */ /* 0x000fe400088f1425 */
[----:B------:R-:W-:Y:S01]  /*b450*/  IMAD.U32 R2, RZ, RZ, UR6 ;  /* 0x00000006ff027e24 */ /* 0x000fe2000f8e00ff */
[----:B------:R-:W0:Y:S01]  /*b460*/  LDC R0, c[0x0][0xa88] ;  /* 0x0002a200ff007b82 */ /* 0x000e220000000800 */
[----:B------:R-:W-:-:S02]  /*b470*/  PLOP3.LUT P1, PT, PT, PT, UP0, 0x80, 0x0 ;  /* 0x000000000000781c */ /* 0x000fc40003f2f008 */
[----:B------:R-:W-:Y:S01]  /*b480*/  IMAD.U32 R3, RZ, RZ, UR7 ;  /* 0x00000007ff037e24 */ /* 0x000fe2000f8e00ff */
[----:B------:R-:W-:Y:S02]  /*b490*/  ULDC.64 UR6, c[0x0][0xbe0] ;  /* 0x0002f80000067ab9 */ /* 0x000fe40000000a00 */
[----:B------:R-:W-:-:S04]  /*b4a0*/  UISETP.NE.U32.AND UP1, UPT, UR6, URZ, UPT ;  /* 0x0000003f0600728c */ /* 0x000fc8000bf25070 */
[----:B------:R-:W-:-:S04]  /*b4b0*/  UISETP.NE.AND.EX UP1, UPT, UR7, URZ, UPT, UP1 ;  /* 0x0000003f0700728c */ /* 0x000fc8000bf25310 */
[----:B------:R1:W5:Y:S02]  /*b4c0*/  @P1 LDG.E R7, desc[UR46][R2.64] ;  /* 0x0000002e02071981 */ /* 0x000364000c1e1900 */
[----:B------:R-:W-:-:S05]  /*b4d0*/  PLOP3.LUT P2, PT, PT, PT, UP1, 0x80, 0x0 ;  /* 0x000000000000781c */ /* 0x000fca0003f4f018 */
[----:B------:R-:W-:Y:S02]  /*b4e0*/  @UP1 ULDC.64 UR6, c[0x0][0xbe0] ;  /* 0x0002f80000061ab9 */ /* 0x000fe40000000a00 */
[----:B------:R-:W-:-:S06]  /*b4f0*/  @UP1 UIMAD.WIDE UR6, UR36, 0x4, UR6 ;  /* 0x00000004240618a5 */ /* 0x000fcc000f8e0206 */
[----:B------:R-:W-:Y:S02]  /*b500*/  IMAD.U32 R4, RZ, RZ, UR6 ;  /* 0x00000006ff047e24 */ /* 0x000fe4000f8e00ff */
[----:B------:R-:W-:-:S05]  /*b510*/  IMAD.U32 R5, RZ, RZ, UR7 ;  /* 0x00000007ff057e24 */ /* 0x000fca000f8e00ff */
[----:B0-----:R1:W5:Y:S01]  /*b520*/  @P2 LDG.E R0, desc[UR46][R4.64] ;  /* 0x0000002e04002981 */ /* 0x001362000c1e1900 */
[----:B------:R-:W-:Y:S01]  /*b530*/  ISETP.GE.AND P0, PT, R236, 0x80, PT ;  /* 0x00000080ec00780c */ /* 0x000fe20003f06270 */
[----:B------:R-:W-:-:S12]  /*b540*/  @P2 BRA `(.L_x_156) ;  /* 0x0000000000102947 */ /* 0x000fd80003800000 */
[----:B------:R-:W-:Y:S05]  /*b550*/  @!P1 BRA `(.L_x_156) ;  /* 0x00000000000c9947 */ /* 0x000fea0003800000 */
[----:B-1----:R-:W2:Y:S04]  /*b560*/  LDG.E R5, desc[UR46][R2.64] ;  /* 0x0000002e02057981 */ /* 0x002ea8000c1e1900 */
[----:B-----5:R-:W2:Y:S02]  /*b570*/  LDG.E R0, desc[UR46][R2.64+0x4] ;  /* 0x0000042e02007981 */ /* 0x020ea4000c1e1900 */
[----:B--2---:R-:W-:-:S07]  /*b580*/  IMAD.IADD R0, R0, 0x1, -R5 ;  /* 0x0000000100007824 */ /* 0x004fce00078e0a05 */
.L_x_156:
[----:B------:R-:W-:Y:S01]  /*b590*/  USHF.R.S32.HI UR7, URZ, 0x1f, UR39 ;  /* 0x0000001f3f077899 */ /* 0x000fe20008011427 */
[----:B------:R-:W-:Y:S01]  /*b5a0*/  BSSY B1, `(.L_x_157) ;  /* 0x000001e000017945 */ /* 0x000fe20003800000 */
[----:B------:R-:W-:Y:S01]  /*b5b0*/  USEL UR36, UR36, URZ, !UP0 ;  /* 0x0000003f24247287 */ /* 0x000fe2000c000000 */
[----:B------:R-:W-:Y:S01]  /*b5c0*/  SHF.R.S32.HI R9, RZ, 0x1f, R16 ;  /* 0x0000001fff097819 */ /* 0x000fe20000011410 */
[----:B------:R-:W-:Y:S01]  /*b5d0*/  USEL UR37, UR37, URZ, !UP0 ;  /* 0x0000003f25257287 */ /* 0x000fe2000c000000 */
[----:B-----5:R-:W-:Y:S01]  /*b5e0*/  SHF.R.S32.HI R6, RZ, 0x1f, R7 ;  /* 0x0000001fff067819 */ /* 0x020fe20000011407 */
[----:B------:R-:W-:Y:S10]  /*b5f0*/  @P0 BRA `(.L_x_158) ;  /* 0x0000000000600947 */ /* 0x000ff40003800000 */
[----:B-1----:R-:W0:Y:S02]  /*b600*/  S2R R2, SR_TID.X ;  /* 0x0000000000027919 */ /* 0x002e240000002100 */
[----:B0-----:R-:W-:-:S04]  /*b610*/  IMAD R2, R17, 0x80, R2 ;  /* 0x0000008011027824 */ /* 0x001fc800078e0202 */
[----:B------:R-:W-:-:S05]  /*b620*/  VIADD R3, R2, 0xffffff80 ;  /* 0xffffff8002037836 */ /* 0x000fca0000000000 */
[----:B------:R-:W-:-:S13]  /*b630*/  ISETP.GE.AND P0, PT, R3, R0, PT ;  /* 0x000000000300720c */ /* 0x000fda0003f06270 */
[----:B------:R-:W-:Y:S05]  /*b640*/  @P0 BRA `(.L_x_158) ;  /* 0x00000000004c0947 */ /* 0x000fea0003800000 */
[C---:B------:R-:W-:Y:S01]  /*b650*/  IADD3 R2, P0, R3.reuse, R7, RZ ;  /* 0x0000000703027210 */ /* 0x040fe20007f1e0ff */
[----:B------:R-:W-:Y:S02]  /*b660*/  ULDC.64 UR8, c[0x0][0xb70] ;  /* 0x0002dc0000087ab9 */ /* 0x000fe40000000a00 */
[----:B------:R-:W-:Y:S01]  /*b670*/  UIMAD UR4, UR7, UR8, URZ ;  /* 0x00000008070472a4 */ /* 0x000fe2000f8e023f */
[----:B------:R-:W-:Y:S01]  /*b680*/  LEA.HI.X.SX32 R3, R3, R6, 0x1, P0 ;  /* 0x0000000603037211 */ /* 0x000fe200000f0eff */
[----:B------:R-:W-:Y:S02]  /*b690*/  IMAD.U32 R5, RZ, RZ, UR8 ;  /* 0x00000008ff057e24 */ /* 0x000fe4000f8e00ff */
[----:B------:R-:W-:Y:S02]  /*b6a0*/  UIMAD UR4, UR39, UR9, UR4 ;  /* 0x00000009270472a4 */ /* 0x000fe4000f8e0204 */
[----:B------:R-:W-:Y:S01]  /*b6b0*/  IMAD.WIDE.U32 R2, R5, UR39, R2 ;  /* 0x0000002705027c25 */ /* 0x000fe2000f8e0002 */
[----:B------:R-:W-:-:S02]  /*b6c0*/  ULDC.64 UR8, c[0x0][0xb78] ;  /* 0x0002de0000087ab9 */ /* 0x000fc40000000a00 */
[----:B------:R-:W-:Y:S01]  /*b6d0*/  UIMAD UR6, UR37, UR8, URZ ;  /* 0x00000008250672a4 */ /* 0x000fe2000f8e023f */
[----:B------:R-:W-:Y:S02]  /*b6e0*/  VIADD R3, R3, UR4 ;  /* 0x0000000403037c36 */ /* 0x000fe40008000000 */
[----:B------:R-:W-:Y:S01]  /*b6f0*/  IMAD.U32 R5, RZ, RZ, UR8 ;  /* 0x00000008ff057e24 */ /* 0x000fe2000f8e00ff */
[----:B------:R-:W-:-:S03]  /*b700*/  UIMAD UR6, UR36, UR9, UR6 ;  /* 0x00000009240672a4 */ /* 0x000fc6000f8e0206 */
[----:B------:R-:W-:Y:S01]  /*b710*/  IMAD.WIDE.U32 R2, R5, UR36, R2 ;  /* 0x0000002405027c25 */ /* 0x000fe2000f8e0002 */
[----:B------:R-:W-:-:S03]  /*b720*/  ULDC.64 UR8, c[0x0][0xb40] ;  /* 0x0002d00000087ab9 */ /* 0x000fc60000000a00 */
[----:B------:R-:W-:Y:S01]  /*b730*/  VIADD R3, R3, UR6 ;  /* 0x0000000603037c36 */ /* 0x000fe20008000000 */
[----:B------:R-:W-:-:S04]  /*b740*/  LEA R4, P0, R2, UR8, 0x2 ;  /* 0x0000000802047c11 */ /* 0x000fc8000f8010ff */
[----:B------:R-:W-:Y:S01]  /*b750*/  LEA.HI.X R5, R2, UR9, R3, 0x2, P0 ;  /* 0x0000000902057c11 */ /* 0x000fe200080f1403 */
[----:B------:R-:W-:-:S05]  /*b760*/  IMAD.MOV.U32 R3, RZ, RZ, -0x800000 ;  /* 0xff800000ff037424 */ /* 0x000fca00078e00ff */
[----:B------:R0:W-:Y:S03]  /*b770*/  STG.E desc[UR46][R4.64], R3 ;  /* 0x0000000304007986 */ /* 0x0001e6000c10192e */
.L_x_158:
[----:B------:R-:W-:Y:S05]  /*b780*/  BSYNC B1 ;  /* 0x0000000000017941 */ /* 0x000fea0003800000 */
.L_x_157:
[----:B------:R-:W-:Y:S01]  /*b790*/  ULDC.64 UR8, c[0x0][0xaa0] ;  /* 0x0002a80000087ab9 */ /* 0x000fe20000000a00 */
[----:B-1----:R-:W-:Y:S01]  /*b7a0*/  IMAD.MOV.U32 R2, RZ, RZ, R16 ;  /* 0x000000ffff027224 */ /* 0x002fe200078e0010 */
[----:B------:R-:W-:Y:S01]  /*b7b0*/  BSSY B1, `(.L_x_159) ;  /* 0x0000033000017945 */ /* 0x000fe20003800000 */
[----:B0-----:R-:W-:Y:S02]  /*b7c0*/  IMAD.MOV.U32 R3, RZ, RZ, R9 ;  /* 0x000000ffff037224 */ /* 0x001fe400078e0009 */
[----:B------:R-:W-:Y:S02]  /*b7d0*/  IMAD R4, R6, UR8, RZ ;  /* 0x0000000806047c24 */ /* 0x000fe4000f8e02ff */
[----:B------:R-:W-:-:S04]  /*b7e0*/  IMAD.WIDE.U32 R2, R7, UR8, R2 ;  /* 0x0000000807027c25 */ /* 0x000fc8000f8e0002 */
[----:B------:R-:W-:Y:S01]  /*b7f0*/  IMAD R7, R7, UR9, R4 ;  /* 0x0000000907077c24 */ /* 0x000fe2000f8e0204 */
[----:B------:R-:W-:Y:S01]  /*b800*/  ULDC.64 UR8, c[0x0][0xae0] ;  /* 0x0002b80000087ab9 */ /* 0x000fe20000000a00 */
[----:B------:R-:W-:Y:S01]  /*b810*/  IMAD R11, R17, -0x80, R0 ;  /* 0xffffff80110b7824 */ /* 0x000fe200078e0200 */
[----:B------:R-:W-:Y:S01]  /*b820*/  UIMAD UR4, UR7, UR8, URZ ;  /* 0x00000008070472a4 */ /* 0x000fe2000f8e023f */
[----:B------:R-:W-:Y:S01]  /*b830*/  IMAD.IADD R3, R3, 0x1, R7 ;  /* 0x0000000103037824 */ /* 0x000fe200078e0207 */
[----:B------:R-:W-:Y:S01]  /*b840*/  SHF.R.S32.HI R7, RZ, 0x1f, R18 ;  /* 0x0000001fff077819 */ /* 0x000fe20000011412 */
[----:B------:R-:W-:Y:S01]  /*b850*/  IMAD.U32 R5, RZ, RZ, UR8 ;  /* 0x00000008ff057e24 */ /* 0x000fe2000f8e00ff */
[----:B------:R-:W-:Y:S01]  /*b860*/  UIMAD UR4, UR39, UR9, UR4 ;  /* 0x00000009270472a4 */ /* 0x000fe2000f8e0204 */
[----:B------:R-:W-:Y:S01]  /*b870*/  ISETP.GE.AND P2, PT, R18, R11, PT ;  /* 0x0000000b1200720c */ /* 0x000fe20003f46270 */
[----:B------:R-:W-:Y:S01]  /*b880*/  ULDC.64 UR6, c[0x0][0xae8] ;  /* 0x0002ba0000067ab9 */ /* 0x000fe20000000a00 */
[----:B------:R-:W-:-:S04]  /*b890*/  IMAD.WIDE.U32 R2, R5, UR39, R2 ;  /* 0x0000002705027c25 */ /* 0x000fc8000f8e0002 */
[----:B------:R-:W-:Y:S01]  /*b8a0*/  VIADD R3, R3, UR4 ;  /* 0x0000000403037c36 */ /* 0x000fe20008000000 */
[----:B------:R-:W-:Y:S01]  /*b8b0*/  UIMAD UR4, UR37, UR6, URZ ;  /* 0x00000006250472a4 */ /* 0x000fe2000f8e023f */
[C---:B------:R-:W-:Y:S02]  /*b8c0*/  VIADD R4, R18.reuse, 0x40 ;  /* 0x0000004012047836 */ /* 0x040fe40000000000 */
[----:B------:R-:W-:Y:S01]  /*b8d0*/  IMAD.U32 R5, RZ, RZ, UR6 ;  /* 0x00000006ff057e24 */ /* 0x000fe2000f8e00ff */
[----:B------:R-:W-:Y:S01]  /*b8e0*/  UIMAD UR4, UR36, UR7, UR4 ;  /* 0x00000007240472a4 */ /* 0x000fe2000f8e0204 */
[----:B------:R-:W-:Y:S01]  /*b8f0*/  VIADD R0, R18, 0x20 ;  /* 0x0000002012007836 */ /* 0x000fe20000000000 */
[----:B------:R-:W-:Y:S01]  /*b900*/  ISETP.GE.AND P0, PT, R4, R11, PT ;  /* 0x0000000b0400720c */ /* 0x000fe20003f06270 */
[----:B------:R-:W-:-:S03]  /*b910*/  IMAD.WIDE.U32 R4, R5, UR36, R2 ;  /* 0x0000002405047c25 */ /* 0x000fc6000f8e0002 */
[----:B------:R-:W-:Y:S01]  /*b920*/  ISETP.GE.AND P1, PT, R0, R11, PT ;  /* 0x0000000b0000720c */ /* 0x000fe20003f26270 */
[----:B------:R-:W-:Y:S02]  /*b930*/  IMAD.MOV.U32 R6, RZ, RZ, R18 ;  /* 0x000000ffff067224 */ /* 0x000fe400078e0012 */
[----:B------:R-:W-:Y:S02]  /*b940*/  VIADD R13, R5, UR4 ;  /* 0x00000004050d7c36 */ /* 0x000fe40008000000 */
[----:B------:R-:W-:-:S04]  /*b950*/  IMAD.WIDE R6, R17, 0x80, R6 ;  /* 0x0000008011067825 */ /* 0x000fc800078e0206 */
[----:B------:R-:W-:Y:S01]  /*b960*/  VIADD R0, R18, 0x60 ;  /* 0x0000006012007836 */ /* 0x000fe20000000000 */
[----:B------:R-:W-:Y:S06]  /*b970*/  @P2 BRA `(.L_x_160) ;  /* 0x0000000000582947 */ /* 0x000fec0003800000 */
[C---:B------:R-:W-:Y:S01]  /*b980*/  VIADD R2, R16.reuse, 0x40 ;  /* 0x0000004010027836 */ /* 0x040fe20000000000 */
[----:B------:R-:W-:Y:S01]  /*b990*/  ULDC UR4, c[0x0][0xa8c] ;  /* 0x0002a30000047ab9 */ /* 0x000fe20000000800 */
[C---:B------:R-:W-:Y:S01]  /*b9a0*/  VIADD R3, R16.reuse, 0x80 ;  /* 0x0000008010037836 */ /* 0x040fe20000000000 */
[----:B------:R-:W-:Y:S01]  /*b9b0*/  ULDC.64 UR6, c[0x0][0xad8] ;  /* 0x0002b60000067ab9 */ /* 0x000fe20000000a00 */
[----:B------:R-:W-:Y:S01]  /*b9c0*/  VIADD R8, R16, 0xc0 ;  /* 0x000000c010087836 */ /* 0x000fe20000000000 */
[----:B------:R-:W-:Y:S01]  /*b9d0*/  ISETP.GE.AND P4, PT, R2, UR4, PT ;  /* 0x0000000402007c0c */ /* 0x000fe2000bf86270 */
[----:B------:R-:W-:Y:S01]  /*b9e0*/  IMAD R9, R7, UR6, RZ ;  /* 0x0000000607097c24 */ /* 0x000fe2000f8e02ff */
[----:B------:R-:W-:Y:S01]  /*b9f0*/  ISETP.GE.AND P5, PT, R3, UR4, PT ;  /* 0x0000000403007c0c */ /* 0x000fe2000bfa6270 */
[----:B------:R-:W-:Y:S01]  /*ba00*/  IMAD.MOV.U32 R2, RZ, RZ, R4 ;  /* 0x000000ffff027224 */ /* 0x000fe200078e0004 */
[----:B------:R-:W-:Y:S01]  /*ba10*/  ISETP.GE.AND P3, PT, R16, UR4, PT ;  /* 0x0000000410007c0c */ /* 0x000fe2000bf66270 */
[----:B------:R-:W-:Y:S01]  /*ba20*/  IMAD.MOV.U32 R3, RZ, RZ, R13 ;  /* 0x000000ffff037224 */ /* 0x000fe200078e000d */
[----:B------:R-:W-:Y:S01]  /*ba30*/  ISETP.GE.AND P6, PT, R8, UR4, PT ;  /* 0x0000000408007c0c */ /* 0x000fe2000bfc6270 */
[----:B------:R-:W-:-:S02]  /*ba40*/  IMAD R9, R6, UR7, R9 ;  /* 0x0000000706097c24 */ /* 0x000fc4000f8e0209 */
[----:B------:R-:W-:Y:S01]  /*ba50*/  IMAD.WIDE.U32 R2, R6, UR6, R2 ;  /* 0x0000000606027c25 */ /* 0x000fe2000f8e0002 */
[----:B------:R-:W-:-:S03]  /*ba60*/  ULDC.64 UR6, c[0x0][0xa80] ;  /* 0x0002a00000067ab9 */ /* 0x000fc60000000a00 */
[----:B------:R-:W-:Y:S01]  /*ba70*/  IMAD.IADD R3, R3, 0x1, R9 ;  /* 0x0000000103037824 */ /* 0x000fe200078e0209 */
[----:B------:R-:W-:-:S04]  /*ba80*/  LEA R8, P2, R2, UR6, 0x1 ;  /* 0x0000000602087c11 */ /* 0x000fc8000f8408ff */
[----:B------:R-:W-:-:S05]  /*ba90*/  LEA.HI.X R9, R2, UR7, R3, 0x1, P2 ;  /* 0x0000000702097c11 */ /* 0x000fca00090f0c03 */
[----:B------:R0:W-:Y:S04]  /*baa0*/  @!P3 STG.E.128 desc[UR46][R8.64], RZ ;  /* 0x000000ff0800b986 */ /* 0x0001e8000c101d2e */
[----:B------:R0:W-:Y:S04]  /*bab0*/  @!P4 STG.E.128 desc[UR46][R8.64+0x80], RZ ;  /* 0x000080ff0800c986 */ /* 0x0001e8000c101d2e */
[----:B------:R0:W-:Y:S04]  /*bac0*/  @!P5 STG.E.128 desc[UR46][R8.64+0x100], RZ ;  /* 0x000100ff0800d986 */ /* 0x0001e8000c101d2e */
[----:B------:R0:W-:Y:S02]  /*bad0*/  @!P6 STG.E.128 desc[UR46][R8.64+0x180], RZ ;  /* 0x000180ff0800e986 */ /* 0x0001e4000c101d2e */
.L_x_160:
[----:B------:R-:W-:Y:S05]  /*bae0*/  BSYNC B1 ;  /* 0x0000000000017941 */ /* 0x000fea0003800000 */
.L_x_159:
[----:B------:R-:W-:Y:S01]  /*baf0*/  BSSY B1, `(.L_x_161) ;  /* 0x000001b000017945 */ /* 0x000fe20003800000 */
[----:B------:R-:W-:-:S03]  /*bb00*/  ISETP.GE.AND P2, PT, R0, R11, PT ;  /* 0x0000000b0000720c */ /* 0x000fc60003f46270 */
[----:B------:R-:W-:Y:S10]  /*bb10*/  @P1 BRA `(.L_x_162) ;  /* 0x0000000000601947 */ /* 0x000ff40003800000 */
[----:B0-----:R-:W-:Y:S01]  /*bb20*/  IADD3 R9, P1, R6, 0x20, RZ ;  /* 0x0000002006097810 */ /* 0x001fe20007f3e0ff */
        /* <DEDUP_REMOVED lines=19> */
[----:B------:R1:W-:Y:S04]  /*bc60*/  @!P3 STG.E.128 desc[UR46][R8.64], RZ ;  /* 0x000000ff0800b986 */ /* 0x0003e8000c101d2e */
[----:B------:R1:W-:Y:S04]  /*bc70*/  @!P4 STG.E.128 desc[UR46][R8.64+0x80], RZ ;  /* 0x000080ff0800c986 */ /* 0x0003e8000c101d2e */
[----:B------:R1:W-:Y:S04]  /*bc80*/  @!P5 STG.E.128 desc[UR46][R8.64+0x100], RZ ;  /* 0x000100ff0800d986 */ /* 0x0003e8000c101d2e */
[----:B------:R1:W-:Y:S02]  /*bc90*/  @!P6 STG.E.128 desc[UR46][R8.64+0x180], RZ ;  /* 0x000180ff0800e986 */ /* 0x0003e4000c101d2e */
.L_x_162:
[----:B------:R-:W-:Y:S05]  /*bca0*/  BSYNC B1 ;  /* 0x0000000000017941 */ /* 0x000fea0003800000 */
.L_x_161:
[----:B------:R-:W-:Y:S04]  /*bcb0*/  BSSY B1, `(.L_x_163) ;  /* 0x000001a000017945 */ /* 0x000fe80003800000 */
[----:B------:R-:W-:Y:S05]  /*bcc0*/  @P0 BRA `(.L_x_164) ;  /* 0x0000000000600947 */ /* 0x000fea0003800000 */
[----:B01----:R-:W-:Y:S01]  /*bcd0*/  IADD3 R9, P0, R6, 0x40, RZ ;  /* 0x0000004006097810 */ /* 0x003fe20007f1e0ff */
        /* <DEDUP_REMOVED lines=23> */
.L_x_164:
[----:B------:R-:W-:Y:S05]  /*be50*/  BSYNC B1 ;  /* 0x0000000000017941 */ /* 0x000fea0003800000 */
.L_x_163:
[----:B------:R-:W-:Y:S05]  /*be60*/  @P2 BRA `(.L_x_155) ;  /* 0x0000000000602947 */ /* 0x000fea0003800000 */
[----:B------:R-:W-:Y:S01]  /*be70*/  IADD3 R5, P0, R6, 0x60, RZ ;  /* 0x0000006006057810 */ /* 0x000fe20007f1e0ff */
        /* <DEDUP_REMOVED lines=8> */
[----:B------:R-:W-:-:S02]  /*bf00*/  VIADD R4, R16, 0x80 ;  /* 0x0000008010047836 */ /* 0x000fc40000000000 */
[----:B------:R-:W-:Y:S02]  /*bf10*/  IMAD R6, R6, UR6, RZ ;  /* 0x0000000606067c24 */ /* 0x000fe4000f8e02ff */
[----:B------:R-:W-:Y:S01]  /*bf20*/  VIADD R0, R16, 0xc0 ;  /* 0x000000c010007836 */ /* 0x000fe20000000000 */
[----:B------:R-:W-:Y:S01]  /*bf30*/  ISETP.GE.AND P3, PT, R4, UR4, PT ;  /* 0x0000000404007c0c */ /* 0x000fe2000bf66270 */
        /* <DEDUP_REMOVED lines=11> */
.L_x_155:
[----:B------:R-:W-:Y:S05]  /*bff0*/  BSYNC B0 ;  /* 0x0000000000007941 */ /* 0x000fea0003800000 */
.L_x_146:
[----:B------:R-:W-:Y:S02]  /*c000*/  ULDC UR4, c[0x0][0xc14] ;  /* 0x0003050000047ab9 */ /* 0x000fe40000000800 */
[----:B------:R-:W-:-:S13]  /*c010*/  ISETP.GE.AND P0, PT, R83, UR4, PT ;  /* 0x0000000453007c0c */ /* 0x000fda000bf06270 */
[----:B------:R-:W-:Y:S05]  /*c020*/  @!P0 BRA `(.L_x_165) ;  /* 0xffffff4c005c8947 */ /* 0x000fea000383ffff */
[----:B------:R-:W-:Y:S05]  /*c030*/  EXIT ;  /* 0x000000000000794d */ /* 0x000fea0003800000 */
.L_x_120:
[----:B------:R-:W-:-:S08]  /*c040*/  NOP ;  /* 0x0000000000007918 */ /* 0x000fd00000000000 */
[----:B------:R-:W0:-:S00]  /*c050*/  USETMAXREG.DEALLOC.CTAPOOL 0x18 ;  /* 0x00000018000079c8 */ /* 0x000e0000080e0500 */
[----:B0-----:R-:W-:-:S06]  /*c060*/  LOP3.LUT R0, R0, 0x3, RZ, 0xc0, !PT ;  /* 0x0000000300007812 */ /* 0x001fcc00078ec0ff */
[----:B------:R-:W0:Y:S02]  /*c070*/  SHFL.IDX PT, R0, R0, RZ, 0x1f ;  /* 0x00001fff00007589 */ /* 0x000e2400000e0000 */
[----:B0-----:R-:W-:Y:S01]  /*c080*/  ISETP.NE.AND P0, PT, R0, RZ, PT ;  /* 0x000000ff0000720c */ /* 0x001fe20003f05270 */
[----:B------:R-:W-:-:S03]  /*c090*/  IMAD.MOV.U32 R0, RZ, RZ, RZ ;  /* 0x000000ffff007224 */ /* 0x000fc600078e00ff */
[----:B------:R-:W-:-:S05]  /*c0a0*/  P2R R2, PR, RZ, 0x1 ;  /* 0x00000001ff027803 */ /* 0x000fca0000000000 */
[----:B------:R0:W-:Y:S04]  /*c0b0*/  STL [R1+0x38], R2 ;  /* 0x0000380201007387 */ /* 0x0001e80000100800 */
[----:B------:R-:W-:Y:S05]  /*c0c0*/  @!P0 BRA `(.L_x_166) ;  /* 0x00000000002c8947 */ /* 0x000fea0003800000 */
[----:B------:R-:W1:Y:S08]  /*c0d0*/  S2UR UR5, SR_CgaCtaId ;  /* 0x00000000000579c3 */ /* 0x000e700000008800 */
[----:B------:R-:W-:Y:S06]  /*c0e0*/  BAR.SYNC.DEFER_BLOCKING 0x5, 0x180 ;  /* 0x0146000000007b1d */ /* 0x000fec0000010000 */
[----:B------:R-:W-:-:S02]  /*c0f0*/  UMOV UR4, 0x400 ;  /* 0x0000040000047882 */ /* 0x000fc40000000000 */
[----:B-1----:R-:W-:-:S09]  /*c100*/  ULEA UR4, UR5, UR4, 0x18 ;  /* 0x0000000405047291 */ /* 0x002fd2000f8ec03f */
[----:B------:R-:W1:Y:S04]  /*c110*/  LDS.128 R4, [UR4+0x388d0] ;  /* 0x0388d004ff047984 */ /* 0x000e680008000c00 */
[----:B-1----:R1:W-:Y:S01]  /*c120*/  STL [R1+0x24], R5 ;  /* 0x0000240501007387 */ /* 0x0023e20000100800 */
[----:B------:R-:W-:Y:S02]  /*c130*/  R2UR UR52, R7 ;  /* 0x00000000073472ca */ /* 0x000fe400000e0000 */
[----:B------:R-:W-:Y:S01]  /*c140*/  R2UR UR38, R6 ;  /* 0x00000000062672ca */ /* 0x000fe200000e0000 */
[----:B------:R1:W-:Y:S01]  /*c150*/  STL [R1+0x20], R4 ;  /* 0x0000200401007387 */ /* 0x0003e20000100800 */
[----:B------:R-:W-:Y:S06]  /*c160*/  BAR.ARV 0x4, 0x180 ;  /* 0x0106000000007b1d */ /* 0x000fec0000002000 */
[----:B------:R-:W-:Y:S07]  /*c170*/  BRA `(.L_x_167) ;  /* 0x0000000800247947 */ /* 0x000fee0003800000 */
.L_x_166:
[----:B0-----:R-:W0:Y:S01]  /*c180*/  S2R R2, SR_TID.X ;  /* 0x0000000000027919 */ /* 0x001e220000002100 */
[----:B------:R-:W-:Y:S01]  /*c190*/  ULDC UR4, c[0x0][0xc14] ;  /* 0x0003050000047ab9 */ /* 0x000fe20000000800 */
[----:B------:R-:W1:Y:S01]  /*c1a0*/  LDC R9, c[0x0][0xc10] ;  /* 0x00030400ff097b82 */ /* 0x000e620000000800 */
[----:B0-----:R-:W-:-:S04]  /*c1b0*/  LOP3.LUT R5, R2, 0x1f, RZ, 0xc0, !PT ;  /* 0x0000001f02057812 */ /* 0x001fc800078ec0ff */
[----:B------:R-:W-:-:S04]  /*c1c0*/  ISETP.NE.AND P0, PT, R5, 0x1f, PT ;  /* 0x0000001f0500780c */ /* 0x000fc80003f05270 */
[----:B------:R-:W-:-:S13]  /*c1d0*/  ISETP.GE.OR P1, PT, R5, UR4, !P0 ;  /* 0x0000000405007c0c */ /* 0x000fda000c726670 */
[----:B------:R-:W0:Y:S02]  /*c1e0*/  @!P1 LDC.64 R2, c[0x0][0xc58] ;  /* 0x00031600ff029b82 */ /* 0x000e240000000a00 */
[----:B0-----:R-:W-:-:S05]  /*c1f0*/  @!P1 IMAD.WIDE.U32 R2, R5, 0x4, R2 ;  /* 0x0000000405029825 */ /* 0x001fca00078e0002 */
[----:B------:R-:W2:Y:S01]  /*c200*/  @!P1 LDG.E R0, desc[UR46][R2.64] ;  /* 0x0000002e02009981 */ /* 0x000ea2000c1e1900 */
[C---:B------:R-:W-:Y:S01]  /*c210*/  ISETP.NE.AND P1, PT, R5.reuse, RZ, PT ;  /* 0x000000ff0500720c */ /* 0x040fe20003f25270 */
[----:B------:R-:W-:Y:S01]  /*c220*/  UMOV UR52, URZ ;  /* 0x0000003f00347c82 */ /* 0x000fe20008000000 */
[C---:B------:R-:W-:Y:S02]  /*c230*/  ISETP.GE.U32.AND P2, PT, R5.reuse, 0x2, PT ;  /* 0x000000020500780c */ /* 0x040fe40003f46070 */
[C---:B------:R-:W-:Y:S02]  /*c240*/  ISETP.GE.U32.AND P3, PT, R5.reuse, 0x4, PT ;  /* 0x000000040500780c */ /* 0x040fe40003f66070 */
[C---:B------:R-:W-:Y:S02]  /*c250*/  ISETP.GE.U32.AND P4, PT, R5.reuse, 0x8, PT ;  /* 0x000000080500780c */ /* 0x040fe40003f86070 */
[----:B------:R-:W-:Y:S01]  /*c260*/  ISETP.GE.U32.AND P5, PT, R5, 0x10, PT ;  /* 0x000000100500780c */ /* 0x000fe20003fa6070 */
[----:B--2---:R-:W0:Y:S02]  /*c270*/  SHFL.UP PT, R4, R0, 0x1, RZ ;  /* 0x0420000000047989 */ /* 0x004e2400000e00ff */
[----:B0-----:R-:W-:-:S05]  /*c280*/  SEL R7, R4, RZ, P1 ;  /* 0x000000ff04077207 */ /* 0x001fca0000800000 */
[----:B------:R-:W-:-:S05]  /*c290*/  IMAD.IADD R7, R0, 0x1, R7 ;  /* 0x0000000100077824 */ /* 0x000fca00078e0207 */
[----:B------:R-:W0:Y:S02]  /*c2a0*/  SHFL.UP PT, R4, R7, 0x2, RZ ;  /* 0x0440000007047989 */ /* 0x000e2400000e00ff */
[----:B0-----:R-:W-:-:S05]  /*c2b0*/  SEL R4, R4, RZ, P2 ;  /* 0x000000ff04047207 */ /* 0x001fca0001000000 */
[----:B------:R-:W-:-:S05]  /*c2c0*/  IMAD.IADD R4, R7, 0x1, R4 ;  /* 0x0000000107047824 */ /* 0x000fca00078e0204 */
[----:B------:R-:W0:Y:S02]  /*c2d0*/  SHFL.UP PT, R6, R4, 0x4, RZ ;  /* 0x0480000004067989 */ /* 0x000e2400000e00ff */
[----:B0-----:R-:W-:-:S05]  /*c2e0*/  SEL R3, R6, RZ, P3 ;  /* 0x000000ff06037207 */ /* 0x001fca0001800000 */
[----:B------:R-:W-:Y:S02]  /*c2f0*/  IMAD.IADD R3, R4, 0x1, R3 ;  /* 0x0000000104037824 */ /* 0x000fe400078e0203 */
[----:B------:R-:W0:Y:S03]  /*c300*/  S2R R4, SR_CTAID.X ;  /* 0x0000000000047919 */ /* 0x000e260000002500 */
[----:B------:R-:W2:Y:S02]  /*c310*/  SHFL.UP PT, R2, R3, 0x8, RZ ;  /* 0x0500000003027989 */ /* 0x000ea400000e00ff */
[----:B--2---:R-:W-:-:S05]  /*c320*/  SEL R2, R2, RZ, P4 ;  /* 0x000000ff02027207 */ /* 0x004fca0002000000 */
[----:B------:R-:W-:-:S05]  /*c330*/  IMAD.IADD R8, R3, 0x1, R2 ;  /* 0x0000000103087824 */ /* 0x000fca00078e0202 */
[----:B------:R-:W2:Y:S02]  /*c340*/  SHFL.UP PT, R2, R8, 0x10, RZ ;  /* 0x0600000008027989 */ /* 0x000ea400000e00ff */
[----:B--2---:R-:W-:-:S05]  /*c350*/  SEL R7, R2, RZ, P5 ;  /* 0x000000ff02077207 */ /* 0x004fca0002800000 */
[----:B------:R-:W-:-:S05]  /*c360*/  IMAD.IADD R2, R8, 0x1, R7 ;  /* 0x0000000108027824 */ /* 0x000fca00078e0207 */
[----:B------:R-:W1:Y:S02]  /*c370*/  SHFL.IDX PT, R6, R2, 0x1f, 0x1f ;  /* 0x03e01f0002067f89 */ /* 0x000e6400000e0000 */
[----:B-1----:R-:W-:Y:S02]  /*c380*/  IMAD R7, R6, R9, RZ ;  /* 0x0000000906077224 */ /* 0x002fe400078e02ff */
[----:B------:R-:W-:Y:S02]  /*c390*/  IMAD.MOV.U32 R6, RZ, RZ, RZ ;  /* 0x000000ffff067224 */ /* 0x000fe400078e00ff */
[----:B------:R-:W-:Y:S01]  /*c3a0*/  IMAD.MOV.U32 R10, RZ, RZ, R7 ;  /* 0x000000ffff0a7224 */ /* 0x000fe200078e0007 */
[----:B0-----:R-:W-:-:S13]  /*c3b0*/  ISETP.GT.AND P6, PT, R7, R4, PT ;  /* 0x000000040700720c */ /* 0x001fda0003fc4270 */
[----:B------:R-:W-:Y:S05]  /*c3c0*/  @P6 BRA `(.L_x_168) ;  /* 0x0000000000a46947 */ /* 0x000fea0003800000 */
[----:B------:R-:W-:Y:S01]  /*c3d0*/  IMAD.MOV.U32 R7, RZ, RZ, R10 ;  /* 0x000000ffff077224 */ /* 0x000fe200078e000a */
[----:B------:R-:W-:Y:S01]  /*c3e0*/  UMOV UR52, URZ ;  /* 0x0000003f00347c82 */ /* 0x000fe20008000000 */
[----:B------:R-:W-:Y:S01]  /*c3f0*/  ULDC UR6, c[0x0][0xc14] ;  /* 0x0003050000067ab9 */ /* 0x000fe20000000800 */
[----:B------:R-:W-:-:S05]  /*c400*/  ULDC UR5, c[0x0][0xc14] ;  /* 0x0003050000057ab9 */ /* 0x000fca0000000800 */
.L_x_172:
[----:B------:R-:W-:-:S03]  /*c410*/  UIADD3 UR4, UR52, 0x1f, URZ ;  /* 0x0000001f34047890 */ /* 0x000fc6000fffe03f */
[----:B------:R-:W-:Y:S01]  /*c420*/  UMOV UR52, UR5 ;  /* 0x0000000500347c82 */ /* 0x000fe20008000000 */
[----:B------:R-:W-:-:S06]  /*c430*/  UISETP.GE.AND UP0, UPT, UR4, UR6, UPT ;  /* 0x000000060400728c */ /* 0x000fcc000bf06270 */
[----:B------:R-:W-:-:S13]  /*c440*/  PLOP3.LUT P6, PT, PT, PT, UP0, 0x40, 0x0 ;  /* 0x000000000000781c */ /* 0x000fda0003fce808 */
[----:B------:R-:W-:Y:S05]  /*c450*/  @!P6 BRA `(.L_x_169) ;  /* 0x000000040034e947 */ /* 0x000fea0003800000 */
[----:B------:R-:W-:Y:S01]  /*c460*/  UMOV UR52, UR4 ;  /* 0x0000000400347c82 */ /* 0x000fe20008000000 */
[----:B------:R-:W-:Y:S01]  /*c470*/  BSSY B0, `(.L_x_170) ;  /* 0x0000008000007945 */ /* 0x000fe20003800000 */
[----:B------:R-:W-:Y:S02]  /*c480*/  VIADD R9, R5, UR52 ;  /* 0x0000003405097c36 */ /* 0x000fe40008000000 */
[----:B------:R-:W-:-:S03]  /*c490*/  IMAD.MOV.U32 R0, RZ, RZ, RZ ;  /* 0x000000ffff007224 */ /* 0x000fc600078e00ff */
[----:B------:R-:W-:-:S13]  /*c4a0*/  ISETP.GE.OR P6, PT, R9, UR6, !P0 ;  /* 0x0000000609007c0c */ /* 0x000fda000c7c6670 */
[----:B------:R-:W-:Y:S05]  /*c4b0*/  @P6 BRA `(.L_x_171) ;  /* 0x00000000000c6947 */ /* 0x000fea0003800000 */
[----:B------:R-:W0:Y:S02]  /*c4c0*/  LDC.64 R2, c[0x0][0xc58] ;  /* 0x00031600ff027b82 */ /* 0x000e240000000a00 */
[----:B0-----:R-:W-:-:S05]  /*c4d0*/  IMAD.WIDE R2, R9, 0x4, R2 ;  /* 0x0000000409027825 */ /* 0x001fca00078e0202 */
[----:B------:R0:W5:Y:S02]  /*c4e0*/  LDG.E R0, desc[UR46][R2.64] ;  /* 0x0000002e02007981 */ /* 0x000164000c1e1900 */
.L_x_171:
[----:B------:R-:W-:Y:S05]  /*c4f0*/  BSYNC B0 ;  /* 0x0000000000007941 */ /* 0x000fea0003800000 */
.L_x_170:
[----:B0----5:R-:W0:Y:S02]  /*c500*/  SHFL.UP PT, R2, R0, 0x1, RZ ;  /* 0x0420000000027989 */ /* 0x021e2400000e00ff */
[----:B0-----:R-:W-:-:S05]  /*c510*/  SEL R3, R2, RZ, P1 ;  /* 0x000000ff02037207 */ /* 0x001fca0000800000 */
[----:B------:R-:W-:-:S05]  /*c520*/  IMAD.IADD R3, R0, 0x1, R3 ;  /* 0x0000000100037824 */ /* 0x000fca00078e0203 */
[----:B------:R-:W0:Y:S02]  /*c530*/  SHFL.UP PT, R2, R3, 0x2, RZ ;  /* 0x0440000003027989 */ /* 0x000e2400000e00ff */
        /* <DEDUP_REMOVED lines=11> */
[----:B------:R-:W0:Y:S03]  /*c5f0*/  LDC R9, c[0x0][0xc10] ;  /* 0x00030400ff097b82 */ /* 0x000e260000000800 */
[----:B------:R-:W0:Y:S02]  /*c600*/  SHFL.IDX PT, R12, R2, 0x1f, 0x1f ;  /* 0x03e01f00020c7f89 */ /* 0x000e2400000e0000 */
[----:B0-----:R-:W-:-:S04]  /*c610*/  IMAD R12, R12, R9, RZ ;  /* 0x000000090c0c7224 */ /* 0x001fc800078e02ff */
[----:B------:R-:W-:-:S05]  /*c620*/  IMAD.IADD R7, R12, 0x1, R7 ;  /* 0x000000010c077824 */ /* 0x000fca00078e0207 */
[----:B------:R-:W-:-:S13]  /*c630*/  ISETP.GT.AND P6, PT, R7, R4, PT ;  /* 0x000000040700720c */ /* 0x000fda0003fc4270 */
[----:B------:R-:W-:Y:S05]  /*c640*/  @!P6 BRA `(.L_x_172) ;  /* 0xfffffffc0070e947 */ /* 0x000fea000383ffff */
[----:B------:R-:W-:-:S07]  /*c650*/  IMAD.MOV.U32 R10, RZ, RZ, R12 ;  /* 0x000000ffff0a7224 */ /* 0x000fce00078e000c */
.L_x_168:
[----:B------:R-:W-:-:S04]  /*c660*/  IMAD.IADD R8, R7, 0x1, -R10 ;  /* 0x0000000107087824 */ /* 0x000fc800078e0a0a */
[----:B------:R-:W-:-:S05]  /*c670*/  IMAD R3, R2, R9, R8 ;  /* 0x0000000902037224 */ /* 0x000fca00078e0208 */
[----:B------:R-:W-:-:S13]  /*c680*/  ISETP.GT.AND P0, PT, R3, R4, PT ;  /* 0x000000040300720c */ /* 0x000fda0003f04270 */
[----:B------:R-:W-:Y:S02]  /*c690*/  VOTEU.ANY UR5, UPT, !P0 ;  /* 0x0000000000057886 */ /* 0x000fe400040e0100 */
[----:B------:R-:W-:Y:S02]  /*c6a0*/  UPOPC UR4, UR5 ;  /* 0x00000005000472bf */ /* 0x000fe40008000000 */
[----:B------:R-:W-:-:S04]  /*c6b0*/  ISETP.NE.AND P0, PT, RZ, UR5, PT ;  /* 0x00000005ff007c0c */ /* 0x000fc8000bf05270 */
[----:B------:R-:W-:-:S05]  /*c6c0*/  IMAD.U32 R11, RZ, RZ, UR4 ;  /* 0x00000004ff0b7e24 */ /* 0x000fca000f8e00ff */
[----:B------:R-:W0:Y:S02]  /*c6d0*/  SHFL.IDX PT, R0, R0, R11, 0x1f ;  /* 0x00001f0b00007589 */ /* 0x000e2400000e0000 */
[----:B0-----:R-:W-:-:S04]  /*c6e0*/  IABS R7, R0 ;  /* 0x0000000000077213 */ /* 0x001fc80000000000 */
[----:B------:R-:W0:Y:S08]  /*c6f0*/  I2F.RP R10, R7 ;  /* 0x00000007000a7306 */ /* 0x000e300000209400 */
[----:B0-----:R-:W0:Y:S02]  /*c700*/  MUFU.RCP R10, R10 ;  /* 0x0000000a000a7308 */ /* 0x001e240000001000 */
[----:B0-----:R-:W-:-:S06]  /*c710*/  VIADD R3, R10, 0xffffffe ;  /* 0x0ffffffe0a037836 */ /* 0x001fcc0000000000 */
[----:B------:R-:W0:Y:S01]  /*c720*/  F2I.FTZ.U32.TRUNC.NTZ R3, R3 ;  /* 0x0000000300037305 */ /* 0x000e22000021f000 */
[----:B------:R-:W-:Y:S05]  /*c730*/  @!P0 BRA `(.L_x_173) ;  /* 0x00000000000c8947 */ /* 0x000fea0003800000 */
[----:B------:R-:W-:-:S06]  /*c740*/  UIADD3 UR5, UR4, -0x1, URZ ;  /* 0xffffffff04057890 */ /* 0x000fcc000fffe03f */
[----:B------:R-:W-:-:S05]  /*c750*/  IMAD.U32 R11, RZ, RZ, UR5 ;  /* 0x00000005ff0b7e24 */ /* 0x000fca000f8e00ff */
[----:B------:R1:W2:Y:S02]  /*c760*/  SHFL.IDX PT, R6, R2, R11, 0x1f ;  /* 0x00001f0b02067589 */ /* 0x0002a400000e0000 */
.L_x_173:
[--C-:B01----:R-:W-:Y:S01]  /*c770*/  IMAD.MOV R2, RZ, RZ, -R3.reuse ;  /* 0x000000ffff027224 */ /* 0x103fe200078e0a03 */
[----:B------:R-:W-:Y:S01]  /*c780*/  UIADD3 UR52, UR4, UR52, URZ ;  /* 0x0000003404347290 */ /* 0x000fe2000fffe03f */
[----:B--2---:R-:W-:Y:S02]  /*c790*/  IMAD R6, R6, R9, R8 ;  /* 0x0000000906067224 */ /* 0x004fe400078e0208 */
[----:B------:R-:W-:Y:S02]  /*c7a0*/  IMAD R9, R2, R7, RZ ;  /* 0x0000000702097224 */ /* 0x000fe400078e02ff */
[----:B------:R-:W-:Y:S01]  /*c7b0*/  IMAD.MOV.U32 R2, RZ, RZ, RZ ;  /* 0x000000ffff027224 */ /* 0x000fe200078e00ff */
[----:B------:R1:W-:Y:S03]  /*c7c0*/  STL [R1+0x20], R6 ;  /* 0x0000200601007387 */ /* 0x0003e60000100800 */
[----:B------:R-:W-:-:S04]  /*c7d0*/  IMAD.HI.U32 R2, R3, R9, R2 ;  /* 0x0000000903027227 */ /* 0x000fc800078e0002 */
[----:B------:R-:W-:Y:S01]  /*c7e0*/  IMAD.IADD R9, R4, 0x1, -R6 ;  /* 0x0000000104097824 */ /* 0x000fe200078e0a06 */
[----:B------:R-:W-:-:S04]  /*c7f0*/  IABS R4, R0 ;  /* 0x0000000000047213 */ /* 0x000fc80000000000 */
[----:B------:R-:W-:Y:S01]  /*c800*/  IABS R3, R9 ;  /* 0x0000000900037213 */ /* 0x000fe20000000000 */
[----:B------:R-:W-:-:S04]  /*c810*/  IMAD.MOV R4, RZ, RZ, -R4 ;  /* 0x000000ffff047224 */ /* 0x000fc800078e0a04 */
[----:B------:R-:W-:-:S04]  /*c820*/  IMAD.HI.U32 R2, R2, R3, RZ ;  /* 0x0000000302027227 */ /* 0x000fc800078e00ff */
[----:B------:R-:W-:Y:S01]  /*c830*/  IMAD R4, R2, R4, R3 ;  /* 0x0000000402047224 */ /* 0x000fe200078e0203 */
[----:B------:R-:W-:-:S04]  /*c840*/  LOP3.LUT R3, R9, R0, RZ, 0x3c, !PT ;  /* 0x0000000009037212 */ /* 0x000fc800078e3cff */
[----:B------:R-:W-:Y:S02]  /*c850*/  ISETP.GT.U32.AND P1, PT, R7, R4, PT ;  /* 0x000000040700720c */ /* 0x000fe40003f24070 */
[----:B------:R-:W-:-:S11]  /*c860*/  ISETP.GE.AND P2, PT, R3, RZ, PT ;  /* 0x000000ff0300720c */ /* 0x000fd60003f46270 */
[----:B------:R-:W-:Y:S02]  /*c870*/  @!P1 IMAD.IADD R4, R4, 0x1, -R7 ;  /* 0x0000000104049824 */ /* 0x000fe400078e0a07 */
[----:B------:R-:W-:Y:S01]  /*c880*/  @!P1 VIADD R2, R2, 0x1 ;  /* 0x0000000102029836 */ /* 0x000fe20000000000 */
[----:B------:R-:W-:Y:S02]  /*c890*/  ISETP.NE.AND P1, PT, R0, RZ, PT ;  /* 0x000000ff0000720c */ /* 0x000fe40003f25270 */
[----:B------:R-:W-:-:S13]  /*c8a0*/  ISETP.GE.U32.AND P0, PT, R4, R7, PT ;  /* 0x000000070400720c */ /* 0x000fda0003f06070 */
[----:B------:R-:W-:-:S04]  /*c8b0*/  @P0 VIADD R2, R2, 0x1 ;  /* 0x0000000102020836 */ /* 0x000fc80000000000 */
[----:B------:R-:W-:Y:S01]  /*c8c0*/  @!P2 IMAD.MOV R2, RZ, RZ, -R2 ;  /* 0x000000ffff02a224 */ /* 0x000fe200078e0a02 */
[----:B------:R-:W-:-:S04]  /*c8d0*/  @!P1 LOP3.LUT R2, RZ, R0, RZ, 0x33, !PT ;  /* 0x00000000ff029212 */ /* 0x000fc800078e33ff */
[----:B------:R-:W-:Y:S01]  /*c8e0*/  R2UR UR38, R2 ;  /* 0x00000000022672ca */ /* 0x000fe200000e0000 */
[----:B------:R-:W-:-:S04]  /*c8f0*/  IMAD.MOV R3, RZ, RZ, -R2 ;  /* 0x000000ffff037224 */ /* 0x000fc800078e0a02 */
[----:B------:R-:W-:-:S05]  /*c900*/  IMAD R0, R0, R3, R9 ;  /* 0x0000000300007224 */ /* 0x000fca00078e0209 */
[----:B------:R1:W-:Y:S01]  /*c910*/  STL [R1+0x24], R0 ;  /* 0x0000240001007387 */ /* 0x0003e20000100800 */
[----:B------:R-:W-:Y:S05]  /*c920*/  BRA `(.L_x_174) ;  /* 0x00000000000c7947 */ /* 0x000fea0003800000 */
.L_x_169:
[----:B------:R0:W-:Y:S01]  /*c930*/  STL [R1+0x20], R4 ;  /* 0x0000200401007387 */ /* 0x0001e20000100800 */
[----:B------:R-:W-:-:S03]  /*c940*/  UMOV UR38, URZ ;  /* 0x0000003f00267c82 */ /* 0x000fc60008000000 */
[----:B------:R0:W-:Y:S02]  /*c950*/  STL [R1+0x24], RZ ;  /* 0x000024ff01007387 */ /* 0x0001e40000100800 */
.L_x_174:
[----:B------:R-:W2:Y:S04]  /*c960*/  LDL R2, [R1+0x24] ;  /* 0x0000240001027983 */ /* 0x000ea80000100800 */
[----:B0-----:R-:W3:Y:S01]  /*c970*/  LDL R4, [R1+0x20] ;  /* 0x0000200001047983 */ /* 0x001ee20000100800 */
[----:B------:R-:W-:-:S13]  /*c980*/  ISETP.NE.AND P0, PT, R5, RZ, PT ;  /* 0x000000ff0500720c */ /* 0x000fda0003f05270 */
[----:B------:R-:W0:Y:S01]  /*c990*/  @!P0 S2R R3, SR_CgaCtaId ;  /* 0x0000000000038919 */ /* 0x000e220000008800 */
[----:B-1----:R-:W-:Y:S01]  /*c9a0*/  @!P0 MOV R0, 0x400 ;  /* 0x0000040000008802 */ /* 0x002fe20000000f00 */
[----:B------:R-:W-:Y:S02]  /*c9b0*/  IMAD.U32 R6, RZ, RZ, UR38 ;  /* 0x00000026ff067e24 */ /* 0x000fe4000f8e00ff */
[----:B------:R-:W-:Y:S01]  /*c9c0*/  IMAD.U32 R7, RZ, RZ, UR52 ;  /* 0x00000034ff077e24 */ /* 0x000fe2000f8e00ff */
[----:B0-----:R-:W-:Y:S01]  /*c9d0*/  @!P0 LEA R0, R3, R0, 0x18 ;  /* 0x0000000003008211 */ /* 0x001fe200078ec0ff */
[----:B--2---:R-:W-:-:S05]  /*c9e0*/  IMAD.MOV.U32 R5, RZ, RZ, R2 ;  /* 0x000000ffff057224 */ /* 0x004fca00078e0002 */
[----:B---3--:R2:W-:Y:S01]  /*c9f0*/  @!P0 STS.128 [R0+0x388d0], R4 ;  /* 0x0388d00400008388 */ /* 0x0085e20000000c00 */
[----:B------:R-:W-:Y:S06]  /*ca00*/  BAR.ARV 0x5, 0x180 ;  /* 0x0146000000007b1d */ /* 0x000fec0000002000 */
.L_x_167:
[----:B--2---:R-:W-:Y:S01]  /*ca10*/  IMAD.MOV.U32 R0, RZ, RZ, 0x1 ;  /* 0x00000001ff007424 */ /* 0x004fe200078e00ff */
[----:B------:R-:W-:Y:S01]  /*ca20*/  ULDC UR4, c[0x0][0xc14] ;  /* 0x0003050000047ab9 */ /* 0x000fe20000000800 */
[----:B------:R2:W-:Y:S01]  /*ca30*/  STL [R1+0x34], RZ ;  /* 0x000034ff01007387 */ /* 0x0005e20000100800 */
[----:B------:R-:W-:-:S03]  /*ca40*/  UISETP.GE.AND UP0, UPT, UR52, UR4, UPT ;  /* 0x000000043400728c */ /* 0x000fc6000bf06270 */
[----:B------:R2:W-:Y:S03]  /*ca50*/  STL [R1+0xc], R0 ;  /* 0x00000c0001007387 */ /* 0x0005e60000100800 */
[----:B------:R-:W-:Y:S01]  /*ca60*/  PLOP3.LUT P0, PT, PT, PT, UP0, 0x80, 0x0 ;  /* 0x000000000000781c */ /* 0x000fe20003f0f008 */
[----:B------:R2:W-:-:S12]  /*ca70*/  STL [R1+0x8], RZ ;  /* 0x000008ff01007387 */ /* 0x0005d80000100800 */
[----:B--2---:R-:W-:Y:S05]  /*ca80*/  @P0 BRA `(.L_x_175) ;  /* 0x0000004000340947 */ /* 0x004fea0003800000 */
[----:B------:R-:W0:Y:S01]  /*ca90*/  S2R R0, SR_TID.X ;  /* 0x0000000000007919 */ /* 0x000e220000002100 */
[----:B------:R-:W-:Y:S01]  /*caa0*/  ULDC UR50, c[0x0][0xc] ;  /* 0x0000030000327ab9 */ /* 0x000fe20000000800 */
[----:B------:R-:W-:Y:S01]  /*cab0*/  ULOP3.LUT UR42, UR40, 0x1, URZ, 0xfc, !UPT ;  /* 0x00000001282a7892 */ /* 0x000fe2000f8efc3f */
[----:B------:R-:W2:Y:S01]  /*cac0*/  S2R R6, SR_TID.X ;  /* 0x0000000000067919 */ /* 0x000ea20000002100 */
[----:B------:R-:W-:Y:S01]  /*cad0*/  ULOP3.LUT UR51, UR40, 0x2, URZ, 0xfc, !UPT ;  /* 0x0000000228337892 */ /* 0x000fe2000f8efc3f */
[----:B------:R-:W-:Y:S01]  /*cae0*/  ULDC.64 UR54, c[0x0][0x198] ;  /* 0x0000660000367ab9 */ /* 0x000fe20000000a00 */
[----:B0-----:R-:W-:Y:S01]  /*caf0*/  LOP3.LUT R2, R0, 0x7f, RZ, 0xc0, !PT ;  /* 0x0000007f00027812 */ /* 0x001fe200078ec0ff */
[----:B--2---:R-:W-:-:S03]  /*cb00*/  IMAD.SHL.U32 R0, R6, 0x80, RZ ;  /* 0x0000008006007824 */ /* 0x004fc600078e00ff */
[----:B------:R-:W-:Y:S01]  /*cb10*/  SHF.R.U32.HI R3, RZ, 0x5, R2 ;  /* 0x00000005ff037819 */ /* 0x000fe20000011602 */
[C---:B-1----:R-:W-:Y:S01]  /*cb20*/  IMAD.SHL.U32 R4, R6.reuse, 0x10, RZ ;  /* 0x0000001006047824 */ /* 0x042fe200078e00ff */
[----:B------:R-:W-:Y:S02]  /*cb30*/  R2P PR, R6, 0x6 ;  /* 0x0000000606007804 */ /* 0x000fe40000000000 */
[----:B------:R-:W-:Y:S02]  /*cb40*/  LOP3.LUT R2, R0, 0x380, RZ, 0xc0, !PT ;  /* 0x0000038000027812 */ /* 0x000fe400078ec0ff */
        /* <DEDUP_REMOVED lines=12> */
[----:B------:R-:W-:Y:S01]  /*cc10*/  SEL R2, R2, 0xffffffe0, !P1 ;  /* 0xffffffe002027807 */ /* 0x000fe20004800000 */
[----:B0-----:R-:W-:-:S05]  /*cc20*/  IMAD.MOV.U32 R0, RZ, RZ, 0x40 ;  /* 0x00000040ff007424 */ /* 0x001fca00078e00ff */
[----:B------:R-:W-:Y:S01]  /*cc30*/  SEL R3, R0, 0xffffffc0, !P2 ;  /* 0xffffffc000037807 */ /* 0x000fe20005000000 */
[----:B------:R-:W-:-:S04]  /*cc40*/  IMAD.MOV.U32 R0, RZ, RZ, 0x1 ;  /* 0x00000001ff007424 */ /* 0x000fc800078e00ff */
[----:B------:R0:W-:Y:S04]  /*cc50*/  STL [R1+0x18], R3 ;  /* 0x0000180301007387 */ /* 0x0001e80000100800 */
[----:B------:R0:W-:Y:S04]  /*cc60*/  STL [R1+0x14], R2 ;  /* 0x0000140201007387 */ /* 0x0001e80000100800 */
[----:B------:R0:W-:Y:S04]  /*cc70*/  STL [R1+0x8], RZ ;  /* 0x000008ff01007387 */ /* 0x0001e80000100800 */
[----:B------:R0:W-:Y:S04]  /*cc80*/  STL [R1+0xc], R0 ;  /* 0x00000c0001007387 */ /* 0x0001e80000100800 */
[----:B------:R0:W-:Y:S02]  /*cc90*/  STL [R1+0x34], RZ ;  /* 0x000034ff01007387 */ /* 0x0001e40000100800 */
.L_x_235:
[----:B------:R-:W-:Y:S01]  /*cca0*/  ULDC.64 UR4, c[0x0][0xc60] ;  /* 0x0003180000047ab9 */ /* 0x000fe20000000a00 */
[----:B------:R-:W-:Y:S01]  /*ccb0*/  ULDC.64 UR6, c[0x0][0xa28] ;  /* 0x00028a0000067ab9 */ /* 0x000fe20000000a00 */
[----:B------:R-:W-:Y:S01]  /*ccc0*/  UIMAD.WIDE UR4, UR52, 0x4, UR4 ;  /* 0x00000004340478a5 */ /* 0x000fe2000f8e0204 */
[----:B------:R-:W-:Y:S01]  /*ccd0*/  ULDC.64 UR10, c[0x0][0xa20] ;  /* 0x00028800000a7ab9 */ /* 0x000fe20000000a00 */
[----:B------:R-:W-:Y:S01]  /*cce0*/  IMAD.MOV.U32 R17, RZ, RZ, RZ ;  /* 0x000000ffff117224 */ /* 0x000fe200078e00ff */
[----:B------:R-:W-:-:S03]  /*ccf0*/  ULDC UR44, c[0x0][0x2e0] ;  /* 0x0000b800002c7ab9 */ /* 0x000fc60000000800 */
[----:B0-----:R-:W-:Y:S02]  /*cd00*/  IMAD.U32 R2, RZ, RZ, UR4 ;  /* 0x00000004ff027e24 */ /* 0x001fe4000f8e00ff */
[----:B------:R-:W-:Y:S01]  /*cd10*/  IMAD.U32 R3, RZ, RZ, UR5 ;  /* 0x00000005ff037e24 */ /* 0x000fe2000f8e00ff */
[----:B------:R-:W-:-:S04]  /*cd20*/  ULDC.64 UR4, c[0x0][0xa00] ;  /* 0x0002800000047ab9 */ /* 0x000fc80000000a00 */
[----:B--2---:R-:W2:Y:S01]  /*cd30*/  LDG.E R2, desc[UR46][R2.64] ;  /* 0x0000002e02027981 */ /* 0x004ea2000c1e1900 */
[----:B------:R-:W-:Y:S02]  /*cd40*/  UISETP.NE.U32.AND UP0, UPT, UR4, URZ, UPT ;  /* 0x0000003f0400728c */ /* 0x000fe4000bf05070 */
[----:B------:R-:W-:Y:S02]  /*cd50*/  UISETP.NE.U32.AND UP1, UPT, UR6, URZ, UPT ;  /* 0x0000003f0600728c */ /* 0x000fe4000bf25070 */
[----:B------:R-:W-:-:S06]  /*cd60*/  UISETP.NE.AND.EX UP0, UPT, UR5, URZ, UPT, UP0 ;  /* 0x0000003f0500728c */ /* 0x000fcc000bf05300 */
[----:B------:R-:W-:Y:S01]  /*cd70*/  PLOP3.LUT P0, PT, PT, PT, UP0, 0x80, 0x0 ;  /* 0x000000000000781c */ /* 0x000fe20003f0f008 */
[----:B-1----:R-:W-:Y:S01]  /*cd80*/  IMAD.MOV.U32 R4, RZ, RZ, RZ ;  /* 0x000000ffff047224 */ /* 0x002fe200078e00ff */
[----:B--2---:R-:W-:-:S13]  /*cd90*/  R2UR UR49, R2 ;  /* 0x00000000023172ca */ /* 0x004fda00000e0000 */
[----:B------:R-:W-:Y:S02]  /*cda0*/  USHF.R.S32.HI UR8, URZ, 0x1f, UR49 ;  /* 0x0000001f3f087899 */ /* 0x000fe40008011431 */
[----:B------:R-:W-:-:S04]  /*cdb0*/  @UP0 ULEA UR4, UP2, UR49, UR4, 0x2 ;  /* 0x0000000431040291 */ /* 0x000fc8000f84103f */
[----:B------:R-:W-:Y:S02]  /*cdc0*/  @UP0 ULEA.HI.X UR5, UR49, UR5, UR8, 0x2, UP2 ;  /* 0x0000000531050291 */ /* 0x000fe400090f1408 */
[----:B------:R-:W-:Y:S01]  /*cdd0*/  UISETP.NE.AND.EX UP0, UPT, UR7, URZ, UPT, UP1 ;  /* 0x0000003f0700728c */ /* 0x000fe2000bf05310 */
[----:B------:R-:W-:Y:S01]  /*cde0*/  IMAD.U32 R2, RZ, RZ, UR4 ;  /* 0x00000004ff027e24 */ /* 0x000fe2000f8e00ff */
[----:B------:R-:W-:Y:S02]  /*cdf0*/  UISETP.NE.U32.AND UP2, UPT, UR10, URZ, UPT ;  /* 0x0000003f0a00728c */ /* 0x000fe4000bf45070 */
[----:B------:R-:W-:Y:S01]  /*ce00*/  USHF.L.U32 UR45, UR49, 0x2, URZ ;  /* 0x00000002312d7899 */ /* 0x000fe2000800063f */
[----:B------:R-:W-:Y:S01]  /*ce10*/  IMAD.U32 R3, RZ, RZ, UR5 ;  /* 0x00000005ff037e24 */ /* 0x000fe2000f8e00ff */
[----:B------:R-:W-:Y:S01]  /*ce20*/  UISETP.NE.AND.EX UP2, UPT, UR11, URZ, UPT, UP2 ;  /* 0x0000003f0b00728c */ /* 0x000fe2000bf45320 */
[----:B------:R-:W-:Y:S01]  /*ce30*/  PLOP3.LUT P1, PT, PT, PT, UP0, 0x80, 0x0 ;  /* 0x000000000000781c */ /* 0x000fe20003f2f008 */
[----:B------:R-:W-:-:S02]  /*ce40*/  USHF.L.U64.HI UR48, UR49, 0x2, UR8 ;  /* 0x0000000231307899 */ /* 0x000fc40008010208 */
[----:B------:R0:W5:Y:S01]  /*ce50*/  @P0 LDG.E R17, desc[UR46][R2.64] ;  /* 0x0000002e02110981 */ /* 0x000162000c1e1900 */
[----:B------:R-:W-:Y:S01]  /*ce60*/  @UP0 ULEA UR4, UP1, UR49, UR6, 0x2 ;  /* 0x0000000631040291 */ /* 0x000fe2000f82103f */
[----:B------:R-:W-:-:S03]  /*ce70*/  PLOP3.LUT P2, PT, PT, PT, UP2, 0x80, 0x0 ;  /* 0x000000000000781c */ /* 0x000fc60003f4f028 */
[----:B------:R-:W-:Y:S02]  /*ce80*/  @UP0 ULEA.HI.X UR5, UR49, UR7, UR8, 0x2, UP1 ;  /* 0x0000000731050291 */ /* 0x000fe400088f1408 */
[----:B------:R-:W-:Y:S01]  /*ce90*/  @UP2 UIADD3 UR6, UP3, UR45, UR10, URZ ;  /* 0x0000000a2d062290 */ /* 0x000fe2000ff7e03f */
[----:B------:R-:W-:Y:S01]  /*cea0*/  ULDC.64 UR8, c[0x0][0xa08] ;  /* 0x0002820000087ab9 */ /* 0x000fe20000000a00 */
[----:B0-----:R-:W-:Y:S02]  /*ceb0*/  IMAD.U32 R2, RZ, RZ, UR4 ;  /* 0x00000004ff027e24 */ /* 0x001fe4000f8e00ff */
[----:B------:R-:W-:Y:S01]  /*cec0*/  @UP2 UIADD3.X UR7, UR48, UR11, URZ, UP3, !UPT ;  /* 0x0000000b30072290 */ /* 0x000fe20009ffe43f */
[----:B------:R-:W-:Y:S01]  /*ced0*/  IMAD.U32 R3, RZ, RZ, UR5 ;  /* 0x00000005ff037e24 */ /* 0x000fe2000f8e00ff */
[----:B------:R-:W-:Y:S01]  /*cee0*/  ISETP.NE.U32.AND P0, PT, RZ, UR8, PT ;  /* 0x00000008ff007c0c */ /* 0x000fe2000bf05070 */
[----:B------:R-:W-:-:S03]  /*cef0*/  UIADD3 UR8, UP0, UR45, UR8, URZ ;  /* 0x000000082d087290 */ /* 0x000fc6000ff1e03f */
[----:B------:R0:W2:Y:S01]  /*cf00*/  @P1 LDG.E R0, desc[UR46][R2.64] ;  /* 0x0000002e02001981 */ /* 0x0000a2000c1e1900 */
[----:B------:R-:W-:Y:S01]  /*cf10*/  ISETP.NE.AND.EX P0, PT, RZ, UR9, PT, P0 ;  /* 0x00000009ff007c0c */ /* 0x000fe2000bf05300 */
[----:B------:R-:W-:Y:S01]  /*cf20*/  UIADD3.X UR4, UR48, UR9, URZ, UP0, !UPT ;  /* 0x0000000930047290 */ /* 0x000fe200087fe43f */
[----:B0-----:R-:W-:Y:S02]  /*cf30*/  IMAD.U32 R2, RZ, RZ, UR6 ;  /* 0x00000006ff027e24 */ /* 0x001fe4000f8e00ff */
[----:B------:R-:W-:-:S05]  /*cf40*/  IMAD.U32 R3, RZ, RZ, UR7 ;  /* 0x00000007ff037e24 */ /* 0x000fca000f8e00ff */
[----:B------:R0:W3:Y:S02]  /*cf50*/  @P2 LDG.E R5, desc[UR46][R2.64] ;  /* 0x0000002e02052981 */ /* 0x0000e4000c1e1900 */
[----:B0-----:R-:W-:Y:S02]  /*cf60*/  IMAD.U32 R2, RZ, RZ, UR8 ;  /* 0x00000008ff027e24 */ /* 0x001fe4000f8e00ff */
[----:B------:R-:W-:Y:S01]  /*cf70*/  IMAD.U32 R3, RZ, RZ, UR4 ;  /* 0x00000004ff037e24 */ /* 0x000fe2000f8e00ff */
[----:B------:R-:W-:-:S04]  /*cf80*/  ULDC.64 UR4, c[0x0][0x3f8] ;  /* 0x0000fe0000047ab9 */ /* 0x000fc80000000a00 */
[----:B------:R0:W5:Y:S01]  /*cf90*/  @P0 LDG.E R4, desc[UR46][R2.64] ;  /* 0x0000002e02040981 */ /* 0x000162000c1e1900 */
[----:B------:R-:W-:-:S03]  /*cfa0*/  UISETP.NE.U32.AND UP0, UPT, UR4, URZ, UPT ;  /* 0x0000003f0400728c */ /* 0x000fc6000bf05070 */
[----:B------:R-:W-:Y:S01]  /*cfb0*/  UMOV UR4, URZ ;  /* 0x0000003f00047c82 */ /* 0x000fe20008000000 */
[----:B------:R-:W-:-:S03]  /*cfc0*/  UISETP.NE.AND.EX UP0, UPT, UR5, URZ, UPT, UP0 ;  /* 0x0000003f0500728c */ /* 0x000fc6000bf05300 */
[----:B------:R-:W-:Y:S02]  /*cfd0*/  ULDC UR5, c[0x0][0x404] ;  /* 0x0001010000057ab9 */ /* 0x000fe40000000800 */
[----:B------:R-:W-:-:S04]  /*cfe0*/  USEL UR5, UR5, 0x1, UP0 ;  /* 0x0000000105057887 */ /* 0x000fc80008000000 */
[----:B------:R-:W-:Y:S01]  /*cff0*/  UIMAD UR44, UR5, UR44, URZ ;  /* 0x0000002c052c72a4 */ /* 0x000fe2000f8e023f */
[----:B--2---:R-:W-:-:S06]  /*d000*/  @P1 R2UR UR4, R0 ;  /* 0x00000000000412ca */ /* 0x004fcc00000e0000 */
[----:B---3--:R-:W-:Y:S01]  /*d010*/  @P2 R2UR UR44, R5 ;  /* 0x00000000052c22ca */ /* 0x008fe200000e0000 */
[----:B0-----:R-:W-:-:S14]  /*d020*/  @P2 BRA `(.L_x_176) ;  /* 0x0000000000182947 */ /* 0x001fdc0003800000 */
[----:B------:R-:W-:Y:S05]  /*d030*/  @!P0 BRA `(.L_x_176) ;  /* 0x0000000000148947 */ /* 0x000fea0003800000 */
[----:B------:R-:W2:Y:S04]  /*d040*/  LDG.E R5, desc[UR46][R2.64] ;  /* 0x0000002e02057981 */ /* 0x000ea8000c1e1900 */
[----:B------:R-:W3:Y:S01]  /*d050*/  LDG.E R0, desc[UR46][R2.64+0x4] ;  /* 0x0000042e02007981 */ /* 0x000ee2000c1e1900 */
[----:B--2---:R-:W-:Y:S02]  /*d060*/  R2UR UR5, R5 ;  /* 0x00000000050572ca */ /* 0x004fe400000e0000 */
[----:B---3--:R-:W-:-:S13]  /*d070*/  R2UR UR44, R0 ;  /* 0x00000000002c72ca */ /* 0x008fda00000e0000 */
[----:B------:R-:W-:-:S12]  /*d080*/  UIADD3 UR44, -UR5, UR44, URZ ;  /* 0x0000002c052c7290 */ /* 0x000fd8000fffe13f */
.L_x_176:
[----:B-----5:R-:W-:Y:S01]  /*d090*/  VIADD R0, R4, UR4 ;  /* 0x0000000404007c36 */ /* 0x020fe20008000000 */
[----:B------:R-:W-:Y:S01]  /*d0a0*/  UIADD3 UR44, -UR4, UR44, URZ ;  /* 0x0000002c042c7290 */ /* 0x000fe2000fffe13f */
[----:B------:R-:W-:Y:S03]  /*d0b0*/  BSSY B6, `(.L_x_177) ;  /* 0x0000306000067945 */ /* 0x000fe60003800000 */
[----:B------:R0:W-:Y:S01]  /*d0c0*/  STL [R1+0x28], R0 ;  /* 0x0000280001007387 */ /* 0x0001e20000100800 */
[----:B------:R-:W-:Y:S02]  /*d0d0*/  UIADD3 UR43, UR44, 0x7f, URZ ;  /* 0x0000007f2c2b7890 */ /* 0x000fe4000fffe03f */
[----:B------:R-:W-:Y:S02]  /*d0e0*/  ISETP.LT.AND P0, PT, RZ, UR44, PT ;  /* 0x0000002cff007c0c */ /* 0x000fe4000bf01270 */
[----:B------:R-:W-:-:S04]  /*d0f0*/  USHF.R.S32.HI UR5, URZ, 0x1f, UR43 ;  /* 0x0000001f3f057899 */ /* 0x000fc8000801142b */
[----:B------:R-:W-:-:S07]  /*d100*/  ULEA.HI UR43, UR5, UR43, URZ, 0x7 ;  /* 0x0000002b052b7291 */ /* 0x000fce000f8f383f */
[----:B0-----:R-:W-:Y:S05]  /*d110*/  @P0 BRA `(.L_x_178) ;  /* 0x0000000000480947 */ /* 0x001fea0003800000 */
[----:B------:R-:W0:Y:S02]  /*d120*/  S2R R0, SR_TID.X ;  /* 0x0000000000007919 */ /* 0x000e240000002100 */
[----:B0-----:R-:W-:-:S04]  /*d130*/  LOP3.LUT R0, R0, 0x7f, RZ, 0xc0, !PT ;  /* 0x0000007f00007812 */ /* 0x001fc800078ec0ff */
[----:B------:R-:W-:-:S13]  /*d140*/  ISETP.NE.AND P0, PT, R0, RZ, PT ;  /* 0x000000ff0000720c */ /* 0x000fda0003f05270 */
[----:B------:R-:W-:Y:S05]  /*d150*/  @P0 BRA `(.L_x_179) ;  /* 0x0000002c00ec0947 */ /* 0x000fea0003800000 */
[----:B------:R-:W0:Y:S01]  /*d160*/  S2R R5, SR_LANEID ;  /* 0x0000000000057919 */ /* 0x000e220000000000 */
[----:B------:R-:W-:Y:S01]  /*d170*/  VOTEU.ANY UR4, UPT, PT ;  /* 0x0000000000047886 */ /* 0x000fe200038e0100 */
[----:B------:R-:W1:Y:S01]  /*d180*/  LDC.64 R2, c[0x0][0xc38] ;  /* 0x00030e00ff027b82 */ /* 0x000e620000000a00 */
[----:B------:R-:W0:Y:S02]  /*d190*/  FLO.U32 R0, UR4 ;  /* 0x0000000400007d00 */ /* 0x000e2400080e0000 */
[----:B0-----:R-:W-:-:S06]  /*d1a0*/  ISETP.EQ.U32.AND P0, PT, R0, R5, PT ;  /* 0x000000050000720c */ /* 0x001fcc0003f02070 */
[----:B------:R-:W1:Y:S07]  /*d1b0*/  POPC R5, UR4 ;  /* 0x0000000400057d09 */ /* 0x000e6e0008000000 */
[----:B-1----:R-:W2:Y:S01]  /*d1c0*/  @P0 ATOMG.E.ADD.STRONG.GPU PT, R3, desc[UR46][R2.64], R5 ;  /* 0x00000005020309a8 */ /* 0x002ea200081ee1ee */
[----:B------:R-:W0:Y:S02]  /*d1d0*/  S2R R4, SR_LTMASK ;  /* 0x0000000000047919 */ /* 0x000e240000003900 */
[----:B0-----:R-:W-:-:S04]  /*d1e0*/  LOP3.LUT R4, R4, UR4, RZ, 0xc0, !PT ;  /* 0x0000000404047c12 */ /* 0x001fc8000f8ec0ff */
[----:B------:R-:W0:Y:S01]  /*d1f0*/  POPC R7, R4 ;  /* 0x0000000400077309 */ /* 0x000e220000000000 */
[----:B--2---:R-:W0:Y:S02]  /*d200*/  SHFL.IDX PT, R0, R3, R0, 0x1f ;  /* 0x00001f0003007589 */ /* 0x004e2400000e0000 */
[----:B0-----:R-:W-:-:S05]  /*d210*/  IADD3 R0, R0, UR50, R7 ;  /* 0x0000003200007c10 */ /* 0x001fca000fffe007 */
[----:B------:R2:W-:Y:S01]  /*d220*/  STL [R1+0x20], R0 ;  /* 0x0000200001007387 */ /* 0x0005e20000100800 */
[----:B------:R-:W-:Y:S05]  /*d230*/  BRA `(.L_x_179) ;  /* 0x0000002c00b47947 */ /* 0x000fea0003800000 */
.L_x_178:
[----:B------:R-:W0:Y:S01]  /*d240*/  S2UR UR4, SR_CgaCtaId ;  /* 0x00000000000479c3 */ /* 0x000e220000008800 */
[----:B------:R-:W-:Y:S02]  /*d250*/  UMOV UR41, 0x400 ;  /* 0x0000040000297882 */ /* 0x000fe40000000000 */
[----:B0-----:R-:W-:-:S04]  /*d260*/  ULEA UR41, UR4, UR41, 0x18 ;  /* 0x0000002904297291 */ /* 0x001fc8000f8ec03f */
        /* <DEDUP_REMOVED lines=9> */
[----:B------:R-:W0:Y:S01]  /*d300*/  LDC.64 R2, c[0x4][R2] ;  /* 0x0100000002027b82 */ /* 0x000e220000000a00 */
        /* <DEDUP_REMOVED lines=9> */
[----:B0-----:R-:W-:Y:S05]  /*d3a0*/  CALL.ABS.NOINC R2 ;  /* 0x0000000002007343 */ /* 0x001fea0003c00000 */
.L_x_180:
        /* <DEDUP_REMOVED lines=20> */
.L_x_181:
        /* <DEDUP_REMOVED lines=20> */
.L_x_182:
        /* <DEDUP_REMOVED lines=18> */
.L_x_183:
[----:B------:R-:W0:Y:S01]  /*d750*/  LDC R0, c[0x0][0x428] ;  /* 0x00010a00ff007b82 */ /* 0x000e220000000800 */
[----:B------:R-:W-:Y:S01]  /*d760*/  ULDC.64 UR4, c[0x0][0x9f8] ;  /* 0x00027e0000047ab9 */ /* 0x000fe20000000a00 */
[----:B------:R-:W-:Y:S01]  /*d770*/  IMAD.U32 R2, RZ, RZ, UR38 ;  /* 0x00000026ff027e24 */ /* 0x000fe2000f8e00ff */
[----:B------:R-:W2:Y:S01]  /*d780*/  LDL.LU R18, [R1+0x24] ;  /* 0x0000240001127983 */ /* 0x000ea20000300800 */
[----:B------:R-:W-:Y:S01]  /*d790*/  UISETP.NE.U32.AND UP0, UPT, UR4, URZ, UPT ;  /* 0x0000003f0400728c */ /* 0x000fe2000bf05070 */
[----:B------:R-:W-:Y:S01]  /*d7a0*/  IMAD.U32 R10, RZ, RZ, UR49 ;  /* 0x00000031ff0a7e24 */ /* 0x000fe2000f8e00ff */
[----:B------:R-:W-:Y:S01]  /*d7b0*/  ULDC.64 UR10, c[0x0][0xa08] ;  /* 0x00028200000a7ab9 */ /* 0x000fe20000000a00 */
[----:B------:R-:W1:Y:S01]  /*d7c0*/  S2R R19, SR_TID.X ;  /* 0x0000000000137919 */ /* 0x000e620000002100 */
[----:B------:R-:W-:-:S06]  /*d7d0*/  UISETP.NE.AND.EX UP0, UPT, UR5, URZ, UPT, UP0 ;  /* 0x0000003f0500728c */ /* 0x000fcc000bf05300 */
[----:B------:R-:W-:-:S05]  /*d7e0*/  PLOP3.LUT P1, PT, PT, PT, UP0, 0x80, 0x0 ;  /* 0x000000000000781c */ /* 0x000fca0003f2f008 */
[----:B------:R-:W-:-:S04]  /*d7f0*/  @UP0 UIADD3 UR4, UP1, UR45, UR4, URZ ;  /* 0x000000042d040290 */ /* 0x000fc8000ff3e03f */
[----:B------:R-:W-:Y:S01]  /*d800*/  @UP0 UIADD3.X UR5, UR48, UR5, URZ, UP1, !UPT ;  /* 0x0000000530050290 */ /* 0x000fe20008ffe43f */
[----:B0-----:R-:W-:-:S13]  /*d810*/  ISETP.NE.AND P0, PT, R0, 0x1, PT ;  /* 0x000000010000780c */ /* 0x001fda0003f05270 */
[----:B------:R-:W0:Y:S01]  /*d820*/  @P0 LDC R0, c[0x0][0x42c] ;  /* 0x00010b00ff000b82 */ /* 0x000e220000000800 */
[----:B-1----:R-:W-:-:S07]  /*d830*/  LOP3.LUT R16, R19, 0x7f, RZ, 0xc0, !PT ;  /* 0x0000007f13107812 */ /* 0x002fce00078ec0ff */
[----:B------:R-:W1:Y:S01]  /*d840*/  @P0 LDC R3, c[0x0][0x430] ;  /* 0x00010c00ff030b82 */ /* 0x000e620000000800 */
[----:B0-----:R-:W-:-:S05]  /*d850*/  @P0 IMAD.HI.U32 R0, R0, UR38, RZ ;  /* 0x0000002600000c27 */ /* 0x001fca000f8e00ff */
[----:B-1----:R-:W-:Y:S01]  /*d860*/  @P0 SHF.R.U32.HI R2, RZ, R3, R0 ;  /* 0x00000003ff020219 */ /* 0x002fe20000011600 */
[----:B------:R-:W-:-:S04]  /*d870*/  IMAD.U32 R3, RZ, RZ, UR5 ;  /* 0x00000005ff037e24 */ /* 0x000fc8000f8e00ff */
[----:B------:R0:W-:Y:S02]  /*d880*/  STL [R1+0x4], R2 ;  /* 0x0000040201007387 */ /* 0x0001e40000100800 */
[----:B0-----:R-:W-:Y:S01]  /*d890*/  IMAD.U32 R2, RZ, RZ, UR4 ;  /* 0x00000004ff027e24 */ /* 0x001fe2000f8e00ff */
[----:B------:R-:W-:-:S04]  /*d8a0*/  ULDC.64 UR4, c[0x0][0xa00] ;  /* 0x0002800000047ab9 */ /* 0x000fc80000000a00 */
[----:B------:R0:W3:Y:S01]  /*d8b0*/  @P1 LDG.E R10, desc[UR46][R2.64] ;  /* 0x0000002e020a1981 */ /* 0x0000e2000c1e1900 */
[----:B------:R-:W-:Y:S01]  /*d8c0*/  ISETP.NE.AND P1, PT, R16, RZ, PT ;  /* 0x000000ff1000720c */ /* 0x000fe20003f25270 */
[----:B------:R-:W-:Y:S01]  /*d8d0*/  UMOV UR36, URZ ;  /* 0x0000003f00247c82 */ /* 0x000fe20008000000 */
[----:B------:R-:W-:Y:S01]  /*d8e0*/  ISETP.NE.U32.AND P0, PT, RZ, UR4, PT ;  /* 0x00000004ff007c0c */ /* 0x000fe2000bf05070 */
[----:B------:R-:W-:Y:S01]  /*d8f0*/  UMOV UR4, 0x80 ;  /* 0x0000008000047882 */ /* 0x000fe20000000000 */
[----:B------:R-:W-:Y:S01]  /*d900*/  UMOV UR6, UR38 ;  /* 0x0000002600067c82 */ /* 0x000fe20008000000 */
[----:B------:R-:W-:Y:S02]  /*d910*/  SHF.R.U32.HI R4, RZ, 0x5, R19 ;  /* 0x00000005ff047819 */ /* 0x000fe40000011613 */
[----:B------:R-:W-:Y:S01]  /*d920*/  ISETP.NE.AND.EX P0, PT, RZ, UR5, PT, P0 ;  /* 0x00000005ff007c0c */ /* 0x000fe2000bf05300 */
[----:B0-----:R-:W0:Y:S01]  /*d930*/  LDC.64 R2, c[0x0][0x3f8] ;  /* 0x0000fe00ff027b82 */ /* 0x001e220000000a00 */
[----:B------:R-:W-:-:S02]  /*d940*/  LOP3.LUT R4, R4, 0x3, RZ, 0xc0, !PT ;  /* 0x0000000304047812 */ /* 0x000fc400078ec0ff */
[----:B------:R-:W-:Y:S02]  /*d950*/  SEL R8, RZ, UR49, P0 ;  /* 0x00000031ff087c07 */ /* 0x000fe40008000000 */
[----:B------:R-:W-:Y:S02]  /*d960*/  VOTEU.ALL UP1, P1 ;  /* 0x00000000003f7886 */ /* 0x000fe40000820000 */
[----:B------:R-:W-:-:S03]  /*d970*/  R2UR UR39, R8 ;  /* 0x00000000082772ca */ /* 0x000fc600000e0000 */
[----:B------:R-:W-:-:S04]  /*d980*/  @!UP1 UIADD3 UR8, UP0, UR54, 0x270, URZ ;  /* 0x0000027036089890 */ /* 0x000fc8000ff1e03f */
[----:B------:R-:W-:-:S06]  /*d990*/  @!UP1 UIADD3.X UR9, URZ, UR55, URZ, UP0, !UPT ;  /* 0x000000373f099290 */ /* 0x000fcc00087fe43f */
[----:B------:R-:W-:Y:S01]  /*d9a0*/  UMOV UR7, UR39 ;  /* 0x0000002700077c82 */ /* 0x000fe20008000000 */
[----:B0-----:R-:W-:Y:S01]  /*d9b0*/  LOP3.LUT P0, RZ, R2, UR10, RZ, 0xfc, !PT ;  /* 0x0000000a02ff7c12 */ /* 0x001fe2000f80fcff */
[----:B------:R-:W-:-:S03]  /*d9c0*/  UMOV UR10, 0xffffffff ;  /* 0xffffffff000a7882 */ /* 0x000fc60000000000 */
[----:B------:R-:W-:Y:S01]  /*d9d0*/  LOP3.LUT P0, RZ, R3, UR11, RZ, 0xfc, P0 ;  /* 0x0000000b03ff7c12 */ /* 0x000fe2000800fcff */
[----:B--2---:R-:W-:-:S05]  /*d9e0*/  IMAD R7, R18, 0x80, R17 ;  /* 0x0000008012077824 */ /* 0x004fca00078e0211 */
[----:B------:R-:W-:-:S13]  /*d9f0*/  R2UR UR37, R7 ;  /* 0x00000000072572ca */ /* 0x000fda00000e0000 */
[----:B------:R-:W-:Y:S01]  /*da00*/  UMOV UR5, UR37 ;  /* 0x0000002500057c82 */ /* 0x000fe20008000000 */
[----:B------:R0:W-:Y:S01]  /*da10*/  @!UP1 UTMAPF.L2.4D [UR36], [UR8] ;  /* 0x00000024080095b8 */ /* 0x0001e20008018000 */
[----:B------:R0:W-:Y:S01]  /*da20*/  @!UP1 UTMAPF.L2.4D [UR4], [UR8] ;  /* 0x00000004080095b8 */ /* 0x0001e20008018000 */
[----:B---3--:R-:W-:Y:S01]  /*da30*/  SHF.R.S32.HI R18, RZ, 0x1f, R10 ;  /* 0x0000001fff127819 */ /* 0x008fe2000001140a */
[----:B------:R0:W-:Y:S01]  /*da40*/  STL [R1+0x10], R10 ;  /* 0x0000100a01007387 */ /* 0x0001e20000100800 */
[----:B------:R-:W-:-:S03]  /*da50*/  SEL R0, R10, RZ, !P0 ;  /* 0x000000ff0a007207 */ /* 0x000fc60004000000 */
[----:B------:R0:W-:Y:S01]  /*da60*/  STL [R1+0x24], R18 ;  /* 0x0000241201007387 */ /* 0x0001e20000100800 */
[----:B------:R-:W-:Y:S05]  /*da70*/  BRA.DIV UR10, `(.L_x_184) ;  /* 0x000000360ab47947 */ /* 0x000fea000b800000 */
[----:B------:R1:W2:Y:S02]  /*da80*/  SHFL.IDX PT, R14, R4, RZ, 0x1f ;  /* 0x00001fff040e7589 */ /* 0x0002a400000e0000 */
.L_x_254:
[----:B--2---:R-:W-:Y:S02]  /*da90*/  ISETP.NE.AND P0, PT, R14, RZ, PT ;  /* 0x000000ff0e00720c */ /* 0x004fe40003f05270 */
[----:B------:R-:W-:-:S11]  /*daa0*/  PLOP3.LUT P6, PT, PT, PT, PT, 0x8, 0x0 ;  /* 0x000000000000781c */ /* 0x000fd60003fce170 */
[----:B------:R-:W-:Y:S05]  /*dab0*/  @P0 BRA `(.L_x_185) ;  /* 0x0000000400d80947 */ /* 0x000fea0003800000 */
[----:B0-----:R-:W-:-:S06]  /*dac0*/  ULEA.HI.SX32 UR4, UR43, 0xffffffff, 0x19 ;  /* 0xffffffff2b047891 */ /* 0x001fcc000f8fca3f */
[----:B------:R-:W-:Y:S01]  /*dad0*/  IMAD.U32 R6, RZ, RZ, UR4 ;  /* 0x00000004ff067e24 */ /* 0x000fe2000f8e00ff */
[----:B------:R-:W-:-:S03]  /*dae0*/  UMOV UR4, 0xffffffff ;  /* 0xffffffff00047882 */ /* 0x000fc60000000000 */
[----:B------:R-:W-:Y:S05]  /*daf0*/  BRA.DIV UR4, `(.L_x_186) ;  /* 0x0000003604b47947 */ /* 0x000fea000b800000 */
[----:B------:R-:W-:-:S13]  /*db00*/  ELECT P6, URZ, PT ;  /* 0x00000000003f782f */ /* 0x000fda00038c0000 */
.L_x_257:
[----:B------:R-:W-:Y:S05]  /*db10*/  @!P6 BRA `(.L_x_187) ;  /* 0x000000040060e947 */ /* 0x000fea0003800000 */
[----:B------:R-:W-:-:S04]  /*db20*/  ISETP.NE.U32.AND P0, PT, R2, RZ, PT ;  /* 0x000000ff0200720c */ /* 0x000fc80003f05070 */
[----:B------:R-:W-:-:S13]  /*db30*/  ISETP.NE.AND.EX P0, PT, R3, RZ, PT, P0 ;  /* 0x000000ff0300720c */ /* 0x000fda0003f05300 */
[----:B------:R-:W-:Y:S05]  /*db40*/  @!P0 BRA `(.L_x_188) ;  /* 0x0000000000448947 */ /* 0x000fea0003800000 */
[----:B------:R-:W0:Y:S01]  /*db50*/  LDC R9, c[0x0][0x41c] ;  /* 0x00010700ff097b82 */ /* 0x000e220000000800 */
[----:B------:R-:W-:Y:S01]  /*db60*/  ULDC.64 UR4, c[0x0][0x408] ;  /* 0x0001020000047ab9 */ /* 0x000fe20000000a00 */
[----:B0-----:R-:W-:-:S13]  /*db70*/  ISETP.NE.AND P0, PT, R9, 0x1, PT ;  /* 0x000000010900780c */ /* 0x001fda0003f05270 */
[----:B-1----:R-:W0:Y:S02]  /*db80*/  @P0 LDC.64 R4, c[0x0][0x420] ;  /* 0x00010800ff040b82 */ /* 0x002e240000000a00 */
[----:B0-----:R-:W-:-:S04]  /*db90*/  @P0 IMAD.HI.U32 R0, R6, R4, RZ ;  /* 0x0000000406000227 */ /* 0x001fc800078e00ff */
        /* <DEDUP_REMOVED lines=12> */
.L_x_188:
[----:B0-----:R-:W1:Y:S04]  /*dc60*/  LDL R3, [R1+0x8] ;  /* 0x0000080001037983 */ /* 0x001e680000100800 */
[----:B------:R-:W2:Y:S01]  /*dc70*/  LDL R2, [R1+0xc] ;  /* 0x00000c0001027983 */ /* 0x000ea20000100800 */
[----:B------:R-:W-:Y:S02]  /*dc80*/  ISETP.NE.AND P0, PT, R16, RZ, PT ;  /* 0x000000ff1000720c */ /* 0x000fe40003f05270 */
[----:B-1----:R-:W-:Y:S02]  /*dc90*/  LEA R4, R3, UR41, 0x3 ;  /* 0x0000002903047c11 */ /* 0x002fe4000f8e18ff */
[----:B--2---:R-:W-:-:S04]  /*dca0*/  SHF.L.U32 R3, R2, 0x1f, RZ ;  /* 0x0000001f02037819 */ /* 0x004fc800000006ff */
[----:B------:R-:W0:Y:S02]  /*dcb0*/  SYNCS.PHASECHK.TRANS64.TRYWAIT P2, [R4+URZ+0x38880], R3 ;  /* 0x03888003040075a7 */ /* 0x000e24000804017f */
[----:B0-----:R-:W-:Y:S05]  /*dcc0*/  @!P2 BRA `(.L_x_189) ;  /* 0x000000340060a947 */ /* 0x001fea0003800000 */
.L_x_258:
[----:B------:R-:W-:Y:S05]  /*dcd0*/  @P0 BRA `(.L_x_190) ;  /* 0x00000000001c0947 */ /* 0x000fea0003800000 */
[----:B------:R-:W1:Y:S01]  /*dce0*/  S2R R2, SR_TID.X ;  /* 0x0000000000027919 */ /* 0x000e620000002100 */
[----:B------:R-:W-:-:S04]  /*dcf0*/  IMAD.MOV.U32 R5, RZ, RZ, 0x8000 ;  /* 0x00008000ff057424 */ /* 0x000fc800078e00ff */
[----:B------:R2:W-:Y:S01]  /*dd00*/  SYNCS.ARRIVE.TRANS64 RZ, [R4+URZ+0x38870], R5 ;  /* 0x0388700504ff79a7 */ /* 0x0005e2000800003f */
[----:B-1----:R-:W-:-:S04]  /*dd10*/  LOP3.LUT R2, R2, 0x1f, RZ, 0xc0, !PT ;  /* 0x0000001f02027812 */ /* 0x002fc800078ec0ff */
[----:B------:R-:W-:-:S13]  /*dd20*/  ISETP.NE.AND P2, PT, R2, RZ, PT ;  /* 0x000000ff0200720c */ /* 0x000fda0003f45270 */
[----:B--2---:R-:W-:Y:S05]  /*dd30*/  @!P2 BRA `(.L_x_190) ;  /* 0x000000000004a947 */ /* 0x004fea0003800000 */
[----:B------:R-:W-:Y:S01]  /*dd40*/  BPT.TRAP 0x1 ;  /* 0x000000040000795c */ /* 0x000fe20000300000 */
.L_x_190:
[----:B------:R-:W2:Y:S04]  /*dd50*/  LDL R2, [R1+0x8] ;  /* 0x0000080001027983 */ /* 0x000ea80000100800 */
[----:B------:R-:W3:Y:S04]  /*dd60*/  LDL R9, [R1+0x28] ;  /* 0x0000280001097983 */ /* 0x000ee80000100800 */
[----:B------:R-:W4:Y:S01]  /*dd70*/  LDL R5, [R1+0x4] ;  /* 0x0000040001057983 */ /* 0x000f220000100800 */
[----:B------:R-:W-:Y:S01]  /*dd80*/  R2UR UR9, R4 ;  /* 0x00000000040972ca */ /* 0x000fe200000e0000 */
[----:B------:R-:W-:Y:S01]  /*dd90*/  UIADD3 UR4, UP0, UR54, 0x470, URZ ;  /* 0x0000047036047890 */ /* 0x000fe2000ff1e03f */
[----:B-----5:R-:W-:Y:S01]  /*dda0*/  R2UR UR13, R0 ;  /* 0x00000000000d72ca */ /* 0x020fe200000e0000 */
[----:B------:R-:W-:Y:S01]  /*ddb0*/  UMOV UR10, URZ ;  /* 0x0000003f000a7c82 */ /* 0x000fe20008000000 */
[----:B------:R-:W-:Y:S01]  /*ddc0*/  UMOV UR6, 0x0 ;  /* 0x0000000000067882 */ /* 0x000fe20000000000 */
[----:B------:R-:W-:Y:S01]  /*ddd0*/  UIADD3.X UR5, URZ, UR55, URZ, UP0, !UPT ;  /* 0x000000373f057290 */ /* 0x000fe200087fe43f */
[----:B------:R-:W-:Y:S01]  /*dde0*/  UMOV UR7, 0x14f00000 ;  /* 0x14f0000000077882 */ /* 0x000fe20000000000 */
[----:B------:R-:W-:-:S06]  /*ddf0*/  UMOV UR15, 0x80 ;  /* 0x00000080000f7882 */ /* 0x000fcc0000000000 */
[----:B------:R-:W-:Y:S01]  /*de00*/  UIADD3 UR9, UR9, 0x38870, URZ ;  /* 0x0003887009097890 */ /* 0x000fe2000fffe03f */
[----:B--2---:R-:W-:-:S04]  /*de10*/  LEA R2, R2, UR41, 0xf ;  /* 0x0000002902027c11 */ /* 0x004fc8000f8e78ff */
[----:B------:R-:W-:Y:S01]  /*de20*/  R2UR UR14, R2 ;  /* 0x00000000020e72ca */ /* 0x000fe200000e0000 */
[----:B---3--:R-:W-:Y:S01]  /*de30*/  IMAD R6, R6, 0x80, R9 ;  /* 0x0000008006067824 */ /* 0x008fe200078e0209 */
[----:B----4-:R-:W-:-:S04]  /*de40*/  R2UR UR12, R5 ;  /* 0x00000000050c72ca */ /* 0x010fc800000e0000 */
[----:B------:R-:W-:-:S07]  /*de50*/  R2UR UR11, R6 ;  /* 0x00000000060b72ca */ /* 0x000fce00000e0000 */
[----:B------:R-:W-:Y:S02]  /*de60*/  UIADD3 UR8, UR14, 0x10400, URZ ;  /* 0x000104000e087890 */ /* 0x000fe4000fffe03f */
[----:B------:R-:W-:-:S07]  /*de70*/  UIADD3 UR14, UR14, 0x14400, URZ ;  /* 0x000144000e0e7890 */ /* 0x000fce000fffe03f */
[----:B------:R1:W-:Y:S02]  /*de80*/  UTMALDG.4D [UR8], [UR4], desc[UR6] ;  /* 0x00000608040075b4 */ /* 0x0003e40008019000 */
[----:B-1----:R-:W-:Y:S01]  /*de90*/  UMOV UR8, UR14 ;  /* 0x0000000e00087c82 */ /* 0x002fe20008000000 */
[----:B------:R-:W-:Y:S02]  /*dea0*/  UMOV UR10, UR15 ;  /* 0x0000000f000a7c82 */ /* 0x000fe40008000000 */
[----:B------:R1:W-:Y:S01]  /*deb0*/  UTMALDG.4D [UR8], [UR4], desc[UR6] ;  /* 0x00000608040075b4 */ /* 0x0003e20008019000 */
[----:B------:R-:W2:Y:S02]  /*dec0*/  SYNCS.PHASECHK.TRANS64.TRYWAIT P2, [R4+URZ+0x38840], R3 ;  /* 0x03884003040075a7 */ /* 0x000ea4000804017f */
[----:B-12---:R-:W-:Y:S05]  /*ded0*/  @!P2 BRA `(.L_x_191) ;  /* 0x0000003000f0a947 */ /* 0x006fea0003800000 */
.L_x_259:
[----:B------:R-:W-:Y:S05]  /*dee0*/  @P0 BRA `(.L_x_192) ;  /* 0x00000000001c0947 */ /* 0x000fea0003800000 */
[----:B------:R-:W2:Y:S01]  /*def0*/  S2R R5, SR_TID.X ;  /* 0x0000000000057919 */ /* 0x000ea20000002100 */
[----:B01----:R-:W-:-:S04]  /*df00*/  IMAD.MOV.U32 R3, RZ, RZ, 0x8000 ;  /* 0x00008000ff037424 */ /* 0x003fc800078e00ff */
[----:B------:R3:W-:Y:S01]  /*df10*/  SYNCS.ARRIVE.TRANS64 RZ, [R4+URZ+0x38830], R3 ;  /* 0x0388300304ff79a7 */ /* 0x0007e2000800003f */
[----:B--2---:R-:W-:-:S04]  /*df20*/  LOP3.LUT R5, R5, 0x1f, RZ, 0xc0, !PT ;  /* 0x0000001f05057812 */ /* 0x004fc800078ec0ff */
[----:B------:R-:W-:-:S13]  /*df30*/  ISETP.NE.AND P0, PT, R5, RZ, PT ;  /* 0x000000ff0500720c */ /* 0x000fda0003f05270 */
[----:B---3--:R-:W-:Y:S05]  /*df40*/  @!P0 BRA `(.L_x_192) ;  /* 0x0000000000048947 */ /* 0x008fea0003800000 */
[----:B------:R-:W-:Y:S01]  /*df50*/  BPT.TRAP 0x1 ;  /* 0x000000040000795c */ /* 0x000fe20000300000 */
.L_x_192:
[----:B01----:R-:W2:Y:S01]  /*df60*/  LDL R3, [R1+0x4] ;  /* 0x0000040001037983 */ /* 0x003ea20000100800 */
        /* <DEDUP_REMOVED lines=15> */
[----:B0-----:R-:W-:Y:S01]  /*e060*/  UMOV UR8, UR14 ;  /* 0x0000000e00087c82 */ /* 0x001fe20008000000 */
[----:B------:R-:W-:Y:S02]  /*e070*/  UMOV UR10, UR15 ;  /* 0x0000000f000a7c82 */ /* 0x000fe40008000000 */
[----:B------:R0:W-:Y:S02]  /*e080*/  UTMALDG.4D [UR8], [UR4], desc[UR6] ;  /* 0x00000608040075b4 */ /* 0x0001e40008019000 */
[----:B0-----:R-:W-:Y:S01]  /*e090*/  NOP ;  /* 0x0000000000007918 */ /* 0x001fe20000000000 */
.L_x_187:
        /* <DEDUP_REMOVED lines=11> */
[C---:B------:R-:W-:Y:S01]  /*e150*/  @P0 R2UR UR13, R8.reuse ;  /* 0x00000000080d02ca */ /* 0x040fe200000e0000 */
[----:B------:R-:W-:Y:S01]  /*e160*/  UMOV UR7, 0x12f00000 ;  /* 0x12f0000000077882 */ /* 0x000fe20000000000 */
[----:B------:R-:W-:Y:S01]  /*e170*/  @P0 R2UR UR19, R7 ;  /* 0x00000000071302ca */ /* 0x000fe200000e0000 */
[----:B------:R-:W-:Y:S01]  /*e180*/  UMOV UR10, URZ ;  /* 0x0000003f000a7c82 */ /* 0x000fe20008000000 */
[----:B------:R-:W-:Y:S01]  /*e190*/  @P0 R2UR UR21, R8 ;  /* 0x00000000081502ca */ /* 0x000fe200000e0000 */
[----:B------:R-:W-:Y:S01]  /*e1a0*/  UMOV UR12, UR38 ;  /* 0x00000026000c7c82 */ /* 0x000fe20008000000 */
[----:B------:R-:W-:Y:S01]  /*e1b0*/  UMOV UR18, 0x80 ;  /* 0x0000008000127882 */ /* 0x000fe20000000000 */
[----:B------:R-:W-:Y:S01]  /*e1c0*/  UMOV UR20, UR38 ;  /* 0x0000002600147c82 */ /* 0x000fe20008000000 */
[----:B------:R-:W-:Y:S01]  /*e1d0*/  UMOV UR17, UR9 ;  /* 0x0000000900117c82 */ /* 0x000fe20008000000 */
[----:B------:R2:W-:Y:S04]  /*e1e0*/  @P0 SYNCS.ARRIVE.TRANS64 RZ, [UR41+0x38800], R2 ;  /* 0x03880002ffff09a7 */ /* 0x0005e80008000029 */
[----:B------:R2:W-:Y:S04]  /*e1f0*/  UTMALDG.4D [UR8], [UR4], desc[UR6] ;  /* 0x00000608040075b4 */ /* 0x0005e80008019000 */
[----:B------:R2:W-:Y:S02]  /*e200*/  UTMALDG.4D [UR16], [UR4], desc[UR6] ;  /* 0x00000610040075b4 */ /* 0x0005e40008019000 */
[----:B--2---:R-:W-:Y:S01]  /*e210*/  NOP ;  /* 0x0000000000007918 */ /* 0x004fe20000000000 */
.L_x_185:
[----:B------:R-:W2:Y:S01]  /*e220*/  LDL.LU R3, [R1+0x34] ;  /* 0x0000340001037983 */ /* 0x000ea20000300800 */
[----:B------:R-:W-:Y:S01]  /*e230*/  BSSY B0, `(.L_x_193) ;  /* 0x0000009000007945 */ /* 0x000fe20003800000 */
[----:B--2---:R-:W-:-:S05]  /*e240*/  VIADD R3, R3, 0x1 ;  /* 0x0000000103037836 */ /* 0x004fca0000000000 */
[----:B------:R-:W-:Y:S01]  /*e250*/  LEA.HI R2, R3, R3, RZ, 0x1 ;  /* 0x0000000303027211 */ /* 0x000fe200078f08ff */
[----:B------:R2:W-:Y:S03]  /*e260*/  STL [R1+0x34], R3 ;  /* 0x0000340301007387 */ /* 0x0005e60000100800 */
[----:B------:R-:W-:-:S05]  /*e270*/  LOP3.LUT R2, R2, 0xfffffffe, RZ, 0xc0, !PT ;  /* 0xfffffffe02027812 */ /* 0x000fca00078ec0ff */
[----:B------:R-:W-:-:S05]  /*e280*/  IMAD.IADD R2, R3, 0x1, -R2 ;  /* 0x0000000103027824 */ /* 0x000fca00078e0a02 */
[----:B------:R-:W-:-:S04]  /*e290*/  SHF.L.U32 R2, R2, 0x1f, RZ ;  /* 0x0000001f02027819 */ /* 0x000fc800000006ff */
[----:B------:R-:W3:Y:S02]  /*e2a0*/  SYNCS.PHASECHK.TRANS64.TRYWAIT P0, [UR41+0x38820], R2 ;  /* 0x03882002ff0075a7 */ /* 0x000ee40008000169 */
[----:B--23--:R-:W-:Y:S05]  /*e2b0*/  @!P0 BRA `(.L_x_194) ;  /* 0x00000030000c8947 */ /* 0x00cfea0003800000 */
.L_x_260:
[----:B0-----:R-:W-:Y:S05]  /*e2c0*/  BSYNC B0 ;  /* 0x0000000000007941 */ /* 0x001fea0003800000 */
.L_x_193:
[----:B------:R-:W-:-:S06]  /*e2d0*/  UISETP.GE.AND UP0, UPT, UR44, 0x81, UPT ;  /* 0x000000812c00788c */ /* 0x000fcc000bf06270 */
[----:B------:R-:W-:-:S13]  /*e2e0*/  PLOP3.LUT P0, PT, PT, PT, UP0, 0x80, 0x0 ;  /* 0x000000000000781c */ /* 0x000fda0003f0f008 */
[----:B------:R-:W-:Y:S05]  /*e2f0*/  @!P0 BRA `(.L_x_195) ;  /* 0x0000001000c48947 */ /* 0x000fea0003800000 */
[----:B------:R0:W5:Y:S01]  /*e300*/  LDL.LU R6, [R1+0xc] ;  /* 0x00000c0001067983 */ /* 0x0001620000300800 */
[----:B------:R-:W-:-:S03]  /*e310*/  ULEA.HI.SX32 UR4, UR43, 0xfffffffe, 0x19 ;  /* 0xfffffffe2b047891 */ /* 0x000fc6000f8fca3f */
[----:B------:R0:W5:Y:S03]  /*e320*/  LDL.LU R7, [R1+0x8] ;  /* 0x0000080001077983 */ /* 0x0001660000300800 */
[----:B------:R-:W-:-:S07]  /*e330*/  IMAD.U32 R21, RZ, RZ, UR4 ;  /* 0x00000004ff157e24 */ /* 0x000fce000f8e00ff */
.L_x_217:
[----:B--23-5:R-:W-:Y:S01]  /*e340*/  VIADD R2, R7, 0x1 ;  /* 0x0000000107027836 */ /* 0x02cfe20000000000 */
[----:B------:R-:W-:Y:S05]  /*e350*/  YIELD ;  /* 0x0000000000007946 */ /* 0x000fea0003800000 */
[----:B------:R-:W-:Y:S01]  /*e360*/  ISETP.NE.AND P0, PT, R2, 0x2, PT ;  /* 0x000000020200780c */ /* 0x000fe20003f05270 */
[----:B------:R-:W-:Y:S03]  /*e370*/  BSSY B0, `(.L_x_196) ;  /* 0x000008e000007945 */ /* 0x000fe60003800000 */
[----:B------:R-:W-:-:S02]  /*e380*/  SEL R3, RZ, 0x1, P0 ;  /* 0x00000001ff037807 */ /* 0x000fc40000000000 */
[----:B-1----:R-:W-:Y:S02]  /*e390*/  SEL R10, R2, RZ, P0 ;  /* 0x000000ff020a7207 */ /* 0x002fe40000000000 */
[----:B------:R-:W-:-:S05]  /*e3a0*/  LOP3.LUT R9, R6, R3, RZ, 0x3c, !PT ;  /* 0x0000000306097212 */ /* 0x000fca00078e3cff */
[----:B------:R2:W-:Y:S04]  /*e3b0*/  STL [R1+0xc], R9 ;  /* 0x00000c0901007387 */ /* 0x0005e80000100800 */
[----:B------:R2:W-:Y:S01]  /*e3c0*/  STL [R1+0x8], R10 ;  /* 0x0000080a01007387 */ /* 0x0005e20000100800 */
[----:B------:R-:W-:Y:S05]  /*e3d0*/  @!P6 BRA `(.L_x_197) ;  /* 0x00000008001ce947 */ /* 0x000fea0003800000 */
[----:B------:R-:W-:Y:S01]  /*e3e0*/  ULDC.64 UR4, c[0x0][0x3f8] ;  /* 0x0000fe0000047ab9 */ /* 0x000fe20000000a00 */
[----:B------:R-:W-:Y:S01]  /*e3f0*/  IMAD.MOV.U32 R8, RZ, RZ, R21 ;  /* 0x000000ffff087224 */ /* 0x000fe200078e0015 */
[----:B------:R-:W-:-:S04]  /*e400*/  ISETP.NE.U32.AND P0, PT, RZ, UR4, PT ;  /* 0x00000004ff007c0c */ /* 0x000fc8000bf05070 */
[----:B------:R-:W-:-:S13]  /*e410*/  ISETP.NE.AND.EX P0, PT, RZ, UR5, PT, P0 ;  /* 0x00000005ff007c0c */ /* 0x000fda000bf05300 */
[----:B------:R-:W-:Y:S05]  /*e420*/  @!P0 BRA `(.L_x_198) ;  /* 0x00000000004c8947 */ /* 0x000fea0003800000 */
[----:B------:R-:W3:Y:S01]  /*e430*/  LDL R5, [R1+0x24] ;  /* 0x0000240001057983 */ /* 0x000ee20000100800 */
[----:B------:R-:W4:Y:S01]  /*e440*/  LDC R8, c[0x0][0x41c] ;  /* 0x00010700ff087b82 */ /* 0x000f220000000800 */
[----:B------:R-:W-:Y:S02]  /*e450*/  ULDC.64 UR6, c[0x0][0x408] ;  /* 0x0001020000067ab9 */ /* 0x000fe40000000a00 */
[----:B-1----:R-:W2:Y:S01]  /*e460*/  LDL R4, [R1+0x10] ;  /* 0x0000100001047983 */ /* 0x002ea20000100800 */
[----:B----4-:R-:W-:-:S13]  /*e470*/  ISETP.NE.AND P0, PT, R8, 0x1, PT ;  /* 0x000000010800780c */ /* 0x010fda0003f05270 */
[----:B------:R-:W1:Y:S02]  /*e480*/  @P0 LDC.64 R2, c[0x0][0x420] ;  /* 0x00010800ff020b82 */ /* 0x000e640000000a00 */
[----:B-1----:R-:W-:-:S04]  /*e490*/  @P0 IMAD.HI.U32 R0, R21, R2, RZ ;  /* 0x0000000215000227 */ /* 0x002fc800078e00ff */
[----:B------:R-:W-:Y:S01]  /*e4a0*/  IMAD.MOV.U32 R2, RZ, RZ, R21 ;  /* 0x000000ffff027224 */ /* 0x000fe200078e0015 */
[----:B------:R-:W-:-:S04]  /*e4b0*/  @P0 SHF.R.U32.HI R2, RZ, R3, R0 ;  /* 0x00000003ff020219 */ /* 0x000fc80000011600 */
[--C-:B------:R-:W-:Y:S01]  /*e4c0*/  SHF.R.S32.HI R3, RZ, 0x1f, R2.reuse ;  /* 0x0000001fff037819 */ /* 0x100fe20000011402 */
[----:B------:R-:W-:-:S04]  /*e4d0*/  IMAD.MOV R0, RZ, RZ, -R2 ;  /* 0x000000ffff007224 */ /* 0x000fc800078e0a02 */
[----:B------:R-:W-:Y:S02]  /*e4e0*/  IMAD R8, R8, R0, R21 ;  /* 0x0000000008087224 */ /* 0x000fe400078e0215 */
[----:B---3--:R-:W-:-:S04]  /*e4f0*/  IMAD R0, R5, UR6, RZ ;  /* 0x0000000605007c24 */ /* 0x008fc8000f8e02ff */
[C---:B--2---:R-:W-:Y:S02]  /*e500*/  IMAD R0, R4.reuse, UR7, R0 ;  /* 0x0000000704007c24 */ /* 0x044fe4000f8e0200 */
[----:B------:R-:W-:-:S04]  /*e510*/  IMAD.WIDE.U32 R2, R4, UR6, R2 ;  /* 0x0000000604027c25 */ /* 0x000fc8000f8e0002 */
[----:B------:R-:W-:Y:S01]  /*e520*/  IMAD.IADD R0, R0, 0x1, R3 ;  /* 0x0000000100007824 */ /* 0x000fe200078e0203 */
[----:B------:R-:W-:-:S04]  /*e530*/  LEA R4, P0, R2, UR4, 0x2 ;  /* 0x0000000402047c11 */ /* 0x000fc8000f8010ff */
[----:B------:R-:W-:-:S05]  /*e540*/  LEA.HI.X R5, R2, UR5, R0, 0x2, P0 ;  /* 0x0000000502057c11 */ /* 0x000fca00080f1400 */
[----:B------:R3:W5:Y:S04]  /*e550*/  LDG.E R0, desc[UR46][R4.64] ;  /* 0x0000002e04007981 */ /* 0x000768000c1e1900 */
.L_x_198:
[----:B-1-3--:R-:W-:Y:S01]  /*e560*/  LEA R4, R10, UR41, 0x3 ;  /* 0x000000290a047c11 */ /* 0x00afe2000f8e18ff */
[----:B------:R-:W1:Y:S01]  /*e570*/  S2R R2, SR_TID.X ;  /* 0x0000000000027919 */ /* 0x000e620000002100 */
[----:B------:R-:W-:Y:S01]  /*e580*/  SHF.L.U32 R3, R9, 0x1f, RZ ;  /* 0x0000001f09037819 */ /* 0x000fe200000006ff */
[----:B------:R-:W-:Y:S03]  /*e590*/  BSSY B1, `(.L_x_199) ;  /* 0x0000005000017945 */ /* 0x000fe60003800000 */
[----:B------:R-:W3:Y:S01]  /*e5a0*/  SYNCS.PHASECHK.TRANS64.TRYWAIT P0, [R4+URZ+0x38880], R3 ;  /* 0x03888003040075a7 */ /* 0x000ee2000800017f */
[----:B-1----:R-:W-:-:S04]  /*e5b0*/  LOP3.LUT R2, R2, 0x7f, RZ, 0xc0, !PT ;  /* 0x0000007f02027812 */ /* 0x002fc800078ec0ff */
[----:B------:R-:W-:Y:S01]  /*e5c0*/  ISETP.NE.AND P2, PT, R2, RZ, PT ;  /* 0x000000ff0200720c */ /* 0x000fe20003f45270 */
[----:B---3--:R-:W-:-:S12]  /*e5d0*/  @!P0 BRA `(.L_x_200) ;  /* 0x0000002c005c8947 */ /* 0x008fd80003800000 */
.L_x_261:
[----:B------:R-:W-:Y:S05]  /*e5e0*/  BSYNC B1 ;  /* 0x0000000000017941 */ /* 0x000fea0003800000 */
.L_x_199:
[----:B------:R-:W-:Y:S04]  /*e5f0*/  BSSY B1, `(.L_x_201) ;  /* 0x0000009000017945 */ /* 0x000fe80003800000 */
[----:B------:R-:W-:Y:S05]  /*e600*/  @P2 BRA `(.L_x_202) ;  /* 0x00000000001c2947 */ /* 0x000fea0003800000 */
[----:B------:R-:W3:Y:S02]  /*e610*/  S2R R2, SR_TID.X ;  /* 0x0000000000027919 */ /* 0x000ee40000002100 */
[----:B---3--:R-:W-:Y:S01]  /*e620*/  LOP3.LUT R5, R2, 0x1f, RZ, 0xc0, !PT ;  /* 0x0000001f02057812 */ /* 0x008fe200078ec0ff */
[----:B------:R-:W-:-:S03]  /*e630*/  IMAD.MOV.U32 R2, RZ, RZ, 0x8000 ;  /* 0x00008000ff027424 */ /* 0x000fc600078e00ff */
[----:B------:R-:W-:Y:S01]  /*e640*/  ISETP.NE.AND P0, PT, R5, RZ, PT ;  /* 0x000000ff0500720c */ /* 0x000fe20003f05270 */
[----:B------:R3:W-:-:S12]  /*e650*/  SYNCS.ARRIVE.TRANS64 RZ, [R4+URZ+0x38870], R2 ;  /* 0x0388700204ff79a7 */ /* 0x0007d8000800003f */
[----:B---3--:R-:W-:Y:S05]  /*e660*/  @!P0 BRA `(.L_x_202) ;  /* 0x0000000000048947 */ /* 0x008fea0003800000 */
[----:B------:R-:W-:Y:S01]  /*e670*/  BPT.TRAP 0x1 ;  /* 0x000000040000795c */ /* 0x000fe20000300000 */
.L_x_202:
[----:B------:R-:W-:Y:S05]  /*e680*/  BSYNC B1 ;  /* 0x0000000000017941 */ /* 0x000fea0003800000 */
.L_x_201:
[----:B------:R-:W3:Y:S04]  /*e690*/  LDL R2, [R1+0x8] ;  /* 0x0000080001027983 */ /* 0x000ee80000100800 */
[----:B--2---:R-:W2:Y:S04]  /*e6a0*/  LDL R9, [R1+0x4] ;  /* 0x0000040001097983 */ /* 0x004ea80000100800 */
[----:B------:R-:W4:Y:S01]  /*e6b0*/  LDL R5, [R1+0x28] ;  /* 0x0000280001057983 */ /* 0x000f220000100800 */
[----:B------:R-:W-:-:S05]  /*e6c0*/  IMAD.MOV.U32 R13, RZ, RZ, RZ ;  /* 0x000000ffff0d7224 */ /* 0x000fca00078e00ff */
[----:B------:R-:W-:Y:S01]  /*e6d0*/  R2UR UR10, R13 ;  /* 0x000000000d0a72ca */ /* 0x000fe200000e0000 */
[----:B------:R-:W-:Y:S01]  /*e6e0*/  UIADD3 UR4, UP0, UR54, 0x470, URZ ;  /* 0x0000047036047890 */ /* 0x000fe2000ff1e03f */
[----:B------:R-:W-:Y:S01]  /*e6f0*/  PLOP3.LUT P0, PT, PT, PT, PT, 0x80, 0x0 ;  /* 0x000000000000781c */ /* 0x000fe20003f0f070 */
[----:B------:R-:W-:Y:S01]  /*e700*/  UMOV UR6, 0x0 ;  /* 0x0000000000067882 */ /* 0x000fe20000000000 */
[----:B------:R-:W-:Y:S01]  /*e710*/  UMOV UR7, 0x14f00000 ;  /* 0x14f0000000077882 */ /* 0x000fe20000000000 */
[----:B------:R-:W-:Y:S01]  /*e720*/  UIADD3.X UR5, URZ, UR55, URZ, UP0, !UPT ;  /* 0x000000373f057290 */ /* 0x000fe200087fe43f */
[----:B---3--:R-:W-:Y:S02]  /*e730*/  LEA R2, R2, UR41, 0xf ;  /* 0x0000002902027c11 */ /* 0x008fe4000f8e78ff */
[----:B--2---:R-:W-:-:S03]  /*e740*/  R2UR UR12, R9 ;  /* 0x00000000090c72ca */ /* 0x004fc600000e0000 */
[----:B------:R-:W-:Y:S02]  /*e750*/  VIADD R9, R2, 0x10400 ;  /* 0x0001040002097836 */ /* 0x000fe40000000000 */
[----:B----4-:R-:W-:Y:S02]  /*e760*/  IMAD R8, R8, 0x80, R5 ;  /* 0x0000008008087824 */ /* 0x010fe400078e0205 */
[----:B------:R-:W-:-:S08]  /*e770*/  VIADD R5, R4, 0x38870 ;  /* 0x0003887004057836 */ /* 0x000fd00000000000 */
.L_x_203:
        /* <DEDUP_REMOVED lines=8> */
[----:B--2---:R-:W-:Y:S05]  /*e800*/  @P0 BRA.U.ANY `(.L_x_203) ;  /* 0xfffffffd00dc0947 */ /* 0x004fea000393ffff */
[----:B------:R-:W2:Y:S01]  /*e810*/  LDL R10, [R1+0x4] ;  /* 0x00000400010a7983 */ /* 0x000ea20000100800 */
[----:B------:R-:W-:Y:S01]  /*e820*/  IMAD.MOV.U32 R12, RZ, RZ, 0x80 ;  /* 0x00000080ff0c7424 */ /* 0x000fe200078e00ff */
[----:B------:R-:W-:Y:S01]  /*e830*/  PLOP3.LUT P0, PT, PT, PT, PT, 0x80, 0x0 ;  /* 0x000000000000781c */ /* 0x000fe20003f0f070 */
[----:B------:R-:W-:Y:S01]  /*e840*/  VIADD R9, R2, 0x14400 ;  /* 0x0001440002097836 */ /* 0x000fe20000000000 */
[----:B------:R-:W-:Y:S01]  /*e850*/  UMOV UR6, 0x0 ;  /* 0x0000000000067882 */ /* 0x000fe20000000000 */
[----:B------:R-:W-:Y:S01]  /*e860*/  UMOV UR7, 0x14f00000 ;  /* 0x14f0000000077882 */ /* 0x000fe20000000000 */
[----:B------:R-:W-:Y:S02]  /*e870*/  R2UR UR10, R12 ;  /* 0x000000000c0a72ca */ /* 0x000fe400000e0000 */
[----:B--2---:R-:W-:-:S15]  /*e880*/  R2UR UR12, R10 ;  /* 0x000000000a0c72ca */ /* 0x004fde00000e0000 */
.L_x_204:
        /* <DEDUP_REMOVED lines=8> */
[----:B--2---:R-:W-:Y:S05]  /*e910*/  @P0 BRA.U.ANY `(.L_x_204) ;  /* 0xfffffffd00dc0947 */ /* 0x004fea000393ffff */
[----:B------:R-:W2:Y:S01]  /*e920*/  SYNCS.PHASECHK.TRANS64.TRYWAIT P0, [R4+URZ+0x38840], R3 ;  /* 0x03884003040075a7 */ /* 0x000ea2000800017f */
[----:B------:R-:W-:Y:S04]  /*e930*/  BSSY B1, `(.L_x_205) ;  /* 0x0000002000017945 */ /* 0x000fe80003800000 */
[----:B--2---:R-:W-:Y:S05]  /*e940*/  @!P0 BRA `(.L_x_206) ;  /* 0x0000002800948947 */ /* 0x004fea0003800000 */
.L_x_262:
[----:B------:R-:W-:Y:S05]  /*e950*/  BSYNC B1 ;  /* 0x0000000000017941 */ /* 0x000fea0003800000 */
.L_x_205:
[----:B------:R-:W-:Y:S01]  /*e960*/  BSSY B1, `(.L_x_207) ;  /* 0x000000b000017945 */ /* 0x000fe20003800000 */
[----:B------:R-:W-:Y:S02]  /*e970*/  IMAD.MOV.U32 R10, RZ, RZ, 0x0 ;  /* 0x00000000ff0a7424 */ /* 0x000fe400078e00ff */
[----:B------:R-:W-:Y:S01]  /*e980*/  IMAD.MOV.U32 R11, RZ, RZ, 0x14f00000 ;  /* 0x14f00000ff0b7424 */ /* 0x000fe200078e00ff */
[----:B------:R-:W-:Y:S06]  /*e990*/  @P2 BRA `(.L_x_208) ;  /* 0x00000000001c2947 */ /* 0x000fec0003800000 */
[----:B------:R-:W3:Y:S01]  /*e9a0*/  S2R R5, SR_TID.X ;  /* 0x0000000000057919 */ /* 0x000ee20000002100 */
[----:B-12---:R-:W-:-:S04]  /*e9b0*/  IMAD.MOV.U32 R3, RZ, RZ, 0x8000 ;  /* 0x00008000ff037424 */ /* 0x006fc800078e00ff */
[----:B------:R4:W-:Y:S01]  /*e9c0*/  SYNCS.ARRIVE.TRANS64 RZ, [R4+URZ+0x38830], R3 ;  /* 0x0388300304ff79a7 */ /* 0x0009e2000800003f */
[----:B---3--:R-:W-:-:S04]  /*e9d0*/  LOP3.LUT R5, R5, 0x1f, RZ, 0xc0, !PT ;  /* 0x0000001f05057812 */ /* 0x008fc800078ec0ff */
[----:B------:R-:W-:-:S13]  /*e9e0*/  ISETP.NE.AND P0, PT, R5, RZ, PT ;  /* 0x000000ff0500720c */ /* 0x000fda0003f05270 */
[----:B----4-:R-:W-:Y:S05]  /*e9f0*/  @!P0 BRA `(.L_x_208) ;  /* 0x0000000000048947 */ /* 0x010fea0003800000 */
[----:B------:R-:W-:Y:S01]  /*ea00*/  BPT.TRAP 0x1 ;  /* 0x000000040000795c */ /* 0x000fe20000300000 */
.L_x_208:
[----:B------:R-:W-:Y:S05]  /*ea10*/  BSYNC B1 ;  /* 0x0000000000017941 */ /* 0x000fea0003800000 */
.L_x_207:
[----:B-12---:R-:W2:Y:S01]  /*ea20*/  LDL R3, [R1+0x4] ;  /* 0x0000040001037983 */ /* 0x006ea20000100800 */
[----:B------:R-:W-:Y:S01]  /*ea30*/  R2UR UR10, R13 ;  /* 0x000000000d0a72ca */ /* 0x000fe200000e0000 */
[----:B------:R-:W-:Y:S01]  /*ea40*/  UIADD3 UR4, UP0, UR54, 0x370, URZ ;  /* 0x0000037036047890 */ /* 0x000fe2000ff1e03f */
[----:B------:R-:W-:Y:S01]  /*ea50*/  R2UR UR6, R10 ;  /* 0x000000000a0672ca */ /* 0x000fe200000e0000 */
[----:B------:R-:W-:Y:S01]  /*ea60*/  VIADD R4, R4, 0x38830 ;  /* 0x0003883004047836 */ /* 0x000fe20000000000 */
[----:B------:R-:W-:Y:S01]  /*ea70*/  R2UR UR7, R11 ;  /* 0x000000000b0772ca */ /* 0x000fe200000e0000 */
[----:B------:R-:W-:Y:S01]  /*ea80*/  UIADD3.X UR5, URZ, UR55, URZ, UP0, !UPT ;  /* 0x000000373f057290 */ /* 0x000fe200087fe43f */
[----:B------:R-:W-:Y:S02]  /*ea90*/  PLOP3.LUT P0, PT, PT, PT, PT, 0x80, 0x0 ;  /* 0x000000000000781c */ /* 0x000fe40003f0f070 */
[----:B--2---:R-:W-:Y:S01]  /*eaa0*/  R2UR UR12, R3 ;  /* 0x00000000030c72ca */ /* 0x004fe200000e0000 */
[----:B------:R-:W-:-:S14]  /*eab0*/  VIADD R3, R2, 0x28400 ;  /* 0x0002840002037836 */ /* 0x000fdc0000000000 */
.L_x_209:
        /* <DEDUP_REMOVED lines=16> */
.L_x_210:
        /* <DEDUP_REMOVED lines=9> */
.L_x_197:
[----:B------:R-:W-:Y:S05]  /*ec50*/  BSYNC B0 ;  /* 0x0000000000007941 */ /* 0x000fea0003800000 */
.L_x_196:
[----:B------:R-:W-:-:S06]  /*ec60*/  UISETP.NE.AND UP0, UPT, UR42, 0x3, UPT ;  /* 0x000000032a00788c */ /* 0x000fcc000bf05270 */
[----:B------:R-:W-:-:S13]  /*ec70*/  PLOP3.LUT P0, PT, PT, PT, UP0, 0x80, 0x0 ;  /* 0x000000000000781c */ /* 0x000fda0003f0f008 */
[----:B------:R-:W-:Y:S05]  /*ec80*/  @!P0 BRA `(.L_x_211) ;  /* 0x0000000000048947 */ /* 0x000fea0003800000 */
[----:B------:R-:W-:Y:S01]  /*ec90*/  BPT.TRAP 0x1 ;  /* 0x000000040000795c */ /* 0x000fe20000300000 */
.L_x_211:
        /* <DEDUP_REMOVED lines=9> */
.L_x_263:
[----:B------:R-:W-:Y:S05]  /*ed30*/  BSYNC B0 ;  /* 0x0000000000007941 */ /* 0x000fea0003800000 */
.L_x_212:
[----:B------:R-:W-:Y:S05]  /*ed40*/  @!P0 BRA `(.L_x_214) ;  /* 0x0000000000048947 */ /* 0x000fea0003800000 */
[----:B------:R-:W-:Y:S01]  /*ed50*/  BPT.TRAP 0x1 ;  /* 0x000000040000795c */ /* 0x000fe20000300000 */
.L_x_214:
[----:B---3--:R-:W3:Y:S01]  /*ed60*/  LDL R3, [R1] ;  /* 0x0000000001037983 */ /* 0x008ee20000100800 */
[----:B------:R-:W-:Y:S01]  /*ed70*/  SHF.L.U32 R2, R6, 0x1f, RZ ;  /* 0x0000001f06027819 */ /* 0x000fe200000006ff */
[----:B------:R-:W-:-:S03]  /*ed80*/  IMAD.SHL.U32 R12, R7, 0x8000, RZ ;  /* 0x00008000070c7824 */ /* 0x000fc600078e00ff */
[----:B---3--:R-:W3:Y:S02]  /*ed90*/  SYNCS.PHASECHK.TRANS64.TRYWAIT P2, [R3+URZ+0x38860], R2 ;  /* 0x03886002030075a7 */ /* 0x008ee4000804017f */
[----:B---3--:R-:W-:Y:S05]  /*eda0*/  @!P2 BRA `(.L_x_215) ;  /* 0x0000002400a8a947 */ /* 0x008fea0003800000 */
.L_x_264:
[----:B---3--:R-:W3:Y:S04]  /*edb0*/  LDL R3, [R1+0x30] ;  /* 0x0000300001037983 */ /* 0x008ee80000100800 */
[----:B------:R-:W4:Y:S04]  /*edc0*/  LDL R16, [R1+0x18] ;  /* 0x0000180001107983 */ /* 0x000f280000100800 */
[----:B------:R-:W5:Y:S01]  /*edd0*/  LDL R13, [R1+0x2c] ;  /* 0x00002c00010d7983 */ /* 0x000f620000100800 */
[----:B------:R-:W-:Y:S05]  /*ede0*/  WARPSYNC.ALL ;  /* 0x0000000000007948 */ /* 0x000fea0003800000 */
[----:B---3--:R-:W-:-:S05]  /*edf0*/  LOP3.LUT R2, R12, R3, RZ, 0xfc, !PT ;  /* 0x000000030c027212 */ /* 0x008fca00078efcff */
[----:B--2---:R-:W1:Y:S01]  /*ee00*/  LDSM.16.MT88.4 R8, [R2+UR41+0x10400] ;  /* 0x010400290208783b */ /* 0x004e620008004200 */
        /* <DEDUP_REMOVED lines=27> */
[----:B------:R-:W2:Y:S04]  /*efc0*/  LDSM.16.MT88.4 R8, [R2+UR41+0x11400] ;  /* 0x011400290208783b */ /* 0x000ea80008004200 */
[----:B-1----:R-:W3:Y:S01]  /*efd0*/  LDL R18, [R1+0x14] ;  /* 0x0000140001127983 */ /* 0x002ee20000100800 */
[C-C-:B--2---:R-:W-:Y:S02]  /*efe0*/  PRMT R4, R8.reuse, 0x6420, R9.reuse ;  /* 0x0000642008047816 */ /* 0x144fe40000000009 */
        /* <DEDUP_REMOVED lines=9> */
[----:B---3--:R-:W-:-:S05]  /*f080*/  IADD3 R16, R18, 0x400, R20 ;  /* 0x0000040012107810 */ /* 0x008fca0007ffe014 */
        /* <DEDUP_REMOVED lines=58> */
[----:B------:R-:W2:Y:S01]  /*f430*/  LDSM.16.MT88.4 R4, [R3+0x17400] ;  /* 0x017400000304783b */ /* 0x000ea20000004200 */
[C-C-:B-1----:R-:W-:Y:S02]  /*f440*/  PRMT R12, R8.reuse, 0x6420, R9.reuse ;  /* 0x00006420080c7816 */ /* 0x142fe40000000009 */
[----:B------:R-:W-:-:S02]  /*f450*/  PRMT R13, R8, 0x7531, R9 ;  /* 0x00007531080d7816 */ /* 0x000fc40000000009 */
[C-C-:B------:R-:W-:Y:S02]  /*f460*/  PRMT R14, R10.reuse, 0x6420, R11.reuse ;  /* 0x000064200a0e7816 */ /* 0x140fe4000000000b */
[----:B------:R-:W-:Y:S02]  /*f470*/  PRMT R15, R10, 0x7531, R11 ;  /* 0x000075310a0f7816 */ /* 0x000fe4000000000b */
[C-C-:B--2---:R-:W-:Y:S02]  /*f480*/  PRMT R8, R4.reuse, 0x6420, R5.reuse ;  /* 0x0000642004087816 */ /* 0x144fe40000000005 */
        /* <DEDUP_REMOVED lines=10> */
[----:B--2---:R-:W2:Y:S01]  /*f530*/  FENCE.VIEW.ASYNC.S ;  /* 0x00000000000073c6 */ /* 0x004ea20000000000 */
[----:B------:R-:W-:Y:S05]  /*f540*/  @!P0 BRA `(.L_x_216) ;  /* 0x0000000000048947 */ /* 0x000fea0003800000 */
[----:B------:R-:W-:Y:S01]  /*f550*/  BPT.TRAP 0x1 ;  /* 0x000000040000795c */ /* 0x000fe20000300000 */
.L_x_216:
[----:B------:R-:W2:Y:S01]  /*f560*/  LDL.LU R2, [R1] ;  /* 0x0000000001027983 */ /* 0x000ea20000300800 */
[C---:B------:R-:W-:Y:S01]  /*f570*/  ISETP.GT.AND P0, PT, R21.reuse, RZ, PT ;  /* 0x000000ff1500720c */ /* 0x040fe20003f04270 */
[----:B------:R-:W-:Y:S02]  /*f580*/  VIADD R21, R21, 0xffffffff ;  /* 0xffffffff15157836 */ /* 0x000fe40000000000 */
[----:B------:R3:W5:Y:S04]  /*f590*/  LDL R6, [R1+0xc] ;  /* 0x00000c0001067983 */ /* 0x0007680000100800 */
[----:B------:R3:W5:Y:S01]  /*f5a0*/  LDL R7, [R1+0x8] ;  /* 0x0000080001077983 */ /* 0x0007620000100800 */
[----:B--2---:R2:W-:Y:S02]  /*f5b0*/  SYNCS.ARRIVE.TRANS64.A1T0 RZ, [R2+URZ+0x38850], RZ ;  /* 0x038850ff02ff79a7 */ /* 0x0045e4000810003f */
[----:B--2---:R-:W-:-:S05]  /*f5c0*/  @!P1 VIADD R2, R2, 0x38880 ;  /* 0x0003888002029836 */ /* 0x004fca0000000000 */
[----:B------:R-:W-:Y:S01]  /*f5d0*/  @!P1 PRMT R2, RZ, 0x654, R2 ;  /* 0x00000654ff029816 */ /* 0x000fe20000000002 */
[----:B------:R-:W-:Y:S06]  /*f5e0*/  BAR.SYNC.DEFER_BLOCKING 0x2, 0x80 ;  /* 0x0082000000007b1d */ /* 0x000fec0000010000 */
[----:B------:R3:W-:Y:S01]  /*f5f0*/  @!P1 SYNCS.ARRIVE.TRANS64.RED.A1T0 RZ, [R2+URZ], RZ ;  /* 0x000000ff02ff99a7 */ /* 0x0007e2000810043f */
[----:B------:R-:W-:Y:S05]  /*f600*/  @P0 BRA `(.L_x_217) ;  /* 0xffffffec004c0947 */ /* 0x000fea000383ffff */
.L_x_195:
[----:B------:R-:W-:Y:S04]  /*f610*/  BSSY B0, `(.L_x_218) ;  /* 0x000000f000007945 */ /* 0x000fe80003800000 */
[----:B------:R-:W-:Y:S05]  /*f620*/  @P1 BRA `(.L_x_219) ;  /* 0x0000000000341947 */ /* 0x000fea0003800000 */
[----:B------:R-:W4:Y:S01]  /*f630*/  S2R R5, SR_LANEID ;  /* 0x0000000000057919 */ /* 0x000f220000000000 */
[----:B------:R-:W-:Y:S01]  /*f640*/  VOTEU.ANY UR4, UPT, PT ;  /* 0x0000000000047886 */ /* 0x000fe200038e0100 */
[----:B--23--:R-:W2:Y:S01]  /*f650*/  LDC.64 R2, c[0x0][0xc38] ;  /* 0x00030e00ff027b82 */ /* 0x00cea20000000a00 */
[----:B------:R-:W4:Y:S02]  /*f660*/  FLO.U32 R0, UR4 ;  /* 0x0000000400007d00 */ /* 0x000f2400080e0000 */
[----:B----4-:R-:W-:-:S06]  /*f670*/  ISETP.EQ.U32.AND P0, PT, R0, R5, PT ;  /* 0x000000050000720c */ /* 0x010fcc0003f02070 */
[----:B------:R-:W2:Y:S07]  /*f680*/  POPC R5, UR4 ;  /* 0x0000000400057d09 */ /* 0x000eae0008000000 */
[----:B--2---:R-:W2:Y:S01]  /*f690*/  @P0 ATOMG.E.ADD.STRONG.GPU PT, R3, desc[UR46][R2.64], R5 ;  /* 0x00000005020309a8 */ /* 0x004ea200081ee1ee */
[----:B-1----:R-:W1:Y:S02]  /*f6a0*/  S2R R4, SR_LTMASK ;  /* 0x0000000000047919 */ /* 0x002e640000003900 */
[----:B-1----:R-:W-:-:S04]  /*f6b0*/  LOP3.LUT R4, R4, UR4, RZ, 0xc0, !PT ;  /* 0x0000000404047c12 */ /* 0x002fc8000f8ec0ff */
[----:B-----5:R-:W1:Y:S01]  /*f6c0*/  POPC R7, R4 ;  /* 0x0000000400077309 */ /* 0x020e620000000000 */
[----:B--2---:R-:W1:Y:S02]  /*f6d0*/  SHFL.IDX PT, R0, R3, R0, 0x1f ;  /* 0x00001f0003007589 */ /* 0x004e6400000e0000 */
[----:B-1----:R-:W-:-:S05]  /*f6e0*/  IADD3 R0, R0, UR50, R7 ;  /* 0x0000003200007c10 */ /* 0x002fca000fffe007 */
[----:B------:R4:W-:Y:S02]  /*f6f0*/  STL [R1+0x20], R0 ;  /* 0x0000200001007387 */ /* 0x0009e40000100800 */
.L_x_219:
[----:B------:R-:W-:Y:S05]  /*f700*/  BSYNC B0 ;  /* 0x0000000000007941 */ /* 0x000fea0003800000 */
.L_x_218:
[----:B------:R-:W-:-:S06]  /*f710*/  UISETP.NE.AND UP0, UPT, UR42, 0x3, UPT ;  /* 0x000000032a00788c */ /* 0x000fcc000bf05270 */
[----:B------:R-:W-:-:S13]  /*f720*/  PLOP3.LUT P0, PT, PT, PT, UP0, 0x80, 0x0 ;  /* 0x000000000000781c */ /* 0x000fda0003f0f008 */
[----:B------:R-:W-:Y:S05]  /*f730*/  @!P0 BRA `(.L_x_220) ;  /* 0x0000000000048947 */ /* 0x000fea0003800000 */
[----:B------:R-:W-:Y:S01]  /*f740*/  BPT.TRAP 0x1 ;  /* 0x000000040000795c */ /* 0x000fe20000300000 */
.L_x_220:
[----:B----4-:R-:W4:Y:S04]  /*f750*/  LDL R0, [R1+0xc] ;  /* 0x00000c0001007983 */ /* 0x010f280000100800 */
[----:B--23--:R-:W2:Y:S01]  /*f760*/  LDL R2, [R1+0x8] ;  /* 0x0000080001027983 */ /* 0x00cea20000100800 */
[----:B------:R-:W-:Y:S01]  /*f770*/  BSSY B0, `(.L_x_221) ;  /* 0x0000008000007945 */ /* 0x000fe20003800000 */
[----:B----4-:R-:W-:-:S04]  /*f780*/  LOP3.LUT R0, R0, 0x1, RZ, 0x3c, !PT ;  /* 0x0000000100007812 */ /* 0x010fc800078e3cff */
[----:B------:R-:W-:Y:S02]  /*f790*/  SHF.L.U32 R0, R0, 0x1f, RZ ;  /* 0x0000001f00007819 */ /* 0x000fe400000006ff */
[----:B--2---:R-:W-:-:S04]  /*f7a0*/  LEA R21, R2, UR41, 0x3 ;  /* 0x0000002902157c11 */ /* 0x004fc8000f8e18ff */
[----:B------:R-:W2:Y:S01]  /*f7b0*/  SYNCS.PHASECHK.TRANS64.TRYWAIT P0, [R21+URZ+0x38870], R0 ;  /* 0x03887000150075a7 */ /* 0x000ea2000800017f */
[----:B------:R-:W-:-:S05]  /*f7c0*/  IMAD.U32 R2, RZ, RZ, UR51 ;  /* 0x00000033ff027e24 */ /* 0x000fca000f8e00ff */
[----:B------:R-:W-:Y:S01]  /*f7d0*/  ISETP.NE.AND P2, PT, R2, 0x3, PT ;  /* 0x000000030200780c */ /* 0x000fe20003f45270 */
[----:B--2---:R-:W-:-:S12]  /*f7e0*/  @!P0 BRA `(.L_x_222) ;  /* 0x0000001c00308947 */ /* 0x004fd80003800000 */
.L_x_265:
[----:B------:R-:W-:Y:S05]  /*f7f0*/  BSYNC B0 ;  /* 0x0000000000007941 */ /* 0x000fea0003800000 */
.L_x_221:
[----:B------:R-:W-:Y:S05]  /*f800*/  @!P2 BRA `(.L_x_223) ;  /* 0x000000000004a947 */ /* 0x000fea0003800000 */
[----:B------:R-:W-:Y:S01]  /*f810*/  BPT.TRAP 0x1 ;  /* 0x000000040000795c */ /* 0x000fe20000300000 */
.L_x_223:
[----:B--2---:R-:W2:Y:S02]  /*f820*/  LDL R0, [R1+0xc] ;  /* 0x00000c0001007983 */ /* 0x004ea40000100800 */
[----:B--2---:R-:W-:-:S04]  /*f830*/  SHF.L.U32 R0, R0, 0x1f, RZ ;  /* 0x0000001f00007819 */ /* 0x004fc800000006ff */
[----:B------:R-:W2:Y:S02]  /*f840*/  SYNCS.PHASECHK.TRANS64.TRYWAIT P0, [R21+URZ+0x38860], R0 ;  /* 0x03886000150075a7 */ /* 0x000ea4000800017f */
[----:B--2---:R-:W-:Y:S05]  /*f850*/  @!P0 BRA `(.L_x_224) ;  /* 0x0000001c00288947 */ /* 0x004fea0003800000 */
.L_x_266:
[----:B------:R-:W3:Y:S04]  /*f860*/  LDL R3, [R1+0x8] ;  /* 0x0000080001037983 */ /* 0x000ee80000100800 */
[----:B------:R-:W2:Y:S04]  /*f870*/  LDL R2, [R1+0x30] ;  /* 0x0000300001027983 */ /* 0x000ea80000100800 */
[----:B-1----:R-:W4:Y:S04]  /*f880*/  LDL R16, [R1+0x18] ;  /* 0x0000180001107983 */ /* 0x002f280000100800 */
[----:B------:R-:W4:Y:S01]  /*f890*/  LDL R12, [R1+0x2c] ;  /* 0x00002c00010c7983 */ /* 0x000f220000100800 */
[----:B------:R-:W-:Y:S05]  /*f8a0*/  WARPSYNC.ALL ;  /* 0x0000000000007948 */ /* 0x000fea0003800000 */
[----:B---3--:R-:W-:-:S05]  /*f8b0*/  IMAD.SHL.U32 R3, R3, 0x8000, RZ ;  /* 0x0000800003037824 */ /* 0x008fca00078e00ff */
[----:B--2---:R-:W-:-:S05]  /*f8c0*/  LOP3.LUT R0, R3, R2, RZ, 0xfc, !PT ;  /* 0x0000000203007212 */ /* 0x004fca00078efcff */
[----:B-----5:R-:W1:Y:S01]  /*f8d0*/  LDSM.16.MT88.4 R4, [R0+UR41+0x10400] ;  /* 0x010400290004783b */ /* 0x020e620008004200 */
        /* <DEDUP_REMOVED lines=117> */
.L_x_225:
[----:B------:R-:W3:Y:S01]  /*10030*/  LDL.LU R2, [R1+0x8] ;  /* 0x0000080001027983 */ /* 0x000ee20000300800 */
[----:B-1----:R-:W-:Y:S03]  /*10040*/  SYNCS.ARRIVE.TRANS64.A1T0 RZ, [R21+URZ+0x38850], RZ ;  /* 0x038850ff15ff79a7 */ /* 0x002fe6000810003f */
[----:B--2---:R-:W2:Y:S01]  /*10050*/  LDL.LU R3, [R1+0xc] ;  /* 0x00000c0001037983 */ /* 0x004ea20000300800 */
[----:B------:R-:W-:-:S05]  /*10060*/  @!P1 VIADD R0, R21, 0x38880 ;  /* 0x0003888015009836 */ /* 0x000fca0000000000 */
[----:B------:R-:W-:Y:S01]  /*10070*/  @!P1 PRMT R0, RZ, 0x654, R0 ;  /* 0x00000654ff009816 */ /* 0x000fe20000000000 */
[----:B------:R-:W-:Y:S06]  /*10080*/  BAR.SYNC.DEFER_BLOCKING 0x2, 0x80 ;  /* 0x0082000000007b1d */ /* 0x000fec0000010000 */
[----:B------:R3:W-:Y:S02]  /*10090*/  @!P1 SYNCS.ARRIVE.TRANS64.RED.A1T0 RZ, [R0+URZ], RZ ;  /* 0x000000ff00ff99a7 */ /* 0x0007e4000810043f */
[----:B---3--:R-:W-:-:S05]  /*100a0*/  VIADD R0, R2, 0x1 ;  /* 0x0000000102007836 */ /* 0x008fca0000000000 */
[----:B------:R-:W-:-:S04]  /*100b0*/  ISETP.NE.AND P0, PT, R0, 0x2, PT ;  /* 0x000000020000780c */ /* 0x000fc80003f05270 */
[----:B------:R-:W-:Y:S02]  /*100c0*/  SEL R2, RZ, 0x1, P0 ;  /* 0x00000001ff027807 */ /* 0x000fe40000000000 */
[----:B------:R-:W-:Y:S02]  /*100d0*/  SEL R0, R0, RZ, P0 ;  /* 0x000000ff00007207 */ /* 0x000fe40000000000 */
[----:B--2---:R-:W-:-:S03]  /*100e0*/  LOP3.LUT R3, R3, R2, RZ, 0x3c, !PT ;  /* 0x0000000203037212 */ /* 0x004fc600078e3cff */
[----:B------:R1:W-:Y:S04]  /*100f0*/  STL [R1+0x8], R0 ;  /* 0x0000080001007387 */ /* 0x0003e80000100800 */
[----:B------:R1:W-:Y:S02]  /*10100*/  STL [R1+0xc], R3 ;  /* 0x00000c0301007387 */ /* 0x0003e40000100800 */
.L_x_179:
[----:B------:R-:W-:Y:S05]  /*10110*/  BSYNC B6 ;  /* 0x0000000000067941 */ /* 0x000fea0003800000 */
.L_x_177:
[----:B-12---:R-:W2:Y:S02]  /*10120*/  LDL R0, [R1+0x38] ;  /* 0x0000380001007983 */ /* 0x006ea40000100800 */
[----:B--2---:R-:W-:-:S13]  /*10130*/  ISETP.NE.AND P0, PT, R0, RZ, PT ;  /* 0x000000ff0000720c */ /* 0x004fda0003f05270 */
[----:B------:R-:W-:Y:S05]  /*10140*/  @!P0 BRA `(.L_x_226) ;  /* 0x0000000000308947 */ /* 0x000fea0003800000 */
[----:B------:R-:W1:Y:S08]  /*10150*/  S2UR UR5, SR_CgaCtaId ;  /* 0x00000000000579c3 */ /* 0x000e700000008800 */
[----:B------:R-:W-:Y:S06]  /*10160*/  BAR.SYNC.DEFER_BLOCKING 0x5, 0x180 ;  /* 0x0146000000007b1d */ /* 0x000fec0000010000 */
[----:B------:R-:W-:-:S02]  /*10170*/  UMOV UR4, 0x400 ;  /* 0x0000040000047882 */ /* 0x000fc40000000000 */
[----:B-1----:R-:W-:-:S09]  /*10180*/  ULEA UR4, UR5, UR4, 0x18 ;  /* 0x0000000405047291 */ /* 0x002fd2000f8ec03f */
[----:B------:R-:W1:Y:S04]  /*10190*/  LDS.128 R4, [UR4+0x388d0] ;  /* 0x0388d004ff047984 */ /* 0x000e680008000c00 */
[----:B-1----:R2:W-:Y:S01]  /*101a0*/  STL.64 [R1+0x20], R4 ;  /* 0x0000200401007387 */ /* 0x0025e20000100a00 */
[----:B------:R-:W-:Y:S02]  /*101b0*/  IMAD.MOV.U32 R2, RZ, RZ, R7 ;  /* 0x000000ffff027224 */ /* 0x000fe400078e0007 */
[----:B------:R-:W-:-:S03]  /*101c0*/  IMAD.MOV.U32 R0, RZ, RZ, R6 ;  /* 0x000000ffff007224 */ /* 0x000fc600078e0006 */
[----:B------:R-:W-:Y:S02]  /*101d0*/  R2UR UR52, R2 ;  /* 0x00000000023472ca */ /* 0x000fe400000e0000 */
[----:B------:R-:W-:Y:S01]  /*101e0*/  R2UR UR38, R0 ;  /* 0x00000000002672ca */ /* 0x000fe200000e0000 */
[----:B------:R-:W-:Y:S06]  /*101f0*/  BAR.ARV 0x4, 0x180 ;  /* 0x0106000000007b1d */ /* 0x000fec0000002000 */
[----:B------:R-:W-:Y:S08]  /*10200*/  BRA `(.L_x_227) ;  /* 0x0000000800447947 */ /* 0x000ff00003800000 */
.L_x_226:
[----:B------:R-:W1:Y:S01]  /*10210*/  S2R R2, SR_TID.X ;  /* 0x0000000000027919 */ /* 0x000e620000002100 */
[----:B------:R-:W-:Y:S01]  /*10220*/  ULDC UR4, c[0x0][0xc14] ;  /* 0x0003050000047ab9 */ /* 0x000fe20000000800 */
[----:B------:R-:W2:Y:S01]  /*10230*/  LDL.LU R0, [R1+0x20] ;  /* 0x0000200001007983 */ /* 0x000ea20000300800 */
[----:B------:R-:W-:Y:S01]  /*10240*/  IMAD.MOV.U32 R4, RZ, RZ, RZ ;  /* 0x000000ffff047224 */ /* 0x000fe200078e00ff */
[----:B-1----:R-:W-:-:S04]  /*10250*/  LOP3.LUT R8, R2, 0x1f, RZ, 0xc0, !PT ;  /* 0x0000001f02087812 */ /* 0x002fc800078ec0ff */
[C---:B------:R-:W-:Y:S01]  /*10260*/  ISETP.NE.AND P0, PT, R8.reuse, 0x1f, PT ;  /* 0x0000001f0800780c */ /* 0x040fe20003f05270 */
[----:B------:R-:W-:-:S05]  /*10270*/  VIADD R5, R8, UR52 ;  /* 0x0000003408057c36 */ /* 0x000fca0008000000 */
[----:B------:R-:W-:Y:S01]  /*10280*/  ISETP.GE.OR P1, PT, R5, UR4, !P0 ;  /* 0x0000000405007c0c */ /* 0x000fe2000c726670 */
[----:B------:R-:W-:-:S12]  /*10290*/  ULDC UR4, c[0x0][0xc14] ;  /* 0x0003050000047ab9 */ /* 0x000fd80000000800 */
[----:B------:R-:W1:Y:S02]  /*102a0*/  @!P1 LDC.64 R2, c[0x0][0xc58] ;  /* 0x00031600ff029b82 */ /* 0x000e640000000a00 */
[----:B-1----:R-:W-:-:S05]  /*102b0*/  @!P1 IMAD.WIDE R2, R5, 0x4, R2 ;  /* 0x0000000405029825 */ /* 0x002fca00078e0202 */
[----:B------:R-:W3:Y:S01]  /*102c0*/  @!P1 LDG.E R4, desc[UR46][R2.64] ;  /* 0x0000002e02049981 */ /* 0x000ee2000c1e1900 */
[C---:B------:R-:W-:Y:S02]  /*102d0*/  ISETP.NE.AND P1, PT, R8.reuse, RZ, PT ;  /* 0x000000ff0800720c */ /* 0x040fe40003f25270 */
[C---:B------:R-:W-:Y:S02]  /*102e0*/  ISETP.GE.U32.AND P2, PT, R8.reuse, 0x2, PT ;  /* 0x000000020800780c */ /* 0x040fe40003f46070 */
[C---:B------:R-:W-:Y:S02]  /*102f0*/  ISETP.GE.U32.AND P3, PT, R8.reuse, 0x4, PT ;  /* 0x000000040800780c */ /* 0x040fe40003f66070 */
[C---:B------:R-:W-:Y:S02]  /*10300*/  ISETP.GE.U32.AND P4, PT, R8.reuse, 0x8, PT ;  /* 0x000000080800780c */ /* 0x040fe40003f86070 */
[----:B------:R-:W-:Y:S01]  /*10310*/  ISETP.GE.U32.AND P5, PT, R8, 0x10, PT ;  /* 0x000000100800780c */ /* 0x000fe20003fa6070 */
[----:B--2---:R-:W-:-:S02]  /*10320*/  IMAD.MOV.U32 R9, RZ, RZ, R0 ;  /* 0x000000ffff097224 */ /* 0x004fc400078e0000 */
[----:B---3--:R-:W1:Y:S02]  /*10330*/  SHFL.UP PT, R0, R4, 0x1, RZ ;  /* 0x0420000004007989 */ /* 0x008e6400000e00ff */
[----:B-1----:R-:W-:-:S05]  /*10340*/  SEL R5, R0, RZ, P1 ;  /* 0x000000ff00057207 */ /* 0x002fca0000800000 */
[----:B------:R-:W-:-:S05]  /*10350*/  IMAD.IADD R5, R4, 0x1, R5 ;  /* 0x0000000104057824 */ /* 0x000fca00078e0205 */
[----:B------:R-:W1:Y:S02]  /*10360*/  SHFL.UP PT, R0, R5, 0x2, RZ ;  /* 0x0440000005007989 */ /* 0x000e6400000e00ff */
[----:B-1----:R-:W-:-:S05]  /*10370*/  SEL R0, R0, RZ, P2 ;  /* 0x000000ff00007207 */ /* 0x002fca0001000000 */
[----:B------:R-:W-:-:S05]  /*10380*/  IMAD.IADD R0, R5, 0x1, R0 ;  /* 0x0000000105007824 */ /* 0x000fca00078e0200 */
[----:B------:R-:W1:Y:S02]  /*10390*/  SHFL.UP PT, R6, R0, 0x4, RZ ;  /* 0x0480000000067989 */ /* 0x000e6400000e00ff */
[----:B-1----:R-:W-:-:S05]  /*103a0*/  SEL R3, R6, RZ, P3 ;  /* 0x000000ff06037207 */ /* 0x002fca0001800000 */
[----:B------:R-:W-:-:S05]  /*103b0*/  IMAD.IADD R6, R0, 0x1, R3 ;  /* 0x0000000100067824 */ /* 0x000fca00078e0203 */
[----:B------:R-:W1:Y:S02]  /*103c0*/  SHFL.UP PT, R2, R6, 0x8, RZ ;  /* 0x0500000006027989 */ /* 0x000e6400000e00ff */
[----:B-1----:R-:W-:-:S05]  /*103d0*/  SEL R3, R2, RZ, P4 ;  /* 0x000000ff02037207 */ /* 0x002fca0002000000 */
[----:B------:R-:W-:Y:S02]  /*103e0*/  IMAD.IADD R7, R6, 0x1, R3 ;  /* 0x0000000106077824 */ /* 0x000fe400078e0203 */
[----:B------:R-:W1:Y:S03]  /*103f0*/  LDC R3, c[0x0][0xc10] ;  /* 0x00030400ff037b82 */ /* 0x000e660000000800 */
[----:B------:R-:W2:Y:S04]  /*10400*/  SHFL.UP PT, R2, R7, 0x10, RZ ;  /* 0x0600000007027989 */ /* 0x000ea800000e00ff */
[----:B------:R-:W-:Y:S01]  /*10410*/  SHFL.IDX PT, R5, R9, 0x1, 0x1f ;  /* 0x00201f0009057f89 */ /* 0x000fe200000e0000 */
[----:B--2---:R-:W-:-:S05]  /*10420*/  SEL R2, R2, RZ, P5 ;  /* 0x000000ff02027207 */ /* 0x004fca0002800000 */
[----:B------:R-:W-:-:S05]  /*10430*/  IMAD.IADD R2, R7, 0x1, R2 ;  /* 0x0000000107027824 */ /* 0x000fca00078e0202 */
[----:B------:R-:W1:Y:S04]  /*10440*/  SHFL.IDX PT, R8, R2, 0x1f, 0x1f ;  /* 0x03e01f0002087f89 */ /* 0x000e6800000e0000 */
[----:B------:R-:W2:Y:S01]  /*10450*/  SHFL.IDX PT, R0, R9, RZ, 0x1f ;  /* 0x00001fff09007589 */ /* 0x000ea200000e0000 */
[----:B-1----:R-:W-:-:S04]  /*10460*/  IMAD R6, R8, R3, RZ ;  /* 0x0000000308067224 */ /* 0x002fc800078e02ff */
[----:B------:R-:W-:-:S05]  /*10470*/  IMAD.IADD R5, R5, 0x1, R6 ;  /* 0x0000000105057824 */ /* 0x000fca00078e0206 */
[----:B--2---:R-:W-:-:S13]  /*10480*/  ISETP.GT.AND P6, PT, R5, R0, PT ;  /* 0x000000000500720c */ /* 0x004fda0003fc4270 */
[----:B------:R-:W-:Y:S05]  /*10490*/  @P6 BRA `(.L_x_228) ;  /* 0x0000000000986947 */ /* 0x000fea0003800000 */
.L_x_232:
[----:B------:R-:W-:-:S04]  /*104a0*/  UIADD3 UR52, UR52, 0x1f, URZ ;  /* 0x0000001f34347890 */ /* 0x000fc8000fffe03f */
[----:B------:R-:W-:-:S06]  /*104b0*/  UISETP.GE.AND UP0, UPT, UR52, UR4, UPT ;  /* 0x000000043400728c */ /* 0x000fcc000bf06270 */
[----:B------:R-:W-:-:S13]  /*104c0*/  PLOP3.LUT P6, PT, PT, PT, UP0, 0x40, 0x0 ;  /* 0x000000000000781c */ /* 0x000fda0003fce808 */
[----:B------:R-:W-:Y:S05]  /*104d0*/  @!P6 BRA `(.L_x_229) ;  /* 0x000000040044e947 */ /* 0x000fea0003800000 */
[----:B------:R-:W1:Y:S01]  /*104e0*/  S2R R2, SR_TID.X ;  /* 0x0000000000027919 */ /* 0x000e620000002100 */
[----:B------:R-:W-:Y:S01]  /*104f0*/  BSSY B0, `(.L_x_230) ;  /* 0x0000009000007945 */ /* 0x000fe20003800000 */
[----:B------:R-:W-:Y:S01]  /*10500*/  IMAD.MOV.U32 R4, RZ, RZ, RZ ;  /* 0x000000ffff047224 */ /* 0x000fe200078e00ff */
[----:B-1----:R-:W-:-:S05]  /*10510*/  LOP3.LUT R2, R2, 0x1f, RZ, 0xc0, !PT ;  /* 0x0000001f02027812 */ /* 0x002fca00078ec0ff */
[----:B------:R-:W-:-:S05]  /*10520*/  VIADD R7, R2, UR52 ;  /* 0x0000003402077c36 */ /* 0x000fca0008000000 */
[----:B------:R-:W-:-:S13]  /*10530*/  ISETP.GE.OR P6, PT, R7, UR4, !P0 ;  /* 0x0000000407007c0c */ /* 0x000fda000c7c6670 */
[----:B------:R-:W-:Y:S05]  /*10540*/  @P6 BRA `(.L_x_231) ;  /* 0x00000000000c6947 */ /* 0x000fea0003800000 */
[----:B------:R-:W1:Y:S02]  /*10550*/  LDC.64 R2, c[0x0][0xc58] ;  /* 0x00031600ff027b82 */ /* 0x000e640000000a00 */
[----:B-1----:R-:W-:-:S05]  /*10560*/  IMAD.WIDE R2, R7, 0x4, R2 ;  /* 0x0000000407027825 */ /* 0x002fca00078e0202 */
[----:B------:R1:W5:Y:S02]  /*10570*/  LDG.E R4, desc[UR46][R2.64] ;  /* 0x0000002e02047981 */ /* 0x000364000c1e1900 */
.L_x_231:
[----:B------:R-:W-:Y:S05]  /*10580*/  BSYNC B0 ;  /* 0x0000000000007941 */ /* 0x000fea0003800000 */
.L_x_230:
[----:B-1---5:R-:W1:Y:S02]  /*10590*/  SHFL.UP PT, R2, R4, 0x1, RZ ;  /* 0x0420000004027989 */ /* 0x022e6400000e00ff */
[----:B-1----:R-:W-:-:S05]  /*105a0*/  SEL R3, R2, RZ, P1 ;  /* 0x000000ff02037207 */ /* 0x002fca0000800000 */
[----:B------:R-:W-:-:S05]  /*105b0*/  IMAD.IADD R3, R4, 0x1, R3 ;  /* 0x0000000104037824 */ /* 0x000fca00078e0203 */
[----:B------:R-:W1:Y:S02]  /*105c0*/  SHFL.UP PT, R2, R3, 0x2, RZ ;  /* 0x0440000003027989 */ /* 0x000e6400000e00ff */
[----:B-1----:R-:W-:-:S05]  /*105d0*/  SEL R2, R2, RZ, P2 ;  /* 0x000000ff02027207 */ /* 0x002fca0001000000 */
[----:B------:R-:W-:Y:S02]  /*105e0*/  IMAD.IADD R2, R3, 0x1, R2 ;  /* 0x0000000103027824 */ /* 0x000fe400078e0202 */
[----:B------:R-:W1:Y:S03]  /*105f0*/  LDC R3, c[0x0][0xc10] ;  /* 0x00030400ff037b82 */ /* 0x000e660000000800 */
[----:B------:R-:W2:Y:S02]  /*10600*/  SHFL.UP PT, R6, R2, 0x4, RZ ;  /* 0x0480000002067989 */ /* 0x000ea400000e00ff */
[----:B--2---:R-:W-:-:S05]  /*10610*/  SEL R7, R6, RZ, P3 ;  /* 0x000000ff06077207 */ /* 0x004fca0001800000 */
[----:B------:R-:W-:-:S05]  /*10620*/  IMAD.IADD R7, R2, 0x1, R7 ;  /* 0x0000000102077824 */ /* 0x000fca00078e0207 */
[----:B------:R-:W2:Y:S02]  /*10630*/  SHFL.UP PT, R6, R7, 0x8, RZ ;  /* 0x0500000007067989 */ /* 0x000ea400000e00ff */
[----:B--2---:R-:W-:-:S05]  /*10640*/  SEL R6, R6, RZ, P4 ;  /* 0x000000ff06067207 */ /* 0x004fca0002000000 */
[----:B------:R-:W-:-:S05]  /*10650*/  IMAD.IADD R6, R7, 0x1, R6 ;  /* 0x0000000107067824 */ /* 0x000fca00078e0206 */
[----:B------:R-:W2:Y:S02]  /*10660*/  SHFL.UP PT, R8, R6, 0x10, RZ ;  /* 0x0600000006087989 */ /* 0x000ea400000e00ff */
[----:B--2---:R-:W-:-:S05]  /*10670*/  SEL R9, R8, RZ, P5 ;  /* 0x000000ff08097207 */ /* 0x004fca0002800000 */
[----:B------:R-:W-:-:S05]  /*10680*/  IMAD.IADD R9, R6, 0x1, R9 ;  /* 0x0000000106097824 */ /* 0x000fca00078e0209 */
[----:B------:R-:W1:Y:S02]  /*10690*/  SHFL.IDX PT, R8, R9, 0x1f, 0x1f ;  /* 0x03e01f0009087f89 */ /* 0x000e6400000e0000 */
[----:B-1----:R-:W-:-:S04]  /*106a0*/  IMAD R8, R8, R3, RZ ;  /* 0x0000000308087224 */ /* 0x002fc800078e02ff */
[----:B------:R-:W-:-:S05]  /*106b0*/  IMAD.IADD R5, R8, 0x1, R5 ;  /* 0x0000000108057824 */ /* 0x000fca00078e0205 */
[----:B------:R-:W-:-:S13]  /*106c0*/  ISETP.GT.AND P6, PT, R5, R0, PT ;  /* 0x000000000500720c */ /* 0x000fda0003fc4270 */
[----:B------:R-:W-:Y:S05]  /*106d0*/  @!P6 BRA `(.L_x_232) ;  /* 0xfffffffc0070e947 */ /* 0x000fea000383ffff */
[----:B------:R-:W-:Y:S02]  /*106e0*/  IMAD.MOV.U32 R2, RZ, RZ, R9 ;  /* 0x000000ffff027224 */ /* 0x000fe400078e0009 */
[----:B------:R-:W-:-:S07]  /*106f0*/  IMAD.MOV.U32 R6, RZ, RZ, R8 ;  /* 0x000000ffff067224 */ /* 0x000fce00078e0008 */
.L_x_228:
[----:B------:R-:W-:Y:S02]  /*10700*/  IMAD.IADD R6, R5, 0x1, -R6 ;  /* 0x0000000105067824 */ /* 0x000fe400078e0a06 */
[----:B------:R-:W-:Y:S02]  /*10710*/  IMAD.MOV.U32 R8, RZ, RZ, RZ ;  /* 0x000000ffff087224 */ /* 0x000fe400078e00ff */
[----:B------:R-:W-:-:S05]  /*10720*/  IMAD R5, R2, R3, R6 ;  /* 0x0000000302057224 */ /* 0x000fca00078e0206 */
[----:B------:R-:W-:-:S13]  /*10730*/  ISETP.GT.AND P0, PT, R5, R0, PT ;  /* 0x000000000500720c */ /* 0x000fda0003f04270 */
[----:B------:R-:W-:Y:S02]  /*10740*/  VOTEU.ANY UR5, UPT, !P0 ;  /* 0x0000000000057886 */ /* 0x000fe400040e0100 */
[----:B------:R-:W-:Y:S02]  /*10750*/  UPOPC UR4, UR5 ;  /* 0x00000005000472bf */ /* 0x000fe40008000000 */
[----:B------:R-:W-:-:S04]  /*10760*/  ISETP.NE.AND P0, PT, RZ, UR5, PT ;  /* 0x00000005ff007c0c */ /* 0x000fc8000bf05270 */
[----:B------:R-:W-:-:S05]  /*10770*/  IMAD.U32 R11, RZ, RZ, UR4 ;  /* 0x00000004ff0b7e24 */ /* 0x000fca000f8e00ff */
[----:B------:R-:W1:Y:S02]  /*10780*/  SHFL.IDX PT, R4, R4, R11, 0x1f ;  /* 0x00001f0b04047589 */ /* 0x000e6400000e0000 */
[----:B-1----:R-:W-:-:S04]  /*10790*/  IABS R5, R4 ;  /* 0x0000000400057213 */ /* 0x002fc80000000000 */
[----:B------:R-:W1:Y:S08]  /*107a0*/  I2F.RP R9, R5 ;  /* 0x0000000500097306 */ /* 0x000e700000209400 */
[----:B-1----:R-:W1:Y:S02]  /*107b0*/  MUFU.RCP R9, R9 ;  /* 0x0000000900097308 */ /* 0x002e640000001000 */
[----:B-1----:R-:W-:-:S06]  /*107c0*/  VIADD R7, R9, 0xffffffe ;  /* 0x0ffffffe09077836 */ /* 0x002fcc0000000000 */
[----:B------:R-:W1:Y:S01]  /*107d0*/  F2I.FTZ.U32.TRUNC.NTZ R7, R7 ;  /* 0x0000000700077305 */ /* 0x000e62000021f000 */
[----:B------:R-:W-:Y:S05]  /*107e0*/  @!P0 BRA `(.L_x_233) ;  /* 0x00000000000c8947 */ /* 0x000fea0003800000 */
[----:B------:R-:W-:-:S06]  /*107f0*/  UIADD3 UR5, UR4, -0x1, URZ ;  /* 0xffffffff04057890 */ /* 0x000fcc000fffe03f */
[----:B------:R-:W-:-:S05]  /*10800*/  IMAD.U32 R9, RZ, RZ, UR5 ;  /* 0x00000005ff097e24 */ /* 0x000fca000f8e00ff */
[----:B------:R2:W3:Y:S02]  /*10810*/  SHFL.IDX PT, R8, R2, R9, 0x1f ;  /* 0x00001f0902087589 */ /* 0x0004e400000e0000 */
.L_x_233:
[----:B---3--:R-:W-:Y:S01]  /*10820*/  IMAD R8, R8, R3, R6 ;  /* 0x0000000308087224 */ /* 0x008fe200078e0206 */
[----:B------:R-:W-:Y:S01]  /*10830*/  UIADD3 UR52, UR4, UR52, URZ ;  /* 0x0000003404347290 */ /* 0x000fe2000fffe03f */
[--C-:B-1----:R-:W-:Y:S02]  /*10840*/  IMAD.MOV R6, RZ, RZ, -R7.reuse ;  /* 0x000000ffff067224 */ /* 0x102fe400078e0a07 */
[----:B--2---:R-:W-:Y:S01]  /*10850*/  IMAD.MOV.U32 R2, RZ, RZ, RZ ;  /* 0x000000ffff027224 */ /* 0x004fe200078e00ff */
[----:B------:R2:W-:Y:S01]  /*10860*/  STL [R1+0x20], R8 ;  /* 0x0000200801007387 */ /* 0x0005e20000100800 */
[----:B------:R-:W-:Y:S02]  /*10870*/  IMAD R6, R6, R5, RZ ;  /* 0x0000000506067224 */ /* 0x000fe400078e02ff */
[----:B------:R-:W-:Y:S02]  /*10880*/  IMAD.MOV.U32 R3, RZ, RZ, R7 ;  /* 0x000000ffff037224 */ /* 0x000fe400078e0007 */
[----:B------:R-:W-:Y:S01]  /*10890*/  IMAD.HI.U32 R7, R7, R6, R2 ;  /* 0x0000000607077227 */ /* 0x000fe200078e0002 */
[----:B------:R-:W-:-:S03]  /*108a0*/  IABS R2, R4 ;  /* 0x0000000400027213 */ /* 0x000fc60000000000 */
[----:B------:R-:W-:Y:S02]  /*108b0*/  IMAD.IADD R3, R0, 0x1, -R8 ;  /* 0x0000000100037824 */ /* 0x000fe400078e0a08 */
[----:B------:R-:W-:-:S03]  /*108c0*/  IMAD.MOV R2, RZ, RZ, -R2 ;  /* 0x000000ffff027224 */ /* 0x000fc600078e0a02 */
[----:B------:R-:W-:-:S05]  /*108d0*/  IABS R0, R3 ;  /* 0x0000000300007213 */ /* 0x000fca0000000000 */
[----:B------:R-:W-:-:S04]  /*108e0*/  IMAD.HI.U32 R7, R7, R0, RZ ;  /* 0x0000000007077227 */ /* 0x000fc800078e00ff */
[----:B------:R-:W-:-:S05]  /*108f0*/  IMAD R0, R7, R2, R0 ;  /* 0x0000000207007224 */ /* 0x000fca00078e0200 */
[----:B------:R-:W-:-:S13]  /*10900*/  ISETP.GT.U32.AND P1, PT, R5, R0, PT ;  /* 0x000000000500720c */ /* 0x000fda0003f24070 */
[----:B------:R-:W-:Y:S02]  /*10910*/  @!P1 IMAD.IADD R0, R0, 0x1, -R5 ;  /* 0x0000000100009824 */ /* 0x000fe400078e0a05 */
[----:B------:R-:W-:Y:S01]  /*10920*/  @!P1 VIADD R7, R7, 0x1 ;  /* 0x0000000107079836 */ /* 0x000fe20000000000 */
[----:B------:R-:W-:Y:S02]  /*10930*/  ISETP.NE.AND P1, PT, R4, RZ, PT ;  /* 0x000000ff0400720c */ /* 0x000fe40003f25270 */
[----:B------:R-:W-:Y:S02]  /*10940*/  ISETP.GE.U32.AND P0, PT, R0, R5, PT ;  /* 0x000000050000720c */ /* 0x000fe40003f06070 */
[----:B------:R-:W-:-:S04]  /*10950*/  LOP3.LUT R0, R3, R4, RZ, 0x3c, !PT ;  /* 0x0000000403007212 */ /* 0x000fc800078e3cff */
[----:B------:R-:W-:-:S07]  /*10960*/  ISETP.GE.AND P2, PT, R0, RZ, PT ;  /* 0x000000ff0000720c */ /* 0x000fce0003f46270 */
[----:B------:R-:W-:-:S06]  /*10970*/  @P0 VIADD R7, R7, 0x1 ;  /* 0x0000000107070836 */ /* 0x000fcc0000000000 */
[----:B------:R-:W-:Y:S01]  /*10980*/  @!P2 IMAD.MOV R7, RZ, RZ, -R7 ;  /* 0x000000ffff07a224 */ /* 0x000fe200078e0a07 */
[----:B------:R-:W-:-:S04]  /*10990*/  @!P1 LOP3.LUT R7, RZ, R4, RZ, 0x33, !PT ;  /* 0x00000004ff079212 */ /* 0x000fc800078e33ff */
[----:B------:R-:W-:Y:S01]  /*109a0*/  R2UR UR38, R7 ;  /* 0x00000000072672ca */ /* 0x000fe200000e0000 */
[----:B------:R-:W-:-:S04]  /*109b0*/  IMAD.MOV R7, RZ, RZ, -R7 ;  /* 0x000000ffff077224 */ /* 0x000fc800078e0a07 */
[----:B------:R-:W-:-:S05]  /*109c0*/  IMAD R0, R4, R7, R3 ;  /* 0x0000000704007224 */ /* 0x000fca00078e0203 */
[----:B------:R2:W-:Y:S01]  /*109d0*/  STL [R1+0x24], R0 ;  /* 0x0000240001007387 */ /* 0x0005e20000100800 */
[----:B------:R-:W-:Y:S05]  /*109e0*/  BRA `(.L_x_234) ;  /* 0x0000000000107947 */ /* 0x000fea0003800000 */
.L_x_229:
[----:B------:R1:W-:Y:S01]  /*109f0*/  STL [R1+0x20], R0 ;  /* 0x0000200001007387 */ /* 0x0003e20000100800 */
[----:B------:R-:W-:Y:S01]  /*10a00*/  ULDC UR52, c[0x0][0xc14] ;  /* 0x0003050000347ab9 */ /* 0x000fe20000000800 */
[----:B------:R-:W-:Y:S02]  /*10a10*/  UMOV UR38, URZ ;  /* 0x0000003f00267c82 */ /* 0x000fe40008000000 */
[----:B------:R1:W-:Y:S03]  /*10a20*/  STL [R1+0x24], RZ ;  /* 0x000024ff01007387 */ /* 0x0003e60000100800 */
.L_x_234:
[----:B------:R-:W3:Y:S04]  /*10a30*/  LDL R3, [R1+0x20] ;  /* 0x0000200001037983 */ /* 0x000ee80000100800 */
[----:B------:R-:W4:Y:S01]  /*10a40*/  LDL R2, [R1+0x24] ;  /* 0x0000240001027983 */ /* 0x000f220000100800 */
[----:B------:R-:W-:Y:S02]  /*10a50*/  IMAD.U32 R6, RZ, RZ, UR38 ;  /* 0x00000026ff067e24 */ /* 0x000fe4000f8e00ff */
[----:B------:R-:W-:Y:S01]  /*10a60*/  IMAD.U32 R7, RZ, RZ, UR52 ;  /* 0x00000034ff077e24 */ /* 0x000fe2000f8e00ff */
[----:B-12---:R-:W1:Y:S02]  /*10a70*/  S2R R0, SR_TID.X ;  /* 0x0000000000007919 */ /* 0x006e640000002100 */
[----:B-1----:R-:W-:Y:S01]  /*10a80*/  LOP3.LUT R0, R0, 0x1f, RZ, 0xc0, !PT ;  /* 0x0000001f00007812 */ /* 0x002fe200078ec0ff */
[----:B------:R-:W-:Y:S03]  /*10a90*/  BAR.SYNC.DEFER_BLOCKING 0x4, 0x180 ;  /* 0x0106000000007b1d */ /* 0x000fe60000010000 */
[----:B------:R-:W-:-:S13]  /*10aa0*/  ISETP.NE.AND P0, PT, R0, RZ, PT ;  /* 0x000000ff0000720c */ /* 0x000fda0003f05270 */
[----:B------:R-:W-:Y:S01]  /*10ab0*/  @!P0 MOV R0, 0x400 ;  /* 0x0000040000008802 */ /* 0x000fe20000000f00 */
[----:B---3--:R-:W-:Y:S02]  /*10ac0*/  IMAD.MOV.U32 R4, RZ, RZ, R3 ;  /* 0x000000ffff047224 */ /* 0x008fe400078e0003 */
[----:B------:R-:W1:Y:S01]  /*10ad0*/  @!P0 S2R R3, SR_CgaCtaId ;  /* 0x0000000000038919 */ /* 0x000e620000008800 */
[----:B----4-:R-:W-:Y:S01]  /*10ae0*/  IMAD.MOV.U32 R5, RZ, RZ, R2 ;  /* 0x000000ffff057224 */ /* 0x010fe200078e0002 */
[----:B-1----:R-:W-:-:S05]  /*10af0*/  @!P0 LEA R0, R3, R0, 0x18 ;  /* 0x0000000003008211 */ /* 0x002fca00078ec0ff */
[----:B------:R1:W-:Y:S01]  /*10b00*/  @!P0 STS.128 [R0+0x388d0], R4 ;  /* 0x0388d00400008388 */ /* 0x0003e20000000c00 */
[----:B------:R-:W-:Y:S06]  /*10b10*/  BAR.ARV 0x5, 0x180 ;  /* 0x0146000000007b1d */ /* 0x000fec0000002000 */
.L_x_227:
[----:B------:R-:W-:Y:S02]  /*10b20*/  ULDC UR4, c[0x0][0xc14] ;  /* 0x0003050000047ab9 */ /* 0x000fe40000000800 */
[----:B------:R-:W-:-:S06]  /*10b30*/  UISETP.GE.AND UP0, UPT, UR52, UR4, UPT ;  /* 0x000000043400728c */ /* 0x000fcc000bf06270 */
[----:B------:R-:W-:-:S13]  /*10b40*/  PLOP3.LUT P0, PT, PT, PT, UP0, 0x80, 0x0 ;  /* 0x000000000000781c */ /* 0x000fda0003f0f008 */
[----:B------:R-:W-:Y:S05]  /*10b50*/  @!P0 BRA `(.L_x_235) ;  /* 0xffffffc000508947 */ /* 0x000fea000383ffff */
.L_x_175:
[----:B-1----:R-:W3:Y:S01]  /*10b60*/  LDL.LU R0, [R1+0x34] ;  /* 0x0000340001007983 */ /* 0x002ee20000300800 */
[----:B------:R-:W-:Y:S01]  /*10b70*/  BSSY B0, `(.L_x_236) ;  /* 0x000000b000007945 */ /* 0x000fe20003800000 */
[----:B--2---:R-:W1:Y:S01]  /*10b80*/  S2R R5, SR_CgaCtaId ;  /* 0x0000000000057919 */ /* 0x004e620000008800 */
[----:B---3--:R-:W-:-:S05]  /*10b90*/  VIADD R0, R0, 0x1 ;  /* 0x0000000100007836 */ /* 0x008fca0000000000 */
[----:B0-----:R-:W-:-:S04]  /*10ba0*/  LEA.HI R2, R0, R0, RZ, 0x1 ;  /* 0x0000000000027211 */ /* 0x001fc800078f08ff */
[----:B------:R-:W-:-:S05]  /*10bb0*/  LOP3.LUT R3, R2, 0xfffffffe, RZ, 0xc0, !PT ;  /* 0xfffffffe02037812 */ /* 0x000fca00078ec0ff */
[----:B------:R-:W-:Y:S01]  /*10bc0*/  IMAD.IADD R3, R0, 0x1, -R3 ;  /* 0x0000000100037824 */ /* 0x000fe200078e0a03 */
[----:B------:R-:W-:-:S04]  /*10bd0*/  MOV R0, 0x400 ;  /* 0x0000040000007802 */ /* 0x000fc80000000f00 */
[----:B-1----:R-:W-:Y:S02]  /*10be0*/  LEA R0, R5, R0, 0x18 ;  /* 0x0000000005007211 */ /* 0x002fe400078ec0ff */
[----:B------:R-:W-:-:S04]  /*10bf0*/  SHF.L.U32 R3, R3, 0x1f, RZ ;  /* 0x0000001f03037819 */ /* 0x000fc800000006ff */
[----:B------:R-:W0:Y:S02]  /*10c00*/  SYNCS.PHASECHK.TRANS64.TRYWAIT P0, [R0+URZ+0x38820], R3 ;  /* 0x03882003000075a7 */ /* 0x000e24000800017f */
[----:B0-----:R-:W-:Y:S05]  /*10c10*/  @!P0 BRA `(.L_x_237) ;  /* 0x00000008004c8947 */ /* 0x001fea0003800000 */
.L_x_267:
[----:B------:R-:W-:Y:S05]  /*10c20*/  BSYNC B0 ;  /* 0x0000000000007941 */ /* 0x000fea0003800000 */
.L_x_236:
[----:B------:R-:W-:-:S03]  /*10c30*/  UMOV UR4, 0xffffffff ;  /* 0xffffffff00047882 */ /* 0x000fc60000000000 */
[----:B------:R-:W-:Y:S05]  /*10c40*/  BRA.DIV UR4, `(.L_x_238) ;  /* 0x0000000a04547947 */ /* 0x000fea000b800000 */
[----:B------:R-:W1:Y:S02]  /*10c50*/  S2R R2, SR_TID.X ;  /* 0x0000000000027919 */ /* 0x000e640000002100 */
[----:B-1----:R-:W-:-:S04]  /*10c60*/  SHF.R.U32.HI R2, RZ, 0x5, R2 ;  /* 0x00000005ff027819 */ /* 0x002fc80000011602 */
[----:B------:R-:W-:-:S05]  /*10c70*/  LOP3.LUT R2, R2, 0x3, RZ, 0xc0, !PT ;  /* 0x0000000302027812 */ /* 0x000fca00078ec0ff */
[----:B------:R1:W2:Y:S02]  /*10c80*/  SHFL.IDX PT, R14, R2, RZ, 0x1f ;  /* 0x00001fff020e7589 */ /* 0x0002a400000e0000 */
.L_x_270:
[----:B--2---:R-:W-:Y:S01]  /*10c90*/  ISETP.NE.AND P0, PT, R14, RZ, PT ;  /* 0x000000ff0e00720c */ /* 0x004fe20003f05270 */
[----:B------:R-:W-:-:S12]  /*10ca0*/  BSSY B0, `(.L_x_239) ;  /* 0x000002e000007945 */ /* 0x000fd80003800000 */
[----:B------:R-:W-:Y:S05]  /*10cb0*/  @P0 BRA `(.L_x_240) ;  /* 0x0000000000b00947 */ /* 0x000fea0003800000 */
[----:B------:R-:W-:-:S03]  /*10cc0*/  UMOV UR4, 0xffffffff ;  /* 0xffffffff00047882 */ /* 0x000fc60000000000 */
[----:B------:R-:W-:Y:S05]  /*10cd0*/  BRA.DIV UR4, `(.L_x_241) ;  /* 0x0000000a04647947 */ /* 0x000fea000b800000 */
[----:B------:R-:W-:-:S13]  /*10ce0*/  ELECT P6, URZ, PT ;  /* 0x00000000003f782f */ /* 0x000fda00038c0000 */
.L_x_273:
[----:B------:R-:W-:Y:S05]  /*10cf0*/  @!P6 BRA `(.L_x_240) ;  /* 0x0000000000a0e947 */ /* 0x000fea0003800000 */
[----:B------:R-:W-:-:S06]  /*10d00*/  ULOP3.LUT UR4, UR40, 0x2, URZ, 0xfc, !UPT ;  /* 0x0000000228047892 */ /* 0x000fcc000f8efc3f */
[----:B-1----:R-:W-:-:S05]  /*10d10*/  IMAD.U32 R2, RZ, RZ, UR4 ;  /* 0x00000004ff027e24 */ /* 0x002fca000f8e00ff */
[----:B------:R-:W-:-:S13]  /*10d20*/  ISETP.NE.AND P0, PT, R2, 0x3, PT ;  /* 0x000000030200780c */ /* 0x000fda0003f05270 */
[----:B------:R-:W-:Y:S05]  /*10d30*/  @!P0 BRA `(.L_x_242) ;  /* 0x0000000000048947 */ /* 0x000fea0003800000 */
[----:B------:R-:W-:Y:S01]  /*10d40*/  BPT.TRAP 0x1 ;  /* 0x000000040000795c */ /* 0x000fe20000300000 */
.L_x_242:
[----:B0-----:R-:W2:Y:S04]  /*10d50*/  LDL R3, [R1+0x8] ;  /* 0x0000080001037983 */ /* 0x001ea80000100800 */
[----:B------:R-:W3:Y:S01]  /*10d60*/  LDL.LU R7, [R1+0xc] ;  /* 0x00000c0001077983 */ /* 0x000ee20000300800 */
[----:B------:R-:W-:-:S04]  /*10d70*/  VIADD R2, R0, 0x38840 ;  /* 0x0003884000027836 */ /* 0x000fc80000000000 */
[C---:B--2---:R-:W-:Y:S02]  /*10d80*/  IMAD R6, R3.reuse, 0x8, R2 ;  /* 0x0000000803067824 */ /* 0x044fe400078e0202 */
[----:B------:R-:W-:Y:S01]  /*10d90*/  VIADD R3, R3, 0x1 ;  /* 0x0000000103037836 */ /* 0x000fe20000000000 */
[----:B---3--:R-:W-:-:S04]  /*10da0*/  SHF.L.U32 R5, R7, 0x1f, RZ ;  /* 0x0000001f07057819 */ /* 0x008fc800000006ff */
[C---:B------:R-:W-:Y:S01]  /*10db0*/  ISETP.NE.AND P2, PT, R3.reuse, 0x2, PT ;  /* 0x000000020300780c */ /* 0x040fe20003f45270 */
[----:B------:R-:W0:Y:S03]  /*10dc0*/  SYNCS.PHASECHK.TRANS64.TRYWAIT P1, [R6+URZ], R5 ;  /* 0x00000005060075a7 */ /* 0x000e26000802017f */
[----:B------:R-:W-:Y:S02]  /*10dd0*/  SEL R4, RZ, 0x1, P2 ;  /* 0x00000001ff047807 */ /* 0x000fe40001000000 */
[----:B------:R-:W-:Y:S02]  /*10de0*/  SEL R3, R3, RZ, P2 ;  /* 0x000000ff03037207 */ /* 0x000fe40001000000 */
[----:B------:R-:W-:-:S03]  /*10df0*/  LOP3.LUT R4, R7, R4, RZ, 0x3c, !PT ;  /* 0x0000000407047212 */ /* 0x000fc600078e3cff */
[----:B------:R-:W-:Y:S01]  /*10e00*/  IMAD R7, R3, 0x8, R2 ;  /* 0x0000000803077824 */ /* 0x000fe200078e0202 */
[----:B------:R-:W-:Y:S01]  /*10e10*/  SHF.L.U32 R2, R4, 0x1f, RZ ;  /* 0x0000001f04027819 */ /* 0x000fe200000006ff */
[----:B0-----:R-:W-:Y:S06]  /*10e20*/  @!P1 BRA `(.L_x_243) ;  /* 0x0000000800309947 */ /* 0x001fec0003800000 */
.L_x_274:
[----:B------:R-:W1:Y:S02]  /*10e30*/  SYNCS.PHASECHK.TRANS64.TRYWAIT P1, [R7+URZ], R2 ;  /* 0x00000002070075a7 */ /* 0x000e64000802017f */
[----:B-1----:R-:W-:Y:S05]  /*10e40*/  @!P1 BRA `(.L_x_244) ;  /* 0x00000008003c9947 */ /* 0x002fea0003800000 */
.L_x_275:
[----:B------:R-:W-:Y:S05]  /*10e50*/  @!P0 BRA `(.L_x_245) ;  /* 0x0000000000048947 */ /* 0x000fea0003800000 */
[----:B------:R-:W-:Y:S01]  /*10e60*/  BPT.TRAP 0x1 ;  /* 0x000000040000795c */ /* 0x000fe20000300000 */
.L_x_245:
[----:B------:R-:W2:Y:S02]  /*10e70*/  LDL.LU R4, [R1+0x8] ;  /* 0x0000080001047983 */ /* 0x000ea40000300800 */
[----:B--2---:R-:W-:-:S04]  /*10e80*/  IMAD R4, R4, 0x8, R0 ;  /* 0x0000000804047824 */ /* 0x004fc800078e0200 */
[----:B------:R-:W2:Y:S02]  /*10e90*/  SYNCS.PHASECHK.TRANS64.TRYWAIT P1, [R4+URZ+0x38860], R5 ;  /* 0x03886005040075a7 */ /* 0x000ea4000802017f */
[----:B--2---:R-:W-:Y:S05]  /*10ea0*/  @!P1 BRA `(.L_x_246) ;  /* 0x0000000800389947 */ /* 0x004fea0003800000 */
.L_x_276:
[----:B------:R-:W-:Y:S05]  /*10eb0*/  @!P0 BRA `(.L_x_247) ;  /* 0x0000000000048947 */ /* 0x000fea0003800000 */
[----:B------:R-:W-:Y:S01]  /*10ec0*/  BPT.TRAP 0x1 ;  /* 0x000000040000795c */ /* 0x000fe20000300000 */
.L_x_247:
[----:B------:R-:W-:-:S04]  /*10ed0*/  IMAD R3, R3, 0x8, R0 ;  /* 0x0000000803037824 */ /* 0x000fc800078e0200 */
[----:B------:R-:W3:Y:S02]  /*10ee0*/  SYNCS.PHASECHK.TRANS64.TRYWAIT P1, [R3+URZ+0x38860], R2 ;  /* 0x03886002030075a7 */ /* 0x000ee4000802017f */
[----:B---3--:R-:W-:Y:S05]  /*10ef0*/  @!P1 BRA `(.L_x_248) ;  /* 0x0000000800389947 */ /* 0x008fea0003800000 */
.L_x_277:
[----:B------:R-:W-:Y:S05]  /*10f00*/  @!P0 BRA `(.L_x_249) ;  /* 0x0000000000048947 */ /* 0x000fea0003800000 */
[----:B------:R-:W-:Y:S01]  /*10f10*/  BPT.TRAP 0x1 ;  /* 0x000000040000795c */ /* 0x000fe20000300000 */
.L_x_249:
[----:B------:R-:W4:Y:S02]  /*10f20*/  SYNCS.PHASECHK.TRANS64.TRYWAIT P0, [R4+URZ+0x38880], R5 ;  /* 0x03888005040075a7 */ /* 0x000f24000800017f */
[----:B----4-:R-:W-:Y:S05]  /*10f30*/  @!P0 BRA `(.L_x_250) ;  /* 0x00000008003c8947 */ /* 0x010fea0003800000 */
.L_x_251:
[----:B------:R0:W0:Y:S02]  /*10f40*/  SYNCS.PHASECHK.TRANS64.TRYWAIT P0, [R3+URZ+0x38880], R2 ;  /* 0x03888002030075a7 */ /* 0x000024000800017f */
[----:B0-----:R-:W-:Y:S05]  /*10f50*/  @!P0 NANOSLEEP.SYNCS 0x989680 ;  /* 0x009896800000895d */ /* 0x001fea0003900000 */
[----:B------:R-:W0:Y:S02]  /*10f60*/  @!P0 SYNCS.PHASECHK.TRANS64 P0, [R3+URZ+0x38880], R2 ;  /* 0x03888002030085a7 */ /* 0x000e24000800007f */
[----:B0-----:R-:W-:Y:S05]  /*10f70*/  @!P0 BRA `(.L_x_251) ;  /* 0xfffffffc00f08947 */ /* 0x001fea000383ffff */
.L_x_240:
[----:B------:R-:W-:Y:S05]  /*10f80*/  BSYNC B0 ;  /* 0x0000000000007941 */ /* 0x000fea0003800000 */
.L_x_239:
[----:B------:R-:W-:Y:S05]  /*10f90*/  EXIT ;  /* 0x000000000000794d */ /* 0x000fea0003800000 */
.L_x_125:
[----:B0-----:R0:W1:Y:S02]  /*10fa0*/  SYNCS.PHASECHK.TRANS64.TRYWAIT P1, [R2+URZ+0x38800], R11 ;  /* 0x0388000b020075a7 */ /* 0x001064000802017f */
[----:B-1----:R-:W-:Y:S05]  /*10fb0*/  @!P1 NANOSLEEP.SYNCS 0x989680 ;  /* 0x009896800000995d */ /* 0x002fea0003900000 */
[----:B------:R-:W1:Y:S02]  /*10fc0*/  @!P1 SYNCS.PHASECHK.TRANS64 P1, [R2+URZ+0x38800], R11 ;  /* 0x0388000b020095a7 */ /* 0x000e64000802007f */
[----:B-1----:R-:W-:Y:S05]  /*10fd0*/  @!P1 BRA `(.L_x_125) ;  /* 0xfffffffc00f09947 */ /* 0x002fea000383ffff */
[----:B------:R-:W-:Y:S05]  /*10fe0*/  BRA `(.L_x_252) ;  /* 0xffffff0800e87947 */ /* 0x000fea000383ffff */
.L_x_129:
[----:B--2---:R2:W3:Y:S02]  /*10ff0*/  SYNCS.PHASECHK.TRANS64.TRYWAIT P1, [R4+URZ+0x38830], R5 ;  /* 0x03883005040075a7 */ /* 0x0044e4000802017f */
[----:B---3--:R-:W-:Y:S05]  /*11000*/  @!P1 NANOSLEEP.SYNCS 0x989680 ;  /* 0x009896800000995d */ /* 0x008fea0003900000 */
[----:B------:R-:W3:Y:S02]  /*11010*/  @!P1 SYNCS.PHASECHK.TRANS64 P1, [R4+URZ+0x38830], R5 ;  /* 0x03883005040095a7 */ /* 0x000ee4000802007f */
[----:B---3--:R-:W-:Y:S05]  /*11020*/  @!P1 BRA `(.L_x_129) ;  /* 0xfffffffc00f09947 */ /* 0x008fea000383ffff */
[----:B------:R-:W-:Y:S05]  /*11030*/  BRA `(.L_x_128) ;  /* 0xffffff0c00107947 */ /* 0x000fea000383ffff */
.L_x_134:
[----:B-1----:R-:W-:-:S04]  /*11040*/  IMAD.U32 R3, RZ, RZ, UR6 ;  /* 0x00000006ff037e24 */ /* 0x002fc8000f8e00ff */
[----:B------:R1:W2:Y:S03]  /*11050*/  SYNCS.PHASECHK.TRANS64.TRYWAIT P1, [R3+URZ+0x38830], R2 ;  /* 0x03883002030075a7 */ /* 0x0002a6000802017f */
[----:B--2---:R-:W-:Y:S05]  /*11060*/  @!P1 NANOSLEEP.SYNCS 0x989680 ;  /* 0x009896800000995d */ /* 0x004fea0003900000 */
[----:B------:R-:W2:Y:S02]  /*11070*/  @!P1 SYNCS.PHASECHK.TRANS64 P1, [R3+URZ+0x38830], R2 ;  /* 0x03883002030095a7 */ /* 0x000ea4000802007f */
[----:B--2---:R-:W-:Y:S05]  /*11080*/  @!P1 BRA `(.L_x_134) ;  /* 0xfffffffc00ec9947 */ /* 0x004fea000383ffff */
[----:B------:R-:W-:Y:S05]  /*11090*/  BRA `(.L_x_131) ;  /* 0xffffff3c00bc7947 */ /* 0x000fea000383ffff */
.L_x_138:
[----:B-1----:R-:W-:-:S04]  /*110a0*/  IMAD.U32 R3, RZ, RZ, UR6 ;  /* 0x00000006ff037e24 */ /* 0x002fc8000f8e00ff */
[----:B------:R1:W2:Y:S03]  /*110b0*/  SYNCS.PHASECHK.TRANS64.TRYWAIT P1, [R3+URZ+0x38850], R2 ;  /* 0x03885002030075a7 */ /* 0x0002a6000802017f */
[----:B--2---:R-:W-:Y:S05]  /*110c0*/  @!P1 NANOSLEEP.SYNCS 0x989680 ;  /* 0x009896800000995d */ /* 0x004fea0003900000 */
[----:B------:R-:W2:Y:S02]  /*110d0*/  @!P1 SYNCS.PHASECHK.TRANS64 P1, [R3+URZ+0x38850], R2 ;  /* 0x03885002030095a7 */ /* 0x000ea4000802007f */
[----:B--2---:R-:W-:Y:S05]  /*110e0*/  @!P1 BRA `(.L_x_138) ;  /* 0xfffffffc00ec9947 */ /* 0x004fea000383ffff */
[----:B------:R-:W-:Y:S05]  /*110f0*/  BRA `(.L_x_135) ;  /* 0xffffff4000947947 */ /* 0x000fea000383ffff */
.L_x_144:
[----:B-1----:R1:W2:Y:S02]  /*11100*/  SYNCS.PHASECHK.TRANS64.TRYWAIT P1, [R13+URZ+0x38850], R0 ;  /* 0x038850000d0075a7 */ /* 0x0022a4000802017f */
[----:B--2---:R-:W-:Y:S05]  /*11110*/  @!P1 NANOSLEEP.SYNCS 0x989680 ;  /* 0x009896800000995d */ /* 0x004fea0003900000 */
[----:B------:R-:W2:Y:S02]  /*11120*/  @!P1 SYNCS.PHASECHK.TRANS64 P1, [R13+URZ+0x38850], R0 ;  /* 0x038850000d0095a7 */ /* 0x000ea4000802007f */
[----:B--2---:R-:W-:Y:S05]  /*11130*/  @!P1 BRA `(.L_x_144) ;  /* 0xfffffffc00f09947 */ /* 0x004fea000383ffff */
[----:B------:R-:W-:Y:S05]  /*11140*/  BRA `(.L_x_143) ;  /* 0xffffff68006c7947 */ /* 0x000fea000383ffff */
.L_x_184:
[----:B------:R-:W-:Y:S02]  /*11150*/  IMAD.MOV.U32 R13, RZ, RZ, R4 ;  /* 0x000000ffff0d7224 */ /* 0x000fe400078e0004 */
[----:B------:R-:W-:Y:S02]  /*11160*/  IMAD.MOV.U32 R12, RZ, RZ, RZ ;  /* 0x000000ffff0c7224 */ /* 0x000fe400078e00ff */
[----:B------:R-:W-:Y:S02]  /*11170*/  IMAD.MOV.U32 R11, RZ, RZ, 0x1f ;  /* 0x0000001fff0b7424 */ /* 0x000fe400078e00ff */
[----:B------:R-:W-:-:S07]  /*11180*/  IMAD.MOV.U32 R15, RZ, RZ, -0x1 ;  /* 0xffffffffff0f7424 */ /* 0x000fce00078e00ff */
[----:B0-----:R-:W-:Y:S05]  /*11190*/  WARPSYNC.COLLECTIVE R15, `(.L_x_253) ;  /* 0x000000000f087348 */ /* 0x001fea0003c00000 */
[----:B------:R1:W2:Y:S02]  /*111a0*/  SHFL.IDX P6, R14, R13, R12, R11 ;  /* 0x0000000c0d0e7389 */ /* 0x0002a400000c000b */
[----:B012---:R-:W-:Y:S01]  /*111b0*/  ENDCOLLECTIVE ;  /* 0x000000000000791b */ /* 0x007fe20003800000 */
.L_x_253:
[----:B------:R-:W-:Y:S05]  /*111c0*/  BRA `(.L_x_254) ;  /* 0xffffffc800307947 */ /* 0x000fea000383ffff */
.L_x_186:
[----:B------:R-:W-:Y:S01]  /*111d0*/  BSSY B0, `(.L_x_255) ;  /* 0x0000006000007945 */ /* 0x000fe20003800000 */
[----:B------:R-:W-:-:S07]  /*111e0*/  IMAD.MOV.U32 R15, RZ, RZ, -0x1 ;  /* 0xffffffffff0f7424 */ /* 0x000fce00078e00ff */
[----:B-1----:R-:W-:Y:S05]  /*111f0*/  WARPSYNC.COLLECTIVE R15, `(.L_x_256) ;  /* 0x000000000f0c7348 */ /* 0x002fea0003c00000 */
[----:B------:R-:W-:Y:S02]  /*11200*/  ELECT P6, UR62, PT ;  /* 0x00000000003e782f */ /* 0x000fe400038c0000 */
[----:B------:R-:W-:Y:S01]  /*11210*/  MOV R14, UR62 ;  /* 0x0000003e000e7c02 */ /* 0x000fe20008000f00 */
[----:B-1----:R-:W-:Y:S10]  /*11220*/  ENDCOLLECTIVE ;  /* 0x000000000000791b */ /* 0x002ff40003800000 */
.L_x_256:
[----:B------:R-:W-:Y:S05]  /*11230*/  BSYNC B0 ;  /* 0x0000000000007941 */ /* 0x000fea0003800000 */
.L_x_255:
[----:B------:R-:W-:Y:S05]  /*11240*/  BRA `(.L_x_257) ;  /* 0xffffffc800307947 */ /* 0x000fea000383ffff */
.L_x_189:
[----:B0-----:R0:W1:Y:S02]  /*11250*/  SYNCS.PHASECHK.TRANS64.TRYWAIT P2, [R4+URZ+0x38880], R3 ;  /* 0x03888003040075a7 */ /* 0x001064000804017f */
[----:B-1----:R-:W-:Y:S05]  /*11260*/  @!P2 NANOSLEEP.SYNCS 0x989680 ;  /* 0x009896800000a95d */ /* 0x002fea0003900000 */
[----:B------:R-:W1:Y:S02]  /*11270*/  @!P2 SYNCS.PHASECHK.TRANS64 P2, [R4+URZ+0x38880], R3 ;  /* 0x038880030400a5a7 */ /* 0x000e64000804007f */
[----:B-1----:R-:W-:Y:S05]  /*11280*/  @!P2 BRA `(.L_x_189) ;  /* 0xfffffffc00f0a947 */ /* 0x002fea000383ffff */
[----:B------:R-:W-:Y:S05]  /*11290*/  BRA `(.L_x_258) ;  /* 0xffffffc8008c7947 */ /* 0x000fea000383ffff */
.L_x_191:
[----:B-1----:R1:W2:Y:S02]  /*112a0*/  SYNCS.PHASECHK.TRANS64.TRYWAIT P2, [R4+URZ+0x38840], R3 ;  /* 0x03884003040075a7 */ /* 0x0022a4000804017f */
[----:B--2---:R-:W-:Y:S05]  /*112b0*/  @!P2 NANOSLEEP.SYNCS 0x989680 ;  /* 0x009896800000a95d */ /* 0x004fea0003900000 */
[----:B------:R-:W2:Y:S02]  /*112c0*/  @!P2 SYNCS.PHASECHK.TRANS64 P2, [R4+URZ+0x38840], R3 ;  /* 0x038840030400a5a7 */ /* 0x000ea4000804007f */
[----:B--2---:R-:W-:Y:S05]  /*112d0*/  @!P2 BRA `(.L_x_191) ;  /* 0xfffffffc00f0a947 */ /* 0x004fea000383ffff */
[----:B------:R-:W-:Y:S05]  /*112e0*/  BRA `(.L_x_259) ;  /* 0xffffffc800fc7947 */ /* 0x000fea000383ffff */
.L_x_194:
[----:B--2---:R-:W-:-:S04]  /*112f0*/  IMAD.U32 R3, RZ, RZ, UR41 ;  /* 0x00000029ff037e24 */ /* 0x004fc8000f8e00ff */
[----:B------:R2:W3:Y:S03]  /*11300*/  SYNCS.PHASECHK.TRANS64.TRYWAIT P0, [R3+URZ+0x38820], R2 ;  /* 0x03882002030075a7 */ /* 0x0004e6000800017f */
[----:B---3--:R-:W-:Y:S05]  /*11310*/  @!P0 NANOSLEEP.SYNCS 0x989680 ;  /* 0x009896800000895d */ /* 0x008fea0003900000 */
[----:B------:R-:W3:Y:S02]  /*11320*/  @!P0 SYNCS.PHASECHK.TRANS64 P0, [R3+URZ+0x38820], R2 ;  /* 0x03882002030085a7 */ /* 0x000ee4000800007f */
[----:B---3--:R-:W-:Y:S05]  /*11330*/  @!P0 BRA `(.L_x_194) ;  /* 0xfffffffc00ec8947 */ /* 0x008fea000383ffff */
[----:B------:R-:W-:Y:S05]  /*11340*/  BRA `(.L_x_260) ;  /* 0xffffffcc00dc7947 */ /* 0x000fea000383ffff */
.L_x_200:
[----:B-1----:R1:W3:Y:S02]  /*11350*/  SYNCS.PHASECHK.TRANS64.TRYWAIT P0, [R4+URZ+0x38880], R3 ;  /* 0x03888003040075a7 */ /* 0x0022e4000800017f */
[----:B---3--:R-:W-:Y:S05]  /*11360*/  @!P0 NANOSLEEP.SYNCS 0x989680 ;  /* 0x009896800000895d */ /* 0x008fea0003900000 */
[----:B------:R-:W3:Y:S02]  /*11370*/  @!P0 SYNCS.PHASECHK.TRANS64 P0, [R4+URZ+0x38880], R3 ;  /* 0x03888003040085a7 */ /* 0x000ee4000800007f */
[----:B---3--:R-:W-:Y:S05]  /*11380*/  @!P0 BRA `(.L_x_200) ;  /* 0xfffffffc00f08947 */ /* 0x008fea000383ffff */
[----:B------:R-:W-:Y:S05]  /*11390*/  BRA `(.L_x_261) ;  /* 0xffffffd000907947 */ /* 0x000fea000383ffff */
.L_x_206:
[----:B--2---:R2:W3:Y:S02]  /*113a0*/  SYNCS.PHASECHK.TRANS64.TRYWAIT P0, [R4+URZ+0x38840], R3 ;  /* 0x03884003040075a7 */ /* 0x0044e4000800017f */
[----:B---3--:R-:W-:Y:S05]  /*113b0*/  @!P0 NANOSLEEP.SYNCS 0x989680 ;  /* 0x009896800000895d */ /* 0x008fea0003900000 */
[----:B------:R-:W3:Y:S02]  /*113c0*/  @!P0 SYNCS.PHASECHK.TRANS64 P0, [R4+URZ+0x38840], R3 ;  /* 0x03884003040085a7 */ /* 0x000ee4000800007f */
[----:B---3--:R-:W-:Y:S05]  /*113d0*/  @!P0 BRA `(.L_x_206) ;  /* 0xfffffffc00f08947 */ /* 0x008fea000383ffff */
[----:B------:R-:W-:Y:S05]  /*113e0*/  BRA `(.L_x_262) ;  /* 0xffffffd400587947 */ /* 0x000fea000383ffff */
.L_x_213:
[----:B---3--:R-:W3:Y:S02]  /*113f0*/  LDL R3, [R1] ;  /* 0x0000000001037983 */ /* 0x008ee40000100800 */
[----:B---3--:R3:W4:Y:S02]  /*11400*/  SYNCS.PHASECHK.TRANS64.TRYWAIT P2, [R3+URZ+0x38870], R2 ;  /* 0x03887002030075a7 */ /* 0x008724000804017f */
[----:B----4-:R-:W-:Y:S05]  /*11410*/  @!P2 NANOSLEEP.SYNCS 0x989680 ;  /* 0x009896800000a95d */ /* 0x010fea0003900000 */
[----:B------:R-:W4:Y:S02]  /*11420*/  @!P2 SYNCS.PHASECHK.TRANS64 P2, [R3+URZ+0x38870], R2 ;  /* 0x038870020300a5a7 */ /* 0x000f24000804007f */
[----:B----4-:R-:W-:Y:S05]  /*11430*/  @!P2 BRA `(.L_x_213) ;  /* 0xfffffffc00eca947 */ /* 0x010fea000383ffff */
[----:B------:R-:W-:Y:S05]  /*11440*/  BRA `(.L_x_263) ;  /* 0xffffffd800387947 */ /* 0x000fea000383ffff */
.L_x_215:
[----:B---3--:R-:W3:Y:S02]  /*11450*/  LDL R3, [R1] ;  /* 0x0000000001037983 */ /* 0x008ee40000100800 */
[----:B---3--:R3:W4:Y:S02]  /*11460*/  SYNCS.PHASECHK.TRANS64.TRYWAIT P2, [R3+URZ+0x38860], R2 ;  /* 0x03886002030075a7 */ /* 0x008724000804017f */
[----:B----4-:R-:W-:Y:S05]  /*11470*/  @!P2 NANOSLEEP.SYNCS 0x989680 ;  /* 0x009896800000a95d */ /* 0x010fea0003900000 */
[----:B------:R-:W4:Y:S02]  /*11480*/  @!P2 SYNCS.PHASECHK.TRANS64 P2, [R3+URZ+0x38860], R2 ;  /* 0x038860020300a5a7 */ /* 0x000f24000804007f */
[----:B----4-:R-:W-:Y:S05]  /*11490*/  @!P2 BRA `(.L_x_215) ;  /* 0xfffffffc00eca947 */ /* 0x010fea000383ffff */
[----:B------:R-:W-:Y:S05]  /*114a0*/  BRA `(.L_x_264) ;  /* 0xffffffd800407947 */ /* 0x000fea000383ffff */
.L_x_222:
[----:B--2---:R2:W3:Y:S02]  /*114b0*/  SYNCS.PHASECHK.TRANS64.TRYWAIT P0, [R21+URZ+0x38870], R0 ;  /* 0x03887000150075a7 */ /* 0x0044e4000800017f */
[----:B---3--:R-:W-:Y:S05]  /*114c0*/  @!P0 NANOSLEEP.SYNCS 0x989680 ;  /* 0x009896800000895d */ /* 0x008fea0003900000 */
[----:B------:R-:W3:Y:S02]  /*114d0*/  @!P0 SYNCS.PHASECHK.TRANS64 P0, [R21+URZ+0x38870], R0 ;  /* 0x03887000150085a7 */ /* 0x000ee4000800007f */
[----:B---3--:R-:W-:Y:S05]  /*114e0*/  @!P0 BRA `(.L_x_222) ;  /* 0xfffffffc00f08947 */ /* 0x008fea000383ffff */
[----:B------:R-:W-:Y:S05]  /*114f0*/  BRA `(.L_x_265) ;  /* 0xffffffe000bc7947 */ /* 0x000fea000383ffff */
.L_x_224:
[----:B--2---:R2:W3:Y:S02]  /*11500*/  SYNCS.PHASECHK.TRANS64.TRYWAIT P0, [R21+URZ+0x38860], R0 ;  /* 0x03886000150075a7 */ /* 0x0044e4000800017f */
[----:B---3--:R-:W-:Y:S05]  /*11510*/  @!P0 NANOSLEEP.SYNCS 0x989680 ;  /* 0x009896800000895d */ /* 0x008fea0003900000 */
[----:B------:R-:W3:Y:S02]  /*11520*/  @!P0 SYNCS.PHASECHK.TRANS64 P0, [R21+URZ+0x38860], R0 ;  /* 0x03886000150085a7 */ /* 0x000ee4000800007f */
[----:B---3--:R-:W-:Y:S05]  /*11530*/  @!P0 BRA `(.L_x_224) ;  /* 0xfffffffc00f08947 */ /* 0x008fea000383ffff */
[----:B------:R-:W-:Y:S05]  /*11540*/  BRA `(.L_x_266) ;  /* 0xffffffe000c47947 */ /* 0x000fea000383ffff */
.L_x_237:
[----:B0-----:R0:W1:Y:S02]  /*11550*/  SYNCS.PHASECHK.TRANS64.TRYWAIT P0, [R0+URZ+0x38820], R3 ;  /* 0x03882003000075a7 */ /* 0x001064000800017f */
[----:B-1----:R-:W-:Y:S05]  /*11560*/  @!P0 NANOSLEEP.SYNCS 0x989680 ;  /* 0x009896800000895d */ /* 0x002fea0003900000 */
[----:B------:R-:W1:Y:S02]  /*11570*/  @!P0 SYNCS.PHASECHK.TRANS64 P0, [R0+URZ+0x38820], R3 ;  /* 0x03882003000085a7 */ /* 0x000e64000800007f */
[----:B-1----:R-:W-:Y:S05]  /*11580*/  @!P0 BRA `(.L_x_237) ;  /* 0xfffffffc00f08947 */ /* 0x002fea000383ffff */
[----:B------:R-:W-:Y:S05]  /*11590*/  BRA `(.L_x_267) ;  /* 0xfffffff400a07947 */ /* 0x000fea000383ffff */
.L_x_238:
[----:B------:R-:W1:Y:S01]  /*115a0*/  S2R R2, SR_TID.X ;  /* 0x0000000000027919 */ /* 0x000e620000002100 */
[----:B------:R-:W-:Y:S01]  /*115b0*/  BSSY B0, `(.L_x_268) ;  /* 0x000000a000007945 */ /* 0x000fe20003800000 */
[----:B------:R-:W-:Y:S02]  /*115c0*/  IMAD.MOV.U32 R12, RZ, RZ, RZ ;  /* 0x000000ffff0c7224 */ /* 0x000fe400078e00ff */
[----:B------:R-:W-:Y:S02]  /*115d0*/  IMAD.MOV.U32 R11, RZ, RZ, 0x1f ;  /* 0x0000001fff0b7424 */ /* 0x000fe400078e00ff */
[----:B------:R-:W-:Y:S01]  /*115e0*/  IMAD.MOV.U32 R15, RZ, RZ, -0x1 ;  /* 0xffffffffff0f7424 */ /* 0x000fe200078e00ff */
[----:B-1----:R-:W-:-:S04]  /*115f0*/  SHF.R.U32.HI R2, RZ, 0x5, R2 ;  /* 0x00000005ff027819 */ /* 0x002fc80000011602 */
[----:B------:R-:W-:-:S05]  /*11600*/  LOP3.LUT R2, R2, 0x3, RZ, 0xc0, !PT ;  /* 0x0000000302027812 */ /* 0x000fca00078ec0ff */
[----:B------:R-:W-:-:S07]  /*11610*/  IMAD.MOV.U32 R13, RZ, RZ, R2 ;  /* 0x000000ffff0d7224 */ /* 0x000fce00078e0002 */
[----:B0-----:R-:W-:Y:S05]  /*11620*/  WARPSYNC.COLLECTIVE R15, `(.L_x_269) ;  /* 0x000000000f087348 */ /* 0x001fea0003c00000 */
[----:B------:R1:W2:Y:S02]  /*11630*/  SHFL.IDX P6, R14, R13, R12, R11 ;  /* 0x0000000c0d0e7389 */ /* 0x0002a400000c000b */
[----:B012---:R-:W-:Y:S01]  /*11640*/  ENDCOLLECTIVE ;  /* 0x000000000000791b */ /* 0x007fe20003800000 */
.L_x_269:
[----:B------:R-:W-:Y:S05]  /*11650*/  BSYNC B0 ;  /* 0x0000000000007941 */ /* 0x000fea0003800000 */
.L_x_268:
[----:B------:R-:W-:Y:S05]  /*11660*/  BRA `(.L_x_270) ;  /* 0xfffffff400887947 */ /* 0x000fea000383ffff */
.L_x_241:
[----:B------:R-:W-:Y:S01]  /*11670*/  BSSY B1, `(.L_x_271) ;  /* 0x0000006000017945 */ /* 0x000fe20003800000 */
[----:B------:R-:W-:-:S07]  /*11680*/  IMAD.MOV.U32 R15, RZ, RZ, -0x1 ;  /* 0xffffffffff0f7424 */ /* 0x000fce00078e00ff */
[----:B01----:R-:W-:Y:S05]  /*11690*/  WARPSYNC.COLLECTIVE R15, `(.L_x_272) ;  /* 0x000000000f0c7348 */ /* 0x003fea0003c00000 */
[----:B------:R-:W-:Y:S02]  /*116a0*/  ELECT P6, UR62, PT ;  /* 0x00000000003e782f */ /* 0x000fe400038c0000 */
[----:B------:R-:W-:Y:S01]  /*116b0*/  MOV R14, UR62 ;  /* 0x0000003e000e7c02 */ /* 0x000fe20008000f00 */
[----:B01----:R-:W-:Y:S10]  /*116c0*/  ENDCOLLECTIVE ;  /* 0x000000000000791b */ /* 0x003ff40003800000 */
.L_x_272:
[----:B------:R-:W-:Y:S05]  /*116d0*/  BSYNC B1 ;  /* 0x0000000000017941 */ /* 0x000fea0003800000 */
.L_x_271:
[----:B------:R-:W-:Y:S05]  /*116e0*/  BRA `(.L_x_273) ;  /* 0xfffffff400807947 */ /* 0x000fea000383ffff */
.L_x_243:
[----:B0-----:R0:W1:Y:S02]  /*116f0*/  SYNCS.PHASECHK.TRANS64.TRYWAIT P1, [R6+URZ], R5 ;  /* 0x00000005060075a7 */ /* 0x001064000802017f */
[----:B-1----:R-:W-:Y:S05]  /*11700*/  @!P1 NANOSLEEP.SYNCS 0x989680 ;  /* 0x009896800000995d */ /* 0x002fea0003900000 */
[----:B------:R-:W1:Y:S02]  /*11710*/  @!P1 SYNCS.PHASECHK.TRANS64 P1, [R6+URZ], R5 ;  /* 0x00000005060095a7 */ /* 0x000e64000802007f */
[----:B-1----:R-:W-:Y:S05]  /*11720*/  @!P1 BRA `(.L_x_243) ;  /* 0xfffffffc00f09947 */ /* 0x002fea000383ffff */
[----:B------:R-:W-:Y:S05]  /*11730*/  BRA `(.L_x_274) ;  /* 0xfffffff400bc7947 */ /* 0x000fea000383ffff */
.L_x_244:
[----:B-1----:R1:W2:Y:S02]  /*11740*/  SYNCS.PHASECHK.TRANS64.TRYWAIT P1, [R7+URZ], R2 ;  /* 0x00000002070075a7 */ /* 0x0022a4000802017f */
[----:B--2---:R-:W-:Y:S05]  /*11750*/  @!P1 NANOSLEEP.SYNCS 0x989680 ;  /* 0x009896800000995d */ /* 0x004fea0003900000 */
[----:B------:R-:W2:Y:S02]  /*11760*/  @!P1 SYNCS.PHASECHK.TRANS64 P1, [R7+URZ], R2 ;  /* 0x00000002070095a7 */ /* 0x000ea4000802007f */
[----:B--2---:R-:W-:Y:S05]  /*11770*/  @!P1 BRA `(.L_x_244) ;  /* 0xfffffffc00f09947 */ /* 0x004fea000383ffff */
[----:B------:R-:W-:Y:S05]  /*11780*/  BRA `(.L_x_275) ;  /* 0xfffffff400b07947 */ /* 0x000fea000383ffff */
.L_x_246:
[----:B--2---:R2:W3:Y:S02]  /*11790*/  SYNCS.PHASECHK.TRANS64.TRYWAIT P1, [R4+URZ+0x38860], R5 ;  /* 0x03886005040075a7 */ /* 0x0044e4000802017f */
[----:B---3--:R-:W-:Y:S05]  /*117a0*/  @!P1 NANOSLEEP.SYNCS 0x989680 ;  /* 0x009896800000995d */ /* 0x008fea0003900000 */
[----:B------:R-:W3:Y:S02]  /*117b0*/  @!P1 SYNCS.PHASECHK.TRANS64 P1, [R4+URZ+0x38860], R5 ;  /* 0x03886005040095a7 */ /* 0x000ee4000802007f */
[----:B---3--:R-:W-:Y:S05]  /*117c0*/  @!P1 BRA `(.L_x_246) ;  /* 0xfffffffc00f09947 */ /* 0x008fea000383ffff */
[----:B------:R-:W-:Y:S05]  /*117d0*/  BRA `(.L_x_276) ;  /* 0xfffffff400b47947 */ /* 0x000fea000383ffff */
.L_x_248:
[----:B---3--:R3:W4:Y:S02]  /*117e0*/  SYNCS.PHASECHK.TRANS64.TRYWAIT P1, [R3+URZ+0x38860], R2 ;  /* 0x03886002030075a7 */ /* 0x008724000802017f */
[----:B----4-:R-:W-:Y:S05]  /*117f0*/  @!P1 NANOSLEEP.SYNCS 0x989680 ;  /* 0x009896800000995d */ /* 0x010fea0003900000 */
[----:B------:R-:W4:Y:S02]  /*11800*/  @!P1 SYNCS.PHASECHK.TRANS64 P1, [R3+URZ+0x38860], R2 ;  /* 0x03886002030095a7 */ /* 0x000f24000802007f */
[----:B----4-:R-:W-:Y:S05]  /*11810*/  @!P1 BRA `(.L_x_248) ;  /* 0xfffffffc00f09947 */ /* 0x010fea000383ffff */
[----:B------:R-:W-:Y:S05]  /*11820*/  BRA `(.L_x_277) ;  /* 0xfffffff400b47947 */ /* 0x000fea000383ffff */
.L_x_250:
[----:B----4-:R4:W0:Y:S02]  /*11830*/  SYNCS.PHASECHK.TRANS64.TRYWAIT P0, [R4+URZ+0x38880], R5 ;  /* 0x03888005040075a7 */ /* 0x010824000800017f */
[----:B0-----:R-:W-:Y:S05]  /*11840*/  @!P0 NANOSLEEP.SYNCS 0x989680 ;  /* 0x009896800000895d */ /* 0x001fea0003900000 */
[----:B------:R-:W0:Y:S02]  /*11850*/  @!P0 SYNCS.PHASECHK.TRANS64 P0, [R4+URZ+0x38880], R5 ;  /* 0x03888005040085a7 */ /* 0x000e24000800007f */
[----:B0-----:R-:W-:Y:S05]  /*11860*/  @!P0 BRA `(.L_x_250) ;  /* 0xfffffffc00f08947 */ /* 0x001fea000383ffff */
[----:B------:R-:W-:Y:S05]  /*11870*/  BRA `(.L_x_251) ;  /* 0xfffffff400b07947 */ /* 0x000fea000383ffff */
.L_x_278:
        /* <DEDUP_REMOVED lines=16> */
.L_x_2765:


//--------------------- .text._ZN7cutlass13device_kernelIN5flash11enable_sm90INS1_16FlashAttnFwdSm90INS1_25CollectiveMainloopFwdSm90ILi2EN4cute5tupleIJNS5_1CILi1EEES8_S8_EEENS6_IJNS7_ILi128EEESA_NS7_ILi256EEEEEELi256ENS_12float_e4m3_tEfNS_4arch4Sm90ELb0ELb0ELb1ELb1ELb0ELb1ELb0ELb1ELb1ELb0ELb0ELb0EEENS1_21CollectiveEpilogueFwdINS6_IJSA_SB_SA_EEES9_NS_10bfloat16_tESF_Li256ELb1ELb0ELb0ELb1EEENS1_36VarlenDynamicPersistentTileSchedulerILi128ELi128ELi256ELi128ELb0ELb0ELb1ELb0ELb1ELb1EEEEEEEEEvNT_6ParamsE --------------------------
	.section	.text._ZN7cutlass13device_kernelIN5flash11enable_sm90INS1_16FlashAttnFwdSm90INS1_25CollectiveMainloopFwdSm90ILi2EN4cute5tupleIJNS5_1CILi1EEES8_S8_EEENS6_IJNS7_ILi128EEESA_NS7_ILi256EEEEEELi256ENS_12float_e4m3_tEfNS_4arch4Sm90ELb0ELb0ELb1ELb1ELb0ELb1ELb0ELb1ELb1ELb0ELb0ELb0EEENS1_21CollectiveEpilogueFwdINS6_IJSA_SB_SA_EEES9_NS_10bfloat16_tESF_Li256ELb1ELb0ELb0ELb1EEENS1_36VarlenDynamicPersistentTileSchedulerILi128ELi128ELi256ELi128ELb0ELb0ELb1ELb0ELb1ELb1EEEEEEEEEvNT_6ParamsE,"ax",@progbits
	.align	128
.text._ZN7cutlass13device_kernelIN5flash11enable_sm90INS1_16FlashAttnFwdSm90INS1_25CollectiveMainloopFwdSm90ILi2EN4cute5tupleIJNS5_1CILi1EEES8_S8_EEENS6_IJNS7_ILi128EEESA_NS7_ILi256EEEEEELi256ENS_12float_e4m3_tEfNS_4arch4Sm90ELb0ELb0ELb1ELb1ELb0ELb1ELb0ELb1ELb1ELb0ELb0ELb0EEENS1_21CollectiveEpilogueFwdINS6_IJSA_SB_SA_EEES9_NS_10bfloat16_tESF_Li256ELb1ELb0ELb0ELb1EEENS1_36VarlenDynamicPersistentTileSchedulerILi128ELi128ELi256ELi128ELb0ELb0ELb1ELb0ELb1ELb1EEEEEEEEEvNT_6ParamsE:
        .type           _ZN7cutlass13device_kernelIN5flash11enable_sm90INS1_16FlashAttnFwdSm90INS1_25CollectiveMainloopFwdSm90ILi2EN4cute5tupleIJNS5_1CILi1EEES8_S8_EEENS6_IJNS7_ILi128EEESA_NS7_ILi256EEEEEELi256ENS_12float_e4m3_tEfNS_4arch4Sm90ELb0ELb0ELb1ELb1ELb0ELb1ELb0ELb1ELb1ELb0ELb0ELb0EEENS1_21CollectiveEpilogueFwdINS6_IJSA_SB_SA_EEES9_NS_10bfloat16_tESF_Li256ELb1ELb0ELb0ELb1EEENS1_36VarlenDynamicPersistentTileSchedulerILi128ELi128ELi256ELi128ELb0ELb0ELb1ELb0ELb1ELb1EEEEEEEEEvNT_6ParamsE,@function
        .size           _ZN7cutlass13device_kernelIN5flash11enable_sm90INS1_16FlashAttnFwdSm90INS1_25CollectiveMainloopFwdSm90ILi2EN4cute5tupleIJNS5_1CILi1EEES8_S8_EEENS6_IJNS7_ILi128EEESA_NS7_ILi256EEEEEELi256ENS_12float_e4m3_tEfNS_4arch4Sm90ELb0ELb0ELb1ELb1ELb0ELb1ELb0ELb1ELb1ELb0ELb0ELb0EEENS1_21CollectiveEpilogueFwdINS6_IJSA_SB_SA_EEES9_NS_10bfloat16_tESF_Li256ELb1ELb0ELb0ELb1EEENS1_36VarlenDynamicPersistentTileSchedulerILi128ELi128ELi256ELi128ELb0ELb0ELb1ELb0ELb1ELb1EEEEEEEEEvNT_6ParamsE,(.L_x_2766 - _ZN7cutlass13device_kernelIN5flash11enable_sm90INS1_16FlashAttnFwdSm90INS1_25CollectiveMainloopFwdSm90ILi2EN4cute5tupleIJNS5_1CILi1EEES8_S8_EEENS6_IJNS7_ILi128EEESA_NS7_ILi256EEEEEELi256ENS_12float_e4m3_tEfNS_4arch4Sm90ELb0ELb0ELb1ELb1ELb0ELb1ELb0ELb1ELb1ELb0ELb0ELb0EEENS1_21CollectiveEpilogueFwdINS6_IJSA_SB_SA_EEES9_NS_10bfloat16_tESF_Li256ELb1ELb0ELb0ELb1EEENS1_36VarlenDynamicPersistentTileSchedulerILi128ELi128ELi256ELi128ELb0ELb0ELb1ELb0ELb1ELb1EEEEEEEEEvNT_6ParamsE)
        .other          _ZN7cutlass13device_kernelIN5flash11enable_sm90INS1_16FlashAttnFwdSm90INS1_25CollectiveMainloopFwdSm90ILi2EN4cute5tupleIJNS5_1CILi1EEES8_S8_EEENS6_IJNS7_ILi128EEESA_NS7_ILi256EEEEEELi256ENS_12float_e4m3_tEfNS_4arch4Sm90ELb0ELb0ELb1ELb1ELb0ELb1ELb0ELb1ELb1ELb0ELb0ELb0EEENS1_21CollectiveEpilogueFwdINS6_IJSA_SB_SA_EEES9_NS_10bfloat16_tESF_Li256ELb1ELb0ELb0ELb1EEENS1_36VarlenDynamicPersistentTileSchedulerILi128ELi128ELi256ELi128ELb0ELb0ELb1ELb0ELb1ELb1EEEEEEEEEvNT_6ParamsE,@"STO_CUDA_ENTRY STV_DEFAULT"
_ZN7cutlass13device_kernelIN5flash11enable_sm90INS1_16FlashAttnFwdSm90INS1_25CollectiveMainloopFwdSm90ILi2EN4cute5tupleIJNS5_1CILi1EEES8_S8_EEENS6_IJNS7_ILi128EEESA_NS7_ILi256EEEEEELi256ENS_12float_e4m3_tEfNS_4arch4Sm90ELb0ELb0ELb1ELb1ELb0ELb1ELb0ELb1ELb1ELb0ELb0ELb0EEENS1_21CollectiveEpilogueFwdINS6_IJSA_SB_SA_EEES9_NS_10bfloat16_tESF_Li256ELb1ELb0ELb0ELb1EEENS1_36VarlenDynamicPersistentTileSchedulerILi128ELi128ELi256ELi128ELb0ELb0ELb1ELb0ELb1ELb1EEEEEEEEEvNT_6ParamsE:
        /* <DEDUP_REMOVED lines=14> */
[----:B------:R-:W-:Y:S02]  /*00e0*/  UIADD3 UR12, UP3, UR4, 0x570, URZ ;  /* 0x00000570040c7890 */ /* 0x000fe4000ff7e03f */
[----:B------:R-:W-:-:S02]  /*00f0*/  UIADD3 UR4, UP4, UR4, 0x670, URZ ;  /* 0x0000067004047890 */ /* 0x000fc4000ff9e03f */
[----:B------:R-:W-:Y:S02]  /*0100*/  UIADD3.X UR7, URZ, UR5, URZ, UP0, !UPT ;  /* 0x000000053f077290 */ /* 0x000fe400087fe43f */
[----:B------:R-:W-:Y:S02]  /*0110*/  UIADD3.X UR9, URZ, UR5, URZ, UP1, !UPT ;  /* 0x000000053f097290 */ /* 0x000fe40008ffe43f */
[----:B------:R-:W-:Y:S02]  /*0120*/  UIADD3.X UR11, URZ, UR5, URZ, UP2, !UPT ;  /* 0x000000053f0b7290 */ /* 0x000fe400097fe43f */
[----:B------:R-:W-:Y:S02]  /*0130*/  UIADD3.X UR13, URZ, UR5, URZ, UP3, !UPT ;  /* 0x000000053f0d7290 */ /* 0x000fe40009ffe43f */
[----:B------:R-:W-:Y:S01]  /*0140*/  UIADD3.X UR5, URZ, UR5, URZ, UP4, !UPT ;  /* 0x000000053f057290 */ /* 0x000fe2000a7fe43f */
[----:B------:R0:W-:Y:S02]  /*0150*/  UTMACCTL.PF [UR6] ;  /* 0x00000000060079b9 */ /* 0x0001e40008040000 */
[----:B------:R0:W-:Y:S02]  /*0160*/  UTMACCTL.PF [UR8] ;  /* 0x00000000080079b9 */ /* 0x0001e40008040000 */
[----:B------:R0:W-:Y:S02]  /*0170*/  UTMACCTL.PF [UR10] ;  /* 0x000000000a0079b9 */ /* 0x0001e40008040000 */
[----:B------:R0:W-:Y:S02]  /*0180*/  UTMACCTL.PF [UR12] ;  /* 0x000000000c0079b9 */ /* 0x0001e40008040000 */
[----:B------:R0:W-:Y:S02]  /*0190*/  UTMACCTL.PF [UR4] ;  /* 0x00000000040079b9 */ /* 0x0001e40008040000 */
[----:B0-----:R-:W-:Y:S01]  /*01a0*/  NOP ;  /* 0x0000000000007918 */ /* 0x001fe20000000000 */
.L_x_280:
[----:B------:R-:W-:Y:S05]  /*01b0*/  BSYNC B0 ;  /* 0x0000000000007941 */ /* 0x000fea0003800000 */
.L_x_279:
        /* <DEDUP_REMOVED lines=41> */
.L_x_281:
        /* <DEDUP_REMOVED lines=22> */
.L_x_282:
        /* <DEDUP_REMOVED lines=18> */
.L_x_283:
        /* <DEDUP_REMOVED lines=22> */
.L_x_284:
        /* <DEDUP_REMOVED lines=22> */
.L_x_285:
[----:B------:R-:W-:Y:S01]  /*0990*/  PLOP3.LUT P0, PT, PT, PT, UP0, 0x80, 0x0 ;  /* 0x000000000000781c */ /* 0x000fe20003f0f008 */
[----:B------:R-:W-:Y:S01]  /*09a0*/  UMOV UR40, 0x1 ;  /* 0x0000000100287882 */ /* 0x000fe20000000000 */
[----:B------:R-:W-:Y:S01]  /*09b0*/  NOP ;  /* 0x0000000000007918 */ /* 0x000fe20000000000 */
[----:B------:R-:W-:Y:S01]  /*09c0*/  USEL UR40, UR40, 0x2, !UP0 ;  /* 0x0000000228287887 */ /* 0x000fe2000c000000 */
[----:B------:R-:W-:Y:S01]  /*09d0*/  BSSY B8, `(.L_x_286) ;  /* 0x00023ce000087945 */ /* 0x000fe20003800000 */
[----:B------:R-:W-:Y:S01]  /*09e0*/  ULDC.64 UR42, c[0x0][0x208] ;  /* 0x00008200002a7ab9 */ /* 0x000fe20000000a00 */
[----:B012-4-:R-:W-:Y:S07]  /*09f0*/  BAR.SYNC.DEFER_BLOCKING 0x0 ;  /* 0x0000000000007b1d */ /* 0x017fee0000010000 */
[----:B------:R-:W-:Y:S05]  /*0a00*/  @!P0 BRA `(.L_x_287) ;  /* 0x000001d400588947 */ /* 0x000fea0003800000 */
.L_x_288:
        /* <DEDUP_REMOVED lines=8> */
[----:B-1----:R-:W-:-:S06]  /*0a90*/  ULEA UR4, UR44, UR4, 0x18 ;  /* 0x000000042c047291 */ /* 0x002fcc000f8ec03f */
[----:B------:R-:W-:Y:S01]  /*0aa0*/  IMAD.U32 R19, RZ, RZ, UR4 ;  /* 0x00000004ff137e24 */ /* 0x000fe2000f8e00ff */
[----:B0-----:R-:W-:Y:S01]  /*0ab0*/  SHF.R.U32.HI R0, RZ, 0x7, R0 ;  /* 0x00000007ff007819 */ /* 0x001fe20000011600 */
[----:B------:R-:W-:-:S03]  /*0ac0*/  ULDC UR4, c[0x0][0xc14] ;  /* 0x0003050000047ab9 */ /* 0x000fc60000000800 */
[----:B------:R-:W-:-:S13]  /*0ad0*/  ISETP.NE.AND P0, PT, R0, 0x1, PT ;  /* 0x000000010000780c */ /* 0x000fda0003f05270 */
[----:B------:R-:W-:Y:S08]  /*0ae0*/  @!P0 BAR.ARV 0x9, 0x100 ;  /* 0x0244000000008b1d */ /* 0x000ff00000002000 */
[----:B------:R-:W-:Y:S06]  /*0af0*/  BAR.SYNC.DEFER_BLOCKING 0x5, 0x180 ;  /* 0x0146000000007b1d */ /* 0x000fec0000010000 */
[----:B------:R-:W0:Y:S02]  /*0b00*/  LDS.128 R124, [R19+0x388d0] ;  /* 0x0388d000137c7984 */ /* 0x000e240000000c00 */
[----:B------:R-:W-:Y:S06]  /*0b10*/  BAR.ARV 0x4, 0x180 ;  /* 0x0106000000007b1d */ /* 0x000fec0000002000 */
[----:B0-----:R-:W-:-:S13]  /*0b20*/  ISETP.GE.AND P0, PT, R127, UR4, PT ;  /* 0x000000047f007c0c */ /* 0x001fda000bf06270 */
[----:B------:R-:W-:Y:S05]  /*0b30*/  @P0 BRA `(.L_x_289) ;  /* 0x0000023800dc0947 */ /* 0x000fea0003800000 */
[----:B------:R-:W0:Y:S01]  /*0b40*/  S2R R0, SR_TID.X ;  /* 0x0000000000007919 */ /* 0x000e220000002100 */
[----:B------:R-:W-:Y:S01]  /*0b50*/  R2UR UR46, R19 ;  /* 0x00000000132e72ca */ /* 0x000fe200000e0000 */
[----:B------:R-:W-:Y:S01]  /*0b60*/  IMAD.MOV.U32 R237, RZ, RZ, RZ ;  /* 0x000000ffffed7224 */ /* 0x000fe200078e00ff */
[----:B------:R-:W-:Y:S01]  /*0b70*/  MOV R152, RZ ;  /* 0x000000ff00987202 */ /* 0x000fe20000000f00 */
[----:B------:R-:W-:Y:S01]  /*0b80*/  IMAD.MOV.U32 R232, RZ, RZ, RZ ;  /* 0x000000ffffe87224 */ /* 0x000fe200078e00ff */
[----:B------:R-:W-:Y:S01]  /*0b90*/  ULOP3.LUT UR47, UR40, 0x1, URZ, 0xfc, !UPT ;  /* 0x00000001282f7892 */ /* 0x000fe2000f8efc3f */
[----:B------:R-:W-:-:S08]  /*0ba0*/  UMOV UR45, URZ ;  /* 0x0000003f002d7c82 */ /* 0x000fd00008000000 */
[----:B------:R-:W-:Y:S01]  /*0bb0*/  UIADD3 UR46, UR46, 0x20400, URZ ;  /* 0x000204002e2e7890 */ /* 0x000fe2000fffe03f */
[----:B0-----:R-:W-:-:S05]  /*0bc0*/  VIADD R0, R0, 0xffffff80 ;  /* 0xffffff8000007836 */ /* 0x001fca0000000000 */
[----:B------:R-:W-:-:S04]  /*0bd0*/  SHF.R.S32.HI R3, RZ, 0x1f, R0 ;  /* 0x0000001fff037819 */ /* 0x000fc80000011400 */
[CC--:B------:R-:W-:Y:S02]  /*0be0*/  LEA.HI R2, R3.reuse, R0.reuse, RZ, 0x4 ;  /* 0x0000000003027211 */ /* 0x0c0fe400078f20ff */
[CC--:B------:R-:W-:Y:S02]  /*0bf0*/  LEA.HI R22, R3.reuse, R0.reuse, RZ, 0x3 ;  /* 0x0000000003167211 */ /* 0x0c0fe400078f18ff */
[----:B------:R-:W-:Y:S02]  /*0c00*/  SHF.R.S32.HI R7, RZ, 0x4, R2 ;  /* 0x00000004ff077819 */ /* 0x000fe40000011402 */
[CC--:B------:R-:W-:Y:S02]  /*0c10*/  LEA.HI R4, R3.reuse, R0.reuse, RZ, 0x5 ;  /* 0x0000000003047211 */ /* 0x0c0fe400078f28ff */
[----:B------:R-:W-:Y:S02]  /*0c20*/  LEA.HI R6, R3, R0, RZ, 0x6 ;  /* 0x0000000003067211 */ /* 0x000fe400078f30ff */
[----:B------:R-:W-:-:S02]  /*0c30*/  LOP3.LUT R3, R22, 0xfffffff8, RZ, 0xc0, !PT ;  /* 0xfffffff816037812 */ /* 0x000fc400078ec0ff */
[----:B------:R-:W-:Y:S01]  /*0c40*/  LOP3.LUT R5, R2, 0x3fffff0, RZ, 0xc0, !PT ;  /* 0x03fffff002057812 */ /* 0x000fe200078ec0ff */
[----:B------:R-:W-:Y:S01]  /*0c50*/  IMAD.SHL.U32 R6, R6, 0x10, RZ ;  /* 0x0000001006067824 */ /* 0x000fe200078e00ff */
[----:B------:R-:W-:Y:S01]  /*0c60*/  SHF.R.S32.HI R22, RZ, 0x3, R22 ;  /* 0x00000003ff167819 */ /* 0x000fe20000011416 */
[----:B------:R-:W-:Y:S01]  /*0c70*/  IMAD.IADD R3, R0, 0x1, -R3 ;  /* 0x0000000100037824 */ /* 0x000fe200078e0a03 */
[----:B------:R-:W-:Y:S01]  /*0c80*/  LEA.HI R2, R2, R7, RZ, 0x1 ;  /* 0x0000000702027211 */ /* 0x000fe200078f08ff */
[----:B------:R-:W-:Y:S01]  /*0c90*/  IMAD.IADD R5, R0, 0x1, -R5 ;  /* 0x0000000100057824 */ /* 0x000fe200078e0a05 */
[----:B------:R-:W-:Y:S01]  /*0ca0*/  SHF.L.U32 R4, R4, 0x5, RZ ;  /* 0x0000000504047819 */ /* 0x000fe200000006ff */
[----:B------:R-:W-:Y:S01]  /*0cb0*/  VIADD R234, R22, 0x20 ;  /* 0x0000002016ea7836 */ /* 0x000fe20000000000 */
[----:B------:R-:W-:Y:S01]  /*0cc0*/  LOP3.LUT R2, R2, 0x1ffffffe, RZ, 0xc0, !PT ;  /* 0x1ffffffe02027812 */ /* 0x000fe200078ec0ff */
[----:B------:R-:W-:Y:S01]  /*0cd0*/  VIADD R233, R22, 0x40 ;  /* 0x0000004016e97836 */ /* 0x000fe20000000000 */
[----:B------:R-:W-:Y:S01]  /*0ce0*/  LOP3.LUT R4, R4, 0xfffffc00, RZ, 0xc0, !PT ;  /* 0xfffffc0004047812 */ /* 0x000fe200078ec0ff */
[----:B------:R-:W-:Y:S01]  /*0cf0*/  VIADD R235, R22, 0x60 ;  /* 0x0000006016eb7836 */ /* 0x000fe20000000000 */
[----:B------:R-:W-:Y:S01]  /*0d00*/  IADD3 R2, R7, -R2, RZ ;  /* 0x8000000207027210 */ /* 0x000fe20007ffe0ff */
[----:B------:R-:W-:Y:S01]  /*0d10*/  IMAD.SHL.U32 R0, R234, 0x80, RZ ;  /* 0x00000080ea007824 */ /* 0x000fe200078e00ff */
[----:B------:R-:W-:Y:S01]  /*0d20*/  SHF.R.S32.HI R7, RZ, 0x1f, R234 ;  /* 0x0000001fff077819 */ /* 0x000fe200000114ea */
[----:B------:R-:W-:Y:S01]  /*0d30*/  IMAD R5, R5, 0x40, R4 ;  /* 0x0000004005057824 */ /* 0x000fe200078e0204 */
[----:B------:R-:W-:Y:S01]  /*0d40*/  SHF.R.S32.HI R10, RZ, 0x1f, R233 ;  /* 0x0000001fff0a7819 */ /* 0x000fe200000114e9 */
[----:B------:R-:W-:Y:S01]  /*0d50*/  IMAD.SHL.U32 R8, R233, 0x80, RZ ;  /* 0x00000080e9087824 */ /* 0x000fe200078e00ff */
[----:B------:R-:W-:Y:S01]  /*0d60*/  LEA.HI R4, R7, R234, RZ, 0x3 ;  /* 0x000000ea07047211 */ /* 0x000fe200078f18ff */
[----:B------:R-:W-:Y:S01]  /*0d70*/  IMAD.SHL.U32 R11, R235, 0x80, RZ ;  /* 0x00000080eb0b7824 */ /* 0x000fe200078e00ff */
[----:B------:R-:W-:-:S02]  /*0d80*/  SHF.R.S32.HI R12, RZ, 0x1f, R235 ;  /* 0x0000001fff0c7819 */ /* 0x000fc400000114eb */
[----:B------:R-:W-:Y:S02]  /*0d90*/  SHF.L.U32 R16, R3, 0x4, RZ ;  /* 0x0000000403107819 */ /* 0x000fe400000006ff */
[----:B------:R-:W-:Y:S02]  /*0da0*/  LOP3.LUT R7, R0, 0x380, RZ, 0xc0, !PT ;  /* 0x0000038000077812 */ /* 0x000fe400078ec0ff */
[----:B------:R-:W-:Y:S02]  /*0db0*/  SHF.L.U32 R4, R4, 0x7, RZ ;  /* 0x0000000704047819 */ /* 0x000fe400000006ff */
[----:B------:R-:W-:Y:S02]  /*0dc0*/  LEA.HI R10, R10, R233, RZ, 0x3 ;  /* 0x000000e90a0a7211 */ /* 0x000fe400078f18ff */
[----:B------:R-:W-:Y:S02]  /*0dd0*/  LEA.HI R12, R12, R235, RZ, 0x3 ;  /* 0x000000eb0c0c7211 */ /* 0x000fe400078f18ff */
[----:B------:R-:W-:Y:S01]  /*0de0*/  SHF.R.U32.HI R0, RZ, 0x3, R7 ;  /* 0x00000003ff007819 */ /* 0x000fe20000011607 */
[----:B------:R-:W-:Y:S01]  /*0df0*/  IMAD.SHL.U32 R10, R10, 0x80, RZ ;  /* 0x000000800a0a7824 */ /* 0x000fe200078e00ff */
[----:B------:R-:W-:Y:S01]  /*0e00*/  LOP3.LUT R13, R7, 0x70, R16, 0xf8, !PT ;  /* 0x00000070070d7812 */ /* 0x000fe200078ef810 */
[----:B------:R-:W-:Y:S01]  /*0e10*/  IMAD.SHL.U32 R12, R12, 0x80, RZ ;  /* 0x000000800c0c7824 */ /* 0x000fe200078e00ff */
[----:B------:R-:W-:Y:S01]  /*0e20*/  LOP3.LUT R20, R4, 0xfffffc00, RZ, 0xc0, !PT ;  /* 0xfffffc0004147812 */ /* 0x000fe200078ec0ff */
[----:B------:R-:W-:Y:S01]  /*0e30*/  IMAD R4, R2, 0x8, R5 ;  /* 0x0000000802047824 */ /* 0x000fe200078e0205 */
[----:B------:R-:W-:-:S02]  /*0e40*/  LOP3.LUT R18, R10, 0xfffffc00, RZ, 0xc0, !PT ;  /* 0xfffffc000a127812 */ /* 0x000fc400078ec0ff */
[----:B------:R-:W-:Y:S01]  /*0e50*/  LOP3.LUT R2, R20, R13, R0, 0xf6, !PT ;  /* 0x0000000d14027212 */ /* 0x000fe200078ef600 */
[----:B------:R-:W-:Y:S01]  /*0e60*/  STL [R1+0x24], R20 ;  /* 0x0000241401007387 */ /* 0x000fe20000100800 */
[----:B------:R-:W-:Y:S02]  /*0e70*/  SHF.L.U32 R0, R22, 0x7, RZ ;  /* 0x0000000716007819 */ /* 0x000fe400000006ff */
[----:B------:R-:W-:Y:S01]  /*0e80*/  LOP3.LUT R15, R12, 0xfffffc00, RZ, 0xc0, !PT ;  /* 0xfffffc000c0f7812 */ /* 0x000fe200078ec0ff */
[----:B------:R0:W-:Y:S01]  /*0e90*/  STL [R1+0x48], R4 ;  /* 0x0000480401007387 */ /* 0x0001e20000100800 */
[----:B------:R-:W-:Y:S02]  /*0ea0*/  LOP3.LUT R5, R0, 0x380, RZ, 0xc0, !PT ;  /* 0x0000038000057812 */ /* 0x000fe400078ec0ff */
[----:B------:R-:W-:Y:S01]  /*0eb0*/  LOP3.LUT R9, R8, 0x380, RZ, 0xc0, !PT ;  /* 0x0000038008097812 */ /* 0x000fe200078ec0ff */
[----:B------:R1:W-:Y:S01]  /*0ec0*/  STL [R1+0x20], R18 ;  /* 0x0000201201007387 */ /* 0x0003e20000100800 */
[----:B------:R-:W-:-:S02]  /*0ed0*/  LOP3.LUT R0, R5, 0x70, R16, 0xf8, !PT ;  /* 0x0000007005007812 */ /* 0x000fc400078ef810 */
[----:B------:R-:W-:Y:S01]  /*0ee0*/  LOP3.LUT R11, R11, 0x380, RZ, 0xc0, !PT ;  /* 0x000003800b0b7812 */ /* 0x000fe200078ec0ff */
[----:B------:R-:W-:Y:S01]  /*0ef0*/  STL [R1+0x1c], R15 ;  /* 0x00001c0f01007387 */ /* 0x000fe20000100800 */
[----:B------:R-:W-:Y:S02]  /*0f00*/  SHF.R.U32.HI R7, RZ, 0x3, R9 ;  /* 0x00000003ff077819 */ /* 0x000fe40000011609 */
[----:B0-----:R-:W-:Y:S01]  /*0f10*/  LOP3.LUT R4, R6, 0xfffffc00, RZ, 0xc0, !PT ;  /* 0xfffffc0006047812 */ /* 0x001fe200078ec0ff */
[----:B------:R0:W-:Y:S01]  /*0f20*/  STL [R1+0x4], R5 ;  /* 0x0000040501007387 */ /* 0x0001e20000100800 */
[--C-:B------:R-:W-:Y:S02]  /*0f30*/  LOP3.LUT R14, R9, 0x70, R16.reuse, 0xf8, !PT ;  /* 0x00000070090e7812 */ /* 0x100fe400078ef810 */
[----:B------:R-:W-:Y:S01]  /*0f40*/  SHF.R.U32.HI R8, RZ, 0x3, R11 ;  /* 0x00000003ff087819 */ /* 0x000fe2000001160b */
[----:B------:R-:W-:Y:S01]  /*0f50*/  STL [R1], RZ ;  /* 0x000000ff01007387 */ /* 0x000fe20000100800 */
[----:B------:R-:W-:-:S02]  /*0f60*/  LOP3.LUT R11, R11, 0x70, R16, 0xf8, !PT ;  /* 0x000000700b0b7812 */ /* 0x000fc400078ef810 */
[----:B------:R-:W-:Y:S01]  /*0f70*/  LOP3.LUT R14, R18, R14, R7, 0xf6, !PT ;  /* 0x0000000e120e7212 */ /* 0x000fe200078ef607 */
[----:B------:R-:W-:Y:S01]  /*0f80*/  STL [R1+0x10], R4 ;  /* 0x0000100401007387 */ /* 0x000fe20000100800 */
[----:B------:R-:W-:Y:S01]  /*0f90*/  LOP3.LUT R8, R15, R11, R8, 0xf6, !PT ;  /* 0x0000000b0f087212 */ /* 0x000fe200078ef608 */
[----:B-1----:R-:W-:Y:S01]  /*0fa0*/  IMAD.SHL.U32 R18, R3, 0x8, RZ ;  /* 0x0000000803127824 */ /* 0x002fe200078e00ff */
[----:B0-----:R-:W-:Y:S02]  /*0fb0*/  SHF.R.U32.HI R5, RZ, 0x3, R5 ;  /* 0x00000003ff057819 */ /* 0x001fe40000011605 */
[C---:B------:R-:W-:Y:S01]  /*0fc0*/  IADD3 R3, R19.reuse, R2, RZ ;  /* 0x0000000213037210 */ /* 0x040fe20007ffe0ff */
[----:B------:R-:W-:Y:S01]  /*0fd0*/  IMAD.IADD R2, R19, 0x1, R14 ;  /* 0x0000000113027824 */ /* 0x000fe200078e020e */
[----:B------:R-:W-:Y:S01]  /*0fe0*/  LOP3.LUT R0, R4, R0, R5, 0xf6, !PT ;  /* 0x0000000004007212 */ /* 0x000fe200078ef605 */
[----:B------:R-:W-:Y:S01]  /*0ff0*/  STL [R1+0xc], R5 ;  /* 0x00000c0501007387 */ /* 0x000fe20000100800 */
[----:B------:R-:W-:Y:S01]  /*1000*/  SHF.R.S32.HI R23, RZ, 0x1f, R22 ;  /* 0x0000001fff177819 */ /* 0x000fe20000011416 */
[----:B------:R-:W-:-:S02]  /*1010*/  VIADD R236, R18, 0x40 ;  /* 0x0000004012ec7836 */ /* 0x000fc40000000000 */
[----:B------:R-:W-:-:S05]  /*1020*/  IMAD.IADD R0, R19, 0x1, R0 ;  /* 0x0000000113007824 */ /* 0x000fca00078e0200 */
[----:B------:R0:W-:Y:S04]  /*1030*/  STL [R1+0x28], R0 ;  /* 0x0000280001007387 */ /* 0x0001e80000100800 */
[----:B------:R1:W-:Y:S04]  /*1040*/  STL [R1+0x44], R3 ;  /* 0x0000440301007387 */ /* 0x0003e80000100800 */
[----:B------:R1:W-:Y:S01]  /*1050*/  STL [R1+0x40], R2 ;  /* 0x0000400201007387 */ /* 0x0003e20000100800 */
[----:B0-----:R-:W-:-:S05]  /*1060*/  IMAD.IADD R0, R19, 0x1, R8 ;  /* 0x0000000113007824 */ /* 0x001fca00078e0208 */
[----:B------:R1:W-:Y:S02]  /*1070*/  STL [R1+0x3c], R0 ;  /* 0x00003c0001007387 */ /* 0x0003e40000100800 */
.L_x_470:
[----:B01----:R-:W0:Y:S02]  /*1080*/  LDC.64 R2, c[0x0][0xc60] ;  /* 0x00031800ff027b82 */ /* 0x003e240000000a00 */
[----:B0-----:R-:W-:-:S05]  /*1090*/  IMAD.WIDE R2, R127, 0x4, R2 ;  /* 0x000000047f027825 */ /* 0x001fca00078e0202 */
[----:B--2---:R0:W2:Y:S01]  /*10a0*/  LDG.E R0, desc[UR42][R2.64] ;  /* 0x0000002a02007981 */ /* 0x0040a2000c1e1900 */
[----:B------:R-:W-:Y:S05]  /*10b0*/  YIELD ;  /* 0x0000000000007946 */ /* 0x000fea0003800000 */
[----:B------:R-:W-:Y:S01]  /*10c0*/  ULDC.64 UR4, c[0x0][0xa28] ;  /* 0x00028a0000047ab9 */ /* 0x000fe20000000a00 */
[----:B------:R-:W-:Y:S01]  /*10d0*/  ULDC.64 UR8, c[0x0][0xa18] ;  /* 0x0002860000087ab9 */ /* 0x000fe20000000a00 */
[----:B------:R-:W-:Y:S01]  /*10e0*/  ISETP.NE.U32.AND P1, PT, RZ, UR4, PT ;  /* 0x00000004ff007c0c */ /* 0x000fe2000bf25070 */
[----:B------:R-:W-:Y:S01]  /*10f0*/  ULDC.64 UR6, c[0x0][0xa08] ;  /* 0x0002820000067ab9 */ /* 0x000fe20000000a00 */
[----:B0-----:R-:W-:Y:S01]  /*1100*/  MOV R3, RZ ;  /* 0x000000ff00037202 */ /* 0x001fe20000000f00 */
[----:B-----5:R-:W-:Y:S01]  /*1110*/  IMAD.MOV.U32 R29, RZ, RZ, RZ ;  /* 0x000000ffff1d7224 */ /* 0x020fe200078e00ff */
[----:B------:R-:W-:-:S02]  /*1120*/  ISETP.NE.AND.EX P1, PT, RZ, UR5, PT, P1 ;  /* 0x00000005ff007c0c */ /* 0x000fc4000bf25310 */
[----:B------:R-:W-:-:S04]  /*1130*/  ISETP.NE.U32.AND P0, PT, RZ, UR6, PT ;  /* 0x00000006ff007c0c */ /* 0x000fc8000bf05070 */
[----:B------:R-:W-:Y:S02]  /*1140*/  ISETP.NE.AND.EX P0, PT, RZ, UR7, PT, P0 ;  /* 0x00000007ff007c0c */ /* 0x000fe4000bf05300 */
[----:B--2---:R-:W-:Y:S01]  /*1150*/  SHF.R.S32.HI R6, RZ, 0x1f, R0 ;  /* 0x0000001fff067819 */ /* 0x004fe20000011400 */
[----:B------:R-:W-:-:S04]  /*1160*/  IMAD.SHL.U32 R28, R0, 0x4, RZ ;  /* 0x00000004001c7824 */ /* 0x000fc800078e00ff */
[C---:B----4-:R-:W-:Y:S01]  /*1170*/  @P1 LEA R4, P2, R0.reuse, UR4, 0x2 ;  /* 0x0000000400041c11 */ /* 0x050fe2000f8410ff */
[----:B------:R-:W-:Y:S01]  /*1180*/  STL [R1+0x18], R0 ;  /* 0x0000180001007387 */ /* 0x000fe20000100800 */
[C-C-:B------:R-:W-:Y:S02]  /*1190*/  SHF.L.U64.HI R30, R0.reuse, 0x2, R6.reuse ;  /* 0x00000002001e7819 */ /* 0x140fe40000010206 */
[----:B------:R-:W-:Y:S01]  /*11a0*/  @P1 LEA.HI.X R5, R0, UR5, R6, 0x2, P2 ;  /* 0x0000000500051c11 */ /* 0x000fe200090f1406 */
[----:B------:R0:W-:Y:S01]  /*11b0*/  STL [R1+0x30], R6 ;  /* 0x0000300601007387 */ /* 0x0001e20000100800 */
[----:B------:R-:W-:Y:S01]  /*11c0*/  ISETP.NE.U32.AND P2, PT, RZ, UR8, PT ;  /* 0x00000008ff007c0c */ /* 0x000fe2000bf45070 */
[----:B------:R-:W-:Y:S01]  /*11d0*/  ULDC UR4, c[0x0][0x288] ;  /* 0x0000a20000047ab9 */ /* 0x000fe20000000800 */
[----:B------:R-:W-:Y:S01]  /*11e0*/  IADD3 R8, P3, R28, UR6, RZ ;  /* 0x000000061c087c10 */ /* 0x000fe2000ff7e0ff */
[----:B------:R1:W5:Y:S01]  /*11f0*/  @P1 LDG.E R3, desc[UR42][R4.64] ;  /* 0x0000002a04031981 */ /* 0x000362000c1e1900 */
[----:B------:R-:W-:Y:S01]  /*1200*/  ISETP.NE.AND.EX P2, PT, RZ, UR9, PT, P2 ;  /* 0x00000009ff007c0c */ /* 0x000fe2000bf45320 */
[----:B------:R-:W-:Y:S01]  /*1210*/  IMAD.U32 R132, RZ, RZ, UR4 ;  /* 0x00000004ff847e24 */ /* 0x000fe2000f8e00ff */
[----:B------:R-:W-:Y:S01]  /*1220*/  IADD3.X R9, R30, UR7, RZ, P3, !PT ;  /* 0x000000071e097c10 */ /* 0x000fe20009ffe4ff */
[----:B------:R-:W-:-:S04]  /*1230*/  ULDC.64 UR4, c[0x0][0x3f8] ;  /* 0x0000fe0000047ab9 */ /* 0x000fc80000000a00 */
[----:B------:R1:W5:Y:S06]  /*1240*/  @P0 LDG.E R29, desc[UR42][R8.64] ;  /* 0x0000002a081d0981 */ /* 0x00036c000c1e1900 */
[----:B0-----:R-:W-:-:S04]  /*1250*/  @P2 IADD3 R6, P1, R28, UR8, RZ ;  /* 0x000000081c062c10 */ /* 0x001fc8000ff3e0ff */
[----:B------:R-:W-:-:S05]  /*1260*/  @P2 IADD3.X R7, R30, UR9, RZ, P1, !PT ;  /* 0x000000091e072c10 */ /* 0x000fca0008ffe4ff */
[----:B------:R1:W5:Y:S01]  /*1270*/  @P2 LDG.E R132, desc[UR42][R6.64] ;  /* 0x0000002a06842981 */ /* 0x000362000c1e1900 */
[----:B------:R-:W-:-:S03]  /*1280*/  UISETP.NE.U32.AND UP0, UPT, UR4, URZ, UPT ;  /* 0x0000003f0400728c */ /* 0x000fc6000bf05070 */
[----:B------:R-:W-:Y:S01]  /*1290*/  ULDC UR4, c[0x0][0x404] ;  /* 0x0001010000047ab9 */ /* 0x000fe20000000800 */
[----:B------:R-:W-:-:S03]  /*12a0*/  UISETP.NE.AND.EX UP0, UPT, UR5, URZ, UPT, UP0 ;  /* 0x0000003f0500728c */ /* 0x000fc6000bf05300 */
[----:B------:R-:W-:Y:S01]  /*12b0*/  ULDC UR5, c[0x0][0x2e0] ;  /* 0x0000b80000057ab9 */ /* 0x000fe20000000800 */
[----:B------:R-:W-:-:S04]  /*12c0*/  USEL UR4, UR4, 0x1, UP0 ;  /* 0x0000000104047887 */ /* 0x000fc80008000000 */
[----:B------:R-:W-:-:S03]  /*12d0*/  UIMAD UR4, UR4, UR5, URZ ;  /* 0x00000005040472a4 */ /* 0x000fc6000f8e023f */
[----:B------:R-:W-:Y:S02]  /*12e0*/  ULDC UR5, c[0x0][0x338] ;  /* 0x0000ce0000057ab9 */ /* 0x000fe40000000800 */
[----:B------:R-:W-:Y:S02]  /*12f0*/  IMAD.U32 R2, RZ, RZ, UR5 ;  /* 0x00000005ff027e24 */ /* 0x000fe4000f8e00ff */
[----:B------:R-:W-:Y:S01]  /*1300*/  IMAD.U32 R26, RZ, RZ, UR4 ;  /* 0x00000004ff1a7e24 */ /* 0x000fe2000f8e00ff */
[----:B------:R-:W-:Y:S01]  /*1310*/  MOV R27, R0 ;  /* 0x00000000001b7202 */ /* 0x000fe20000000f00 */
[----:B-1----:R-:W-:Y:S06]  /*1320*/  @P2 BRA `(.L_x_290) ;  /* 0x0000000000242947 */ /* 0x002fec0003800000 */
[----:B------:R-:W-:Y:S02]  /*1330*/  ULDC.64 UR4, c[0x0][0xa00] ;  /* 0x0002800000047ab9 */ /* 0x000fe40000000a00 */
[----:B------:R-:W-:-:S04]  /*1340*/  ISETP.NE.U32.AND P1, PT, RZ, UR4, PT ;  /* 0x00000004ff007c0c */ /* 0x000fc8000bf25070 */
[----:B------:R-:W-:-:S13]  /*1350*/  ISETP.NE.AND.EX P1, PT, RZ, UR5, PT, P1 ;  /* 0x00000005ff007c0c */ /* 0x000fda000bf25310 */
[----:B------:R-:W-:Y:S05]  /*1360*/  @!P1 BRA `(.L_x_290) ;  /* 0x0000000000149947 */ /* 0x000fea0003800000 */
[----:B------:R-:W0:Y:S02]  /*1370*/  LDC.64 R4, c[0x0][0xa00] ;  /* 0x00028000ff047b82 */ /* 0x000e240000000a00 */
[----:B0-----:R-:W-:-:S05]  /*1380*/  IMAD.WIDE R4, R27, 0x4, R4 ;  /* 0x000000041b047825 */ /* 0x001fca00078e0204 */
[----:B-----5:R-:W2:Y:S04]  /*1390*/  LDG.E R132, desc[UR42][R4.64] ;  /* 0x0000002a04847981 */ /* 0x020ea8000c1e1900 */
[----:B------:R-:W2:Y:S02]  /*13a0*/  LDG.E R7, desc[UR42][R4.64+0x4] ;  /* 0x0000042a04077981 */ /* 0x000ea4000c1e1900 */
[----:B--2---:R-:W-:-:S07]  /*13b0*/  IMAD.IADD R132, R7, 0x1, -R132 ;  /* 0x0000000107847824 */ /* 0x004fce00078e0a84 */
.L_x_290:
[----:B------:R-:W-:Y:S01]  /*13c0*/  ULDC.64 UR4, c[0x0][0xa20] ;  /* 0x0002880000047ab9 */ /* 0x000fe20000000a00 */
[----:B------:R0:W-:Y:S01]  /*13d0*/  STL [R1+0x34], R125 ;  /* 0x0000347d01007387 */ /* 0x0001e20000100800 */
[----:B------:R-:W-:-:S03]  /*13e0*/  ISETP.NE.U32.AND P1, PT, RZ, UR4, PT ;  /* 0x00000004ff007c0c */ /* 0x000fc6000bf25070 */
[----:B------:R0:W-:Y:S01]  /*13f0*/  STL [R1+0x2c], R126 ;  /* 0x00002c7e01007387 */ /* 0x0001e20000100800 */
[----:B------:R-:W-:-:S13]  /*1400*/  ISETP.NE.AND.EX P1, PT, RZ, UR5, PT, P1 ;  /* 0x00000005ff007c0c */ /* 0x000fda000bf25310 */
[----:B0-----:R-:W-:Y:S05]  /*1410*/  @!P1 BRA `(.L_x_291) ;  /* 0x0000000000109947 */ /* 0x001fea0003800000 */
[----:B------:R-:W-:-:S04]  /*1420*/  IADD3 R4, P0, R28, UR4, RZ ;  /* 0x000000041c047c10 */ /* 0x000fc8000ff1e0ff */
[----:B------:R-:W-:-:S05]  /*1430*/  IADD3.X R5, R30, UR5, RZ, P0, !PT ;  /* 0x000000051e057c10 */ /* 0x000fca00087fe4ff */
[----:B------:R0:W5:Y:S01]  /*1440*/  LDG.E R26, desc[UR42][R4.64] ;  /* 0x0000002a041a7981 */ /* 0x000162000c1e1900 */
[----:B------:R-:W-:Y:S05]  /*1450*/  BRA `(.L_x_292) ;  /* 0x0000000000107947 */ /* 0x000fea0003800000 */
.L_x_291:
[----:B------:R-:W-:Y:S05]  /*1460*/  @!P0 BRA `(.L_x_292) ;  /* 0x00000000000c8947 */ /* 0x000fea0003800000 */
[----:B------:R-:W2:Y:S04]  /*1470*/  LDG.E R5, desc[UR42][R8.64] ;  /* 0x0000002a08057981 */ /* 0x000ea8000c1e1900 */
[----:B------:R-:W2:Y:S02]  /*1480*/  LDG.E R26, desc[UR42][R8.64+0x4] ;  /* 0x0000042a081a7981 */ /* 0x000ea4000c1e1900 */
[----:B--2---:R-:W-:-:S07]  /*1490*/  IMAD.IADD R26, R26, 0x1, -R5 ;  /* 0x000000011a1a7824 */ /* 0x004fce00078e0a05 */
.L_x_292:
[----:B------:R-:W-:Y:S02]  /*14a0*/  ULDC.64 UR4, c[0x0][0xa10] ;  /* 0x0002840000047ab9 */ /* 0x000fe40000000a00 */
[----:B------:R-:W-:-:S04]  /*14b0*/  ISETP.NE.U32.AND P0, PT, RZ, UR4, PT ;  /* 0x00000004ff007c0c */ /* 0x000fc8000bf05070 */
[----:B------:R-:W-:Y:S01]  /*14c0*/  ISETP.NE.AND.EX P0, PT, RZ, UR5, PT, P0 ;  /* 0x00000005ff007c0c */ /* 0x000fe2000bf05300 */
[----:B-----5:R-:W-:Y:S01]  /*14d0*/  IMAD.IADD R11, R26, 0x1, -R3 ;  /* 0x000000011a0b7824 */ /* 0x020fe200078e0a03 */
[----:B------:R-:W-:-:S11]  /*14e0*/  ULDC.64 UR4, c[0x0][0xa30] ;  /* 0x00028c0000047ab9 */ /* 0x000fd60000000a00 */
[----:B0-----:R-:W0:Y:S02]  /*14f0*/  @P0 LDC.64 R4, c[0x0][0xa10] ;  /* 0x00028400ff040b82 */ /* 0x001e240000000a00 */
[----:B0-----:R-:W-:-:S05]  /*1500*/  @P0 IMAD.WIDE R4, R27, 0x4, R4 ;  /* 0x000000041b040825 */ /* 0x001fca00078e0204 */
[----:B------:R-:W2:Y:S04]  /*1510*/  @P0 LDG.E R0, desc[UR42][R4.64] ;  /* 0x0000002a04000981 */ /* 0x000ea8000c1e1900 */
[----:B------:R-:W2:Y:S01]  /*1520*/  @P0 LDG.E R9, desc[UR42][R4.64+0x4] ;  /* 0x0000042a04090981 */ /* 0x000ea2000c1e1900 */
[----:B------:R-:W-:Y:S01]  /*1530*/  IMAD.MOV R24, RZ, RZ, -R11 ;  /* 0x000000ffff187224 */ /* 0x000fe200078e0a0b */
[----:B------:R-:W-:Y:S02]  /*1540*/  ISETP.NE.U32.AND P1, PT, RZ, UR4, PT ;  /* 0x00000004ff007c0c */ /* 0x000fe4000bf25070 */
[----:B------:R-:W-:Y:S02]  /*1550*/  MOV R121, R26 ;  /* 0x0000001a00797202 */ /* 0x000fe40000000f00 */
[----:B------:R-:W-:-:S02]  /*1560*/  VIMNMX R24, RZ, R24, !PT ;  /* 0x00000018ff187248 */ /* 0x000fc40007fe0100 */
[----:B------:R-:W-:-:S13]  /*1570*/  ISETP.NE.AND.EX P1, PT, RZ, UR5, PT, P1 ;  /* 0x00000005ff007c0c */ /* 0x000fda000bf25310 */
[----:B------:R-:W-:-:S04]  /*1580*/  @P1 IADD3 R6, P2, R28, UR4, RZ ;  /* 0x000000041c061c10 */ /* 0x000fc8000ff5e0ff */
[----:B------:R-:W-:-:S05]  /*1590*/  @P1 IADD3.X R7, R30, UR5, RZ, P2, !PT ;  /* 0x000000051e071c10 */ /* 0x000fca00097fe4ff */
[----:B------:R0:W5:Y:S01]  /*15a0*/  @P1 LDG.E R121, desc[UR42][R6.64] ;  /* 0x0000002a06791981 */ /* 0x000162000c1e1900 */
[----:B--2---:R-:W-:-:S04]  /*15b0*/  @P0 IMAD.IADD R2, R9, 0x1, -R0 ;  /* 0x0000000109020824 */ /* 0x004fc800078e0a00 */
[----:B------:R-:W-:-:S05]  /*15c0*/  IMAD.IADD R127, R11, 0x1, R2 ;  /* 0x000000010b7f7824 */ /* 0x000fca00078e0202 */
[----:B------:R-:W-:-:S04]  /*15d0*/  IADD3 R0, R127, 0x7f, RZ ;  /* 0x0000007f7f007810 */ /* 0x000fc80007ffe0ff */
[----:B------:R-:W-:-:S04]  /*15e0*/  SHF.R.S32.HI R3, RZ, 0x1f, R0 ;  /* 0x0000001fff037819 */ /* 0x000fc80000011400 */
[----:B------:R-:W-:-:S04]  /*15f0*/  LEA.HI R3, R3, R0, RZ, 0x7 ;  /* 0x0000000003037211 */ /* 0x000fc800078f38ff */
[----:B------:R-:W-:Y:S02]  /*1600*/  LOP3.LUT R5, R3, 0xffffff80, RZ, 0xc0, !PT ;  /* 0xffffff8003057812 */ /* 0x000fe400078ec0ff */
[----:B------:R-:W-:Y:S02]  /*1610*/  SHF.R.S32.HI R153, RZ, 0x7, R3 ;  /* 0x00000007ff997819 */ /* 0x000fe40000011403 */
[----:B------:R-:W-:-:S04]  /*1620*/  VIADDMNMX R5, R5, -R11, R2, PT ;  /* 0x8000000b05057246 */ /* 0x000fc80003800102 */
[----:B------:R-:W-:Y:S02]  /*1630*/  ISETP.GT.AND P0, PT, R5, R24, PT ;  /* 0x000000180500720c */ /* 0x000fe40003f04270 */
[----:B------:R-:W-:-:S05]  /*1640*/  SHF.R.U32.HI R24, RZ, 0x7, R24 ;  /* 0x00000007ff187819 */ /* 0x000fca0000011618 */
[----:B------:R-:W-:-:S06]  /*1650*/  IMAD.MOV.U32 R25, RZ, RZ, R24 ;  /* 0x000000ffff197224 */ /* 0x000fcc00078e0018 */
[----:B------:R-:W-:-:S05]  /*1660*/  @P0 VIADD R0, R5, 0x7f ;  /* 0x0000007f05000836 */ /* 0x000fca0000000000 */
[----:B------:R-:W-:-:S04]  /*1670*/  @P0 SHF.R.S32.HI R5, RZ, 0x1f, R0 ;  /* 0x0000001fff050819 */ /* 0x000fc80000011400 */
[----:B------:R-:W-:-:S04]  /*1680*/  @P0 LEA.HI R5, R5, R0, RZ, 0x7 ;  /* 0x0000000005050211 */ /* 0x000fc800078f38ff */
[----:B------:R-:W-:Y:S02]  /*1690*/  @P0 SHF.R.S32.HI R25, RZ, 0x7, R5 ;  /* 0x00000007ff190819 */ /* 0x000fe40000011405 */
[----:B------:R-:W-:Y:S02]  /*16a0*/  PLOP3.LUT P0, PT, PT, PT, PT, 0x80, 0x0 ;  /* 0x000000000000781c */ /* 0x000fe40003f0f070 */
[----:B------:R-:W-:-:S13]  /*16b0*/  ISETP.GT.AND P1, PT, R25, R24, PT ;  /* 0x000000181900720c */ /* 0x000fda0003f24270 */
[----:B0-----:R-:W-:Y:S05]  /*16c0*/  @!P1 BRA `(.L_x_293) ;  /* 0x000000a400709947 */ /* 0x001fea0003800000 */
[----:B------:R-:W-:Y:S01]  /*16d0*/  IADD3 R0, R19, 0x28400, RZ ;  /* 0x0002840013007810 */ /* 0x000fe20007ffe0ff */
[----:B------:R-:W-:Y:S03]  /*16e0*/  BSSY B6, `(.L_x_294) ;  /* 0x0000013000067945 */ /* 0x000fe60003800000 */
[----:B------:R-:W-:-:S13]  /*16f0*/  LOP3.LUT P0, RZ, R0, 0x3ff, RZ, 0xc0, !PT ;  /* 0x000003ff00ff7812 */ /* 0x000fda000780c0ff */
[----:B------:R-:W-:Y:S05]  /*1700*/  @!P0 BRA `(.L_x_295) ;  /* 0x0000000000408947 */ /* 0x000fea0003800000 */
[----:B------:R-:W-:Y:S01]  /*1710*/  MOV R0, 0x0 ;  /* 0x0000000000007802 */ /* 0x000fe20000000f00 */
[----:B------:R-:W-:Y:S01]  /*1720*/  ULDC.64 UR4, c[0x4][0xc0] ;  /* 0x0100300000047ab9 */ /* 0x000fe20000000a00 */
[----:B------:R-:W-:Y:S01]  /*1730*/  ULDC.64 UR6, c[0x4][0x20] ;  /* 0x0100080000067ab9 */ /* 0x000fe20000000a00 */
[----:B------:R-:W-:Y:S01]  /*1740*/  IMAD.U32 R4, RZ, RZ, UR4 ;  /* 0x00000004ff047e24 */ /* 0x000fe2000f8e00ff */
[----:B------:R0:W1:Y:S01]  /*1750*/  LDC.64 R14, c[0x4][R0] ;  /* 0x01000000000e7b82 */ /* 0x0000620000000a00 */
[----:B------:R-:W-:Y:S01]  /*1760*/  IMAD.U32 R5, RZ, RZ, UR5 ;  /* 0x00000005ff057e24 */ /* 0x000fe2000f8e00ff */
[----:B------:R-:W-:Y:S01]  /*1770*/  ULDC.64 UR4, c[0x4][0xc8] ;  /* 0x0100320000047ab9 */ /* 0x000fe20000000a00 */
[----:B------:R-:W-:Y:S01]  /*1780*/  IMAD.U32 R10, RZ, RZ, UR6 ;  /* 0x00000006ff0a7e24 */ /* 0x000fe2000f8e00ff */
[----:B------:R-:W-:Y:S01]  /*1790*/  MOV R7, UR5 ;  /* 0x0000000500077c02 */ /* 0x000fe20008000f00 */
[----:B------:R-:W-:Y:S01]  /*17a0*/  IMAD.U32 R6, RZ, RZ, UR4 ;  /* 0x00000004ff067e24 */ /* 0x000fe2000f8e00ff */
[----:B------:R-:W-:Y:S01]  /*17b0*/  MOV R12, 0x1 ;  /* 0x00000001000c7802 */ /* 0x000fe20000000f00 */
[----:B------:R-:W-:-:S02]  /*17c0*/  IMAD.U32 R11, RZ, RZ, UR7 ;  /* 0x00000007ff0b7e24 */ /* 0x000fc4000f8e00ff */
[----:B------:R-:W-:Y:S02]  /*17d0*/  IMAD.MOV.U32 R8, RZ, RZ, 0x70 ;  /* 0x00000070ff087424 */ /* 0x000fe400078e00ff */
[----:B0-----:R-:W-:-:S07]  /*17e0*/  IMAD.MOV.U32 R13, RZ, RZ, RZ ;  /* 0x000000ffff0d7224 */ /* 0x001fce00078e00ff */
[----:B------:R-:W-:-:S07]  /*17f0*/  LEPC R20, `(.L_x_295) ;  /* 0x000000001014794e */ /* 0x000fce0000000000 */
[----:B-1---5:R-:W-:Y:S05]  /*1800*/  CALL.ABS.NOINC R14 ;  /* 0x000000000e007343 */ /* 0x022fea0003c00000 */
.L_x_295:
[----:B------:R-:W-:Y:S05]  /*1810*/  BSYNC B6 ;  /* 0x0000000000067941 */ /* 0x000fea0003800000 */
.L_x_294:
[----:B------:R-:W-:Y:S01]  /*1820*/  VIADD R0, R19, 0x10400 ;  /* 0x0001040013007836 */ /* 0x000fe20000000000 */
[----:B------:R-:W-:Y:S04]  /*1830*/  BSSY B6, `(.L_x_296) ;  /* 0x0000013000067945 */ /* 0x000fe80003800000 */
[----:B------:R-:W-:-:S13]  /*1840*/  LOP3.LUT P0, RZ, R0, 0x3ff, RZ, 0xc0, !PT ;  /* 0x000003ff00ff7812 */ /* 0x000fda000780c0ff */
[----:B------:R-:W-:Y:S05]  /*1850*/  @!P0 BRA `(.L_x_297) ;  /* 0x0000000000408947 */ /* 0x000fea0003800000 */
[----:B------:R-:W-:Y:S01]  /*1860*/  MOV R0, 0x0 ;  /* 0x0000000000007802 */ /* 0x000fe20000000f00 */
[----:B------:R-:W-:Y:S01]  /*1870*/  ULDC.64 UR4, c[0x4][0xc0] ;  /* 0x0100300000047ab9 */ /* 0x000fe20000000a00 */
[----:B------:R-:W-:Y:S01]  /*1880*/  ULDC.64 UR6, c[0x4][0x20] ;  /* 0x0100080000067ab9 */ /* 0x000fe20000000a00 */
[----:B------:R-:W-:Y:S01]  /*1890*/  IMAD.U32 R4, RZ, RZ, UR4 ;  /* 0x00000004ff047e24 */ /* 0x000fe2000f8e00ff */
[----:B------:R0:W1:Y:S01]  /*18a0*/  LDC.64 R14, c[0x4][R0] ;  /* 0x01000000000e7b82 */ /* 0x0000620000000a00 */
[----:B------:R-:W-:Y:S01]  /*18b0*/  MOV R5, UR5 ;  /* 0x0000000500057c02 */ /* 0x000fe20008000f00 */
[----:B------:R-:W-:Y:S01]  /*18c0*/  ULDC.64 UR4, c[0x4][0xc8] ;  /* 0x0100320000047ab9 */ /* 0x000fe20000000a00 */
[----:B------:R-:W-:Y:S01]  /*18d0*/  IMAD.U32 R10, RZ, RZ, UR6 ;  /* 0x00000006ff0a7e24 */ /* 0x000fe2000f8e00ff */
[----:B------:R-:W-:Y:S01]  /*18e0*/  MOV R11, UR7 ;  /* 0x00000007000b7c02 */ /* 0x000fe20008000f00 */
[----:B------:R-:W-:Y:S02]  /*18f0*/  IMAD.U32 R6, RZ, RZ, UR4 ;  /* 0x00000004ff067e24 */ /* 0x000fe4000f8e00ff */
[----:B------:R-:W-:-:S02]  /*1900*/  IMAD.U32 R7, RZ, RZ, UR5 ;  /* 0x00000005ff077e24 */ /* 0x000fc4000f8e00ff */
[----:B------:R-:W-:Y:S02]  /*1910*/  IMAD.MOV.U32 R8, RZ, RZ, 0x70 ;  /* 0x00000070ff087424 */ /* 0x000fe400078e00ff */
[----:B------:R-:W-:Y:S02]  /*1920*/  IMAD.MOV.U32 R12, RZ, RZ, 0x1 ;  /* 0x00000001ff0c7424 */ /* 0x000fe400078e00ff */
[----:B0-----:R-:W-:-:S07]  /*1930*/  IMAD.MOV.U32 R13, RZ, RZ, RZ ;  /* 0x000000ffff0d7224 */ /* 0x001fce00078e00ff */
[----:B------:R-:W-:-:S07]  /*1940*/  LEPC R20, `(.L_x_297) ;  /* 0x000000001014794e */ /* 0x000fce0000000000 */
[----:B-1---5:R-:W-:Y:S05]  /*1950*/  CALL.ABS.NOINC R14 ;  /* 0x000000000e007343 */ /* 0x022fea0003c00000 */
.L_x_297:
[----:B------:R-:W-:Y:S05]  /*1960*/  BSYNC B6 ;  /* 0x0000000000067941 */ /* 0x000fea0003800000 */
.L_x_296:
[----:B------:R-:W-:Y:S01]  /*1970*/  ULDC.64 UR4, c[0x0][0x9f8] ;  /* 0x00027e0000047ab9 */ /* 0x000fe20000000a00 */
[----:B------:R-:W0:Y:S01]  /*1980*/  S2R R20, SR_TID.X ;  /* 0x0000000000147919 */ /* 0x000e220000002100 */
[----:B------:R-:W-:Y:S01]  /*1990*/  ISETP.NE.U32.AND P0, PT, RZ, UR4, PT ;  /* 0x00000004ff007c0c */ /* 0x000fe2000bf05070 */
[----:B------:R-:W1:Y:S08]  /*19a0*/  LDC R0, c[0x0][0x428] ;  /* 0x00010a00ff007b82 */ /* 0x000e700000000800 */
[----:B------:R-:W2:Y:S01]  /*19b0*/  LDC.64 R102, c[0x0][0x2f0] ;  /* 0x0000bc00ff667b82 */ /* 0x000ea20000000a00 */
[----:B------:R-:W-:Y:S01]  /*19c0*/  ISETP.NE.AND.EX P0, PT, RZ, UR5, PT, P0 ;  /* 0x00000005ff007c0c */ /* 0x000fe2000bf05300 */
[----:B------:R-:W3:Y:S01]  /*19d0*/  LDL R12, [R1+0x4] ;  /* 0x00000400010c7983 */ /* 0x000ee20000100800 */
[----:B------:R-:W-:Y:S01]  /*19e0*/  IADD3 R45, R29, R26, RZ ;  /* 0x0000001a1d2d7210 */ /* 0x000fe20007ffe0ff */
[----:B------:R-:W-:-:S02]  /*19f0*/  ULDC.64 UR6, c[0x0][0xa08] ;  /* 0x0002820000067ab9 */ /* 0x000fc40000000a00 */
[----:B------:R-:W4:Y:S02]  /*1a00*/  LDL R36, [R1+0xc] ;  /* 0x00000c0001247983 */ /* 0x000f240000100800 */
[----:B------:R-:W2:Y:S02]  /*1a10*/  LDC.64 R38, c[0x0][0x3d8] ;  /* 0x0000f600ff267b82 */ /* 0x000ea40000000a00 */
[----:B------:R-:W4:Y:S04]  /*1a20*/  LDL R35, [R1+0x10] ;  /* 0x0000100001237983 */ /* 0x000f280000100800 */
[----:B------:R-:W-:Y:S01]  /*1a30*/  @P0 IADD3 R4, P1, R28, UR4, RZ ;  /* 0x000000041c040c10 */ /* 0x000fe2000ff3e0ff */
[----:B------:R-:W4:Y:S01]  /*1a40*/  LDL R33, [R1+0x24] ;  /* 0x0000240001217983 */ /* 0x000f220000100800 */
[----:B------:R-:W2:Y:S02]  /*1a50*/  LDC R123, c[0x0][0x3d4] ;  /* 0x0000f500ff7b7b82 */ /* 0x000ea40000000800 */
[----:B------:R-:W-:Y:S01]  /*1a60*/  @P0 IADD3.X R5, R30, UR5, RZ, P1, !PT ;  /* 0x000000051e050c10 */ /* 0x000fe20008ffe4ff */
[----:B------:R-:W4:Y:S01]  /*1a70*/  LDL R15, [R1+0x1c] ;  /* 0x00001c00010f7983 */ /* 0x000f220000100800 */
[----:B0-----:R-:W-:-:S03]  /*1a80*/  SHF.R.U32.HI R34, RZ, 0x7, R20 ;  /* 0x00000007ff227819 */ /* 0x001fc60000011614 */
[----:B------:R0:W3:Y:S01]  /*1a90*/  @P0 LDG.E R27, desc[UR42][R4.64] ;  /* 0x0000002a041b0981 */ /* 0x0000e2000c1e1900 */
[----:B-1----:R-:W-:Y:S01]  /*1aa0*/  ISETP.NE.AND P0, PT, R0, 0x1, PT ;  /* 0x000000010000780c */ /* 0x002fe20003f05270 */
[----:B------:R-:W-:Y:S01]  /*1ab0*/  ULDC.64 UR4, c[0x0][0x2f8] ;  /* 0x0000be0000047ab9 */ /* 0x000fe20000000a00 */
[----:B------:R-:W-:Y:S01]  /*1ac0*/  SHF.R.S32.HI R41, RZ, 0x1f, R45 ;  /* 0x0000001fff297819 */ /* 0x000fe2000001142d */
[----:B------:R-:W4:Y:S01]  /*1ad0*/  LDL R20, [R1+0x20] ;  /* 0x0000200001147983 */ /* 0x000f220000100800 */
[----:B------:R-:W1:Y:S03]  /*1ae0*/  LDC.64 R114, c[0x0][0x3e8] ;  /* 0x0000fa00ff727b82 */ /* 0x000e660000000a00 */
[-C--:B--2---:R-:W-:Y:S02]  /*1af0*/  IMAD R6, R41, R102.reuse, RZ ;  /* 0x0000006629067224 */ /* 0x084fe400078e02ff */
[----:B0-----:R-:W-:-:S04]  /*1b00*/  IMAD.WIDE.U32 R4, R45, R102, RZ ;  /* 0x000000662d047225 */ /* 0x001fc800078e00ff */
[----:B------:R-:W0:Y:S08]  /*1b10*/  @P0 LDC R3, c[0x0][0x42c] ;  /* 0x00010b00ff030b82 */ /* 0x000e300000000800 */
[----:B------:R-:W2:Y:S01]  /*1b20*/  @P0 LDC R7, c[0x0][0x430] ;  /* 0x00010c00ff070b82 */ /* 0x000ea20000000800 */
[----:B0-----:R-:W-:-:S04]  /*1b30*/  @P0 IMAD.HI.U32 R0, R126, R3, RZ ;  /* 0x000000037e000227 */ /* 0x001fc800078e00ff */
[----:B------:R-:W-:Y:S01]  /*1b40*/  IMAD.MOV.U32 R3, RZ, RZ, R126 ;  /* 0x000000ffff037224 */ /* 0x000fe200078e007e */
[----:B--2---:R-:W-:Y:S01]  /*1b50*/  @P0 SHF.R.U32.HI R3, RZ, R7, R0 ;  /* 0x00000007ff030219 */ /* 0x004fe20000011600 */
[----:B------:R-:W-:Y:S01]  /*1b60*/  IMAD R7, R45, R103, R6 ;  /* 0x000000672d077224 */ /* 0x000fe200078e0206 */
[----:B------:R-:W-:Y:S02]  /*1b70*/  ISETP.NE.U32.AND P0, PT, RZ, UR6, PT ;  /* 0x00000006ff007c0c */ /* 0x000fe4000bf05070 */
[----:B------:R-:W-:Y:S01]  /*1b80*/  SHF.R.S32.HI R8, RZ, 0x1f, R3 ;  /* 0x0000001fff087819 */ /* 0x000fe20000011403 */
[----:B------:R-:W-:Y:S01]  /*1b90*/  IMAD.IADD R5, R5, 0x1, R7 ;  /* 0x0000000105057824 */ /* 0x000fe200078e0207 */
[----:B------:R-:W-:-:S03]  /*1ba0*/  ISETP.NE.AND.EX P0, PT, RZ, UR7, PT, P0 ;  /* 0x00000007ff007c0c */ /* 0x000fc6000bf05300 */
[----:B------:R-:W-:Y:S01]  /*1bb0*/  IMAD R6, R8, UR4, RZ ;  /* 0x0000000408067c24 */ /* 0x000fe2000f8e02ff */
[----:B------:R-:W-:Y:S01]  /*1bc0*/  ISETP.NE.AND P6, PT, R34, 0x1, PT ;  /* 0x000000012200780c */ /* 0x000fe20003fc5270 */
[----:B------:R-:W-:-:S04]  /*1bd0*/  IMAD.WIDE.U32 R4, R3, UR4, R4 ;  /* 0x0000000403047c25 */ /* 0x000fc8000f8e0004 */
[----:B------:R-:W-:Y:S01]  /*1be0*/  IMAD R7, R3, UR5, R6 ;  /* 0x0000000503077c24 */ /* 0x000fe2000f8e0206 */
[----:B------:R-:W-:-:S03]  /*1bf0*/  ULDC.64 UR4, c[0x0][0x300] ;  /* 0x0000c00000047ab9 */ /* 0x000fc60000000a00 */
[----:B------:R-:W-:Y:S01]  /*1c00*/  IMAD.IADD R5, R5, 0x1, R7 ;  /* 0x0000000105057824 */ /* 0x000fe200078e0207 */
[----:B------:R-:W-:Y:S02]  /*1c10*/  SHF.R.S32.HI R17, RZ, 0x1f, R16 ;  /* 0x0000001fff117819 */ /* 0x000fe40000011410 */
[----:B------:R-:W-:Y:S01]  /*1c20*/  ISETP.GE.AND P2, PT, R16, R123, PT ;  /* 0x0000007b1000720c */ /* 0x000fe20003f46270 */
[----:B-1----:R-:W-:-:S04]  /*1c30*/  IMAD R10, R23, R114, RZ ;  /* 0x00000072170a7224 */ /* 0x002fc800078e02ff */
[C---:B------:R-:W-:Y:S02]  /*1c40*/  IMAD R89, R22.reuse, R115, R10 ;  /* 0x0000007316597224 */ /* 0x040fe400078e020a */
[----:B------:R-:W-:-:S04]  /*1c50*/  IMAD.WIDE.U32 R10, R22, R114, R16 ;  /* 0x00000072160a7225 */ /* 0x000fc800078e0010 */
[----:B------:R-:W-:Y:S01]  /*1c60*/  IMAD.MOV.U32 R88, RZ, RZ, R10 ;  /* 0x000000ffff587224 */ /* 0x000fe200078e000a */
[----:B------:R-:W-:-:S04]  /*1c70*/  SHF.L.U32 R30, R234, 0x7, RZ ;  /* 0x00000007ea1e7819 */ /* 0x000fc800000006ff */
[----:B------:R-:W-:Y:S01]  /*1c80*/  LOP3.LUT R30, R30, 0x380, RZ, 0xc0, !PT ;  /* 0x000003801e1e7812 */ /* 0x000fe200078ec0ff */
[----:B------:R-:W-:Y:S02]  /*1c90*/  IMAD.SHL.U32 R29, R233, 0x80, RZ ;  /* 0x00000080e91d7824 */ /* 0x000fe400078e00ff */
[----:B------:R-:W-:Y:S01]  /*1ca0*/  IMAD.SHL.U32 R28, R235, 0x80, RZ ;  /* 0x00000080eb1c7824 */ /* 0x000fe200078e00ff */
[----:B-----5:R-:W-:Y:S01]  /*1cb0*/  SHF.R.S32.HI R31, RZ, 0x1f, R121 ;  /* 0x0000001fff1f7819 */ /* 0x020fe20000011479 */
[C---:B------:R-:W-:Y:S01]  /*1cc0*/  IMAD.SHL.U32 R92, R102.reuse, 0x20, RZ ;  /* 0x00000020665c7824 */ /* 0x040fe200078e00ff */
[----:B------:R-:W-:Y:S02]  /*1cd0*/  SHF.L.U64.HI R93, R102, 0x5, R103 ;  /* 0x00000005665d7819 */ /* 0x000fe40000010267 */
[----:B------:R-:W-:Y:S02]  /*1ce0*/  LOP3.LUT R29, R29, 0x380, RZ, 0xc0, !PT ;  /* 0x000003801d1d7812 */ /* 0x000fe400078ec0ff */
[----:B------:R-:W-:Y:S01]  /*1cf0*/  LOP3.LUT R28, R28, 0x380, RZ, 0xc0, !PT ;  /* 0x000003801c1c7812 */ /* 0x000fe200078ec0ff */
[----:B------:R-:W-:Y:S01]  /*1d00*/  IMAD.WIDE.U32 R46, R22, R102, R92 ;  /* 0x00000066162e7225 */ /* 0x000fe200078e005c */
[----:B------:R-:W-:-:S02]  /*1d10*/  SHF.R.U32.HI R26, RZ, 0x3, R29 ;  /* 0x00000003ff1a7819 */ /* 0x000fc4000001161d */
[----:B------:R-:W-:Y:S01]  /*1d20*/  SHF.R.U32.HI R21, RZ, 0x3, R28 ;  /* 0x00000003ff157819 */ /* 0x000fe2000001161c */
[----:B------:R-:W-:Y:S02]  /*1d30*/  IMAD R32, R31, R38, RZ ;  /* 0x000000261f207224 */ /* 0x000fe400078e02ff */
[----:B------:R-:W-:Y:S01]  /*1d40*/  IMAD.WIDE.U32 R42, R22, R102, R16 ;  /* 0x00000066162a7225 */ /* 0x000fe200078e0010 */
[----:B------:R-:W-:Y:S02]  /*1d50*/  SHF.L.U64.HI R116, R38, 0x7, R39 ;  /* 0x0000000726747819 */ /* 0x000fe40000010227 */
[----:B------:R-:W-:Y:S01]  /*1d60*/  IADD3 R133, R34, 0x8, RZ ;  /* 0x0000000822857810 */ /* 0x000fe20007ffe0ff */
[C---:B------:R-:W-:Y:S01]  /*1d70*/  IMAD.SHL.U32 R136, R102.reuse, 0x80, RZ ;  /* 0x0000008066887824 */ /* 0x040fe200078e00ff */
[----:B------:R-:W-:Y:S02]  /*1d80*/  SHF.L.U64.HI R111, R102, 0x6, R103 ;  /* 0x00000006666f7819 */ /* 0x000fe40000010267 */
[----:B---3--:R-:W-:-:S02]  /*1d90*/  SHF.R.S32.HI R0, RZ, 0x1f, R27 ;  /* 0x0000001fff007819 */ /* 0x008fc4000001141b */
[----:B------:R-:W-:Y:S02]  /*1da0*/  SEL R99, R27, RZ, !P0 ;  /* 0x000000ff1b637207 */ /* 0x000fe40004000000 */
[----:B------:R-:W-:-:S05]  /*1db0*/  SEL R6, R0, RZ, !P0 ;  /* 0x000000ff00067207 */ /* 0x000fca0004000000 */
[----:B------:R-:W-:Y:S02]  /*1dc0*/  IMAD R0, R6, UR4, RZ ;  /* 0x0000000406007c24 */ /* 0x000fe4000f8e02ff */
[----:B------:R-:W-:-:S04]  /*1dd0*/  IMAD.WIDE.U32 R100, R99, UR4, R4 ;  /* 0x0000000463647c25 */ /* 0x000fc8000f8e0004 */
[----:B------:R-:W-:Y:S01]  /*1de0*/  IMAD R37, R99, UR5, R0 ;  /* 0x0000000563257c24 */ /* 0x000fe2000f8e0200 */
[----:B------:R-:W-:Y:S05]  /*1df0*/  @!P6 WARPSYNC.ALL ;  /* 0x000000000000e948 */ /* 0x000fea0003800000 */
[----:B------:R-:W-:Y:S02]  /*1e00*/  ULDC.64 UR4, c[0x0][0x320] ;  /* 0x0000c80000047ab9 */ /* 0x000fe40000000a00 */
[----:B------:R-:W-:Y:S02]  /*1e10*/  IMAD R0, R8, UR4, RZ ;  /* 0x0000000408007c24 */ /* 0x000fe4000f8e02ff */
[----:B------:R-:W-:-:S04]  /*1e20*/  IMAD.WIDE.U32 R4, R3, UR4, R16 ;  /* 0x0000000403047c25 */ /* 0x000fc8000f8e0010 */
[----:B------:R-:W-:Y:S01]  /*1e30*/  IMAD R7, R3, UR5, R0 ;  /* 0x0000000503077c24 */ /* 0x000fe2000f8e0200 */
[----:B------:R-:W-:Y:S02]  /*1e40*/  ULDC.64 UR4, c[0x0][0x328] ;  /* 0x0000ca0000047ab9 */ /* 0x000fe40000000a00 */
[----:B------:R-:W-:Y:S02]  /*1e50*/  IMAD R0, R6, UR4, RZ ;  /* 0x0000000406007c24 */ /* 0x000fe4000f8e02ff */
[----:B------:R-:W-:Y:S01]  /*1e60*/  IADD3 R5, R5, R7, RZ ;  /* 0x0000000705057210 */ /* 0x000fe20007ffe0ff */
[--C-:B------:R-:W-:Y:S01]  /*1e70*/  IMAD.MOV.U32 R6, RZ, RZ, R18.reuse ;  /* 0x000000ffff067224 */ /* 0x100fe200078e0012 */
[----:B------:R-:W-:Y:S01]  /*1e80*/  SHF.R.S32.HI R7, RZ, 0x1f, R18 ;  /* 0x0000001fff077819 */ /* 0x000fe20000011412 */
[----:B------:R-:W-:Y:S02]  /*1e90*/  IMAD R53, R99, UR5, R0 ;  /* 0x0000000563357c24 */ /* 0x000fe4000f8e0200 */
[----:B------:R-:W-:-:S02]  /*1ea0*/  IMAD R0, R23, R38, RZ ;  /* 0x0000002617007224 */ /* 0x000fc400078e02ff */
[----:B------:R-:W-:Y:S01]  /*1eb0*/  IMAD.WIDE.U32 R98, R99, UR4, R4 ;  /* 0x0000000463627c25 */ /* 0x000fe2000f8e0004 */
[----:B------:R-:W-:Y:S01]  /*1ec0*/  SHF.R.U32.HI R27, RZ, 0x3, R30 ;  /* 0x00000003ff1b7819 */ /* 0x000fe2000001161e */
[----:B------:R-:W-:Y:S02]  /*1ed0*/  ULDC UR4, c[0x0][0x2e4] ;  /* 0x0000b90000047ab9 */ /* 0x000fe40000000800 */
[C---:B------:R-:W-:Y:S02]  /*1ee0*/  IMAD R3, R22.reuse, R39, R0 ;  /* 0x0000002716037224 */ /* 0x040fe400078e0200 */
[----:B------:R-:W-:-:S04]  /*1ef0*/  IMAD.WIDE.U32 R4, R22, R38, R6 ;  /* 0x0000002616047225 */ /* 0x000fc800078e0006 */
[----:B------:R-:W-:-:S04]  /*1f00*/  IMAD.WIDE.U32 R8, R22, R38, R16 ;  /* 0x0000002616087225 */ /* 0x000fc800078e0010 */
[----:B------:R-:W-:Y:S02]  /*1f10*/  IMAD.IADD R5, R5, 0x1, R3 ;  /* 0x0000000105057824 */ /* 0x000fe400078e0203 */
[----:B------:R-:W-:Y:S01]  /*1f20*/  IMAD.IADD R9, R3, 0x1, R9 ;  /* 0x0000000103097824 */ /* 0x000fe200078e0209 */
[----:B------:R-:W-:-:S05]  /*1f30*/  SEL R3, R123, RZ, P2 ;  /* 0x000000ff7b037207 */ /* 0x000fca0001000000 */
[----:B------:R-:W-:-:S05]  /*1f40*/  IMAD.IADD R3, R16, 0x1, R3 ;  /* 0x0000000110037824 */ /* 0x000fca00078e0203 */
[----:B------:R-:W-:-:S04]  /*1f50*/  SHF.R.S32.HI R10, RZ, 0x1f, R3 ;  /* 0x0000001fff0a7819 */ /* 0x000fc80000011403 */
[CC--:B------:R-:W-:Y:S02]  /*1f60*/  LEA.HI R49, R10.reuse, R3.reuse, RZ, 0x4 ;  /* 0x000000030a317211 */ /* 0x0c0fe400078f20ff */
[----:B------:R-:W-:Y:S01]  /*1f70*/  LEA.HI R3, R10, R3, RZ, 0x7 ;  /* 0x000000030a037211 */ /* 0x000fe200078f38ff */
[----:B------:R-:W-:-:S04]  /*1f80*/  IMAD.WIDE.U32 R6, R22, R114, R6 ;  /* 0x0000007216067225 */ /* 0x000fc800078e0006 */
[----:B------:R-:W-:Y:S01]  /*1f90*/  IMAD.SHL.U32 R10, R3, 0x80, RZ ;  /* 0x00000080030a7824 */ /* 0x000fe200078e00ff */
[--C-:B------:R-:W-:Y:S02]  /*1fa0*/  LOP3.LUT R3, R12, 0x70, R49.reuse, 0xf8, !PT ;  /* 0x000000700c037812 */ /* 0x100fe400078ef831 */
[----:B------:R-:W-:Y:S02]  /*1fb0*/  LOP3.LUT R12, R30, 0x70, R49, 0xf8, !PT ;  /* 0x000000701e0c7812 */ /* 0x000fe400078ef831 */
[----:B------:R-:W-:Y:S02]  /*1fc0*/  LOP3.LUT R10, R10, 0xffffc000, RZ, 0xc0, !PT ;  /* 0xffffc0000a0a7812 */ /* 0x000fe400078ec0ff */
[----:B----4-:R-:W-:Y:S02]  /*1fd0*/  LOP3.LUT R3, R3, R36, RZ, 0x3c, !PT ;  /* 0x0000002403037212 */ /* 0x010fe400078e3cff */
[----:B------:R-:W-:Y:S01]  /*1fe0*/  IADD3 R7, R7, R89, RZ ;  /* 0x0000005907077210 */ /* 0x000fe20007ffe0ff */
[----:B------:R-:W-:Y:S01]  /*1ff0*/  IMAD.IADD R89, R89, 0x1, R11 ;  /* 0x0000000159597824 */ /* 0x000fe200078e020b */
[----:B------:R-:W-:-:S02]  /*2000*/  LOP3.LUT R11, R12, R27, RZ, 0x3c, !PT ;  /* 0x0000001b0c0b7212 */ /* 0x000fc400078e3cff */
[----:B------:R-:W-:Y:S01]  /*2010*/  IADD3 R122, R3, R10, R35 ;  /* 0x0000000a037a7210 */ /* 0x000fe20007ffe023 */
[----:B------:R-:W-:Y:S01]  /*2020*/  IMAD R3, R23, R102, RZ ;  /* 0x0000006617037224 */ /* 0x000fe200078e02ff */
[----:B------:R-:W-:Y:S01]  /*2030*/  IADD3 R120, R11, R10, R33 ;  /* 0x0000000a0b787210 */ /* 0x000fe20007ffe021 */
[----:B------:R-:W-:Y:S01]  /*2040*/  IMAD.WIDE.U32 R96, R121, R38, R4 ;  /* 0x0000002679607225 */ /* 0x000fe200078e0004 */
[----:B------:R-:W-:-:S03]  /*2050*/  LOP3.LUT R13, R29, 0x70, R49, 0xf8, !PT ;  /* 0x000000701d0d7812 */ /* 0x000fc600078ef831 */
[----:B------:R-:W-:Y:S01]  /*2060*/  IMAD R4, R31, R114, RZ ;  /* 0x000000721f047224 */ /* 0x000fe200078e02ff */
[----:B------:R-:W-:Y:S01]  /*2070*/  LOP3.LUT R14, R28, 0x70, R49, 0xf8, !PT ;  /* 0x000000701c0e7812 */ /* 0x000fe200078ef831 */
[C---:B------:R-:W-:Y:S01]  /*2080*/  IMAD R33, R22.reuse, R103, R3 ;  /* 0x0000006716217224 */ /* 0x040fe200078e0203 */
[----:B------:R-:W-:Y:S01]  /*2090*/  IADD3 R44, P0, R22, R45, RZ ;  /* 0x0000002d162c7210 */ /* 0x000fe20007f1e0ff */
[----:B------:R-:W-:Y:S01]  /*20a0*/  IMAD R51, R121, R115, R4 ;  /* 0x0000007379337224 */ /* 0x000fe200078e0204 */
[----:B------:R-:W-:Y:S01]  /*20b0*/  LOP3.LUT R13, R13, R26, RZ, 0x3c, !PT ;  /* 0x0000001a0d0d7212 */ /* 0x000fe200078e3cff */
[----:B------:R-:W-:Y:S01]  /*20c0*/  IMAD.IADD R4, R33, 0x1, R47 ;  /* 0x0000000121047824 */ /* 0x000fe200078e022f */
[----:B------:R-:W-:Y:S02]  /*20d0*/  LOP3.LUT R117, R14, R21, RZ, 0x3c, !PT ;  /* 0x000000150e757212 */ /* 0x000fe400078e3cff */
[----:B------:R-:W-:Y:S01]  /*20e0*/  IADD3 R3, P1, R92, R46, RZ ;  /* 0x0000002e5c037210 */ /* 0x000fe20007f3e0ff */
[----:B------:R-:W-:Y:S01]  /*20f0*/  IMAD R35, R121, R39, R32 ;  /* 0x0000002779237224 */ /* 0x000fe200078e0220 */
[----:B------:R-:W-:Y:S01]  /*2100*/  IADD3 R32, R43, R33, RZ ;  /* 0x000000212b207210 */ /* 0x000fe20007ffe0ff */
[----:B------:R-:W-:-:S02]  /*2110*/  IMAD.X R45, R23, 0x1, R41, P0 ;  /* 0x00000001172d7824 */ /* 0x000fc400000e0629 */
[----:B------:R-:W-:Y:S01]  /*2120*/  IMAD.IADD R36, R101, 0x1, R37 ;  /* 0x0000000165247824 */ /* 0x000fe200078e0225 */
[----:B------:R-:W-:Y:S01]  /*2130*/  IADD3 R37, P0, R100, R42, RZ ;  /* 0x0000002a64257210 */ /* 0x000fe20007f1e0ff */
[----:B------:R-:W-:Y:S01]  /*2140*/  IMAD.WIDE.U32 R94, R121, R38, R8 ;  /* 0x00000026795e7225 */ /* 0x000fe200078e0008 */
[-C--:B------:R-:W-:Y:S02]  /*2150*/  IADD3 R119, R13, R10.reuse, R20 ;  /* 0x0000000a0d777210 */ /* 0x080fe40007ffe014 */
[----:B------:R-:W-:Y:S01]  /*2160*/  IADD3 R117, R117, R10, R15 ;  /* 0x0000000a75757210 */ /* 0x000fe20007ffe00f */
[----:B------:R-:W-:Y:S01]  /*2170*/  IMAD.WIDE.U32 R90, R121, R114, R6 ;  /* 0x00000072795a7225 */ /* 0x000fe200078e0006 */
[----:B------:R-:W-:Y:S02]  /*2180*/  IADD3.X R31, R4, R93, RZ, P1, !PT ;  /* 0x0000005d041f7210 */ /* 0x000fe40000ffe4ff */
[C-C-:B------:R-:W-:Y:S01]  /*2190*/  SHF.L.U64.HI R20, R38.reuse, 0x5, R39.reuse ;  /* 0x0000000526147819 */ /* 0x140fe20000010227 */
[C---:B------:R-:W-:Y:S01]  /*21a0*/  IMAD.SHL.U32 R13, R38.reuse, 0x40, RZ ;  /* 0x00000040260d7824 */ /* 0x040fe200078e00ff */
[C---:B------:R-:W-:Y:S01]  /*21b0*/  SHF.L.U64.HI R15, R38.reuse, 0x6, R39 ;  /* 0x00000006260f7819 */ /* 0x040fe20000010227 */
[----:B------:R-:W-:Y:S01]  /*21c0*/  IMAD.SHL.U32 R12, R38, 0x80, RZ ;  /* 0x00000080260c7824 */ /* 0x000fe200078e00ff */
[----:B------:R-:W-:Y:S01]  /*21d0*/  IADD3 R113, P1, R3, R92, RZ ;  /* 0x0000005c03717210 */ /* 0x000fe20007f3e0ff */
[----:B------:R-:W-:Y:S01]  /*21e0*/  VIADD R6, R16, 0x80 ;  /* 0x0000008010067836 */ /* 0x000fe20000000000 */
[----:B------:R-:W-:Y:S01]  /*21f0*/  P2R R0, PR, RZ, 0x4 ;  /* 0x00000004ff007803 */ /* 0x000fe20000000000 */
[----:B------:R-:W-:Y:S01]  /*2200*/  IMAD.WIDE.U32 R88, R121, R114, R88 ;  /* 0x0000007279587225 */ /* 0x000fe200078e0058 */
[----:B------:R-:W-:-:S02]  /*2210*/  SHF.L.U32 R14, R38, 0x5, RZ ;  /* 0x00000005260e7819 */ /* 0x000fc400000006ff */
[----:B------:R-:W-:Y:S02]  /*2220*/  IADD3 R39, P3, R100, 0x80, RZ ;  /* 0x0000008064277810 */ /* 0x000fe40007f7e0ff */
[----:B------:R-:W-:Y:S02]  /*2230*/  LOP3.LUT R38, R49, 0xfffffff0, RZ, 0xc0, !PT ;  /* 0xfffffff031267812 */ /* 0x000fe400078ec0ff */
[----:B------:R-:W-:Y:S02]  /*2240*/  IADD3.X R40, R32, R36, RZ, P0, !PT ;  /* 0x0000002420287210 */ /* 0x000fe400007fe4ff */
[----:B------:R-:W-:Y:S01]  /*2250*/  IADD3 R41, P2, R37, 0x80, RZ ;  /* 0x0000008025297810 */ /* 0x000fe20007f5e0ff */
[----:B------:R-:W-:Y:S01]  /*2260*/  IMAD.X R112, R31, 0x1, R93, P1 ;  /* 0x000000011f707824 */ /* 0x000fe200008e065d */
[C---:B------:R-:W-:Y:S01]  /*2270*/  SHF.L.U64.HI R11, R114.reuse, 0x5, R115 ;  /* 0x00000005720b7819 */ /* 0x040fe20000010273 */
[----:B------:R-:W-:Y:S01]  /*2280*/  IMAD.IADD R33, R97, 0x1, R35 ;  /* 0x0000000161217824 */ /* 0x000fe200078e0223 */
[C---:B------:R-:W-:Y:S01]  /*2290*/  SHF.L.U64.HI R10, R114.reuse, 0x6, R115 ;  /* 0x00000006720a7819 */ /* 0x040fe20000010273 */
[----:B------:R-:W-:Y:S01]  /*22a0*/  IMAD.SHL.U32 R8, R114, 0x40, RZ ;  /* 0x0000004072087824 */ /* 0x000fe200078e00ff */
[----:B------:R-:W-:Y:S01]  /*22b0*/  SHF.L.U64.HI R5, R102, 0x7, R103 ;  /* 0x0000000766057819 */ /* 0x000fe20000010267 */
[C---:B------:R-:W-:Y:S01]  /*22c0*/  IMAD.SHL.U32 R7, R114.reuse, 0x80, RZ ;  /* 0x0000008072077824 */ /* 0x040fe200078e00ff */
[----:B------:R-:W-:Y:S01]  /*22d0*/  IADD3 R34, R35, R95, RZ ;  /* 0x0000005f23227210 */ /* 0x000fe20007ffe0ff */
[----:B------:R-:W-:Y:S01]  /*22e0*/  IMAD.SHL.U32 R123, R123, 0x2, RZ ;  /* 0x000000027b7b7824 */ /* 0x000fe200078e00ff */
[C---:B------:R-:W-:Y:S01]  /*22f0*/  SHF.L.U64.HI R115, R114.reuse, 0x7, R115 ;  /* 0x0000000772737819 */ /* 0x040fe20000010273 */
[----:B------:R-:W-:Y:S01]  /*2300*/  IMAD.IADD R35, R91, 0x1, R51 ;  /* 0x000000015b237824 */ /* 0x000fe200078e0233 */
[----:B------:R-:W-:Y:S01]  /*2310*/  SHF.L.U32 R9, R114, 0x5, RZ ;  /* 0x0000000572097819 */ /* 0x000fe200000006ff */
[----:B------:R-:W-:Y:S01]  /*2320*/  IMAD.IADD R103, R51, 0x1, R89 ;  /* 0x0000000133677824 */ /* 0x000fe200078e0259 */
[----:B------:R-:W-:Y:S01]  /*2330*/  @!P6 BAR.SYNC.DEFER_BLOCKING 0x9, 0x100 ;  /* 0x024400000000eb1d */ /* 0x000fe20000010000 */
[----:B------:R-:W-:Y:S01]  /*2340*/  ISETP.GE.AND P0, PT, R16, UR4, PT ;  /* 0x0000000410007c0c */ /* 0x000fe2000bf06270 */
[----:B------:R-:W-:Y:S01]  /*2350*/  IMAD.X R106, RZ, RZ, R36, P3 ;  /* 0x000000ffff6a7224 */ /* 0x000fe200018e0624 */
[----:B------:R-:W-:Y:S01]  /*2360*/  ISETP.GE.AND P1, PT, R6, UR4, PT ;  /* 0x0000000406007c0c */ /* 0x000fe2000bf26270 */
[----:B------:R-:W-:Y:S01]  /*2370*/  IMAD.IADD R108, R99, 0x1, R53 ;  /* 0x00000001636c7824 */ /* 0x000fe200078e0235 */
[----:B------:R-:W-:-:S02]  /*2380*/  SHF.R.S32.HI R104, RZ, 0x4, R49 ;  /* 0x00000004ff687819 */ /* 0x000fc40000011431 */
[----:B------:R-:W-:Y:S02]  /*2390*/  SHF.R.S32.HI R105, RZ, 0x1f, R38 ;  /* 0x0000001fff697819 */ /* 0x000fe40000011426 */
[----:B------:R-:W-:-:S07]  /*23a0*/  IADD3.X R107, RZ, R40, RZ, P2, !PT ;  /* 0x00000028ff6b7210 */ /* 0x000fce00017fe4ff */
.L_x_381:
[----:B------:R-:W2:Y:S01]  /*23b0*/  LDL R48, [R1+0x4] ;  /* 0x0000040001307983 */ /* 0x000ea20000100800 */
[----:B------:R-:W0:Y:S03]  /*23c0*/  LDC R130, c[0x0][0x3d4] ;  /* 0x0000f500ff827b82 */ /* 0x000e260000000800 */
[----:B------:R-:W3:Y:S04]  /*23d0*/  LDL R50, [R1+0xc] ;  /* 0x00000c0001327983 */ /* 0x000ee80000100800 */
[----:B------:R-:W3:Y:S01]  /*23e0*/  LDL R49, [R1+0x10] ;  /* 0x0000100001317983 */ /* 0x000ee20000100800 */
[----:B------:R-:W-:Y:S01]  /*23f0*/  VIADD R25, R25, 0xffffffff ;  /* 0xffffffff19197836 */ /* 0x000fe20000000000 */
[----:B------:R-:W-:Y:S05]  /*2400*/  YIELD ;  /* 0x0000000000007946 */ /* 0x000fea0003800000 */
[----:B------:R-:W-:Y:S01]  /*2410*/  ISETP.GT.AND P3, PT, R25, R24, PT ;  /* 0x000000181900720c */ /* 0x000fe20003f64270 */
[----:B------:R-:W-:Y:S03]  /*2420*/  BSSY B0, `(.L_x_298) ;  /* 0x000090c000007945 */ /* 0x000fe60003800000 */
[----:B------:R-:W-:-:S02]  /*2430*/  P2R R110, PR, RZ, 0x8 ;  /* 0x00000008ff6e7803 */ /* 0x000fc40000000000 */
[----:B0-----:R-:W-:Y:S02]  /*2440*/  ISETP.GE.AND P2, PT, R130, 0x1, PT ;  /* 0x000000018200780c */ /* 0x001fe40003f46270 */
[----:B--2---:R-:W-:-:S04]  /*2450*/  LOP3.LUT R48, R48, 0x70, R16, 0xf8, !PT ;  /* 0x0000007030307812 */ /* 0x004fc800078ef810 */
[----:B---3--:R-:W-:-:S04]  /*2460*/  LOP3.LUT R49, R49, R48, R50, 0xf6, !PT ;  /* 0x0000003031317212 */ /* 0x008fc800078ef632 */
[----:B------:R-:W-:-:S05]  /*2470*/  LEA R114, R232, R49, 0xf ;  /* 0x00000031e8727211 */ /* 0x000fca00078e78ff */
[----:B------:R-:W-:Y:S01]  /*2480*/  IMAD.IADD R114, R19, 0x1, R114 ;  /* 0x0000000113727824 */ /* 0x000fe200078e0272 */
[----:B------:R-:W-:Y:S06]  /*2490*/  @!P2 BRA `(.L_x_299) ;  /* 0x0000008800d0a947 */ /* 0x000fec0003800000 */
[----:B------:R-:W-:Y:S01]  /*24a0*/  ULDC.U8 UR4, c[0x0][0x3f0] ;  /* 0x0000fc0000047ab9 */ /* 0x000fe20000000000 */
[----:B------:R-:W-:Y:S01]  /*24b0*/  SHF.R.S32.HI R49, RZ, 0x1f, R25 ;  /* 0x0000001fff317819 */ /* 0x000fe20000011419 */
[-C--:B------:R-:W-:Y:S01]  /*24c0*/  IMAD R48, R5, R25.reuse, RZ ;  /* 0x0000001905307224 */ /* 0x080fe200078e02ff */
[----:B------:R-:W-:Y:S01]  /*24d0*/  ISETP.NE.AND P2, PT, RZ, UR4, PT ;  /* 0x00000004ff007c0c */ /* 0x000fe2000bf45270 */
[-C--:B------:R-:W-:Y:S02]  /*24e0*/  IMAD R50, R116, R25.reuse, RZ ;  /* 0x0000001974327224 */ /* 0x080fe400078e02ff */
[----:B------:R-:W-:Y:S02]  /*24f0*/  IMAD R52, R115, R25, RZ ;  /* 0x0000001973347224 */ /* 0x000fe400078e02ff */
[C---:B------:R-:W-:Y:S02]  /*2500*/  IMAD R131, R49.reuse, R136, R48 ;  /* 0x0000008831837224 */ /* 0x040fe400078e0230 */
[----:B------:R-:W-:-:S02]  /*2510*/  IMAD R53, R49, R12, R50 ;  /* 0x0000000c31357224 */ /* 0x000fc400078e0232 */
[----:B------:R-:W-:Y:S02]  /*2520*/  IMAD R55, R49, R7, R52 ;  /* 0x0000000731377224 */ /* 0x000fe400078e0234 */
[----:B------:R-:W-:Y:S02]  /*2530*/  IMAD R118, R25, -0x80, R2 ;  /* 0xffffff8019767824 */ /* 0x000fe400078e0202 */
[----:B------:R-:W-:-:S03]  /*2540*/  IMAD.WIDE.U32 R48, R12, R25, RZ ;  /* 0x000000190c307225 */ /* 0x000fc600078e00ff */
[----:B------:R-:W-:Y:S01]  /*2550*/  VIMNMX R118, R118, 0x80, PT ;  /* 0x0000008076767848 */ /* 0x000fe20003fe0100 */
[----:B------:R-:W-:Y:S01]  /*2560*/  IMAD.WIDE.U32 R128, R136, R25, RZ ;  /* 0x0000001988807225 */ /* 0x000fe200078e00ff */
[----:B------:R-:W-:-:S03]  /*2570*/  IADD3 R109, R49, R53, RZ ;  /* 0x00000035316d7210 */ /* 0x000fc60007ffe0ff */
[----:B------:R-:W-:-:S04]  /*2580*/  IMAD.WIDE.U32 R50, R7, R25, RZ ;  /* 0x0000001907327225 */ /* 0x000fc800078e00ff */
[----:B------:R-:W-:Y:S02]  /*2590*/  IMAD.IADD R131, R129, 0x1, R131 ;  /* 0x0000000181837824 */ /* 0x000fe400078e0283 */
[----:B------:R-:W-:Y:S01]  /*25a0*/  IMAD.IADD R124, R51, 0x1, R55 ;  /* 0x00000001337c7824 */ /* 0x000fe200078e0237 */
[----:B------:R-:W-:Y:S06]  /*25b0*/  @!P2 BRA `(.L_x_300) ;  /* 0x0000004000eca947 */ /* 0x000fec0003800000 */
[----:B------:R-:W-:Y:S01]  /*25c0*/  ISETP.GE.AND P2, PT, R22, R118, PT ;  /* 0x000000761600720c */ /* 0x000fe20003f46270 */
[----:B------:R-:W-:Y:S01]  /*25d0*/  BSSY B1, `(.L_x_301) ;  /* 0x0000017000017945 */ /* 0x000fe20003800000 */
[----:B------:R-:W-:Y:S02]  /*25e0*/  CS2R R68, SRZ ;  /* 0x0000000000447805 */ /* 0x000fe4000001ff00 */
[----:B------:R-:W-:Y:S02]  /*25f0*/  CS2R R76, SRZ ;  /* 0x00000000004c7805 */ /* 0x000fe4000001ff00 */
[----:B------:R-:W-:Y:S02]  /*2600*/  CS2R R80, SRZ ;  /* 0x0000000000507805 */ /* 0x000fe4000001ff00 */
[----:B------:R-:W-:Y:S02]  /*2610*/  CS2R R78, SRZ ;  /* 0x00000000004e7805 */ /* 0x000fe4000001ff00 */
[----:B------:R-:W-:-:S03]  /*2620*/  CS2R R82, SRZ ;  /* 0x0000000000527805 */ /* 0x000fc6000001ff00 */
[----:B------:R-:W-:Y:S05]  /*2630*/  @P2 BRA `(.L_x_302) ;  /* 0x0000000000402947 */ /* 0x000fea0003800000 */
[----:B------:R-:W-:Y:S01]  /*2640*/  ULDC.64 UR4, c[0x0][0x3c8] ;  /* 0x0000f20000047ab9 */ /* 0x000fe20000000a00 */
[----:B------:R-:W-:Y:S02]  /*2650*/  CS2R R80, SRZ ;  /* 0x0000000000507805 */ /* 0x000fe4000001ff00 */
[----:B------:R-:W-:Y:S02]  /*2660*/  IADD3 R52, P3, P4, R96, UR4, R48 ;  /* 0x0000000460347c10 */ /* 0x000fe4000fc7e030 */
[----:B------:R-:W-:Y:S02]  /*2670*/  CS2R R82, SRZ ;  /* 0x0000000000527805 */ /* 0x000fe4000001ff00 */
[----:B------:R-:W-:Y:S01]  /*2680*/  IADD3.X R53, R33, UR5, R109, P3, P4 ;  /* 0x0000000521357c10 */ /* 0x000fe20009fe846d */
[----:B------:R-:W-:Y:S02]  /*2690*/  ULDC.64 UR4, c[0x0][0x3e0] ;  /* 0x0000f80000047ab9 */ /* 0x000fe40000000a00 */
[----:B------:R-:W-:-:S04]  /*26a0*/  IADD3 R54, P3, P4, R90, UR4, R50 ;  /* 0x000000045a367c10 */ /* 0x000fc8000fc7e032 */
[----:B------:R-:W-:Y:S02]  /*26b0*/  IADD3.X R55, R35, UR5, R124, P3, P4 ;  /* 0x0000000523377c10 */ /* 0x000fe40009fe847c */
[----:B------:R-:W-:Y:S02]  /*26c0*/  ISETP.GE.AND P3, PT, R18, R130, PT ;  /* 0x000000821200720c */ /* 0x000fe40003f66270 */
[----:B------:R-:W-:Y:S02]  /*26d0*/  CS2R R76, SRZ ;  /* 0x00000000004c7805 */ /* 0x000fe4000001ff00 */
[----:B------:R-:W-:-:S09]  /*26e0*/  CS2R R78, SRZ ;  /* 0x00000000004e7805 */ /* 0x000fd2000001ff00 */
[----:B------:R0:W5:Y:S04]  /*26f0*/  @!P3 LDG.E.64 R80, desc[UR42][R52.64] ;  /* 0x0000002a3450b981 */ /* 0x000168000c1e1b00 */
[----:B------:R0:W5:Y:S01]  /*2700*/  @!P3 LDG.E.64 R82, desc[UR42][R54.64] ;  /* 0x0000002a3652b981 */ /* 0x000162000c1e1b00 */
[----:B------:R-:W-:-:S13]  /*2710*/  ISETP.GE.AND P3, PT, R236, R130, PT ;  /* 0x00000082ec00720c */ /* 0x000fda0003f66270 */
[----:B------:R0:W5:Y:S04]  /*2720*/  @!P3 LDG.E.64 R76, desc[UR42][R52.64+0x40] ;  /* 0x0000402a344cb981 */ /* 0x000168000c1e1b00 */
[----:B------:R0:W5:Y:S02]  /*2730*/  @!P3 LDG.E.64 R78, desc[UR42][R54.64+0x40] ;  /* 0x0000402a364eb981 */ /* 0x000164000c1e1b00 */
.L_x_302:
[----:B------:R-:W-:Y:S05]  /*2740*/  BSYNC B1 ;  /* 0x0000000000017941 */ /* 0x000fea0003800000 */
.L_x_301:
[----:B------:R-:W-:Y:S01]  /*2750*/  ISETP.GE.AND P3, PT, R234, R118, PT ;  /* 0x00000076ea00720c */ /* 0x000fe20003f66270 */
[----:B------:R-:W-:Y:S01]  /*2760*/  BSSY B1, `(.L_x_303) ;  /* 0x0000023000017945 */ /* 0x000fe20003800000 */
[----:B------:R-:W-:Y:S02]  /*2770*/  CS2R R72, SRZ ;  /* 0x0000000000487805 */ /* 0x000fe4000001ff00 */
[----:B------:R-:W-:Y:S02]  /*2780*/  CS2R R70, SRZ ;  /* 0x0000000000467805 */ /* 0x000fe4000001ff00 */
[----:B0-----:R-:W-:Y:S02]  /*2790*/  CS2R R52, SRZ ;  /* 0x0000000000347805 */ /* 0x001fe4000001ff00 */
[----:B------:R-:W-:Y:S02]  /*27a0*/  CS2R R60, SRZ ;  /* 0x00000000003c7805 */ /* 0x000fe4000001ff00 */
[----:B------:R-:W-:-:S02]  /*27b0*/  CS2R R64, SRZ ;  /* 0x0000000000407805 */ /* 0x000fc4000001ff00 */
[----:B------:R-:W-:Y:S02]  /*27c0*/  CS2R R62, SRZ ;  /* 0x00000000003e7805 */ /* 0x000fe4000001ff00 */
[----:B------:R-:W-:Y:S02]  /*27d0*/  CS2R R66, SRZ ;  /* 0x0000000000427805 */ /* 0x000fe4000001ff00 */
[----:B------:R-:W-:Y:S02]  /*27e0*/  CS2R R56, SRZ ;  /* 0x0000000000387805 */ /* 0x000fe4000001ff00 */
[----:B------:R-:W-:Y:S02]  /*27f0*/  CS2R R54, SRZ ;  /* 0x0000000000367805 */ /* 0x000fe4000001ff00 */
[----:B------:R-:W-:Y:S01]  /*2800*/  CS2R R58, SRZ ;  /* 0x00000000003a7805 */ /* 0x000fe2000001ff00 */
[----:B-----5:R-:W-:Y:S01]  /*2810*/  IMAD.MOV.U32 R137, RZ, RZ, R76 ;  /* 0x000000ffff897224 */ /* 0x020fe200078e004c */
[----:B------:R-:W-:-:S02]  /*2820*/  MOV R147, R80 ;  /* 0x0000005000937202 */ /* 0x000fc40000000f00 */
[----:B------:R-:W-:Y:S01]  /*2830*/  CS2R R74, SRZ ;  /* 0x00000000004a7805 */ /* 0x000fe2000001ff00 */
[----:B------:R-:W-:Y:S06]  /*2840*/  @P3 BRA `(.L_x_304) ;  /* 0x0000000000503947 */ /* 0x000fec0003800000 */
[----:B------:R-:W-:Y:S01]  /*2850*/  IADD3 R84, P4, P5, R96, R48, R14 ;  /* 0x0000003060547210 */ /* 0x000fe20007d9e00e */
[----:B------:R-:W-:Y:S01]  /*2860*/  ULDC.64 UR4, c[0x0][0x3c8] ;  /* 0x0000f20000047ab9 */ /* 0x000fe20000000a00 */
[----:B------:R-:W-:Y:S02]  /*2870*/  CS2R R72, SRZ ;  /* 0x0000000000487805 */ /* 0x000fe4000001ff00 */
[----:B------:R-:W-:Y:S02]  /*2880*/  CS2R R74, SRZ ;  /* 0x00000000004a7805 */ /* 0x000fe4000001ff00 */
[----:B------:R-:W-:Y:S02]  /*2890*/  IADD3.X R69, R33, R109, R20, P4, P5 ;  /* 0x0000006d21457210 */ /* 0x000fe400027ea414 */
[----:B------:R-:W-:-:S04]  /*28a0*/  IADD3 R86, P4, P5, R90, R50, R9 ;  /* 0x000000325a567210 */ /* 0x000fc80007d9e009 */
[----:B------:R-:W-:Y:S02]  /*28b0*/  IADD3.X R68, R35, R124, R11, P4, P5 ;  /* 0x0000007c23447210 */ /* 0x000fe400027ea40b */
[----:B------:R-:W-:-:S04]  /*28c0*/  IADD3 R84, P4, R84, UR4, RZ ;  /* 0x0000000454547c10 */ /* 0x000fc8000ff9e0ff */
[----:B------:R-:W-:Y:S01]  /*28d0*/  IADD3.X R85, R69, UR5, RZ, P4, !PT ;  /* 0x0000000545557c10 */ /* 0x000fe2000a7fe4ff */
[----:B------:R-:W-:Y:S02]  /*28e0*/  ULDC.64 UR4, c[0x0][0x3e0] ;  /* 0x0000f80000047ab9 */ /* 0x000fe40000000a00 */
[----:B------:R-:W-:-:S04]  /*28f0*/  IADD3 R86, P4, R86, UR4, RZ ;  /* 0x0000000456567c10 */ /* 0x000fc8000ff9e0ff */
[----:B------:R-:W-:Y:S02]  /*2900*/  IADD3.X R87, R68, UR5, RZ, P4, !PT ;  /* 0x0000000544577c10 */ /* 0x000fe4000a7fe4ff */
        /* <DEDUP_REMOVED lines=8> */
.L_x_304:
[----:B------:R-:W-:Y:S05]  /*2990*/  BSYNC B1 ;  /* 0x0000000000017941 */ /* 0x000fea0003800000 */
.L_x_303:
[----:B------:R-:W-:Y:S01]  /*29a0*/  ISETP.GE.AND P4, PT, R233, R118, PT ;  /* 0x00000076e900720c */ /* 0x000fe20003f86270 */
[----:B------:R-:W-:Y:S03]  /*29b0*/  BSSY B1, `(.L_x_305) ;  /* 0x0000017000017945 */ /* 0x000fe60003800000 */
[----:B------:R-:W-:-:S09]  /*29c0*/  P2R R148, PR, RZ, 0x10 ;  /* 0x00000010ff947803 */ /* 0x000fd20000000000 */
[----:B------:R-:W-:Y:S05]  /*29d0*/  @P4 BRA `(.L_x_306) ;  /* 0x0000000000504947 */ /* 0x000fea0003800000 */
[----:B0-----:R-:W-:Y:S01]  /*29e0*/  IADD3 R84, P4, P5, R96, R13, R48 ;  /* 0x0000000d60547210 */ /* 0x001fe20007d9e030 */
        /* <DEDUP_REMOVED lines=19> */
.L_x_306:
[----:B------:R-:W-:Y:S05]  /*2b20*/  BSYNC B1 ;  /* 0x0000000000017941 */ /* 0x000fea0003800000 */
.L_x_305:
[----:B------:R-:W-:Y:S01]  /*2b30*/  ISETP.GE.AND P4, PT, R235, R118, PT ;  /* 0x00000076eb00720c */ /* 0x000fe20003f86270 */
[----:B------:R-:W-:-:S12]  /*2b40*/  BSSY B1, `(.L_x_307) ;  /* 0x000001c000017945 */ /* 0x000fd80003800000 */
[----:B------:R-:W-:Y:S05]  /*2b50*/  @P4 BRA `(.L_x_308) ;  /* 0x0000000000684947 */ /* 0x000fea0003800000 */
[----:B------:R-:W2:Y:S01]  /*2b60*/  LDC.64 R52, c[0x0][0x3d8] ;  /* 0x0000f600ff347b82 */ /* 0x000ea20000000a00 */
[----:B------:R-:W-:Y:S01]  /*2b70*/  IMAD.MOV.U32 R49, RZ, RZ, R109 ;  /* 0x000000ffff317224 */ /* 0x000fe200078e006d */
[----:B------:R-:W-:Y:S01]  /*2b80*/  ULDC.64 UR4, c[0x0][0x3c8] ;  /* 0x0000f20000047ab9 */ /* 0x000fe20000000a00 */
[----:B------:R-:W-:Y:S02]  /*2b90*/  MOV R51, R124 ;  /* 0x0000007c00337202 */ /* 0x000fe40000000f00 */
[----:B------:R-:W-:Y:S02]  /*2ba0*/  CS2R R56, SRZ ;  /* 0x0000000000387805 */ /* 0x000fe4000001ff00 */
[----:B------:R-:W-:Y:S01]  /*2bb0*/  CS2R R58, SRZ ;  /* 0x00000000003a7805 */ /* 0x000fe2000001ff00 */
[----:B--2---:R-:W-:-:S04]  /*2bc0*/  IMAD.WIDE.U32 R48, R52, 0x60, R48 ;  /* 0x0000006034307825 */ /* 0x004fc800078e0030 */
[----:B------:R-:W-:Y:S01]  /*2bd0*/  IMAD R53, R53, 0x60, RZ ;  /* 0x0000006035357824 */ /* 0x000fe200078e02ff */
[----:B------:R-:W-:-:S03]  /*2be0*/  IADD3 R48, P5, P6, R96, UR4, R48 ;  /* 0x0000000460307c10 */ /* 0x000fc6000febe030 */
[----:B------:R-:W-:-:S05]  /*2bf0*/  IMAD.IADD R52, R49, 0x1, R53 ;  /* 0x0000000131347824 */ /* 0x000fca00078e0235 */
[----:B------:R-:W-:Y:S01]  /*2c00*/  IADD3.X R49, R33, UR5, R52, P5, P6 ;  /* 0x0000000521317c10 */ /* 0x000fe2000afec434 */
[----:B------:R-:W-:Y:S01]  /*2c10*/  ULDC.64 UR4, c[0x0][0x3e0] ;  /* 0x0000f80000047ab9 */ /* 0x000fe20000000a00 */
[----:B------:R-:W2:Y:S02]  /*2c20*/  LDC.64 R52, c[0x0][0x3e8] ;  /* 0x0000fa00ff347b82 */ /* 0x000ea40000000a00 */
[----:B--2---:R-:W-:-:S04]  /*2c30*/  IMAD.WIDE.U32 R50, R52, 0x60, R50 ;  /* 0x0000006034327825 */ /* 0x004fc800078e0032 */
[----:B------:R-:W-:Y:S01]  /*2c40*/  IMAD R53, R53, 0x60, RZ ;  /* 0x0000006035357824 */ /* 0x000fe200078e02ff */
[----:B------:R-:W-:-:S03]  /*2c50*/  IADD3 R50, P5, P6, R90, UR4, R50 ;  /* 0x000000045a327c10 */ /* 0x000fc6000febe032 */
[----:B------:R-:W-:-:S05]  /*2c60*/  IMAD.IADD R52, R51, 0x1, R53 ;  /* 0x0000000133347824 */ /* 0x000fca00078e0235 */
        /* <DEDUP_REMOVED lines=9> */
.L_x_308:
[----:B------:R-:W-:Y:S05]  /*2d00*/  BSYNC B1 ;  /* 0x0000000000017941 */ /* 0x000fea0003800000 */
.L_x_307:
[----:B------:R-:W-:Y:S01]  /*2d10*/  UISETP.NE.AND UP0, UPT, UR47, 0x3, UPT ;  /* 0x000000032f00788c */ /* 0x000fe2000bf05270 */
[----:B------:R-:W-:Y:S01]  /*2d20*/  IMAD.MOV.U32 R146, RZ, RZ, R78 ;  /* 0x000000ffff927224 */ /* 0x000fe200078e004e */
[----:B------:R-:W-:Y:S01]  /*2d30*/  MOV R159, R82 ;  /* 0x00000052009f7202 */ /* 0x000fe20000000f00 */
[----:B-----5:R-:W-:Y:S01]  /*2d40*/  IMAD.MOV.U32 R140, RZ, RZ, R68 ;  /* 0x000000ffff8c7224 */ /* 0x020fe200078e0044 */
[----:B------:R-:W-:Y:S01]  /*2d50*/  MOV R141, R70 ;  /* 0x00000046008d7202 */ /* 0x000fe20000000f00 */
[----:B------:R-:W-:Y:S01]  /*2d60*/  IMAD.MOV.U32 R142, RZ, RZ, R72 ;  /* 0x000000ffff8e7224 */ /* 0x000fe200078e0048 */
[----:B------:R-:W-:Y:S01]  /*2d70*/  PLOP3.LUT P5, PT, PT, PT, UP0, 0x80, 0x0 ;  /* 0x000000000000781c */ /* 0x000fe20003faf008 */
[----:B------:R-:W-:Y:S01]  /*2d80*/  IMAD.MOV.U32 R143, RZ, RZ, R74 ;  /* 0x000000ffff8f7224 */ /* 0x000fe200078e004a */
[----:B------:R-:W-:Y:S01]  /*2d90*/  MOV R138, R64 ;  /* 0x00000040008a7202 */ /* 0x000fe20000000f00 */
[----:B------:R-:W-:Y:S01]  /*2da0*/  IMAD.MOV.U32 R134, RZ, RZ, R60 ;  /* 0x000000ffff867224 */ /* 0x000fe200078e003c */
[----:B01----:R-:W-:Y:S01]  /*2db0*/  MOV R84, R52 ;  /* 0x0000003400547202 */ /* 0x003fe20000000f00 */
[----:B------:R-:W-:Y:S01]  /*2dc0*/  IMAD.MOV.U32 R135, RZ, RZ, R62 ;  /* 0x000000ffff877224 */ /* 0x000fe200078e003e */
[----:B------:R-:W-:Y:S01]  /*2dd0*/  MOV R87, R58 ;  /* 0x0000003a00577202 */ /* 0x000fe20000000f00 */
[----:B------:R-:W-:-:S02]  /*2de0*/  IMAD.MOV.U32 R139, RZ, RZ, R66 ;  /* 0x000000ffff8b7224 */ /* 0x000fc400078e0042 */
[----:B------:R-:W-:Y:S02]  /*2df0*/  IMAD.MOV.U32 R86, RZ, RZ, R56 ;  /* 0x000000ffff567224 */ /* 0x000fe400078e0038 */
[----:B------:R-:W-:Y:S02]  /*2e00*/  IMAD.MOV.U32 R85, RZ, RZ, R54 ;  /* 0x000000ffff557224 */ /* 0x000fe400078e0036 */
[----:B------:R-:W-:Y:S05]  /*2e10*/  @!P5 BRA `(.L_x_309) ;  /* 0x000000000004d947 */ /* 0x000fea0003800000 */
[----:B------:R-:W-:Y:S01]  /*2e20*/  BPT.TRAP 0x1 ;  /* 0x000000040000795c */ /* 0x000fe20000300000 */
.L_x_309:
[----:B------:R-:W-:Y:S01]  /*2e30*/  IMAD R109, R232, 0x8, R19 ;  /* 0x00000008e86d7824 */ /* 0x000fe200078e0213 */
[----:B------:R-:W-:Y:S01]  /*2e40*/  SHF.L.U32 R124, R237, 0x1f, RZ ;  /* 0x0000001fed7c7819 */ /* 0x000fe200000006ff */
[----:B------:R-:W-:Y:S03]  /*2e50*/  BSSY B1, `(.L_x_310) ;  /* 0x0000003000017945 */ /* 0x000fe60003800000 */
[----:B------:R-:W0:Y:S02]  /*2e60*/  SYNCS.PHASECHK.TRANS64.TRYWAIT P6, [R109+URZ+0x38890], R124 ;  /* 0x0388907c6d0075a7 */ /* 0x000e2400080c017f */
[----:B0-----:R-:W-:Y:S05]  /*2e70*/  @!P6 BRA `(.L_x_311) ;  /* 0x000002180014e947 */ /* 0x001fea0003800000 */
.L_x_597:
[----:B------:R-:W-:Y:S05]  /*2e80*/  BSYNC B1 ;  /* 0x0000000000017941 */ /* 0x000fea0003800000 */
.L_x_310:
[----:B------:R-:W-:Y:S04]  /*2e90*/  BSSY B1, `(.L_x_312) ;  /* 0x00000e8000017945 */ /* 0x000fe80003800000 */
[----:B------:R-:W-:Y:S05]  /*2ea0*/  @P2 BRA `(.L_x_313) ;  /* 0x0000000c00982947 */ /* 0x000fea0003800000 */
[----:B------:R-:W-:Y:S01]  /*2eb0*/  IADD3 R144, P2, R42, R128, RZ ;  /* 0x000000802a907210 */ /* 0x000fe20007f5e0ff */
[----:B------:R-:W-:Y:S04]  /*2ec0*/  BSSY B2, `(.L_x_314) ;  /* 0x0000073000027945 */ /* 0x000fe80003800000 */
[----:B------:R-:W-:Y:S01]  /*2ed0*/  IMAD.X R145, R131, 0x1, R32, P2 ;  /* 0x0000000183917824 */ /* 0x000fe200010e0620 */
[----:B------:R-:W-:Y:S07]  /*2ee0*/  @P0 BRA `(.L_x_315) ;  /* 0x0000000400c00947 */ /* 0x000fee0003800000 */
[----:B--2---:R1:W2:Y:S01]  /*2ef0*/  LDS.128 R48, [R114+0x28400] ;  /* 0x0284000072307984 */ /* 0x0042a20000000c00 */
[----:B------:R-:W-:Y:S01]  /*2f00*/  ISETP.GE.AND P2, PT, R18, R130, PT ;  /* 0x000000821200720c */ /* 0x000fe20003f46270 */
[----:B------:R-:W-:-:S12]  /*2f10*/  BSSY B3, `(.L_x_316) ;  /* 0x0000069000037945 */ /* 0x000fd80003800000 */
[----:B-1----:R-:W-:Y:S05]  /*2f20*/  @P2 BRA `(.L_x_317) ;  /* 0x00000004009c2947 */ /* 0x002fea0003800000 */
[----:B------:R-:W-:Y:S02]  /*2f30*/  SHF.R.U32.HI R80, RZ, 0x8, R83 ;  /* 0x00000008ff507819 */ /* 0x000fe40000011653 */
[--C-:B------:R-:W-:Y:S02]  /*2f40*/  SHF.R.U32.HI R151, RZ, 0x8, R81.reuse ;  /* 0x00000008ff977819 */ /* 0x100fe40000011651 */
[----:B------:R-:W-:Y:S02]  /*2f50*/  SHF.R.U32.HI R154, RZ, 0x10, R81 ;  /* 0x00000010ff9a7819 */ /* 0x000fe40000011651 */
[----:B------:R-:W-:Y:S02]  /*2f60*/  LOP3.LUT R82, R81, 0xff0000ff, RZ, 0xc0, !PT ;  /* 0xff0000ff51527812 */ /* 0x000fe400078ec0ff */
[----:B------:R-:W-:Y:S02]  /*2f70*/  SHF.R.U32.HI R149, RZ, 0x10, R83 ;  /* 0x00000010ff957819 */ /* 0x000fe40000011653 */
[----:B------:R-:W-:Y:S01]  /*2f80*/  LOP3.LUT R150, R83, 0xff0000ff, RZ, 0xc0, !PT ;  /* 0xff0000ff53967812 */ /* 0x000fe200078ec0ff */
[----:B------:R-:W-:Y:S01]  /*2f90*/  IMAD.SHL.U32 R83, R80, 0x100, RZ ;  /* 0x0000010050537824 */ /* 0x000fe200078e00ff */
[----:B------:R-:W-:Y:S01]  /*2fa0*/  SHF.L.U32 R81, R151, 0x8, RZ ;  /* 0x0000000897517819 */ /* 0x000fe200000006ff */
[----:B--2---:R-:W-:Y:S01]  /*2fb0*/  IMAD.MOV.U32 R80, RZ, RZ, R48 ;  /* 0x000000ffff507224 */ /* 0x004fe200078e0030 */
[----:B------:R-:W-:Y:S01]  /*2fc0*/  F2FP.F16.E4M3.UNPACK_B R48, R49 ;  /* 0x00000031ff30723e */ /* 0x000fe200020006ff */
[----:B------:R-:W-:Y:S01]  /*2fd0*/  IMAD.U32 R149, R149, 0x10000, RZ ;  /* 0x0001000095957824 */ /* 0x000fe200078e00ff */
[----:B------:R-:W-:-:S02]  /*2fe0*/  LOP3.LUT R82, R82, 0xff00, R81, 0xf8, !PT ;  /* 0x0000ff0052527812 */ /* 0x000fc400078ef851 */
[----:B------:R-:W-:Y:S02]  /*2ff0*/  LOP3.LUT R150, R150, 0xff00, R83, 0xf8, !PT ;  /* 0x0000ff0096967812 */ /* 0x000fe400078ef853 */
[----:B------:R-:W-:Y:S02]  /*3000*/  SHF.L.U32 R81, R154, 0x10, RZ ;  /* 0x000000109a517819 */ /* 0x000fe400000006ff */
[----:B------:R-:W-:Y:S02]  /*3010*/  F2FP.F16.E4M3.UNPACK_B R83, R159.H1 ;  /* 0x0000009fff53723e */ /* 0x000fe400030006ff */
[----:B------:R-:W-:Y:S01]  /*3020*/  LOP3.LUT R151, R82, 0xff0000, R81, 0xf8, !PT ;  /* 0x00ff000052977812 */ /* 0x000fe200078ef851 */
[--C-:B------:R-:W-:Y:S01]  /*3030*/  HADD2.F32 R81, -RZ, R48.reuse.H1_H1 ;  /* 0x30000030ff517230 */ /* 0x100fe20000004100 */
[----:B------:R-:W-:Y:S01]  /*3040*/  LOP3.LUT R156, R150, 0xff0000, R149, 0xf8, !PT ;  /* 0x00ff0000969c7812 */ /* 0x000fe200078ef895 */
[--C-:B------:R-:W-:Y:S01]  /*3050*/  HADD2.F32 R154, -RZ, R83.reuse.H0_H0 ;  /* 0x20000053ff9a7230 */ /* 0x100fe20000004100 */
[----:B------:R-:W-:Y:S01]  /*3060*/  F2FP.F16.E4M3.UNPACK_B R149, R147.H1 ;  /* 0x00000093ff95723e */ /* 0x000fe200030006ff */
[----:B------:R-:W-:Y:S01]  /*3070*/  HADD2.F32 R48, -RZ, R48.H0_H0 ;  /* 0x20000030ff307230 */ /* 0x000fe20000004100 */
[----:B------:R-:W-:Y:S01]  /*3080*/  F2FP.F16.E4M3.UNPACK_B R49, R49.H1 ;  /* 0x00000031ff31723e */ /* 0x000fe200030006ff */
[----:B------:R-:W-:-:S02]  /*3090*/  HADD2.F32 R155, -RZ, R83.H1_H1 ;  /* 0x30000053ff9b7230 */ /* 0x000fc40000004100 */
[CC--:B------:R-:W-:Y:S01]  /*30a0*/  FMUL.FTZ R157, R81.reuse, R154.reuse ;  /* 0x0000009a519d7220 */ /* 0x0c0fe20000410000 */
[----:B------:R-:W-:Y:S02]  /*30b0*/  HADD2.F32 R150, -RZ, R149.H0_H0 ;  /* 0x20000095ff967230 */ /* 0x000fe40000004100 */
[C---:B------:R-:W-:Y:S01]  /*30c0*/  FMUL.FTZ R158, R48.reuse, R154 ;  /* 0x0000009a309e7220 */ /* 0x040fe20000410000 */
[--C-:B------:R-:W-:Y:S01]  /*30d0*/  HADD2.F32 R83, -RZ, R49.reuse.H1_H1 ;  /* 0x30000031ff537230 */ /* 0x100fe20000004100 */
[----:B------:R-:W-:Y:S01]  /*30e0*/  F2FP.F16.E4M3.UNPACK_B R154, R159 ;  /* 0x0000009fff9a723e */ /* 0x000fe200020006ff */
[----:B------:R-:W-:Y:S02]  /*30f0*/  HADD2.F32 R82, -RZ, R49.H0_H0 ;  /* 0x20000031ff527230 */ /* 0x000fe40000004100 */
[-C--:B------:R-:W-:Y:S01]  /*3100*/  FFMA.FTZ R48, R48, R150.reuse, -R157 ;  /* 0x0000009630307223 */ /* 0x080fe2000001089d */
[----:B------:R-:W-:Y:S02]  /*3110*/  HADD2.F32 R149, -RZ, R149.H1_H1 ;  /* 0x30000095ff957230 */ /* 0x000fe40000004100 */
[----:B------:R-:W-:Y:S01]  /*3120*/  FFMA.FTZ R49, R81, R150, R158 ;  /* 0x0000009651317223 */ /* 0x000fe2000001009e */
[CC--:B------:R-:W-:Y:S01]  /*3130*/  FMUL.FTZ R157, R83.reuse, R155.reuse ;  /* 0x0000009b539d7220 */ /* 0x0c0fe20000410000 */
[C---:B------:R-:W-:Y:S01]  /*3140*/  FMUL.FTZ R160, R82.reuse, R155 ;  /* 0x0000009b52a07220 */ /* 0x040fe20000410000 */
[-C--:B------:R-:W-:Y:S01]  /*3150*/  F2FP.F16.E4M3.UNPACK_B R81, R80.reuse.H1 ;  /* 0x00000050ff51723e */ /* 0x080fe200030006ff */
[----:B------:R-:W-:Y:S01]  /*3160*/  HADD2.F32 R150, -RZ, R154.H1_H1 ;  /* 0x3000009aff967230 */ /* 0x000fe20000004100 */
[----:B------:R-:W-:Y:S01]  /*3170*/  F2FP.F16.E4M3.UNPACK_B R80, R80 ;  /* 0x00000050ff50723e */ /* 0x000fe200020006ff */
[-C--:B------:R-:W-:Y:S01]  /*3180*/  FFMA.FTZ R159, R82, R149.reuse, -R157 ;  /* 0x00000095529f7223 */ /* 0x080fe2000001089d */
[----:B------:R-:W-:Y:S01]  /*3190*/  FFMA.FTZ R160, R83, R149, R160 ;  /* 0x0000009553a07223 */ /* 0x000fe200000100a0 */
[----:B------:R-:W-:Y:S01]  /*31a0*/  F2FP.F16.E4M3.UNPACK_B R147, R147 ;  /* 0x00000093ff93723e */ /* 0x000fe200020006ff */
[----:B------:R-:W-:-:S02]  /*31b0*/  HADD2.F32 R82, -RZ, R81.H0_H0 ;  /* 0x20000051ff527230 */ /* 0x000fc40000004100 */
[----:B------:R-:W-:Y:S01]  /*31c0*/  HADD2.F32 R83, -RZ, R81.H1_H1 ;  /* 0x30000051ff537230 */ /* 0x000fe20000004100 */
[----:B------:R-:W-:Y:S01]  /*31d0*/  F2FP.SATFINITE.E4M3.F32.PACK_AB_MERGE_C R162, R160, R159, RZ ;  /* 0x0000009fa0a2723e */ /* 0x000fe200048070ff */
[----:B------:R-:W-:Y:S02]  /*31e0*/  HADD2.F32 R81, -RZ, R80.H0_H0 ;  /* 0x20000050ff517230 */ /* 0x000fe40000004100 */
[-C--:B------:R-:W-:Y:S01]  /*31f0*/  FMUL.FTZ R158, R82, R150.reuse ;  /* 0x00000096529e7220 */ /* 0x080fe20000410000 */
[----:B------:R-:W-:Y:S02]  /*3200*/  HADD2.F32 R154, -RZ, R154.H0_H0 ;  /* 0x2000009aff9a7230 */ /* 0x000fe40000004100 */
[----:B------:R-:W-:Y:S01]  /*3210*/  FMUL.FTZ R157, R83, R150 ;  /* 0x00000096539d7220 */ /* 0x000fe20000410000 */
[----:B------:R-:W-:Y:S01]  /*3220*/  HADD2.F32 R80, -RZ, R80.H1_H1 ;  /* 0x30000050ff507230 */ /* 0x000fe20000004100 */
[----:B------:R-:W-:Y:S01]  /*3230*/  F2FP.SATFINITE.E4M3.F32.PACK_AB_MERGE_C R49, R49, R48, R162 ;  /* 0x000000303131723e */ /* 0x000fe200048070a2 */
[----:B------:R-:W-:-:S02]  /*3240*/  HADD2.F32 R149, -RZ, R147.H1_H1 ;  /* 0x30000093ff957230 */ /* 0x000fc40000004100 */
[-C--:B------:R-:W-:Y:S01]  /*3250*/  FMUL.FTZ R155, R81, R154.reuse ;  /* 0x0000009a519b7220 */ /* 0x080fe20000410000 */
[----:B------:R-:W-:Y:S02]  /*3260*/  HADD2.F32 R147, -RZ, R147.H0_H0 ;  /* 0x20000093ff937230 */ /* 0x000fe40000004100 */
[----:B------:R-:W-:Y:S01]  /*3270*/  FMUL.FTZ R150, R80, R154 ;  /* 0x0000009a50967220 */ /* 0x000fe20000410000 */
[-C--:B------:R-:W-:Y:S01]  /*3280*/  FFMA.FTZ R82, R82, R149.reuse, -R157 ;  /* 0x0000009552527223 */ /* 0x080fe2000001089d */
[----:B------:R-:W-:Y:S02]  /*3290*/  FFMA.FTZ R83, R83, R149, R158 ;  /* 0x0000009553537223 */ /* 0x000fe4000001009e */
[----:B------:R-:W-:Y:S01]  /*32a0*/  FFMA.FTZ R157, R81, R147, -R150 ;  /* 0x00000093519d7223 */ /* 0x000fe20000010896 */
[----:B------:R-:W-:Y:S01]  /*32b0*/  F2FP.F16.E4M3.UNPACK_B R81, R51.H1 ;  /* 0x00000033ff51723e */ /* 0x000fe200030006ff */
[----:B------:R-:W-:Y:S01]  /*32c0*/  FFMA.FTZ R158, R80, R147, R155 ;  /* 0x00000093509e7223 */ /* 0x000fe2000001009b */
[----:B------:R-:W-:-:S02]  /*32d0*/  F2FP.F16.E4M3.UNPACK_B R150, R156.H1 ;  /* 0x0000009cff96723e */ /* 0x000fc400030006ff */
[----:B------:R-:W-:Y:S01]  /*32e0*/  F2FP.SATFINITE.E4M3.F32.PACK_AB_MERGE_C R161, R83, R82, RZ ;  /* 0x0000005253a1723e */ /* 0x000fe200048070ff */
[--C-:B------:R-:W-:Y:S01]  /*32f0*/  HADD2.F32 R83, -RZ, R81.reuse.H1_H1 ;  /* 0x30000051ff537230 */ /* 0x100fe20000004100 */
[-C--:B------:R-:W-:Y:S01]  /*3300*/  F2FP.F16.E4M3.UNPACK_B R147, R151.reuse.H1 ;  /* 0x00000097ff93723e */ /* 0x080fe200030006ff */
[----:B------:R-:W-:Y:S01]  /*3310*/  HADD2.F32 R155, -RZ, R150.H1_H1 ;  /* 0x30000096ff9b7230 */ /* 0x000fe20000004100 */
[----:B------:R-:W-:Y:S01]  /*3320*/  F2FP.F16.E4M3.UNPACK_B R80, R50.H1 ;  /* 0x00000032ff50723e */ /* 0x000fe200030006ff */
[----:B------:R-:W-:Y:S01]  /*3330*/  HADD2.F32 R82, -RZ, R81.H0_H0 ;  /* 0x20000051ff527230 */ /* 0x000fe20000004100 */
[----:B------:R-:W-:Y:S01]  /*3340*/  F2FP.F16.E4M3.UNPACK_B R156, R156 ;  /* 0x0000009cff9c723e */ /* 0x000fe200020006ff */
[----:B------:R-:W-:Y:S01]  /*3350*/  HADD2.F32 R149, -RZ, R147.H1_H1 ;  /* 0x30000093ff957230 */ /* 0x000fe20000004100 */
[----:B------:R-:W-:Y:S01]  /*3360*/  F2FP.F16.E4M3.UNPACK_B R151, R151 ;  /* 0x00000097ff97723e */ /* 0x000fe200020006ff */
[----:B------:R-:W-:Y:S02]  /*3370*/  HADD2.F32 R81, -RZ, R80.H1_H1 ;  /* 0x30000050ff517230 */ /* 0x000fe40000004100 */
[----:B------:R-:W-:Y:S01]  /*3380*/  FMUL.FTZ R159, R83, R155 ;  /* 0x0000009b539f7220 */ /* 0x000fe20000410000 */
[----:B------:R-:W-:-:S02]  /*3390*/  HADD2.F32 R154, -RZ, R156.H1_H1 ;  /* 0x3000009cff9a7230 */ /* 0x000fc40000004100 */
[C---:B------:R-:W-:Y:S01]  /*33a0*/  FMUL.FTZ R160, R82.reuse, R155 ;  /* 0x0000009b52a07220 */ /* 0x040fe20000410000 */
[----:B------:R-:W-:Y:S02]  /*33b0*/  HADD2.F32 R80, -RZ, R80.H0_H0 ;  /* 0x20000050ff507230 */ /* 0x000fe40000004100 */
[----:B------:R-:W-:Y:S01]  /*33c0*/  FFMA.FTZ R159, R82, R149, -R159 ;  /* 0x00000095529f7223 */ /* 0x000fe2000001089f */
[----:B------:R-:W-:Y:S02]  /*33d0*/  HADD2.F32 R82, -RZ, R151.H1_H1 ;  /* 0x30000097ff527230 */ /* 0x000fe40000004100 */
[-C--:B------:R-:W-:Y:S01]  /*33e0*/  FMUL.FTZ R155, R81, R154.reuse ;  /* 0x0000009a519b7220 */ /* 0x080fe20000410000 */
[----:B------:R-:W-:Y:S01]  /*33f0*/  F2FP.F16.E4M3.UNPACK_B R51, R51 ;  /* 0x00000033ff33723e */ /* 0x000fe200020006ff */
[C---:B------:R-:W-:Y:S01]  /*3400*/  FMUL.FTZ R154, R80.reuse, R154 ;  /* 0x0000009a509a7220 */ /* 0x040fe20000410000 */
[----:B------:R-:W-:Y:S01]  /*3410*/  F2FP.F16.E4M3.UNPACK_B R50, R50 ;  /* 0x00000032ff32723e */ /* 0x000fe200020006ff */
[----:B------:R-:W-:Y:S01]  /*3420*/  FFMA.FTZ R155, R80, R82, -R155 ;  /* 0x00000052509b7223 */ /* 0x000fe2000001089b */
[----:B------:R-:W-:-:S02]  /*3430*/  HADD2.F32 R150, -RZ, R150.H0_H0 ;  /* 0x20000096ff967230 */ /* 0x000fc40000004100 */
[----:B------:R-:W-:Y:S01]  /*3440*/  FFMA.FTZ R154, R81, R82, R154 ;  /* 0x00000052519a7223 */ /* 0x000fe2000001009a */
[--C-:B------:R-:W-:Y:S02]  /*3450*/  HADD2.F32 R80, -RZ, R51.reuse.H0_H0 ;  /* 0x20000033ff507230 */ /* 0x100fe40000004100 */
[----:B------:R-:W-:Y:S01]  /*3460*/  FFMA.FTZ R160, R83, R149, R160 ;  /* 0x0000009553a07223 */ /* 0x000fe200000100a0 */
[----:B------:R-:W-:Y:S01]  /*3470*/  HADD2.F32 R81, -RZ, R51.H1_H1 ;  /* 0x30000033ff517230 */ /* 0x000fe20000004100 */
[----:B------:R-:W-:Y:S01]  /*3480*/  F2FP.SATFINITE.E4M3.F32.PACK_AB_MERGE_C R48, R158, R157, R161 ;  /* 0x0000009d9e30723e */ /* 0x000fe200048070a1 */
[--C-:B------:R-:W-:Y:S01]  /*3490*/  HADD2.F32 R51, -RZ, R50.reuse.H0_H0 ;  /* 0x20000032ff337230 */ /* 0x100fe20000004100 */
[----:B------:R-:W-:Y:S01]  /*34a0*/  F2FP.SATFINITE.E4M3.F32.PACK_AB_MERGE_C R154, R154, R155, RZ ;  /* 0x0000009b9a9a723e */ /* 0x000fe200048070ff */
[----:B------:R-:W-:Y:S02]  /*34b0*/  HADD2.F32 R50, -RZ, R50.H1_H1 ;  /* 0x30000032ff327230 */ /* 0x000fe40000004100 */
[----:B------:R-:W-:Y:S01]  /*34c0*/  FMUL.FTZ R149, R81, R150 ;  /* 0x0000009651957220 */ /* 0x000fe20000410000 */
[----:B------:R-:W-:-:S02]  /*34d0*/  HADD2.F32 R156, -RZ, R156.H0_H0 ;  /* 0x2000009cff9c7230 */ /* 0x000fc40000004100 */
[----:B------:R-:W-:Y:S01]  /*34e0*/  FMUL.FTZ R150, R80, R150 ;  /* 0x0000009650967220 */ /* 0x000fe20000410000 */
[----:B------:R-:W-:Y:S01]  /*34f0*/  HADD2.F32 R147, -RZ, R147.H0_H0 ;  /* 0x20000093ff937230 */ /* 0x000fe20000004100 */
[----:B------:R-:W-:Y:S01]  /*3500*/  F2FP.SATFINITE.E4M3.F32.PACK_AB_MERGE_C R159, R160, R159, RZ ;  /* 0x0000009fa09f723e */ /* 0x000fe200048070ff */
[----:B------:R-:W-:Y:S02]  /*3510*/  HADD2.F32 R151, -RZ, R151.H0_H0 ;  /* 0x20000097ff977230 */ /* 0x000fe40000004100 */
[-C--:B------:R-:W-:Y:S01]  /*3520*/  FMUL.FTZ R82, R50, R156.reuse ;  /* 0x0000009c32527220 */ /* 0x080fe20000410000 */
[----:B------:R-:W-:Y:S01]  /*3530*/  FMUL.FTZ R83, R51, R156 ;  /* 0x0000009c33537220 */ /* 0x000fe20000410000 */
[-C--:B------:R-:W-:Y:S01]  /*3540*/  FFMA.FTZ R149, R80, R147.reuse, -R149 ;  /* 0x0000009350957223 */ /* 0x080fe20000010895 */
[----:B------:R-:W-:Y:S01]  /*3550*/  FFMA.FTZ R150, R81, R147, R150 ;  /* 0x0000009351967223 */ /* 0x000fe20000010096 */
[-C--:B------:R-:W-:Y:S01]  /*3560*/  FFMA.FTZ R82, R51, R151.reuse, -R82 ;  /* 0x0000009733527223 */ /* 0x080fe20000010852 */
[----:B------:R-:W-:-:S03]  /*3570*/  FFMA.FTZ R83, R50, R151, R83 ;  /* 0x0000009732537223 */ /* 0x000fc60000010053 */
[----:B------:R-:W-:Y:S02]  /*3580*/  F2FP.SATFINITE.E4M3.F32.PACK_AB_MERGE_C R51, R150, R149, R159 ;  /* 0x000000959633723e */ /* 0x000fe4000480709f */
[----:B------:R-:W-:-:S07]  /*3590*/  F2FP.SATFINITE.E4M3.F32.PACK_AB_MERGE_C R50, R83, R82, R154 ;  /* 0x000000525332723e */ /* 0x000fce000480709a */
.L_x_317:
[----:B------:R-:W-:Y:S05]  /*35a0*/  BSYNC B3 ;  /* 0x0000000000037941 */ /* 0x000fea0003800000 */
.L_x_316:
[----:B------:R-:W-:Y:S02]  /*35b0*/  ULDC.64 UR4, c[0x0][0x2d8] ;  /* 0x0000b60000047ab9 */ /* 0x000fe40000000a00 */
[----:B------:R-:W-:-:S04]  /*35c0*/  IADD3 R80, P2, P6, R144, UR4, R100 ;  /* 0x0000000490507c10 */ /* 0x000fc8000fe5e064 */
[----:B------:R-:W-:-:S05]  /*35d0*/  IADD3.X R81, R145, UR5, R36, P2, P6 ;  /* 0x0000000591517c10 */ /* 0x000fca00097ec424 */
[----:B--2---:R1:W-:Y:S04]  /*35e0*/  STG.E.128 desc[UR42][R80.64], R48 ;  /* 0x0000003050007986 */ /* 0x0043e8000c101d2a */
.L_x_315:
[----:B------:R-:W-:Y:S05]  /*35f0*/  BSYNC B2 ;  /* 0x0000000000027941 */ /* 0x000fea0003800000 */
.L_x_314:
[----:B------:R-:W-:Y:S05]  /*3600*/  @P1 BRA `(.L_x_313) ;  /* 0x0000000400c01947 */ /* 0x000fea0003800000 */
[----:B-12---:R1:W2:Y:S01]  /*3610*/  LDS.128 R48, [R114+0x2c400] ;  /* 0x02c4000072307984 */ /* 0x0062a20000000c00 */
[----:B------:R-:W-:Y:S01]  /*3620*/  ISETP.GE.AND P2, PT, R236, R130, PT ;  /* 0x00000082ec00720c */ /* 0x000fe20003f46270 */
[----:B------:R-:W-:-:S12]  /*3630*/  BSSY B2, `(.L_x_318) ;  /* 0x0000069000027945 */ /* 0x000fd80003800000 */
[----:B-1----:R-:W-:Y:S05]  /*3640*/  @P2 BRA `(.L_x_319) ;  /* 0x00000004009c2947 */ /* 0x002fea0003800000 */
[--C-:B------:R-:W-:Y:S02]  /*3650*/  SHF.R.U32.HI R83, RZ, 0x8, R77.reuse ;  /* 0x00000008ff537819 */ /* 0x100fe4000001164d */
[----:B------:R-:W-:Y:S02]  /*3660*/  LOP3.LUT R78, R77, 0xff0000ff, RZ, 0xc0, !PT ;  /* 0xff0000ff4d4e7812 */ /* 0x000fe400078ec0ff */
[----:B------:R-:W-:Y:S01]  /*3670*/  SHF.R.U32.HI R82, RZ, 0x10, R77 ;  /* 0x00000010ff527819 */ /* 0x000fe2000001164d */
[----:B------:R-:W-:Y:S01]  /*3680*/  IMAD.SHL.U32 R77, R83, 0x100, RZ ;  /* 0x00000100534d7824 */ /* 0x000fe200078e00ff */
[--C-:B------:R-:W-:Y:S02]  /*3690*/  SHF.R.U32.HI R76, RZ, 0x8, R79.reuse ;  /* 0x00000008ff4c7819 */ /* 0x100fe4000001164f */
[----:B------:R-:W-:Y:S02]  /*36a0*/  LOP3.LUT R80, R79, 0xff0000ff, RZ, 0xc0, !PT ;  /* 0xff0000ff4f507812 */ /* 0x000fe400078ec0ff */
[----:B------:R-:W-:-:S02]  /*36b0*/  SHF.R.U32.HI R81, RZ, 0x10, R79 ;  /* 0x00000010ff517819 */ /* 0x000fc4000001164f */
[----:B------:R-:W-:Y:S01]  /*36c0*/  SHF.L.U32 R79, R76, 0x8, RZ ;  /* 0x000000084c4f7819 */ /* 0x000fe200000006ff */
[----:B--2---:R-:W-:Y:S01]  /*36d0*/  IMAD.MOV.U32 R76, RZ, RZ, R48 ;  /* 0x000000ffff4c7224 */ /* 0x004fe200078e0030 */
[----:B------:R-:W-:Y:S01]  /*36e0*/  LOP3.LUT R77, R78, 0xff00, R77, 0xf8, !PT ;  /* 0x0000ff004e4d7812 */ /* 0x000fe200078ef84d */
[----:B------:R-:W-:Y:S01]  /*36f0*/  IMAD.U32 R78, R82, 0x10000, RZ ;  /* 0x00010000524e7824 */ /* 0x000fe200078e00ff */
[----:B------:R-:W-:Y:S02]  /*3700*/  LOP3.LUT R80, R80, 0xff00, R79, 0xf8, !PT ;  /* 0x0000ff0050507812 */ /* 0x000fe400078ef84f */
[----:B------:R-:W-:Y:S02]  /*3710*/  SHF.L.U32 R81, R81, 0x10, RZ ;  /* 0x0000001051517819 */ /* 0x000fe400000006ff */
[----:B------:R-:W-:Y:S02]  /*3720*/  F2FP.F16.E4M3.UNPACK_B R48, R49 ;  /* 0x00000031ff30723e */ /* 0x000fe400020006ff */
[----:B------:R-:W-:-:S02]  /*3730*/  F2FP.F16.E4M3.UNPACK_B R79, R146.H1 ;  /* 0x00000092ff4f723e */ /* 0x000fc400030006ff */
[----:B------:R-:W-:Y:S01]  /*3740*/  LOP3.LUT R82, R77, 0xff0000, R78, 0xf8, !PT ;  /* 0x00ff00004d527812 */ /* 0x000fe200078ef84e */
[--C-:B------:R-:W-:Y:S01]  /*3750*/  HADD2.F32 R77, -RZ, R48.reuse.H1_H1 ;  /* 0x30000030ff4d7230 */ /* 0x100fe20000004100 */
[----:B------:R-:W-:Y:S01]  /*3760*/  LOP3.LUT R149, R80, 0xff0000, R81, 0xf8, !PT ;  /* 0x00ff000050957812 */ /* 0x000fe200078ef851 */
[--C-:B------:R-:W-:Y:S01]  /*3770*/  HADD2.F32 R83, -RZ, R79.reuse.H0_H0 ;  /* 0x2000004fff537230 */ /* 0x100fe20000004100 */
[----:B------:R-:W-:Y:S01]  /*3780*/  F2FP.F16.E4M3.UNPACK_B R80, R137.H1 ;  /* 0x00000089ff50723e */ /* 0x000fe200030006ff */
[----:B------:R-:W-:Y:S01]  /*3790*/  HADD2.F32 R48, -RZ, R48.H0_H0 ;  /* 0x20000030ff307230 */ /* 0x000fe20000004100 */
[----:B------:R-:W-:Y:S01]  /*37a0*/  F2FP.F16.E4M3.UNPACK_B R49, R49.H1 ;  /* 0x00000031ff31723e */ /* 0x000fe200030006ff */
[----:B------:R-:W-:Y:S02]  /*37b0*/  HADD2.F32 R147, -RZ, R79.H1_H1 ;  /* 0x3000004fff937230 */ /* 0x000fe40000004100 */
[----:B------:R-:W-:Y:S01]  /*37c0*/  FMUL.FTZ R151, R77, R83 ;  /* 0x000000534d977220 */ /* 0x000fe20000410000 */
[----:B------:R-:W-:-:S02]  /*37d0*/  HADD2.F32 R81, -RZ, R80.H0_H0 ;  /* 0x20000050ff517230 */ /* 0x000fc40000004100 */
[----:B------:R-:W-:Y:S01]  /*37e0*/  FMUL.FTZ R150, R48, R83 ;  /* 0x0000005330967220 */ /* 0x000fe20000410000 */
[--C-:B------:R-:W-:Y:S01]  /*37f0*/  HADD2.F32 R79, -RZ, R49.reuse.H1_H1 ;  /* 0x30000031ff4f7230 */ /* 0x100fe20000004100 */
[----:B------:R-:W-:Y:S01]  /*3800*/  F2FP.F16.E4M3.UNPACK_B R146, R146 ;  /* 0x00000092ff92723e */ /* 0x000fe200020006ff */
[----:B------:R-:W-:Y:S02]  /*3810*/  HADD2.F32 R78, -RZ, R49.H0_H0 ;  /* 0x20000031ff4e7230 */ /* 0x000fe40000004100 */
[----:B------:R-:W-:Y:S01]  /*3820*/  FFMA.FTZ R49, R77, R81, R150 ;  /* 0x000000514d317223 */ /* 0x000fe20000010096 */
[----:B------:R-:W-:Y:S02]  /*3830*/  HADD2.F32 R80, -RZ, R80.H1_H1 ;  /* 0x30000050ff507230 */ /* 0x000fe40000004100 */
[CC--:B------:R-:W-:Y:S01]  /*3840*/  FMUL.FTZ R83, R79.reuse, R147.reuse ;  /* 0x000000934f537220 */ /* 0x0c0fe20000410000 */
[----:B------:R-:W-:Y:S01]  /*3850*/  F2FP.F16.E4M3.UNPACK_B R77, R76.H1 ;  /* 0x0000004cff4d723e */ /* 0x000fe200030006ff */
[----:B------:R-:W-:Y:S01]  /*3860*/  FMUL.FTZ R154, R78, R147 ;  /* 0x000000934e9a7220 */ /* 0x000fe20000410000 */
[----:B------:R-:W-:Y:S01]  /*3870*/  FFMA.FTZ R48, R48, R81, -R151 ;  /* 0x0000005130307223 */ /* 0x000fe20000010897 */
[----:B------:R-:W-:Y:S01]  /*3880*/  FFMA.FTZ R151, R78, R80, -R83 ;  /* 0x000000504e977223 */ /* 0x000fe20000010853 */
[----:B------:R-:W-:Y:S01]  /*3890*/  F2FP.F16.E4M3.UNPACK_B R76, R76 ;  /* 0x0000004cff4c723e */ /* 0x000fe200020006ff */
[----:B------:R-:W-:Y:S01]  /*38a0*/  FFMA.FTZ R156, R79, R80, R154 ;  /* 0x000000504f9c7223 */ /* 0x000fe2000001009a */
[----:B------:R-:W-:Y:S01]  /*38b0*/  F2FP.F16.E4M3.UNPACK_B R137, R137 ;  /* 0x00000089ff89723e */ /* 0x000fe200020006ff */
[----:B------:R-:W-:-:S02]  /*38c0*/  HADD2.F32 R81, -RZ, R146.H1_H1 ;  /* 0x30000092ff517230 */ /* 0x000fc40000004100 */
[--C-:B------:R-:W-:Y:S01]  /*38d0*/  HADD2.F32 R78, -RZ, R77.reuse.H0_H0 ;  /* 0x2000004dff4e7230 */ /* 0x100fe20000004100 */
[----:B------:R-:W-:Y:S01]  /*38e0*/  F2FP.SATFINITE.E4M3.F32.PACK_AB_MERGE_C R158, R156, R151, RZ ;  /* 0x000000979c9e723e */ /* 0x000fe200048070ff */
[----:B------:R-:W-:Y:S02]  /*38f0*/  HADD2.F32 R79, -RZ, R77.H1_H1 ;  /* 0x3000004dff4f7230 */ /* 0x000fe40000004100 */
[----:B------:R-:W-:Y:S02]  /*3900*/  HADD2.F32 R77, -RZ, R76.H0_H0 ;  /* 0x2000004cff4d7230 */ /* 0x000fe40000004100 */
[-C--:B------:R-:W-:Y:S01]  /*3910*/  FMUL.FTZ R154, R78, R81.reuse ;  /* 0x000000514e9a7220 */ /* 0x080fe20000410000 */
[----:B------:R-:W-:Y:S02]  /*3920*/  HADD2.F32 R80, -RZ, R137.H1_H1 ;  /* 0x30000089ff507230 */ /* 0x000fe40000004100 */
[----:B------:R-:W-:Y:S01]  /*3930*/  FMUL.FTZ R83, R79, R81 ;  /* 0x000000514f537220 */ /* 0x000fe20000410000 */
[----:B------:R-:W-:Y:S01]  /*3940*/  HADD2.F32 R146, -RZ, R146.H0_H0 ;  /* 0x20000092ff927230 */ /* 0x000fe20000004100 */
[----:B------:R-:W-:Y:S01]  /*3950*/  F2FP.SATFINITE.E4M3.F32.PACK_AB_MERGE_C R49, R49, R48, R158 ;  /* 0x000000303131723e */ /* 0x000fe2000480709e */
[----:B------:R-:W-:-:S02]  /*3960*/  HADD2.F32 R76, -RZ, R76.H1_H1 ;  /* 0x3000004cff4c7230 */ /* 0x000fc40000004100 */
[-C--:B------:R-:W-:Y:S01]  /*3970*/  FFMA.FTZ R83, R78, R80.reuse, -R83 ;  /* 0x000000504e537223 */ /* 0x080fe20000010853 */
[----:B------:R-:W-:Y:S02]  /*3980*/  HADD2.F32 R137, -RZ, R137.H0_H0 ;  /* 0x20000089ff897230 */ /* 0x000fe40000004100 */
[----:B------:R-:W-:Y:S01]  /*3990*/  FFMA.FTZ R154, R79, R80, R154 ;  /* 0x000000504f9a7223 */ /* 0x000fe2000001009a */
[CC--:B------:R-:W-:Y:S01]  /*39a0*/  FMUL.FTZ R81, R77.reuse, R146.reuse ;  /* 0x000000924d517220 */ /* 0x0c0fe20000410000 */
[----:B------:R-:W-:Y:S01]  /*39b0*/  FMUL.FTZ R150, R76, R146 ;  /* 0x000000924c967220 */ /* 0x000fe20000410000 */
[----:B------:R-:W-:Y:S02]  /*39c0*/  F2FP.F16.E4M3.UNPACK_B R80, R82.H1 ;  /* 0x00000052ff50723e */ /* 0x000fe400030006ff */
[----:B------:R-:W-:Y:S01]  /*39d0*/  F2FP.SATFINITE.E4M3.F32.PACK_AB_MERGE_C R157, R154, R83, RZ ;  /* 0x000000539a9d723e */ /* 0x000fe200048070ff */
[----:B------:R-:W-:Y:S01]  /*39e0*/  FFMA.FTZ R150, R77, R137, -R150 ;  /* 0x000000894d967223 */ /* 0x000fe20000010896 */
[----:B------:R-:W-:Y:S01]  /*39f0*/  F2FP.F16.E4M3.UNPACK_B R77, R51.H1 ;  /* 0x00000033ff4d723e */ /* 0x000fe200030006ff */
[----:B------:R-:W-:Y:S01]  /*3a00*/  FFMA.FTZ R147, R76, R137, R81 ;  /* 0x000000894c937223 */ /* 0x000fe20000010051 */
[-C--:B------:R-:W-:Y:S01]  /*3a10*/  F2FP.F16.E4M3.UNPACK_B R83, R149.reuse.H1 ;  /* 0x00000095ff53723e */ /* 0x080fe200030006ff */
[----:B------:R-:W-:Y:S01]  /*3a20*/  HADD2.F32 R81, -RZ, R80.H1_H1 ;  /* 0x30000050ff517230 */ /* 0x000fe20000004100 */
[----:B------:R-:W-:Y:S01]  /*3a30*/  F2FP.F16.E4M3.UNPACK_B R76, R50.H1 ;  /* 0x00000032ff4c723e */ /* 0x000fe200030006ff */
[----:B------:R-:W-:Y:S01]  /*3a40*/  HADD2.F32 R79, -RZ, R77.H1_H1 ;  /* 0x3000004dff4f7230 */ /* 0x000fe20000004100 */
[----:B------:R-:W-:Y:S01]  /*3a50*/  F2FP.F16.E4M3.UNPACK_B R149, R149 ;  /* 0x00000095ff95723e */ /* 0x000fe200020006ff */
[----:B------:R-:W-:Y:S01]  /*3a60*/  HADD2.F32 R146, -RZ, R83.H1_H1 ;  /* 0x30000053ff927230 */ /* 0x000fe20000004100 */
[----:B------:R-:W-:Y:S01]  /*3a70*/  F2FP.F16.E4M3.UNPACK_B R82, R82 ;  /* 0x00000052ff52723e */ /* 0x000fe200020006ff */
[----:B------:R-:W-:Y:S01]  /*3a80*/  HADD2.F32 R78, -RZ, R77.H0_H0 ;  /* 0x2000004dff4e7230 */ /* 0x000fe20000004100 */
[----:B------:R-:W-:Y:S01]  /*3a90*/  F2FP.F16.E4M3.UNPACK_B R51, R51 ;  /* 0x00000033ff33723e */ /* 0x000fe200020006ff */
[----:B------:R-:W-:-:S02]  /*3aa0*/  HADD2.F32 R77, -RZ, R76.H1_H1 ;  /* 0x3000004cff4d7230 */ /* 0x000fc40000004100 */
[-C--:B------:R-:W-:Y:S01]  /*3ab0*/  FMUL.FTZ R151, R79, R146.reuse ;  /* 0x000000924f977220 */ /* 0x080fe20000410000 */
[--C-:B------:R-:W-:Y:S02]  /*3ac0*/  HADD2.F32 R137, -RZ, R149.reuse.H1_H1 ;  /* 0x30000095ff897230 */ /* 0x100fe40000004100 */
[C---:B------:R-:W-:Y:S01]  /*3ad0*/  FMUL.FTZ R154, R78.reuse, R146 ;  /* 0x000000924e9a7220 */ /* 0x040fe20000410000 */
[----:B------:R-:W-:Y:S02]  /*3ae0*/  HADD2.F32 R76, -RZ, R76.H0_H0 ;  /* 0x2000004cff4c7230 */ /* 0x000fe40000004100 */
[----:B------:R-:W-:Y:S01]  /*3af0*/  FFMA.FTZ R155, R78, R81, -R151 ;  /* 0x000000514e9b7223 */ /* 0x000fe20000010897 */
[----:B------:R-:W-:Y:S02]  /*3b00*/  HADD2.F32 R78, -RZ, R82.H1_H1 ;  /* 0x30000052ff4e7230 */ /* 0x000fe40000004100 */
[-C--:B------:R-:W-:Y:S01]  /*3b10*/  FMUL.FTZ R151, R77, R137.reuse ;  /* 0x000000894d977220 */ /* 0x080fe20000410000 */
[----:B------:R-:W-:Y:S01]  /*3b20*/  F2FP.F16.E4M3.UNPACK_B R50, R50 ;  /* 0x00000032ff32723e */ /* 0x000fe200020006ff */
[----:B------:R-:W-:Y:S01]  /*3b30*/  FMUL.FTZ R146, R76, R137 ;  /* 0x000000894c927220 */ /* 0x000fe20000410000 */
[----:B------:R-:W-:-:S02]  /*3b40*/  HADD2.F32 R149, -RZ, R149.H0_H0 ;  /* 0x20000095ff957230 */ /* 0x000fc40000004100 */
[-C--:B------:R-:W-:Y:S01]  /*3b50*/  FFMA.FTZ R151, R76, R78.reuse, -R151 ;  /* 0x0000004e4c977223 */ /* 0x080fe20000010897 */
[--C-:B------:R-:W-:Y:S02]  /*3b60*/  HADD2.F32 R76, -RZ, R51.reuse.H0_H0 ;  /* 0x20000033ff4c7230 */ /* 0x100fe40000004100 */
[----:B------:R-:W-:Y:S01]  /*3b70*/  FFMA.FTZ R146, R77, R78, R146 ;  /* 0x0000004e4d927223 */ /* 0x000fe20000010092 */
[----:B------:R-:W-:Y:S02]  /*3b80*/  HADD2.F32 R77, -RZ, R51.H1_H1 ;  /* 0x30000033ff4d7230 */ /* 0x000fe40000004100 */
[----:B------:R-:W-:Y:S01]  /*3b90*/  FFMA.FTZ R156, R79, R81, R154 ;  /* 0x000000514f9c7223 */ /* 0x000fe2000001009a */
[--C-:B------:R-:W-:Y:S01]  /*3ba0*/  HADD2.F32 R51, -RZ, R50.reuse.H0_H0 ;  /* 0x20000032ff337230 */ /* 0x100fe20000004100 */
[----:B------:R-:W-:Y:S01]  /*3bb0*/  F2FP.SATFINITE.E4M3.F32.PACK_AB_MERGE_C R48, R147, R150, R157 ;  /* 0x000000969330723e */ /* 0x000fe2000480709d */
[----:B------:R-:W-:Y:S01]  /*3bc0*/  HADD2.F32 R50, -RZ, R50.H1_H1 ;  /* 0x30000032ff327230 */ /* 0x000fe20000004100 */
[----:B------:R-:W-:Y:S01]  /*3bd0*/  F2FP.SATFINITE.E4M3.F32.PACK_AB_MERGE_C R146, R146, R151, RZ ;  /* 0x000000979292723e */ /* 0x000fe200048070ff */
[----:B------:R-:W-:Y:S01]  /*3be0*/  HADD2.F32 R83, -RZ, R83.H0_H0 ;  /* 0x20000053ff537230 */ /* 0x000fe20000004100 */
[----:B------:R-:W-:Y:S01]  /*3bf0*/  F2FP.SATFINITE.E4M3.F32.PACK_AB_MERGE_C R155, R156, R155, RZ ;  /* 0x0000009b9c9b723e */ /* 0x000fe200048070ff */
[----:B------:R-:W-:-:S02]  /*3c00*/  HADD2.F32 R80, -RZ, R80.H0_H0 ;  /* 0x20000050ff507230 */ /* 0x000fc40000004100 */
[----:B------:R-:W-:Y:S01]  /*3c10*/  FMUL.FTZ R78, R50, R149 ;  /* 0x00000095324e7220 */ /* 0x000fe20000410000 */
[----:B------:R-:W-:Y:S02]  /*3c20*/  HADD2.F32 R82, -RZ, R82.H0_H0 ;  /* 0x20000052ff527230 */ /* 0x000fe40000004100 */
[-C--:B------:R-:W-:Y:S01]  /*3c30*/  FMUL.FTZ R79, R77, R83.reuse ;  /* 0x000000534d4f7220 */ /* 0x080fe20000410000 */
[C---:B------:R-:W-:Y:S01]  /*3c40*/  FMUL.FTZ R154, R76.reuse, R83 ;  /* 0x000000534c9a7220 */ /* 0x040fe20000410000 */
[----:B------:R-:W-:Y:S02]  /*3c50*/  FMUL.FTZ R149, R51, R149 ;  /* 0x0000009533957220 */ /* 0x000fe40000410000 */
[-C--:B------:R-:W-:Y:S01]  /*3c60*/  FFMA.FTZ R79, R76, R80.reuse, -R79 ;  /* 0x000000504c4f7223 */ /* 0x080fe2000001084f */
[----:B------:R-:W-:Y:S01]  /*3c70*/  FFMA.FTZ R154, R77, R80, R154 ;  /* 0x000000504d9a7223 */ /* 0x000fe2000001009a */
[-C--:B------:R-:W-:Y:S01]  /*3c80*/  FFMA.FTZ R78, R51, R82.reuse, -R78 ;  /* 0x00000052334e7223 */ /* 0x080fe2000001084e */
[----:B------:R-:W-:-:S03]  /*3c90*/  FFMA.FTZ R149, R50, R82, R149 ;  /* 0x0000005232957223 */ /* 0x000fc60000010095 */
[----:B------:R-:W-:Y:S02]  /*3ca0*/  F2FP.SATFINITE.E4M3.F32.PACK_AB_MERGE_C R51, R154, R79, R155 ;  /* 0x0000004f9a33723e */ /* 0x000fe4000480709b */
[----:B------:R-:W-:-:S07]  /*3cb0*/  F2FP.SATFINITE.E4M3.F32.PACK_AB_MERGE_C R50, R149, R78, R146 ;  /* 0x0000004e9532723e */ /* 0x000fce0004807092 */
.L_x_319:
[----:B------:R-:W-:Y:S05]  /*3cc0*/  BSYNC B2 ;  /* 0x0000000000027941 */ /* 0x000fea0003800000 */
.L_x_318:
[----:B------:R-:W-:Y:S02]  /*3cd0*/  ULDC.64 UR4, c[0x0][0x2d8] ;  /* 0x0000b60000047ab9 */ /* 0x000fe40000000a00 */
[----:B------:R-:W-:-:S04]  /*3ce0*/  IADD3 R76, P2, P6, R39, UR4, R144 ;  /* 0x00000004274c7c10 */ /* 0x000fc8000fe5e090 */
[----:B------:R-:W-:-:S05]  /*3cf0*/  IADD3.X R77, R106, UR5, R145, P2, P6 ;  /* 0x000000056a4d7c10 */ /* 0x000fca00097ec491 */
[----:B--2---:R3:W-:Y:S04]  /*3d00*/  STG.E.128 desc[UR42][R76.64], R48 ;  /* 0x000000304c007986 */ /* 0x0047e8000c101d2a */
.L_x_313:
[----:B------:R-:W-:Y:S05]  /*3d10*/  BSYNC B1 ;  /* 0x0000000000017941 */ /* 0x000fea0003800000 */
.L_x_312:
[----:B------:R-:W-:Y:S04]  /*3d20*/  BSSY B1, `(.L_x_320) ;  /* 0x00000ea000017945 */ /* 0x000fe80003800000 */
[----:B------:R-:W-:Y:S05]  /*3d30*/  @P3 BRA `(.L_x_321) ;  /* 0x0000000c00a03947 */ /* 0x000fea0003800000 */
[----:B---3--:R-:W-:Y:S01]  /*3d40*/  IADD3 R76, P2, P3, R46, R128, R16 ;  /* 0x000000802e4c7210 */ /* 0x008fe20007b5e010 */
[----:B------:R-:W-:Y:S03]  /*3d50*/  BSSY B2, `(.L_x_322) ;  /* 0x0000073000027945 */ /* 0x000fe60003800000 */
[----:B------:R-:W-:Y:S01]  /*3d60*/  IADD3.X R77, R4, R131, R17, P2, P3 ;  /* 0x00000083044d7210 */ /* 0x000fe200017e6411 */
[----:B------:R-:W-:Y:S08]  /*3d70*/  @P0 BRA `(.L_x_323) ;  /* 0x0000000400c00947 */ /* 0x000ff00003800000 */
[----:B-12---:R1:W2:Y:S01]  /*3d80*/  LDS.128 R48, [R114+0x29400] ;  /* 0x0294000072307984 */ /* 0x0062a20000000c00 */
[----:B------:R-:W-:Y:S01]  /*3d90*/  ISETP.GE.AND P2, PT, R18, R130, PT ;  /* 0x000000821200720c */ /* 0x000fe20003f46270 */
[----:B------:R-:W-:-:S12]  /*3da0*/  BSSY B3, `(.L_x_324) ;  /* 0x0000069000037945 */ /* 0x000fd80003800000 */
[----:B-1----:R-:W-:Y:S05]  /*3db0*/  @P2 BRA `(.L_x_325) ;  /* 0x00000004009c2947 */ /* 0x002fea0003800000 */
[----:B------:R-:W-:Y:S02]  /*3dc0*/  SHF.R.U32.HI R81, RZ, 0x8, R73 ;  /* 0x00000008ff517819 */ /* 0x000fe40000011649 */
[----:B------:R-:W-:Y:S02]  /*3dd0*/  SHF.R.U32.HI R72, RZ, 0x8, R75 ;  /* 0x00000008ff487819 */ /* 0x000fe4000001164b */
[----:B------:R-:W-:Y:S02]  /*3de0*/  LOP3.LUT R74, R73, 0xff0000ff, RZ, 0xc0, !PT ;  /* 0xff0000ff494a7812 */ /* 0x000fe400078ec0ff */
[----:B------:R-:W-:Y:S01]  /*3df0*/  SHF.R.U32.HI R79, RZ, 0x10, R73 ;  /* 0x00000010ff4f7819 */ /* 0x000fe20000011649 */
[----:B------:R-:W-:Y:S01]  /*3e00*/  IMAD.SHL.U32 R73, R81, 0x100, RZ ;  /* 0x0000010051497824 */ /* 0x000fe200078e00ff */
[----:B------:R-:W-:Y:S02]  /*3e10*/  LOP3.LUT R78, R75, 0xff0000ff, RZ, 0xc0, !PT ;  /* 0xff0000ff4b4e7812 */ /* 0x000fe400078ec0ff */
[----:B------:R-:W-:Y:S01]  /*3e20*/  SHF.R.U32.HI R80, RZ, 0x10, R75 ;  /* 0x00000010ff507819 */ /* 0x000fe2000001164b */
[----:B------:R-:W-:Y:S01]  /*3e30*/  IMAD.SHL.U32 R75, R72, 0x100, RZ ;  /* 0x00000100484b7824 */ /* 0x000fe200078e00ff */
[----:B--2---:R-:W-:-:S02]  /*3e40*/  MOV R72, R48 ;  /* 0x0000003000487202 */ /* 0x004fc40000000f00 */
[----:B------:R-:W-:Y:S01]  /*3e50*/  LOP3.LUT R73, R74, 0xff00, R73, 0xf8, !PT ;  /* 0x0000ff004a497812 */ /* 0x000fe200078ef849 */
[----:B------:R-:W-:Y:S01]  /*3e60*/  IMAD.U32 R80, R80, 0x10000, RZ ;  /* 0x0001000050507824 */ /* 0x000fe200078e00ff */
[----:B------:R-:W-:Y:S01]  /*3e70*/  LOP3.LUT R75, R78, 0xff00, R75, 0xf8, !PT ;  /* 0x0000ff004e4b7812 */ /* 0x000fe200078ef84b */
[----:B------:R-:W-:Y:S01]  /*3e80*/  IMAD.U32 R74, R79, 0x10000, RZ ;  /* 0x000100004f4a7824 */ /* 0x000fe200078e00ff */
[----:B------:R-:W-:Y:S02]  /*3e90*/  F2FP.F16.E4M3.UNPACK_B R48, R49 ;  /* 0x00000031ff30723e */ /* 0x000fe400020006ff */
[----:B------:R-:W-:Y:S02]  /*3ea0*/  F2FP.F16.E4M3.UNPACK_B R78, R143.H1 ;  /* 0x0000008fff4e723e */ /* 0x000fe400030006ff */
[----:B------:R-:W-:Y:S02]  /*3eb0*/  F2FP.F16.E4M3.UNPACK_B R49, R49.H1 ;  /* 0x00000031ff31723e */ /* 0x000fe400030006ff */
[----:B------:R-:W-:Y:S01]  /*3ec0*/  LOP3.LUT R82, R75, 0xff0000, R80, 0xf8, !PT ;  /* 0x00ff00004b527812 */ /* 0x000fe200078ef850 */
[--C-:B------:R-:W-:Y:S01]  /*3ed0*/  HADD2.F32 R81, -RZ, R78.reuse.H1_H1 ;  /* 0x3000004eff517230 */ /* 0x100fe20000004100 */
[-C--:B------:R-:W-:Y:S01]  /*3ee0*/  F2FP.F16.E4M3.UNPACK_B R75, R142.reuse.H1 ;  /* 0x0000008eff4b723e */ /* 0x080fe200030006ff */
[----:B------:R-:W-:Y:S01]  /*3ef0*/  HADD2.F32 R80, -RZ, R78.H0_H0 ;  /* 0x2000004eff507230 */ /* 0x000fe20000004100 */
[----:B------:R-:W-:Y:S01]  /*3f00*/  LOP3.LUT R79, R73, 0xff0000, R74, 0xf8, !PT ;  /* 0x00ff0000494f7812 */ /* 0x000fe200078ef84a */
[----:B------:R-:W-:Y:S01]  /*3f10*/  HADD2.F32 R74, -RZ, R49.H1_H1 ;  /* 0x30000031ff4a7230 */ /* 0x000fe20000004100 */
[----:B------:R-:W-:Y:S01]  /*3f20*/  F2FP.F16.E4M3.UNPACK_B R143, R143 ;  /* 0x0000008fff8f723e */ /* 0x000fe200020006ff */
[----:B------:R-:W-:Y:S01]  /*3f30*/  HADD2.F32 R78, -RZ, R75.H0_H0 ;  /* 0x2000004bff4e7230 */ /* 0x000fe20000004100 */
[----:B------:R-:W-:Y:S01]  /*3f40*/  F2FP.F16.E4M3.UNPACK_B R142, R142 ;  /* 0x0000008eff8e723e */ /* 0x000fe200020006ff */
[----:B------:R-:W-:-:S02]  /*3f50*/  HADD2.F32 R73, -RZ, R48.H1_H1 ;  /* 0x30000030ff497230 */ /* 0x000fc40000004100 */
[-C--:B------:R-:W-:Y:S01]  /*3f60*/  FMUL.FTZ R144, R74, R81.reuse ;  /* 0x000000514a907220 */ /* 0x080fe20000410000 */
[----:B------:R-:W-:Y:S02]  /*3f70*/  HADD2.F32 R49, -RZ, R49.H0_H0 ;  /* 0x20000031ff317230 */ /* 0x000fe40000004100 */
[----:B------:R-:W-:Y:S02]  /*3f80*/  HADD2.F32 R75, -RZ, R75.H1_H1 ;  /* 0x3000004bff4b7230 */ /* 0x000fe40000004100 */
[----:B------:R-:W-:Y:S01]  /*3f90*/  FMUL.FTZ R83, R73, R80 ;  /* 0x0000005049537220 */ /* 0x000fe20000410000 */
[----:B------:R-:W-:Y:S02]  /*3fa0*/  HADD2.F32 R48, -RZ, R48.H0_H0 ;  /* 0x20000030ff307230 */ /* 0x000fe40000004100 */
[C---:B------:R-:W-:Y:S01]  /*3fb0*/  FMUL.FTZ R81, R49.reuse, R81 ;  /* 0x0000005131517220 */ /* 0x040fe20000410000 */
[-C--:B------:R-:W-:Y:S01]  /*3fc0*/  FFMA.FTZ R144, R49, R75.reuse, -R144 ;  /* 0x0000004b31907223 */ /* 0x080fe20000010890 */
[----:B------:R-:W-:Y:S01]  /*3fd0*/  F2FP.F16.E4M3.UNPACK_B R49, R72.H1 ;  /* 0x00000048ff31723e */ /* 0x000fe200030006ff */
[C---:B------:R-:W-:Y:S01]  /*3fe0*/  FMUL.FTZ R80, R48.reuse, R80 ;  /* 0x0000005030507220 */ /* 0x040fe20000410000 */
[----:B------:R-:W-:Y:S01]  /*3ff0*/  FFMA.FTZ R48, R48, R78, -R83 ;  /* 0x0000004e30307223 */ /* 0x000fe20000010853 */
[----:B------:R-:W-:Y:S01]  /*4000*/  F2FP.F16.E4M3.UNPACK_B R72, R72 ;  /* 0x00000048ff48723e */ /* 0x000fe200020006ff */
[----:B------:R-:W-:Y:S01]  /*4010*/  FFMA.FTZ R83, R74, R75, R81 ;  /* 0x0000004b4a537223 */ /* 0x000fe20000010051 */
[----:B------:R-:W-:Y:S01]  /*4020*/  FFMA.FTZ R145, R73, R78, R80 ;  /* 0x0000004e49917223 */ /* 0x000fe20000010050 */
[----:B------:R-:W-:-:S02]  /*4030*/  HADD2.F32 R78, -RZ, R143.H1_H1 ;  /* 0x3000008fff4e7230 */ /* 0x000fc40000004100 */
[--C-:B------:R-:W-:Y:S01]  /*4040*/  HADD2.F32 R73, -RZ, R49.reuse.H0_H0 ;  /* 0x20000031ff497230 */ /* 0x100fe20000004100 */
[----:B------:R-:W-:Y:S01]  /*4050*/  F2FP.SATFINITE.E4M3.F32.PACK_AB_MERGE_C R147, R83, R144, RZ ;  /* 0x000000905393723e */ /* 0x000fe200048070ff */
[----:B------:R-:W-:Y:S02]  /*4060*/  HADD2.F32 R74, -RZ, R49.H1_H1 ;  /* 0x30000031ff4a7230 */ /* 0x000fe40000004100 */
[--C-:B------:R-:W-:Y:S02]  /*4070*/  HADD2.F32 R49, -RZ, R72.reuse.H0_H0 ;  /* 0x20000048ff317230 */ /* 0x100fe40000004100 */
[-C--:B------:R-:W-:Y:S01]  /*4080*/  FMUL.FTZ R81, R73, R78.reuse ;  /* 0x0000004e49517220 */ /* 0x080fe20000410000 */
[----:B------:R-:W-:Y:S02]  /*4090*/  HADD2.F32 R143, -RZ, R143.H0_H0 ;  /* 0x2000008fff8f7230 */ /* 0x000fe40000004100 */
[----:B------:R-:W-:Y:S01]  /*40a0*/  FMUL.FTZ R80, R74, R78 ;  /* 0x0000004e4a507220 */ /* 0x000fe20000410000 */
[----:B------:R-:W-:-:S02]  /*40b0*/  HADD2.F32 R72, -RZ, R72.H1_H1 ;  /* 0x30000048ff487230 */ /* 0x000fc40000004100 */
[--C-:B------:R-:W-:Y:S02]  /*40c0*/  HADD2.F32 R75, -RZ, R142.reuse.H1_H1 ;  /* 0x3000008eff4b7230 */ /* 0x100fe40000004100 */
[----:B------:R-:W-:Y:S02]  /*40d0*/  HADD2.F32 R142, -RZ, R142.H0_H0 ;  /* 0x2000008eff8e7230 */ /* 0x000fe40000004100 */
[-C--:B------:R-:W-:Y:S01]  /*40e0*/  FMUL.FTZ R78, R72, R143.reuse ;  /* 0x0000008f484e7220 */ /* 0x080fe20000410000 */
[----:B------:R-:W-:Y:S01]  /*40f0*/  FMUL.FTZ R143, R49, R143 ;  /* 0x0000008f318f7220 */ /* 0x000fe20000410000 */
[-C--:B------:R-:W-:Y:S01]  /*4100*/  FFMA.FTZ R80, R73, R75.reuse, -R80 ;  /* 0x0000004b49507223 */ /* 0x080fe20000010850 */
[----:B------:R-:W-:Y:S01]  /*4110*/  FFMA.FTZ R81, R74, R75, R81 ;  /* 0x0000004b4a517223 */ /* 0x000fe20000010051 */
[-C--:B------:R-:W-:Y:S01]  /*4120*/  FFMA.FTZ R137, R49, R142.reuse, -R78 ;  /* 0x0000008e31897223 */ /* 0x080fe2000001084e */
[----:B------:R-:W-:Y:S01]  /*4130*/  FFMA.FTZ R142, R72, R142, R143 ;  /* 0x0000008e488e7223 */ /* 0x000fe2000001008f */
[----:B------:R-:W-:-:S02]  /*4140*/  F2FP.F16.E4M3.UNPACK_B R72, R51.H1 ;  /* 0x00000033ff48723e */ /* 0x000fc400030006ff */
[----:B------:R-:W-:Y:S02]  /*4150*/  F2FP.SATFINITE.E4M3.F32.PACK_AB_MERGE_C R146, R81, R80, RZ ;  /* 0x000000505192723e */ /* 0x000fe400048070ff */
[----:B------:R-:W-:Y:S01]  /*4160*/  F2FP.F16.E4M3.UNPACK_B R80, R82.H1 ;  /* 0x00000052ff50723e */ /* 0x000fe200030006ff */
[--C-:B------:R-:W-:Y:S01]  /*4170*/  HADD2.F32 R74, -RZ, R72.reuse.H1_H1 ;  /* 0x30000048ff4a7230 */ /* 0x100fe20000004100 */
[-C--:B------:R-:W-:Y:S01]  /*4180*/  F2FP.F16.E4M3.UNPACK_B R75, R79.reuse.H1 ;  /* 0x0000004fff4b723e */ /* 0x080fe200030006ff */
[----:B------:R-:W-:Y:S01]  /*4190*/  HADD2.F32 R73, -RZ, R72.H0_H0 ;  /* 0x20000048ff497230 */ /* 0x000fe20000004100 */
[----:B------:R-:W-:Y:S01]  /*41a0*/  F2FP.F16.E4M3.UNPACK_B R49, R50.H1 ;  /* 0x00000032ff31723e */ /* 0x000fe200030006ff */
[----:B------:R-:W-:Y:S01]  /*41b0*/  HADD2.F32 R83, -RZ, R80.H1_H1 ;  /* 0x30000050ff537230 */ /* 0x000fe20000004100 */
[----:B------:R-:W-:Y:S01]  /*41c0*/  F2FP.F16.E4M3.UNPACK_B R82, R82 ;  /* 0x00000052ff52723e */ /* 0x000fe200020006ff */
[----:B------:R-:W-:Y:S01]  /*41d0*/  HADD2.F32 R78, -RZ, R75.H1_H1 ;  /* 0x3000004bff4e7230 */ /* 0x000fe20000004100 */
[----:B------:R-:W-:Y:S01]  /*41e0*/  F2FP.F16.E4M3.UNPACK_B R79, R79 ;  /* 0x0000004fff4f723e */ /* 0x000fe200020006ff */
[----:B------:R-:W-:-:S02]  /*41f0*/  HADD2.F32 R72, -RZ, R49.H1_H1 ;  /* 0x30000031ff487230 */ /* 0x000fc40000004100 */
[-C--:B------:R-:W-:Y:S01]  /*4200*/  FMUL.FTZ R144, R74, R83.reuse ;  /* 0x000000534a907220 */ /* 0x080fe20000410000 */
[----:B------:R-:W-:Y:S02]  /*4210*/  HADD2.F32 R81, -RZ, R82.H1_H1 ;  /* 0x30000052ff517230 */ /* 0x000fe40000004100 */
[C---:B------:R-:W-:Y:S01]  /*4220*/  FMUL.FTZ R83, R73.reuse, R83 ;  /* 0x0000005349537220 */ /* 0x040fe20000410000 */
[----:B------:R-:W-:Y:S02]  /*4230*/  HADD2.F32 R49, -RZ, R49.H0_H0 ;  /* 0x20000031ff317230 */ /* 0x000fe40000004100 */
[----:B------:R-:W-:Y:S01]  /*4240*/  FFMA.FTZ R143, R73, R78, -R144 ;  /* 0x0000004e498f7223 */ /* 0x000fe20000010890 */
[----:B------:R-:W-:Y:S02]  /*4250*/  HADD2.F32 R73, -RZ, R79.H1_H1 ;  /* 0x3000004fff497230 */ /* 0x000fe40000004100 */
[----:B------:R-:W-:Y:S01]  /*4260*/  FMUL.FTZ R144, R72, R81 ;  /* 0x0000005148907220 */ /* 0x000fe20000410000 */
        /* <DEDUP_REMOVED lines=8> */
[----:B------:R-:W-:Y:S02]  /*42f0*/  HADD2.F32 R51, -RZ, R51.H1_H1 ;  /* 0x30000033ff337230 */ /* 0x000fe40000004100 */
        /* <DEDUP_REMOVED lines=14> */
[----:B------:R-:W-:Y:S01]  /*43e0*/  FFMA.FTZ R73, R50, R79, R73 ;  /* 0x0000004f32497223 */ /* 0x000fe20000010049 */
[----:B------:R-:W-:-:S02]  /*43f0*/  F2FP.SATFINITE.E4M3.F32.PACK_AB_MERGE_C R49, R145, R48, R147 ;  /* 0x000000309131723e */ /* 0x000fc40004807093 */
[----:B------:R-:W-:Y:S02]  /*4400*/  F2FP.SATFINITE.E4M3.F32.PACK_AB_MERGE_C R48, R142, R137, R146 ;  /* 0x000000898e30723e */ /* 0x000fe40004807092 */
[----:B------:R-:W-:Y:S02]  /*4410*/  F2FP.SATFINITE.E4M3.F32.PACK_AB_MERGE_C R50, R73, R74, R81 ;  /* 0x0000004a4932723e */ /* 0x000fe40004807051 */
[----:B------:R-:W-:-:S07]  /*4420*/  F2FP.SATFINITE.E4M3.F32.PACK_AB_MERGE_C R51, R80, R83, R78 ;  /* 0x000000535033723e */ /* 0x000fce000480704e */
.L_x_325:
[----:B------:R-:W-:Y:S05]  /*4430*/  BSYNC B3 ;  /* 0x0000000000037941 */ /* 0x000fea0003800000 */
.L_x_324:
[----:B------:R-:W-:Y:S02]  /*4440*/  ULDC.64 UR4, c[0x0][0x2d8] ;  /* 0x0000b60000047ab9 */ /* 0x000fe40000000a00 */
[----:B------:R-:W-:-:S04]  /*4450*/  IADD3 R72, P2, P3, R76, UR4, R100 ;  /* 0x000000044c487c10 */ /* 0x000fc8000fb5e064 */
[----:B------:R-:W-:-:S05]  /*4460*/  IADD3.X R73, R77, UR5, R36, P2, P3 ;  /* 0x000000054d497c10 */ /* 0x000fca00097e6424 */
[----:B--2---:R3:W-:Y:S04]  /*4470*/  STG.E.128 desc[UR42][R72.64], R48 ;  /* 0x0000003048007986 */ /* 0x0047e8000c101d2a */
.L_x_323:
[----:B------:R-:W-:Y:S05]  /*4480*/  BSYNC B2 ;  /* 0x0000000000027941 */ /* 0x000fea0003800000 */
.L_x_322:
[----:B------:R-:W-:Y:S05]  /*4490*/  @P1 BRA `(.L_x_321) ;  /* 0x0000000400c81947 */ /* 0x000fea0003800000 */
[----:B-123--:R1:W2:Y:S01]  /*44a0*/  LDS.128 R48, [R114+0x2d400] ;  /* 0x02d4000072307984 */ /* 0x00e2a20000000c00 */
[----:B------:R-:W-:Y:S01]  /*44b0*/  ISETP.GE.AND P2, PT, R236, R130, PT ;  /* 0x00000082ec00720c */ /* 0x000fe20003f46270 */
[----:B------:R-:W-:-:S12]  /*44c0*/  BSSY B2, `(.L_x_326) ;  /* 0x000006b000027945 */ /* 0x000fd80003800000 */
[----:B-1----:R-:W-:Y:S05]  /*44d0*/  @P2 BRA `(.L_x_327) ;  /* 0x0000000400a42947 */ /* 0x002fea0003800000 */
[----:B------:R-:W-:Y:S02]  /*44e0*/  SHF.R.U32.HI R74, RZ, 0x8, R69 ;  /* 0x00000008ff4a7819 */ /* 0x000fe40000011645 */
[----:B------:R-:W-:Y:S02]  /*44f0*/  SHF.R.U32.HI R68, RZ, 0x8, R71 ;  /* 0x00000008ff447819 */ /* 0x000fe40000011647 */
[----:B------:R-:W-:Y:S02]  /*4500*/  SHF.R.U32.HI R78, RZ, 0x10, R69 ;  /* 0x00000010ff4e7819 */ /* 0x000fe40000011645 */
[----:B------:R-:W-:Y:S01]  /*4510*/  LOP3.LUT R73, R69, 0xff0000ff, RZ, 0xc0, !PT ;  /* 0xff0000ff45497812 */ /* 0x000fe200078ec0ff */
[----:B--2---:R-:W-:Y:S01]  /*4520*/  IMAD.MOV.U32 R69, RZ, RZ, R50 ;  /* 0x000000ffff457224 */ /* 0x004fe200078e0032 */
[----:B------:R-:W-:Y:S01]  /*4530*/  SHF.R.U32.HI R75, RZ, 0x10, R71 ;  /* 0x00000010ff4b7819 */ /* 0x000fe20000011647 */
[----:B------:R-:W-:Y:S01]  /*4540*/  IMAD.SHL.U32 R50, R74, 0x100, RZ ;  /* 0x000001004a327824 */ /* 0x000fe200078e00ff */
[----:B------:R-:W-:-:S02]  /*4550*/  MOV R70, R51 ;  /* 0x0000003300467202 */ /* 0x000fc40000000f00 */
[----:B------:R-:W-:Y:S01]  /*4560*/  LOP3.LUT R72, R71, 0xff0000ff, RZ, 0xc0, !PT ;  /* 0xff0000ff47487812 */ /* 0x000fe200078ec0ff */
[----:B------:R-:W-:Y:S01]  /*4570*/  IMAD.U32 R71, R75, 0x10000, RZ ;  /* 0x000100004b477824 */ /* 0x000fe200078e00ff */
[----:B------:R-:W-:Y:S02]  /*4580*/  SHF.L.U32 R51, R68, 0x8, RZ ;  /* 0x0000000844337819 */ /* 0x000fe400000006ff */
[----:B------:R-:W-:Y:S02]  /*4590*/  LOP3.LUT R68, R73, 0xff00, R50, 0xf8, !PT ;  /* 0x0000ff0049447812 */ /* 0x000fe400078ef832 */
[----:B------:R-:W-:Y:S01]  /*45a0*/  LOP3.LUT R74, R72, 0xff00, R51, 0xf8, !PT ;  /* 0x0000ff00484a7812 */ /* 0x000fe200078ef833 */
[----:B------:R-:W-:Y:S01]  /*45b0*/  IMAD.U32 R51, R78, 0x10000, RZ ;  /* 0x000100004e337824 */ /* 0x000fe200078e00ff */
[----:B------:R-:W-:Y:S02]  /*45c0*/  F2FP.F16.E4M3.UNPACK_B R72, R141.H1 ;  /* 0x0000008dff48723e */ /* 0x000fe400030006ff */
[----:B------:R-:W-:-:S02]  /*45d0*/  F2FP.F16.E4M3.UNPACK_B R50, R49 ;  /* 0x00000031ff32723e */ /* 0x000fc400020006ff */
[----:B------:R-:W-:Y:S01]  /*45e0*/  LOP3.LUT R78, R74, 0xff0000, R71, 0xf8, !PT ;  /* 0x00ff00004a4e7812 */ /* 0x000fe200078ef847 */
[----:B------:R-:W-:Y:S01]  /*45f0*/  HADD2.F32 R74, -RZ, R72.H0_H0 ;  /* 0x20000048ff4a7230 */ /* 0x000fe20000004100 */
[----:B------:R-:W-:Y:S01]  /*4600*/  LOP3.LUT R73, R68, 0xff0000, R51, 0xf8, !PT ;  /* 0x00ff000044497812 */ /* 0x000fe200078ef833 */
[----:B------:R-:W-:Y:S01]  /*4610*/  HADD2.F32 R51, -RZ, R50.H1_H1 ;  /* 0x30000032ff337230 */ /* 0x000fe20000004100 */
[----:B------:R-:W-:Y:S01]  /*4620*/  F2FP.F16.E4M3.UNPACK_B R71, R140.H1 ;  /* 0x0000008cff47723e */ /* 0x000fe200030006ff */
[----:B------:R-:W-:Y:S01]  /*4630*/  HADD2.F32 R75, -RZ, R72.H1_H1 ;  /* 0x30000048ff4b7230 */ /* 0x000fe20000004100 */
[----:B------:R-:W-:Y:S01]  /*4640*/  F2FP.F16.E4M3.UNPACK_B R49, R49.H1 ;  /* 0x00000031ff31723e */ /* 0x000fe200030006ff */
[----:B------:R-:W-:Y:S02]  /*4650*/  HADD2.F32 R50, -RZ, R50.H0_H0 ;  /* 0x20000032ff327230 */ /* 0x000fe40000004100 */
[----:B------:R-:W-:Y:S01]  /*4660*/  FMUL.FTZ R79, R51, R74 ;  /* 0x0000004a334f7220 */ /* 0x000fe20000410000 */
[----:B------:R-:W-:Y:S01]  /*4670*/  HADD2.F32 R72, -RZ, R71.H0_H0 ;  /* 0x20000047ff487230 */ /* 0x000fe20000004100 */
[----:B------:R-:W-:Y:S01]  /*4680*/  F2FP.F16.E4M3.UNPACK_B R141, R141 ;  /* 0x0000008dff8d723e */ /* 0x000fe200020006ff */
[----:B------:R-:W-:-:S02]  /*4690*/  HADD2.F32 R68, -RZ, R49.H1_H1 ;  /* 0x30000031ff447230 */ /* 0x000fc40000004100 */
[C---:B------:R-:W-:Y:S01]  /*46a0*/  FMUL.FTZ R74, R50.reuse, R74 ;  /* 0x0000004a324a7220 */ /* 0x040fe20000410000 */
[----:B------:R-:W-:Y:S02]  /*46b0*/  HADD2.F32 R49, -RZ, R49.H0_H0 ;  /* 0x20000031ff317230 */ /* 0x000fe40000004100 */
[-C--:B------:R-:W-:Y:S01]  /*46c0*/  FFMA.FTZ R80, R50, R72.reuse, -R79 ;  /* 0x0000004832507223 */ /* 0x080fe2000001084f */
[----:B------:R-:W-:Y:S02]  /*46d0*/  HADD2.F32 R71, -RZ, R71.H1_H1 ;  /* 0x30000047ff477230 */ /* 0x000fe40000004100 */
[CC--:B------:R-:W-:Y:S01]  /*46e0*/  FMUL.FTZ R50, R68.reuse, R75.reuse ;  /* 0x0000004b44327220 */ /* 0x0c0fe20000410000 */
[----:B------:R-:W-:Y:S01]  /*46f0*/  FFMA.FTZ R81, R51, R72, R74 ;  /* 0x0000004833517223 */ /* 0x000fe2000001004a */
[C---:B------:R-:W-:Y:S01]  /*4700*/  FMUL.FTZ R75, R49.reuse, R75 ;  /* 0x0000004b314b7220 */ /* 0x040fe20000410000 */
[----:B------:R-:W-:Y:S01]  /*4710*/  F2FP.F16.E4M3.UNPACK_B R140, R140 ;  /* 0x0000008cff8c723e */ /* 0x000fe200020006ff */
[-C--:B------:R-:W-:Y:S01]  /*4720*/  FFMA.FTZ R82, R49, R71.reuse, -R50 ;  /* 0x0000004731527223 */ /* 0x080fe20000010832 */
[-C--:B------:R-:W-:Y:S01]  /*4730*/  F2FP.F16.E4M3.UNPACK_B R49, R48.reuse.H1 ;  /* 0x00000030ff31723e */ /* 0x080fe200030006ff */
[----:B------:R-:W-:Y:S01]  /*4740*/  FFMA.FTZ R83, R68, R71, R75 ;  /* 0x0000004744537223 */ /* 0x000fe2000001004b */
[----:B------:R-:W-:Y:S01]  /*4750*/  F2FP.F16.E4M3.UNPACK_B R48, R48 ;  /* 0x00000030ff30723e */ /* 0x000fe200020006ff */
[----:B------:R-:W-:-:S02]  /*4760*/  HADD2.F32 R71, -RZ, R141.H1_H1 ;  /* 0x3000008dff477230 */ /* 0x000fc40000004100 */
[--C-:B------:R-:W-:Y:S02]  /*4770*/  HADD2.F32 R50, -RZ, R49.reuse.H0_H0 ;  /* 0x20000031ff327230 */ /* 0x100fe40000004100 */
        /* <DEDUP_REMOVED lines=12> */
[----:B------:R-:W-:Y:S01]  /*4840*/  FFMA.FTZ R79, R49, R140, -R72 ;  /* 0x0000008c314f7223 */ /* 0x000fe20000010848 */
[----:B------:R-:W-:Y:S01]  /*4850*/  F2FP.F16.E4M3.UNPACK_B R49, R70.H1 ;  /* 0x00000046ff31723e */ /* 0x000fe200030006ff */
[----:B------:R-:W-:Y:S01]  /*4860*/  FFMA.FTZ R140, R48, R140, R141 ;  /* 0x0000008c308c7223 */ /* 0x000fe2000001008d */
[----:B------:R-:W-:-:S02]  /*4870*/  F2FP.F16.E4M3.UNPACK_B R72, R78.H1 ;  /* 0x0000004eff48723e */ /* 0x000fc400030006ff */
[----:B------:R-:W-:Y:S01]  /*4880*/  F2FP.SATFINITE.E4M3.F32.PACK_AB_MERGE_C R137, R74, R75, RZ ;  /* 0x0000004b4a89723e */ /* 0x000fe200048070ff */
[--C-:B------:R-:W-:Y:S01]  /*4890*/  HADD2.F32 R51, -RZ, R49.reuse.H1_H1 ;  /* 0x30000031ff337230 */ /* 0x100fe20000004100 */
[----:B------:R-:W-:Y:S01]  /*48a0*/  F2FP.F16.E4M3.UNPACK_B R68, R73.H1 ;  /* 0x00000049ff44723e */ /* 0x000fe200030006ff */
[----:B------:R-:W-:Y:S01]  /*48b0*/  HADD2.F32 R75, -RZ, R72.H1_H1 ;  /* 0x30000048ff4b7230 */ /* 0x000fe20000004100 */
[----:B------:R-:W-:Y:S01]  /*48c0*/  F2FP.F16.E4M3.UNPACK_B R48, R69.H1 ;  /* 0x00000045ff30723e */ /* 0x000fe200030006ff */
[----:B------:R-:W-:Y:S01]  /*48d0*/  HADD2.F32 R50, -RZ, R49.H0_H0 ;  /* 0x20000031ff327230 */ /* 0x000fe20000004100 */
[----:B------:R-:W-:Y:S01]  /*48e0*/  F2FP.F16.E4M3.UNPACK_B R78, R78 ;  /* 0x0000004eff4e723e */ /* 0x000fe200020006ff */
[----:B------:R-:W-:Y:S01]  /*48f0*/  HADD2.F32 R71, -RZ, R68.H1_H1 ;  /* 0x30000044ff477230 */ /* 0x000fe20000004100 */
[----:B------:R-:W-:Y:S01]  /*4900*/  F2FP.SATFINITE.E4M3.F32.PACK_AB_MERGE_C R141, R83, R82, RZ ;  /* 0x00000052538d723e */ /* 0x000fe200048070ff */
[----:B------:R-:W-:Y:S01]  /*4910*/  FMUL.FTZ R83, R51, R75 ;  /* 0x0000004b33537220 */ /* 0x000fe20000410000 */
[----:B------:R-:W-:Y:S01]  /*4920*/  F2FP.F16.E4M3.UNPACK_B R73, R73 ;  /* 0x00000049ff49723e */ /* 0x000fe200020006ff */
[----:B------:R-:W-:-:S02]  /*4930*/  HADD2.F32 R49, -RZ, R48.H1_H1 ;  /* 0x30000030ff317230 */ /* 0x000fc40000004100 */
[C---:B------:R-:W-:Y:S01]  /*4940*/  FMUL.FTZ R82, R50.reuse, R75 ;  /* 0x0000004b32527220 */ /* 0x040fe20000410000 */
[----:B------:R-:W-:Y:S02]  /*4950*/  HADD2.F32 R74, -RZ, R78.H1_H1 ;  /* 0x3000004eff4a7230 */ /* 0x000fe40000004100 */
[----:B------:R-:W-:Y:S01]  /*4960*/  FFMA.FTZ R83, R50, R71, -R83 ;  /* 0x0000004732537223 */ /* 0x000fe20000010853 */
[----:B------:R-:W-:Y:S01]  /*4970*/  HADD2.F32 R48, -RZ, R48.H0_H0 ;  /* 0x20000030ff307230 */ /* 0x000fe20000004100 */
[----:B------:R-:W-:Y:S01]  /*4980*/  F2FP.F16.E4M3.UNPACK_B R69, R69 ;  /* 0x00000045ff45723e */ /* 0x000fe200020006ff */
[----:B------:R-:W-:Y:S02]  /*4990*/  HADD2.F32 R50, -RZ, R73.H1_H1 ;  /* 0x30000049ff327230 */ /* 0x000fe40000004100 */
[----:B------:R-:W-:Y:S01]  /*49a0*/  FMUL.FTZ R75, R49, R74 ;  /* 0x0000004a314b7220 */ /* 0x000fe20000410000 */
        /* <DEDUP_REMOVED lines=8> */
[--C-:B------:R-:W-:Y:S02]  /*4a30*/  HADD2.F32 R49, -RZ, R70.reuse.H0_H0 ;  /* 0x20000046ff317230 */ /* 0x100fe40000004100 */
        /* <DEDUP_REMOVED lines=13> */
[----:B------:R-:W-:-:S02]  /*4b10*/  F2FP.SATFINITE.E4M3.F32.PACK_AB_MERGE_C R82, R82, R83, RZ ;  /* 0x000000535252723e */ /* 0x000fc400048070ff */
[----:B------:R-:W-:Y:S02]  /*4b20*/  F2FP.SATFINITE.E4M3.F32.PACK_AB_MERGE_C R74, R78, R51, R74 ;  /* 0x000000334e4a723e */ /* 0x000fe4000480704a */
[----:B------:R-:W-:Y:S02]  /*4b30*/  F2FP.SATFINITE.E4M3.F32.PACK_AB_MERGE_C R51, R71, R50, R82 ;  /* 0x000000324733723e */ /* 0x000fe40004807052 */
[----:B------:R-:W-:Y:S02]  /*4b40*/  F2FP.SATFINITE.E4M3.F32.PACK_AB_MERGE_C R49, R81, R80, R141 ;  /* 0x000000505131723e */ /* 0x000fe4000480708d */
[----:B------:R-:W-:Y:S02]  /*4b50*/  F2FP.SATFINITE.E4M3.F32.PACK_AB_MERGE_C R48, R140, R79, R137 ;  /* 0x0000004f8c30723e */ /* 0x000fe40004807089 */
[----:B------:R-:W-:-:S07]  /*4b60*/  MOV R50, R74 ;  /* 0x0000004a00327202 */ /* 0x000fce0000000f00 */
.L_x_327:
[----:B------:R-:W-:Y:S05]  /*4b70*/  BSYNC B2 ;  /* 0x0000000000027941 */ /* 0x000fea0003800000 */
.L_x_326:
[----:B------:R-:W-:Y:S02]  /*4b80*/  ULDC.64 UR4, c[0x0][0x2d8] ;  /* 0x0000b60000047ab9 */ /* 0x000fe40000000a00 */
[----:B------:R-:W-:-:S04]  /*4b90*/  IADD3 R68, P2, P3, R39, UR4, R76 ;  /* 0x0000000427447c10 */ /* 0x000fc8000fb5e04c */
[----:B------:R-:W-:-:S05]  /*4ba0*/  IADD3.X R69, R106, UR5, R77, P2, P3 ;  /* 0x000000056a457c10 */ /* 0x000fca00097e644d */
[----:B--2---:R4:W-:Y:S04]  /*4bb0*/  STG.E.128 desc[UR42][R68.64], R48 ;  /* 0x0000003044007986 */ /* 0x0049e8000c101d2a */
.L_x_321:
[----:B------:R-:W-:Y:S05]  /*4bc0*/  BSYNC B1 ;  /* 0x0000000000017941 */ /* 0x000fea0003800000 */
.L_x_320:
[----:B------:R-:W-:Y:S01]  /*4bd0*/  ISETP.NE.AND P2, PT, R148, RZ, PT ;  /* 0x000000ff9400720c */ /* 0x000fe20003f45270 */
[----:B------:R-:W-:-:S12]  /*4be0*/  BSSY B1, `(.L_x_328) ;  /* 0x00000ec000017945 */ /* 0x000fd80003800000 */
[----:B------:R-:W-:Y:S05]  /*4bf0*/  @P2 BRA `(.L_x_329) ;  /* 0x0000000c00a82947 */ /* 0x000fea0003800000 */
[----:B----4-:R-:W-:Y:S01]  /*4c00*/  IADD3 R68, P2, P3, R3, R128, R16 ;  /* 0x0000008003447210 */ /* 0x010fe20007b5e010 */
[----:B------:R-:W-:Y:S03]  /*4c10*/  BSSY B2, `(.L_x_330) ;  /* 0x0000075000027945 */ /* 0x000fe60003800000 */
[----:B------:R-:W-:Y:S01]  /*4c20*/  IADD3.X R69, R31, R131, R17, P2, P3 ;  /* 0x000000831f457210 */ /* 0x000fe200017e6411 */
[----:B------:R-:W-:Y:S08]  /*4c30*/  @P0 BRA `(.L_x_331) ;  /* 0x0000000400c80947 */ /* 0x000ff00003800000 */
[----:B-123--:R1:W2:Y:S01]  /*4c40*/  LDS.128 R48, [R114+0x2a400] ;  /* 0x02a4000072307984 */ /* 0x00e2a20000000c00 */
[----:B------:R-:W-:Y:S01]  /*4c50*/  ISETP.GE.AND P2, PT, R18, R130, PT ;  /* 0x000000821200720c */ /* 0x000fe20003f46270 */
[----:B------:R-:W-:-:S12]  /*4c60*/  BSSY B3, `(.L_x_332) ;  /* 0x000006b000037945 */ /* 0x000fd80003800000 */
[----:B-1----:R-:W-:Y:S05]  /*4c70*/  @P2 BRA `(.L_x_333) ;  /* 0x0000000400a42947 */ /* 0x002fea0003800000 */
[----:B------:R-:W-:Y:S01]  /*4c80*/  SHF.R.U32.HI R64, RZ, 0x8, R67 ;  /* 0x00000008ff407819 */ /* 0x000fe20000011643 */
[----:B--2---:R-:W-:Y:S01]  /*4c90*/  IMAD.MOV.U32 R66, RZ, RZ, R51 ;  /* 0x000000ffff427224 */ /* 0x004fe200078e0033 */
[--C-:B------:R-:W-:Y:S02]  /*4ca0*/  SHF.R.U32.HI R72, RZ, 0x8, R65.reuse ;  /* 0x00000008ff487819 */ /* 0x100fe40000011641 */
[----:B------:R-:W-:Y:S01]  /*4cb0*/  SHF.R.U32.HI R74, RZ, 0x10, R65 ;  /* 0x00000010ff4a7819 */ /* 0x000fe20000011641 */
[----:B------:R-:W-:Y:S01]  /*4cc0*/  IMAD.SHL.U32 R51, R64, 0x100, RZ ;  /* 0x0000010040337824 */ /* 0x000fe200078e00ff */
[----:B------:R-:W-:Y:S01]  /*4cd0*/  LOP3.LUT R71, R65, 0xff0000ff, RZ, 0xc0, !PT ;  /* 0xff0000ff41477812 */ /* 0x000fe200078ec0ff */
[----:B------:R-:W-:Y:S01]  /*4ce0*/  IMAD.MOV.U32 R65, RZ, RZ, R50 ;  /* 0x000000ffff417224 */ /* 0x000fe200078e0032 */
[----:B------:R-:W-:Y:S02]  /*4cf0*/  LOP3.LUT R70, R67, 0xff0000ff, RZ, 0xc0, !PT ;  /* 0xff0000ff43467812 */ /* 0x000fe400078ec0ff */
[----:B------:R-:W-:-:S02]  /*4d00*/  SHF.R.U32.HI R73, RZ, 0x10, R67 ;  /* 0x00000010ff497819 */ /* 0x000fc40000011643 */
[----:B------:R-:W-:Y:S02]  /*4d10*/  SHF.L.U32 R50, R72, 0x8, RZ ;  /* 0x0000000848327819 */ /* 0x000fe400000006ff */
[----:B------:R-:W-:Y:S01]  /*4d20*/  LOP3.LUT R72, R70, 0xff00, R51, 0xf8, !PT ;  /* 0x0000ff0046487812 */ /* 0x000fe200078ef833 */
[----:B------:R-:W-:Y:S01]  /*4d30*/  IMAD.U32 R51, R74, 0x10000, RZ ;  /* 0x000100004a337824 */ /* 0x000fe200078e00ff */
[----:B------:R-:W-:Y:S02]  /*4d40*/  LOP3.LUT R64, R71, 0xff00, R50, 0xf8, !PT ;  /* 0x0000ff0047407812 */ /* 0x000fe400078ef832 */
[----:B------:R-:W-:Y:S02]  /*4d50*/  SHF.L.U32 R67, R73, 0x10, RZ ;  /* 0x0000001049437819 */ /* 0x000fe400000006ff */
        /* <DEDUP_REMOVED lines=53> */
[----:B------:R-:W-:Y:S01]  /*50b0*/  F2FP.F16.E4M3.UNPACK_B R71, R71 ;  /* 0x00000047ff47723e */ /* 0x000fe200020006ff */
[----:B------:R-:W-:Y:S01]  /*50c0*/  FMUL.FTZ R79, R51, R73 ;  /* 0x00000049334f7220 */ /* 0x000fe20000410000 */
        /* <DEDUP_REMOVED lines=33> */
[----:B------:R-:W-:Y:S01]  /*52e0*/  F2FP.SATFINITE.E4M3.F32.PACK_AB_MERGE_C R49, R77, R76, R81 ;  /* 0x0000004c4d31723e */ /* 0x000fe20004807051 */
[----:B------:R-:W-:Y:S01]  /*52f0*/  IMAD.MOV.U32 R50, RZ, RZ, R72 ;  /* 0x000000ffff327224 */ /* 0x000fe200078e0048 */
[----:B------:R-:W-:-:S07]  /*5300*/  F2FP.SATFINITE.E4M3.F32.PACK_AB_MERGE_C R48, R138, R75, R80 ;  /* 0x0000004b8a30723e */ /* 0x000fce0004807050 */
.L_x_333:
[----:B------:R-:W-:Y:S05]  /*5310*/  BSYNC B3 ;  /* 0x0000000000037941 */ /* 0x000fea0003800000 */
.L_x_332:
[----:B------:R-:W-:Y:S02]  /*5320*/  ULDC.64 UR4, c[0x0][0x2d8] ;  /* 0x0000b60000047ab9 */ /* 0x000fe40000000a00 */
[----:B------:R-:W-:-:S04]  /*5330*/  IADD3 R64, P2, P3, R68, UR4, R100 ;  /* 0x0000000444407c10 */ /* 0x000fc8000fb5e064 */
[----:B------:R-:W-:-:S05]  /*5340*/  IADD3.X R65, R69, UR5, R36, P2, P3 ;  /* 0x0000000545417c10 */ /* 0x000fca00097e6424 */
[----:B--2---:R4:W-:Y:S04]  /*5350*/  STG.E.128 desc[UR42][R64.64], R48 ;  /* 0x0000003040007986 */ /* 0x0049e8000c101d2a */
.L_x_331:
[----:B------:R-:W-:Y:S05]  /*5360*/  BSYNC B2 ;  /* 0x0000000000027941 */ /* 0x000fea0003800000 */
.L_x_330:
[----:B------:R-:W-:Y:S05]  /*5370*/  @P1 BRA `(.L_x_329) ;  /* 0x0000000400c81947 */ /* 0x000fea0003800000 */
[----:B-1234-:R1:W2:Y:S01]  /*5380*/  LDS.128 R48, [R114+0x2e400] ;  /* 0x02e4000072307984 */ /* 0x01e2a20000000c00 */
[----:B------:R-:W-:Y:S01]  /*5390*/  ISETP.GE.AND P2, PT, R236, R130, PT ;  /* 0x00000082ec00720c */ /* 0x000fe20003f46270 */
[----:B------:R-:W-:-:S12]  /*53a0*/  BSSY B2, `(.L_x_334) ;  /* 0x000006b000027945 */ /* 0x000fd80003800000 */
[----:B-1----:R-:W-:Y:S05]  /*53b0*/  @P2 BRA `(.L_x_335) ;  /* 0x0000000400a42947 */ /* 0x002fea0003800000 */
[----:B------:R-:W-:Y:S01]  /*53c0*/  SHF.R.U32.HI R70, RZ, 0x8, R61 ;  /* 0x00000008ff467819 */ /* 0x000fe2000001163d */
[----:B--2---:R-:W-:Y:S01]  /*53d0*/  IMAD.MOV.U32 R62, RZ, RZ, R51 ;  /* 0x000000ffff3e7224 */ /* 0x004fe200078e0033 */
[--C-:B------:R-:W-:Y:S02]  /*53e0*/  SHF.R.U32.HI R65, RZ, 0x8, R63.reuse ;  /* 0x00000008ff417819 */ /* 0x100fe4000001163f */
[----:B------:R-:W-:Y:S01]  /*53f0*/  LOP3.LUT R64, R63, 0xff0000ff, RZ, 0xc0, !PT ;  /* 0xff0000ff3f407812 */ /* 0x000fe200078ec0ff */
[----:B------:R-:W-:Y:S01]  /*5400*/  IMAD.SHL.U32 R51, R70, 0x100, RZ ;  /* 0x0000010046337824 */ /* 0x000fe200078e00ff */
[----:B------:R-:W-:Y:S01]  /*5410*/  SHF.R.U32.HI R66, RZ, 0x10, R63 ;  /* 0x00000010ff427819 */ /* 0x000fe2000001163f */
[----:B------:R-:W-:Y:S01]  /*5420*/  IMAD.SHL.U32 R63, R65, 0x100, RZ ;  /* 0x00000100413f7824 */ /* 0x000fe200078e00ff */
[----:B------:R-:W-:Y:S02]  /*5430*/  LOP3.LUT R60, R61, 0xff0000ff, RZ, 0xc0, !PT ;  /* 0xff0000ff3d3c7812 */ /* 0x000fe400078ec0ff */
[----:B------:R-:W-:Y:S01]  /*5440*/  SHF.R.U32.HI R67, RZ, 0x10, R61 ;  /* 0x00000010ff437819 */ /* 0x000fe2000001163d */
[----:B------:R-:W-:Y:S01]  /*5450*/  IMAD.U32 R66, R66, 0x10000, RZ ;  /* 0x0001000042427824 */ /* 0x000fe200078e00ff */
[----:B------:R-:W-:-:S02]  /*5460*/  MOV R61, R50 ;  /* 0x00000032003d7202 */ /* 0x000fc40000000f00 */
[----:B------:R-:W-:Y:S02]  /*5470*/  LOP3.LUT R51, R60, 0xff00, R51, 0xf8, !PT ;  /* 0x0000ff003c337812 */ /* 0x000fe400078ef833 */
[----:B------:R-:W-:Y:S02]  /*5480*/  LOP3.LUT R63, R64, 0xff00, R63, 0xf8, !PT ;  /* 0x0000ff00403f7812 */ /* 0x000fe400078ef83f */
[----:B------:R-:W-:Y:S02]  /*5490*/  SHF.L.U32 R60, R67, 0x10, RZ ;  /* 0x00000010433c7819 */ /* 0x000fe400000006ff */
[----:B------:R-:W-:Y:S02]  /*54a0*/  F2FP.F16.E4M3.UNPACK_B R64, R135.H1 ;  /* 0x00000087ff40723e */ /* 0x000fe400030006ff */
[-C--:B------:R-:W-:Y:S02]  /*54b0*/  F2FP.F16.E4M3.UNPACK_B R50, R49.reuse ;  /* 0x00000031ff32723e */ /* 0x080fe400020006ff */
[----:B------:R-:W-:Y:S01]  /*54c0*/  LOP3.LUT R70, R63, 0xff0000, R66, 0xf8, !PT ;  /* 0x00ff00003f467812 */ /* 0x000fe200078ef842 */
[----:B------:R-:W-:Y:S01]  /*54d0*/  HADD2.F32 R66, -RZ, R64.H0_H0 ;  /* 0x20000040ff427230 */ /* 0x000fe20000004100 */
[----:B------:R-:W-:Y:S01]  /*54e0*/  LOP3.LUT R65, R51, 0xff0000, R60, 0xf8, !PT ;  /* 0x00ff000033417812 */ /* 0x000fe200078ef83c */
[----:B------:R-:W-:Y:S01]  /*54f0*/  HADD2.F32 R51, -RZ, R50.H1_H1 ;  /* 0x30000032ff337230 */ /* 0x000fe20000004100 */
[----:B------:R-:W-:Y:S01]  /*5500*/  F2FP.F16.E4M3.UNPACK_B R63, R134.H1 ;  /* 0x00000086ff3f723e */ /* 0x000fe200030006ff */
[----:B------:R-:W-:Y:S01]  /*5510*/  HADD2.F32 R67, -RZ, R64.H1_H1 ;  /* 0x30000040ff437230 */ /* 0x000fe20000004100 */
[----:B------:R-:W-:Y:S01]  /*5520*/  F2FP.F16.E4M3.UNPACK_B R49, R49.H1 ;  /* 0x00000031ff31723e */ /* 0x000fe200030006ff */
[----:B------:R-:W-:-:S02]  /*5530*/  HADD2.F32 R50, -RZ, R50.H0_H0 ;  /* 0x20000032ff327230 */ /* 0x000fc40000004100 */
[CC--:B------:R-:W-:Y:S01]  /*5540*/  FMUL.FTZ R71, R51.reuse, R66.reuse ;  /* 0x0000004233477220 */ /* 0x0c0fe20000410000 */
[----:B------:R-:W-:Y:S01]  /*5550*/  HADD2.F32 R64, -RZ, R63.H0_H0 ;  /* 0x2000003fff407230 */ /* 0x000fe20000004100 */
[----:B------:R-:W-:Y:S01]  /*5560*/  F2FP.F16.E4M3.UNPACK_B R135, R135 ;  /* 0x00000087ff87723e */ /* 0x000fe200020006ff */
[--C-:B------:R-:W-:Y:S02]  /*5570*/  HADD2.F32 R60, -RZ, R49.reuse.H1_H1 ;  /* 0x30000031ff3c7230 */ /* 0x100fe40000004100 */
        /* <DEDUP_REMOVED lines=77> */
.L_x_335:
[----:B------:R-:W-:Y:S05]  /*5a50*/  BSYNC B2 ;  /* 0x0000000000027941 */ /* 0x000fea0003800000 */
.L_x_334:
[----:B------:R-:W-:Y:S02]  /*5a60*/  ULDC.64 UR4, c[0x0][0x2d8] ;  /* 0x0000b60000047ab9 */ /* 0x000fe40000000a00 */
[----:B------:R-:W-:-:S04]  /*5a70*/  IADD3 R60, P2, P3, R39, UR4, R68 ;  /* 0x00000004273c7c10 */ /* 0x000fc8000fb5e044 */
[----:B------:R-:W-:-:S05]  /*5a80*/  IADD3.X R61, R106, UR5, R69, P2, P3 ;  /* 0x000000056a3d7c10 */ /* 0x000fca00097e6445 */
[----:B--2---:R1:W-:Y:S04]  /*5a90*/  STG.E.128 desc[UR42][R60.64], R48 ;  /* 0x000000303c007986 */ /* 0x0043e8000c101d2a */
.L_x_329:
[----:B------:R-:W-:Y:S05]  /*5aa0*/  BSYNC B1 ;  /* 0x0000000000017941 */ /* 0x000fea0003800000 */
.L_x_328:
[----:B------:R-:W-:Y:S05]  /*5ab0*/  @P4 BRA `(.L_x_336) ;  /* 0x0000005800884947 */ /* 0x000fea0003800000 */
[----:B------:R-:W-:Y:S01]  /*5ac0*/  IADD3 R128, P2, P3, R113, R128, R16 ;  /* 0x0000008071807210 */ /* 0x000fe20007b5e010 */
[----:B------:R-:W-:Y:S03]  /*5ad0*/  BSSY B1, `(.L_x_337) ;  /* 0x0000075000017945 */ /* 0x000fe60003800000 */
[----:B------:R-:W-:Y:S01]  /*5ae0*/  IADD3.X R131, R112, R131, R17, P2, P3 ;  /* 0x0000008370837210 */ /* 0x000fe200017e6411 */
[----:B------:R-:W-:Y:S08]  /*5af0*/  @P0 BRA `(.L_x_338) ;  /* 0x0000000400c80947 */ /* 0x000ff00003800000 */
[----:B-1234-:R1:W2:Y:S01]  /*5b00*/  LDS.128 R48, [R114+0x2b400] ;  /* 0x02b4000072307984 */ /* 0x01e2a20000000c00 */
[----:B------:R-:W-:Y:S01]  /*5b10*/  ISETP.GE.AND P2, PT, R18, R130, PT ;  /* 0x000000821200720c */ /* 0x000fe20003f46270 */
[----:B------:R-:W-:-:S12]  /*5b20*/  BSSY B2, `(.L_x_339) ;  /* 0x000006b000027945 */ /* 0x000fd80003800000 */
[----:B-1----:R-:W-:Y:S05]  /*5b30*/  @P2 BRA `(.L_x_340) ;  /* 0x0000000400a42947 */ /* 0x002fea0003800000 */
[----:B------:R-:W-:Y:S02]  /*5b40*/  SHF.R.U32.HI R64, RZ, 0x8, R57 ;  /* 0x00000008ff407819 */ /* 0x000fe40000011639 */
[--C-:B------:R-:W-:Y:S02]  /*5b50*/  SHF.R.U32.HI R61, RZ, 0x8, R59.reuse ;  /* 0x00000008ff3d7819 */ /* 0x100fe4000001163b */
[----:B--2---:R-:W-:Y:S01]  /*5b60*/  MOV R58, R51 ;  /* 0x00000033003a7202 */ /* 0x004fe20000000f00 */
[----:B------:R-:W-:Y:S01]  /*5b70*/  IMAD.SHL.U32 R51, R64, 0x100, RZ ;  /* 0x0000010040337824 */ /* 0x000fe200078e00ff */
[----:B------:R-:W-:Y:S02]  /*5b80*/  SHF.R.U32.HI R62, RZ, 0x10, R59 ;  /* 0x00000010ff3e7819 */ /* 0x000fe4000001163b */
[----:B------:R-:W-:Y:S02]  /*5b90*/  LOP3.LUT R56, R57, 0xff0000ff, RZ, 0xc0, !PT ;  /* 0xff0000ff39387812 */ /* 0x000fe400078ec0ff */
[----:B------:R-:W-:Y:S01]  /*5ba0*/  SHF.R.U32.HI R63, RZ, 0x10, R57 ;  /* 0x00000010ff3f7819 */ /* 0x000fe20000011639 */
[----:B------:R-:W-:Y:S01]  /*5bb0*/  IMAD.U32 R62, R62, 0x10000, RZ ;  /* 0x000100003e3e7824 */ /* 0x000fe200078e00ff */
[----:B------:R-:W-:Y:S01]  /*5bc0*/  LOP3.LUT R60, R59, 0xff0000ff, RZ, 0xc0, !PT ;  /* 0xff0000ff3b3c7812 */ /* 0x000fe200078ec0ff */
[----:B------:R-:W-:Y:S01]  /*5bd0*/  IMAD.MOV.U32 R57, RZ, RZ, R50 ;  /* 0x000000ffff397224 */ /* 0x000fe200078e0032 */
[----:B------:R-:W-:-:S02]  /*5be0*/  SHF.L.U32 R59, R61, 0x8, RZ ;  /* 0x000000083d3b7819 */ /* 0x000fc400000006ff */
[----:B------:R-:W-:Y:S01]  /*5bf0*/  LOP3.LUT R51, R56, 0xff00, R51, 0xf8, !PT ;  /* 0x0000ff0038337812 */ /* 0x000fe200078ef833 */
[----:B------:R-:W-:Y:S01]  /*5c00*/  IMAD.U32 R56, R63, 0x10000, RZ ;  /* 0x000100003f387824 */ /* 0x000fe200078e00ff */
[----:B------:R-:W-:Y:S02]  /*5c10*/  LOP3.LUT R59, R60, 0xff00, R59, 0xf8, !PT ;  /* 0x0000ff003c3b7812 */ /* 0x000fe400078ef83b */
        /* <DEDUP_REMOVED lines=91> */
.L_x_340:
[----:B------:R-:W-:Y:S05]  /*61d0*/  BSYNC B2 ;  /* 0x0000000000027941 */ /* 0x000fea0003800000 */
.L_x_339:
[----:B------:R-:W-:Y:S02]  /*61e0*/  ULDC.64 UR4, c[0x0][0x2d8] ;  /* 0x0000b60000047ab9 */ /* 0x000fe40000000a00 */
[----:B------:R-:W-:-:S04]  /*61f0*/  IADD3 R56, P2, P3, R128, UR4, R100 ;  /* 0x0000000480387c10 */ /* 0x000fc8000fb5e064 */
[----:B------:R-:W-:-:S05]  /*6200*/  IADD3.X R57, R131, UR5, R36, P2, P3 ;  /* 0x0000000583397c10 */ /* 0x000fca00097e6424 */
[----:B--2---:R1:W-:Y:S04]  /*6210*/  STG.E.128 desc[UR42][R56.64], R48 ;  /* 0x0000003038007986 */ /* 0x0043e8000c101d2a */
.L_x_338:
[----:B------:R-:W-:Y:S05]  /*6220*/  BSYNC B1 ;  /* 0x0000000000017941 */ /* 0x000fea0003800000 */
.L_x_337:
        /* <DEDUP_REMOVED lines=110> */
.L_x_342:
[----:B------:R-:W-:Y:S05]  /*6910*/  BSYNC B1 ;  /* 0x0000000000017941 */ /* 0x000fea0003800000 */
.L_x_341:
[----:B------:R-:W-:Y:S02]  /*6920*/  ULDC.64 UR4, c[0x0][0x2d8] ;  /* 0x0000b60000047ab9 */ /* 0x000fe40000000a00 */
[----:B------:R-:W-:-:S04]  /*6930*/  IADD3 R128, P2, P3, R39, UR4, R128 ;  /* 0x0000000427807c10 */ /* 0x000fc8000fb5e080 */
[----:B------:R-:W-:-:S05]  /*6940*/  IADD3.X R129, R106, UR5, R131, P2, P3 ;  /* 0x000000056a817c10 */ /* 0x000fca00097e6483 */
[----:B--2---:R1:W-:Y:S01]  /*6950*/  STG.E.128 desc[UR42][R128.64], R48 ;  /* 0x0000003080007986 */ /* 0x0043e2000c101d2a */
[----:B------:R-:W-:Y:S05]  /*6960*/  BRA `(.L_x_336) ;  /* 0x0000004800dc7947 */ /* 0x000fea0003800000 */
.L_x_300:
[----:B------:R-:W-:Y:S02]  /*6970*/  ISETP.GE.AND P5, PT, R22, R118, PT ;  /* 0x000000761600720c */ /* 0x000fe40003fa6270 */
[----:B------:R-:W-:Y:S02]  /*6980*/  P2R R61, PR, RZ, 0x1 ;  /* 0x00000001ff3d7803 */ /* 0x000fe40000000000 */
[----:B------:R-:W-:-:S13]  /*6990*/  ISETP.GE.OR P5, PT, R16, R130, P5 ;  /* 0x000000821000720c */ /* 0x000fda0002fa6670 */
[----:B------:R-:W0:Y:S08]  /*69a0*/  @!P5 LDC.64 R56, c[0x0][0x3c8] ;  /* 0x0000f200ff38db82 */ /* 0x000e300000000a00 */
[----:B------:R-:W1:Y:S01]  /*69b0*/  @!P5 LDC.64 R58, c[0x0][0x3e0] ;  /* 0x0000f800ff3adb82 */ /* 0x000e620000000a00 */
[----:B0-----:R-:W-:-:S04]  /*69c0*/  @!P5 IADD3 R56, P2, P3, R94, R56, R48 ;  /* 0x000000385e38d210 */ /* 0x001fc80007b5e030 */
[----:B------:R-:W-:Y:S02]  /*69d0*/  @!P5 IADD3.X R57, R34, R57, R109, P2, P3 ;  /* 0x000000392239d210 */ /* 0x000fe400017e646d */
[----:B------:R-:W-:-:S04]  /*69e0*/  ISETP.GE.AND P2, PT, R235, R118, PT ;  /* 0x00000076eb00720c */ /* 0x000fc80003f46270 */
[----:B------:R-:W-:-:S13]  /*69f0*/  ISETP.GE.OR P2, PT, R16, R130, P2 ;  /* 0x000000821000720c */ /* 0x000fda0001746670 */
[----:B------:R-:W0:Y:S01]  /*6a00*/  @!P2 LDC.64 R54, c[0x0][0x3d8] ;  /* 0x0000f600ff36ab82 */ /* 0x000e220000000a00 */
[----:B------:R-:W-:Y:S02]  /*6a10*/  @!P2 IMAD.MOV.U32 R49, RZ, RZ, R109 ;  /* 0x000000ffff31a224 */ /* 0x000fe400078e006d */
[----:B------:R-:W-:-:S05]  /*6a20*/  @!P2 IMAD.MOV.U32 R51, RZ, RZ, R124 ;  /* 0x000000ffff33a224 */ /* 0x000fca00078e007c */
[----:B------:R-:W2:Y:S08]  /*6a30*/  @!P2 LDC.64 R80, c[0x0][0x3c8] ;  /* 0x0000f200ff50ab82 */ /* 0x000eb00000000a00 */
[----:B------:R-:W3:Y:S01]  /*6a40*/  @!P2 LDC.64 R82, c[0x0][0x3e0] ;  /* 0x0000f800ff52ab82 */ /* 0x000ee20000000a00 */
[----:B0-----:R-:W-:-:S04]  /*6a50*/  @!P2 IMAD.WIDE.U32 R52, R54, 0x60, R48 ;  /* 0x000000603634a825 */ /* 0x001fc800078e0030 */
[----:B------:R-:W-:Y:S01]  /*6a60*/  @!P2 IMAD R55, R55, 0x60, RZ ;  /* 0x000000603737a824 */ /* 0x000fe200078e02ff */
[----:B--2---:R-:W-:-:S04]  /*6a70*/  @!P2 IADD3 R80, P3, P4, R94, R80, R52 ;  /* 0x000000505e50a210 */ /* 0x004fc80007c7e034 */
[----:B------:R-:W-:-:S04]  /*6a80*/  @!P2 IADD3 R55, R53, R55, RZ ;  /* 0x000000373537a210 */ /* 0x000fc80007ffe0ff */
[----:B------:R-:W-:Y:S02]  /*6a90*/  @!P2 IADD3.X R81, R34, R81, R55, P3, P4 ;  /* 0x000000512251a210 */ /* 0x000fe40001fe8437 */
[----:B------:R-:W0:Y:S02]  /*6aa0*/  @!P2 LDC.64 R54, c[0x0][0x3e8] ;  /* 0x0000fa00ff36ab82 */ /* 0x000e240000000a00 */
[----:B0-----:R-:W-:-:S04]  /*6ab0*/  @!P2 IMAD.WIDE.U32 R52, R54, 0x60, R50 ;  /* 0x000000603634a825 */ /* 0x001fc800078e0032 */
[----:B------:R-:W-:Y:S01]  /*6ac0*/  @!P2 IMAD R55, R55, 0x60, RZ ;  /* 0x000000603737a824 */ /* 0x000fe200078e02ff */
[----:B---3--:R-:W-:-:S03]  /*6ad0*/  @!P2 IADD3 R82, P3, P4, R88, R82, R52 ;  /* 0x000000525852a210 */ /* 0x008fc60007c7e034 */
[----:B------:R-:W-:-:S05]  /*6ae0*/  @!P2 IMAD.IADD R54, R53, 0x1, R55 ;  /* 0x000000013536a824 */ /* 0x000fca00078e0237 */
[----:B------:R-:W-:Y:S02]  /*6af0*/  @!P2 IADD3.X R83, R103, R83, R54, P3, P4 ;  /* 0x000000536753a210 */ /* 0x000fe40001fe8436 */
[----:B-1----:R-:W-:-:S04]  /*6b00*/  @!P5 IADD3 R58, P3, P4, R88, R58, R50 ;  /* 0x0000003a583ad210 */ /* 0x002fc80007c7e032 */
[----:B------:R-:W-:Y:S02]  /*6b10*/  @!P5 IADD3.X R59, R103, R59, R124, P3, P4 ;  /* 0x0000003b673bd210 */ /* 0x000fe40001fe847c */
[----:B------:R-:W-:-:S04]  /*6b20*/  ISETP.GE.AND P4, PT, R234, R118, PT ;  /* 0x00000076ea00720c */ /* 0x000fc80003f86270 */
[----:B------:R-:W-:-:S13]  /*6b30*/  ISETP.GE.OR P4, PT, R16, R130, P4 ;  /* 0x000000821000720c */ /* 0x000fda0002786670 */
[----:B------:R-:W-:Y:S01]  /*6b40*/  @!P4 IADD3 R55, P3, P6, R94, R48, R14 ;  /* 0x000000305e37c210 */ /* 0x000fe20007e7e00e */
[----:B------:R-:W0:Y:S03]  /*6b50*/  @!P4 LDC.64 R64, c[0x0][0x3c8] ;  /* 0x0000f200ff40cb82 */ /* 0x000e260000000a00 */
[----:B------:R-:W-:Y:S02]  /*6b60*/  @!P4 IADD3.X R60, R34, R109, R20, P3, P6 ;  /* 0x0000006d223cc210 */ /* 0x000fe40001fec414 */
[----:B------:R-:W-:-:S03]  /*6b70*/  ISETP.GE.AND P3, PT, R233, R118, PT ;  /* 0x00000076e900720c */ /* 0x000fc60003f66270 */
[----:B------:R-:W1:Y:S01]  /*6b80*/  @!P4 LDC.64 R66, c[0x0][0x3e0] ;  /* 0x0000f800ff42cb82 */ /* 0x000e620000000a00 */
[----:B------:R-:W-:-:S13]  /*6b90*/  ISETP.GE.OR P3, PT, R16, R130, P3 ;  /* 0x000000821000720c */ /* 0x000fda0001f66670 */
[----:B------:R-:W-:Y:S01]  /*6ba0*/  @!P3 IADD3 R49, P0, P6, R94, R13, R48 ;  /* 0x0000000d5e31b210 */ /* 0x000fe20007e1e030 */
[----:B------:R-:W2:Y:S03]  /*6bb0*/  @!P3 LDC.64 R68, c[0x0][0x3c8] ;  /* 0x0000f200ff44bb82 */ /* 0x000ea60000000a00 */
[----:B------:R-:W-:Y:S02]  /*6bc0*/  @!P3 IADD3.X R52, R34, R15, R109, P0, P6 ;  /* 0x0000000f2234b210 */ /* 0x000fe400007ec46d */
[----:B------:R-:W-:-:S03]  /*6bd0*/  @!P4 IADD3 R53, P0, P6, R88, R50, R9 ;  /* 0x000000325835c210 */ /* 0x000fc60007e1e009 */
[----:B------:R-:W3:Y:S01]  /*6be0*/  @!P3 LDC.64 R84, c[0x0][0x3e0] ;  /* 0x0000f800ff54bb82 */ /* 0x000ee20000000a00 */
[----:B------:R-:W-:Y:S02]  /*6bf0*/  @!P4 IADD3.X R54, R103, R124, R11, P0, P6 ;  /* 0x0000007c6736c210 */ /* 0x000fe400007ec40b */
[----:B------:R-:W-:-:S04]  /*6c00*/  @!P3 IADD3 R51, P0, P6, R88, R8, R50 ;  /* 0x000000085833b210 */ /* 0x000fc80007e1e032 */
[----:B------:R-:W-:Y:S02]  /*6c10*/  @!P3 IADD3.X R48, R103, R10, R124, P0, P6 ;  /* 0x0000000a6730b210 */ /* 0x000fe400007ec47c */
[----:B0-----:R-:W-:Y:S02]  /*6c20*/  @!P4 IADD3 R64, P6, R55, R64, RZ ;  /* 0x000000403740c210 */ /* 0x001fe40007fde0ff */
[----:B------:R-:W-:Y:S02]  /*6c30*/  CS2R R62, SRZ ;  /* 0x00000000003e7805 */ /* 0x000fe4000001ff00 */
[----:B------:R-:W-:Y:S02]  /*6c40*/  ISETP.NE.AND P0, PT, R61, RZ, PT ;  /* 0x000000ff3d00720c */ /* 0x000fe40003f05270 */
[----:B------:R-:W-:Y:S02]  /*6c50*/  @!P4 IADD3.X R65, R60, R65, RZ, P6, !PT ;  /* 0x000000413c41c210 */ /* 0x000fe400037fe4ff */
[----:B-1----:R-:W-:-:S05]  /*6c60*/  @!P4 IADD3 R66, P6, R53, R66, RZ ;  /* 0x000000423542c210 */ /* 0x002fca0007fde0ff */
[----:B------:R-:W-:Y:S01]  /*6c70*/  @!P4 IMAD.X R67, R54, 0x1, R67, P6 ;  /* 0x000000013643c824 */ /* 0x000fe200030e0643 */
[----:B--2---:R-:W-:Y:S02]  /*6c80*/  @!P3 IADD3 R68, P6, R49, R68, RZ ;  /* 0x000000443144b210 */ /* 0x004fe40007fde0ff */
[----:B------:R-:W-:-:S03]  /*6c90*/  CS2R R54, SRZ ;  /* 0x0000000000367805 */ /* 0x000fc6000001ff00 */
[----:B------:R-:W-:Y:S01]  /*6ca0*/  @!P3 IMAD.X R69, R52, 0x1, R69, P6 ;  /* 0x000000013445b824 */ /* 0x000fe200030e0645 */
[----:B---3--:R-:W-:Y:S02]  /*6cb0*/  @!P3 IADD3 R84, P6, R51, R84, RZ ;  /* 0x000000543354b210 */ /* 0x008fe40007fde0ff */
[----:B------:R-:W-:Y:S02]  /*6cc0*/  CS2R R50, SRZ ;  /* 0x0000000000327805 */ /* 0x000fe4000001ff00 */
[----:B------:R-:W-:Y:S02]  /*6cd0*/  CS2R R52, SRZ ;  /* 0x0000000000347805 */ /* 0x000fe4000001ff00 */
[----:B------:R-:W-:Y:S02]  /*6ce0*/  @!P3 IADD3.X R85, R48, R85, RZ, P6, !PT ;  /* 0x000000553055b210 */ /* 0x000fe400037fe4ff */
[----:B------:R-:W-:Y:S02]  /*6cf0*/  CS2R R48, SRZ ;  /* 0x0000000000307805 */ /* 0x000fe4000001ff00 */
[----:B------:R-:W-:Y:S01]  /*6d00*/  CS2R R60, SRZ ;  /* 0x00000000003c7805 */ /* 0x000fe2000001ff00 */
[----:B------:R0:W2:Y:S04]  /*6d10*/  @!P5 LDG.E.128 R52, desc[UR42][R58.64] ;  /* 0x0000002a3a34d981 */ /* 0x0000a8000c1e1d00 */
[----:B------:R1:W3:Y:S04]  /*6d20*/  @!P5 LDG.E.128 R48, desc[UR42][R56.64] ;  /* 0x0000002a3830d981 */ /* 0x0002e8000c1e1d00 */
[----:B------:R4:W5:Y:S01]  /*6d30*/  @!P4 LDG.E.128 R60, desc[UR42][R66.64] ;  /* 0x0000002a423cc981 */ /* 0x000962000c1e1d00 */
[----:B0-----:R-:W-:-:S02]  /*6d40*/  CS2R R58, SRZ ;  /* 0x00000000003a7805 */ /* 0x001fc4000001ff00 */
[----:B-1----:R-:W-:Y:S02]  /*6d50*/  CS2R R56, SRZ ;  /* 0x0000000000387805 */ /* 0x002fe4000001ff00 */
[----:B----4-:R-:W-:-:S04]  /*6d60*/  CS2R R66, SRZ ;  /* 0x0000000000427805 */ /* 0x010fc8000001ff00 */
[----:B------:R0:W4:Y:S01]  /*6d70*/  @!P4 LDG.E.128 R56, desc[UR42][R64.64] ;  /* 0x0000002a4038c981 */ /* 0x000122000c1e1d00 */
[----:B------:R-:W-:Y:S02]  /*6d80*/  CS2R R70, SRZ ;  /* 0x0000000000467805 */ /* 0x000fe4000001ff00 */
[----:B------:R-:W-:Y:S02]  /*6d90*/  CS2R R72, SRZ ;  /* 0x0000000000487805 */ /* 0x000fe4000001ff00 */
[----:B------:R-:W-:Y:S02]  /*6da0*/  CS2R R74, SRZ ;  /* 0x00000000004a7805 */ /* 0x000fe4000001ff00 */
[----:B------:R-:W-:Y:S02]  /*6db0*/  CS2R R76, SRZ ;  /* 0x00000000004c7805 */ /* 0x000fe4000001ff00 */
[----:B------:R-:W-:Y:S02]  /*6dc0*/  CS2R R78, SRZ ;  /* 0x00000000004e7805 */ /* 0x000fe4000001ff00 */
[----:B------:R-:W4:Y:S01]  /*6dd0*/  @!P2 LDG.E.128 R72, desc[UR42][R80.64] ;  /* 0x0000002a5048a981 */ /* 0x000f22000c1e1d00 */
[----:B0-----:R-:W-:-:S03]  /*6de0*/  CS2R R64, SRZ ;  /* 0x0000000000407805 */ /* 0x001fc6000001ff00 */
[----:B------:R-:W4:Y:S04]  /*6df0*/  @!P2 LDG.E.128 R76, desc[UR42][R82.64] ;  /* 0x0000002a524ca981 */ /* 0x000f28000c1e1d00 */
[----:B------:R0:W4:Y:S02]  /*6e00*/  @!P3 LDG.E.128 R64, desc[UR42][R68.64] ;  /* 0x0000002a4440b981 */ /* 0x000124000c1e1d00 */
[----:B0-----:R-:W-:-:S06]  /*6e10*/  CS2R R68, SRZ ;  /* 0x0000000000447805 */ /* 0x001fcc000001ff00 */
[----:B------:R-:W4:Y:S01]  /*6e20*/  @!P3 LDG.E.128 R68, desc[UR42][R84.64] ;  /* 0x0000002a5444b981 */ /* 0x000f22000c1e1d00 */
[----:B------:R-:W-:-:S06]  /*6e30*/  UISETP.NE.AND UP0, UPT, UR47, 0x3, UPT ;  /* 0x000000032f00788c */ /* 0x000fcc000bf05270 */
[----:B------:R-:W-:Y:S02]  /*6e40*/  PLOP3.LUT P5, PT, PT, PT, UP0, 0x80, 0x0 ;  /* 0x000000000000781c */ /* 0x000fe40003faf008 */
[----:B------:R-:W-:Y:S02]  /*6e50*/  ISETP.GE.AND P2, PT, R16, R130, PT ;  /* 0x000000821000720c */ /* 0x000fe40003f46270 */
[----:B--2---:R-:W-:Y:S01]  /*6e60*/  MOV R159, R52 ;  /* 0x00000034009f7202 */ /* 0x004fe20000000f00 */
[----:B------:R-:W-:Y:S02]  /*6e70*/  IMAD.MOV.U32 R157, RZ, RZ, R54 ;  /* 0x000000ffff9d7224 */ /* 0x000fe400078e0036 */
[----:B---3--:R-:W-:Y:S02]  /*6e80*/  IMAD.MOV.U32 R158, RZ, RZ, R48 ;  /* 0x000000ffff9e7224 */ /* 0x008fe400078e0030 */
[----:B------:R-:W-:Y:S02]  /*6e90*/  IMAD.MOV.U32 R156, RZ, RZ, R50 ;  /* 0x000000ffff9c7224 */ /* 0x000fe400078e0032 */
[----:B-----5:R-:W-:-:S02]  /*6ea0*/  IMAD.MOV.U32 R147, RZ, RZ, R60 ;  /* 0x000000ffff937224 */ /* 0x020fc400078e003c */
[----:B------:R-:W-:Y:S02]  /*6eb0*/  IMAD.MOV.U32 R148, RZ, RZ, R62 ;  /* 0x000000ffff947224 */ /* 0x000fe400078e003e */
[----:B----4-:R-:W-:Y:S01]  /*6ec0*/  IMAD.MOV.U32 R150, RZ, RZ, R56 ;  /* 0x000000ffff967224 */ /* 0x010fe200078e0038 */
[----:B------:R-:W-:Y:S01]  /*6ed0*/  MOV R149, R58 ;  /* 0x0000003a00957202 */ /* 0x000fe20000000f00 */
[----:B------:R-:W-:Y:S02]  /*6ee0*/  IMAD.MOV.U32 R137, RZ, RZ, R72 ;  /* 0x000000ffff897224 */ /* 0x000fe400078e0048 */
[----:B------:R-:W-:Y:S01]  /*6ef0*/  IMAD.MOV.U32 R138, RZ, RZ, R74 ;  /* 0x000000ffff8a7224 */ /* 0x000fe200078e004a */
[----:B------:R-:W-:Y:S01]  /*6f00*/  MOV R139, R76 ;  /* 0x0000004c008b7202 */ /* 0x000fe20000000f00 */
[----:B------:R-:W-:Y:S01]  /*6f10*/  IMAD.MOV.U32 R140, RZ, RZ, R78 ;  /* 0x000000ffff8c7224 */ /* 0x000fe200078e004e */
[----:B------:R-:W-:Y:S01]  /*6f20*/  MOV R141, R64 ;  /* 0x00000040008d7202 */ /* 0x000fe20000000f00 */
[----:B------:R-:W-:-:S02]  /*6f30*/  IMAD.MOV.U32 R143, RZ, RZ, R66 ;  /* 0x000000ffff8f7224 */ /* 0x000fc400078e0042 */
[----:B------:R-:W-:Y:S01]  /*6f40*/  IMAD.MOV.U32 R145, RZ, RZ, R68 ;  /* 0x000000ffff917224 */ /* 0x000fe200078e0044 */
[----:B------:R-:W-:Y:S01]  /*6f50*/  MOV R146, R70 ;  /* 0x0000004600927202 */ /* 0x000fe20000000f00 */
[----:B------:R-:W-:Y:S06]  /*6f60*/  @!P5 BRA `(.L_x_343) ;  /* 0x000000000004d947 */ /* 0x000fec0003800000 */
[----:B------:R-:W-:Y:S01]  /*6f70*/  BPT.TRAP 0x1 ;  /* 0x000000040000795c */ /* 0x000fe20000300000 */
.L_x_343:
[----:B------:R-:W-:Y:S01]  /*6f80*/  IMAD R109, R232, 0x8, R19 ;  /* 0x00000008e86d7824 */ /* 0x000fe200078e0213 */
[----:B------:R-:W-:Y:S01]  /*6f90*/  SHF.L.U32 R124, R237, 0x1f, RZ ;  /* 0x0000001fed7c7819 */ /* 0x000fe200000006ff */
[----:B------:R-:W0:Y:S01]  /*6fa0*/  LDC R142, c[0x0][0x2e4] ;  /* 0x0000b900ff8e7b82 */ /* 0x000e220000000800 */
[----:B------:R-:W-:Y:S01]  /*6fb0*/  MOV R129, R131 ;  /* 0x0000008300817202 */ /* 0x000fe20000000f00 */
[----:B------:R-:W-:Y:S01]  /*6fc0*/  BSSY B1, `(.L_x_344) ;  /* 0x0000005000017945 */ /* 0x000fe20003800000 */
[----:B------:R-:W1:Y:S05]  /*6fd0*/  SYNCS.PHASECHK.TRANS64.TRYWAIT P3, [R109+URZ+0x38890], R124 ;  /* 0x0388907c6d0075a7 */ /* 0x000e6a000806017f */
[----:B------:R-:W2:Y:S01]  /*6fe0*/  LDC.64 R130, c[0x0][0x2f0] ;  /* 0x0000bc00ff827b82 */ /* 0x000ea20000000a00 */
[----:B0-----:R-:W-:Y:S01]  /*6ff0*/  IMAD.IADD R144, R142, 0x1, -R123 ;  /* 0x000000018e907824 */ /* 0x001fe200078e0a7b */
[----:B-1----:R-:W-:Y:S06]  /*7000*/  @!P3 BRA `(.L_x_345) ;  /* 0x000001d400c4b947 */ /* 0x002fec0003800000 */
.L_x_598:
[----:B------:R-:W-:Y:S05]  /*7010*/  BSYNC B1 ;  /* 0x0000000000017941 */ /* 0x000fea0003800000 */
.L_x_344:
[----:B------:R-:W-:Y:S01]  /*7020*/  ISETP.GE.OR P3, PT, R22, R118, P0 ;  /* 0x000000761600720c */ /* 0x000fe20000766670 */
[----:B------:R-:W-:-:S12]  /*7030*/  BSSY B1, `(.L_x_346) ;  /* 0x00000f8000017945 */ /* 0x000fd80003800000 */
[----:B------:R-:W-:Y:S05]  /*7040*/  @P3 BRA `(.L_x_347) ;  /* 0x0000000c00d83947 */ /* 0x000fea0003800000 */
[----:B------:R-:W3:Y:S04]  /*7050*/  LDL R84, [R1+0x4] ;  /* 0x0000040001547983 */ /* 0x000ee80000100800 */
[----:B------:R-:W4:Y:S04]  /*7060*/  LDL R83, [R1+0xc] ;  /* 0x00000c0001537983 */ /* 0x000f280000100800 */
[----:B------:R-:W5:Y:S01]  /*7070*/  LDL R82, [R1+0x10] ;  /* 0x0000100001527983 */ /* 0x000f620000100800 */
[-C--:B--2---:R-:W-:Y:S01]  /*7080*/  IMAD R80, R23, R130.reuse, RZ ;  /* 0x0000008217507224 */ /* 0x084fe200078e02ff */
[----:B------:R-:W-:Y:S01]  /*7090*/  ISETP.NE.AND P6, PT, R0, RZ, PT ;  /* 0x000000ff0000720c */ /* 0x000fe20003fc5270 */
[C---:B------:R-:W-:Y:S01]  /*70a0*/  IMAD.WIDE.U32 R134, R22.reuse, R130, R128 ;  /* 0x0000008216867225 */ /* 0x040fe200078e0080 */
[----:B------:R-:W-:Y:S03]  /*70b0*/  BSSY B2, `(.L_x_348) ;  /* 0x00000e4000027945 */ /* 0x000fe60003800000 */
[----:B------:R-:W-:Y:S01]  /*70c0*/  IMAD R151, R22, R131, R80 ;  /* 0x0000008316977224 */ /* 0x000fe200078e0250 */
[----:B------:R-:W-:-:S02]  /*70d0*/  SEL R80, R123, R144, !P6 ;  /* 0x000000907b507207 */ /* 0x000fc40007000000 */
[----:B------:R-:W-:Y:S01]  /*70e0*/  IADD3 R154, P3, P4, R100, R134, R38 ;  /* 0x00000086649a7210 */ /* 0x000fe20007c7e026 */
[----:B------:R-:W-:Y:S01]  /*70f0*/  IMAD.IADD R151, R151, 0x1, R135 ;  /* 0x0000000197977824 */ /* 0x000fe200078e0287 */
[----:B------:R-:W-:-:S04]  /*7100*/  SHF.R.S32.HI R81, RZ, 0x1f, R80 ;  /* 0x0000001fff517819 */ /* 0x000fc80000011450 */
[----:B------:R-:W-:Y:S02]  /*7110*/  LEA.HI R81, R81, R80, RZ, 0x5 ;  /* 0x0000005051517211 */ /* 0x000fe400078f28ff */
[----:B------:R-:W-:Y:S02]  /*7120*/  IADD3.X R160, R36, R151, R105, P3, P4 ;  /* 0x0000009724a07210 */ /* 0x000fe40001fe8469 */
[----:B------:R-:W-:-:S04]  /*7130*/  LEA.HI.SX32 R81, R81, R104, 0x1b ;  /* 0x0000006851517211 */ /* 0x000fc800078fdaff */
[----:B------:R-:W-:Y:S02]  /*7140*/  SHF.R.S32.HI R80, RZ, 0x1f, R81 ;  /* 0x0000001fff507819 */ /* 0x000fe40000011451 */
[----:B------:R-:W-:Y:S02]  /*7150*/  SHF.L.U32 R155, R81, 0x4, RZ ;  /* 0x00000004519b7819 */ /* 0x000fe400000006ff */
[----:B------:R-:W-:-:S05]  /*7160*/  LEA.HI R81, R80, R81, RZ, 0x3 ;  /* 0x0000005150517211 */ /* 0x000fca00078f18ff */
[----:B------:R-:W-:-:S05]  /*7170*/  IMAD.SHL.U32 R81, R81, 0x800, RZ ;  /* 0x0000080051517824 */ /* 0x000fca00078e00ff */
[----:B------:R-:W-:Y:S02]  /*7180*/  LOP3.LUT R81, R81, 0xffffc000, RZ, 0xc0, !PT ;  /* 0xffffc00051517812 */ /* 0x000fe400078ec0ff */
[----:B---3--:R-:W-:-:S04]  /*7190*/  LOP3.LUT R80, R84, 0x70, R155, 0xf8, !PT ;  /* 0x0000007054507812 */ /* 0x008fc800078ef89b */
[----:B----4-:R-:W-:-:S04]  /*71a0*/  LOP3.LUT R80, R80, R83, RZ, 0x3c, !PT ;  /* 0x0000005350507212 */ /* 0x010fc800078e3cff */
[----:B-----5:R-:W-:Y:S01]  /*71b0*/  IADD3 R81, R80, R81, R82 ;  /* 0x0000005150517210 */ /* 0x020fe20007ffe052 */
[----:B------:R-:W-:-:S03]  /*71c0*/  IMAD R80, R232, 0x8000, R122 ;  /* 0x00008000e8507824 */ /* 0x000fc600078e027a */
[----:B------:R-:W-:Y:S01]  /*71d0*/  LEA R82, R232, R81, 0xf ;  /* 0x00000051e8527211 */ /* 0x000fe200078e78ff */
[----:B------:R-:W-:-:S04]  /*71e0*/  IMAD.IADD R80, R19, 0x1, R80 ;  /* 0x0000000113507824 */ /* 0x000fc800078e0250 */
[----:B------:R-:W-:Y:S02]  /*71f0*/  IMAD.IADD R84, R19, 0x1, R82 ;  /* 0x0000000113547824 */ /* 0x000fe400078e0252 */
[----:B------:R-:W1:Y:S04]  /*7200*/  LDS.128 R80, [R80+0x28400] ;  /* 0x0284000050507984 */ /* 0x000e680000000c00 */
[----:B------:R-:W2:Y:S01]  /*7210*/  LDS.128 R84, [R84+0x28400] ;  /* 0x0284000054547984 */ /* 0x000ea20000000c00 */
[----:B------:R-:W-:Y:S05]  /*7220*/  @P2 BRA `(.L_x_349) ;  /* 0x0000000c00302947 */ /* 0x000fea0003800000 */
[--C-:B------:R-:W-:Y:S02]  /*7230*/  SHF.R.U32.HI R167, RZ, 0x8, R49.reuse ;  /* 0x00000008ffa77819 */ /* 0x100fe40000011631 */
[----:B------:R-:W-:Y:S02]  /*7240*/  LOP3.LUT R48, R49, 0xff0000ff, RZ, 0xc0, !PT ;  /* 0xff0000ff31307812 */ /* 0x000fe400078ec0ff */
[----:B------:R-:W-:Y:S02]  /*7250*/  SHF.R.U32.HI R165, RZ, 0x10, R49 ;  /* 0x00000010ffa57819 */ /* 0x000fe40000011631 */
[----:B------:R-:W-:Y:S02]  /*7260*/  SHF.R.U32.HI R163, RZ, 0x8, R51 ;  /* 0x00000008ffa37819 */ /* 0x000fe40000011633 */
[----:B------:R-:W-:Y:S02]  /*7270*/  SHF.L.U32 R49, R167, 0x8, RZ ;  /* 0x00000008a7317819 */ /* 0x000fe400000006ff */
[----:B------:R-:W-:-:S02]  /*7280*/  LOP3.LUT R50, R51, 0xff0000ff, RZ, 0xc0, !PT ;  /* 0xff0000ff33327812 */ /* 0x000fc400078ec0ff */
[----:B------:R-:W-:Y:S01]  /*7290*/  SHF.R.U32.HI R164, RZ, 0x10, R51 ;  /* 0x00000010ffa47819 */ /* 0x000fe20000011633 */
[----:B------:R-:W-:Y:S01]  /*72a0*/  IMAD.SHL.U32 R51, R163, 0x100, RZ ;  /* 0x00000100a3337824 */ /* 0x000fe200078e00ff */
[----:B------:R-:W-:Y:S02]  /*72b0*/  SHF.R.U32.HI R161, RZ, 0x8, R55 ;  /* 0x00000008ffa17819 */ /* 0x000fe40000011637 */
[----:B------:R-:W-:Y:S01]  /*72c0*/  LOP3.LUT R48, R48, 0xff00, R49, 0xf8, !PT ;  /* 0x0000ff0030307812 */ /* 0x000fe200078ef831 */
[----:B------:R-:W-:Y:S01]  /*72d0*/  IMAD.U32 R49, R165, 0x10000, RZ ;  /* 0x00010000a5317824 */ /* 0x000fe200078e00ff */
[----:B------:R-:W-:Y:S02]  /*72e0*/  SHF.R.U32.HI R162, RZ, 0x8, R53 ;  /* 0x00000008ffa27819 */ /* 0x000fe40000011635 */
[----:B------:R-:W-:Y:S02]  /*72f0*/  LOP3.LUT R54, R55, 0xff0000ff, RZ, 0xc0, !PT ;  /* 0xff0000ff37367812 */ /* 0x000fe400078ec0ff */
[----:B------:R-:W-:-:S02]  /*7300*/  SHF.R.U32.HI R168, RZ, 0x10, R55 ;  /* 0x00000010ffa87819 */ /* 0x000fc40000011637 */
[----:B------:R-:W-:Y:S02]  /*7310*/  SHF.L.U32 R55, R161, 0x8, RZ ;  /* 0x00000008a1377819 */ /* 0x000fe400000006ff */
[----:B------:R-:W-:Y:S01]  /*7320*/  LOP3.LUT R51, R50, 0xff00, R51, 0xf8, !PT ;  /* 0x0000ff0032337812 */ /* 0x000fe200078ef833 */
[----:B------:R-:W-:Y:S01]  /*7330*/  IMAD.U32 R168, R168, 0x10000, RZ ;  /* 0x00010000a8a87824 */ /* 0x000fe200078e00ff */
[----:B------:R-:W-:Y:S02]  /*7340*/  LOP3.LUT R52, R53, 0xff0000ff, RZ, 0xc0, !PT ;  /* 0xff0000ff35347812 */ /* 0x000fe400078ec0ff */
[----:B------:R-:W-:Y:S01]  /*7350*/  SHF.R.U32.HI R166, RZ, 0x10, R53 ;  /* 0x00000010ffa67819 */ /* 0x000fe20000011635 */
[----:B------:R-:W-:Y:S01]  /*7360*/  IMAD.SHL.U32 R53, R162, 0x100, RZ ;  /* 0x00000100a2357824 */ /* 0x000fe200078e00ff */
[----:B------:R-:W-:Y:S01]  /*7370*/  LOP3.LUT R50, R48, 0xff0000, R49, 0xf8, !PT ;  /* 0x00ff000030327812 */ /* 0x000fe200078ef831 */
[----:B------:R-:W-:Y:S01]  /*7380*/  IMAD.U32 R48, R164, 0x10000, RZ ;  /* 0x00010000a4307824 */ /* 0x000fe200078e00ff */
[----:B------:R-:W-:-:S02]  /*7390*/  LOP3.LUT R165, R54, 0xff00, R55, 0xf8, !PT ;  /* 0x0000ff0036a57812 */ /* 0x000fc400078ef837 */
[----:B------:R-:W-:Y:S02]  /*73a0*/  F2FP.F16.E4M3.UNPACK_B R164, R159.H1 ;  /* 0x0000009fffa4723e */ /* 0x000fe400030006ff */
[----:B--2---:R-:W-:Y:S02]  /*73b0*/  F2FP.F16.E4M3.UNPACK_B R55, R84.H1 ;  /* 0x00000054ff37723e */ /* 0x004fe400030006ff */
[----:B-1----:R-:W-:Y:S01]  /*73c0*/  F2FP.F16.E4M3.UNPACK_B R54, R80.H1 ;  /* 0x00000050ff36723e */ /* 0x002fe200030006ff */
[----:B------:R-:W-:Y:S01]  /*73d0*/  HADD2.F32 R49, -RZ, R164.H0_H0 ;  /* 0x200000a4ff317230 */ /* 0x000fe20000004100 */
[----:B------:R-:W-:Y:S01]  /*73e0*/  LOP3.LUT R163, R52, 0xff00, R53, 0xf8, !PT ;  /* 0x0000ff0034a37812 */ /* 0x000fe200078ef835 */
[----:B------:R-:W-:Y:S01]  /*73f0*/  HADD2.F32 R53, -RZ, R55.H0_H0 ;  /* 0x20000037ff357230 */ /* 0x000fe20000004100 */
[----:B------:R-:W-:Y:S01]  /*7400*/  F2FP.F16.E4M3.UNPACK_B R161, R158.H1 ;  /* 0x0000009effa1723e */ /* 0x000fe200030006ff */
[--C-:B------:R-:W-:Y:S01]  /*7410*/  HADD2.F32 R52, -RZ, R54.reuse.H0_H0 ;  /* 0x20000036ff347230 */ /* 0x100fe20000004100 */
[----:B------:R-:W-:Y:S01]  /*7420*/  SHF.L.U32 R166, R166, 0x10, RZ ;  /* 0x00000010a6a67819 */ /* 0x000fe200000006ff */
[----:B------:R-:W-:-:S02]  /*7430*/  HADD2.F32 R54, -RZ, R54.H1_H1 ;  /* 0x30000036ff367230 */ /* 0x000fc40000004100 */
[-C--:B------:R-:W-:Y:S01]  /*7440*/  FMUL.FTZ R167, R53, R49.reuse ;  /* 0x0000003135a77220 */ /* 0x080fe20000410000 */
[--C-:B------:R-:W-:Y:S02]  /*7450*/  HADD2.F32 R162, -RZ, R161.reuse.H0_H0 ;  /* 0x200000a1ffa27230 */ /* 0x100fe40000004100 */
[C---:B------:R-:W-:Y:S01]  /*7460*/  FMUL.FTZ R170, R52.reuse, R49 ;  /* 0x0000003134aa7220 */ /* 0x040fe20000410000 */
[----:B------:R-:W-:Y:S02]  /*7470*/  LOP3.LUT R48, R51, 0xff0000, R48, 0xf8, !PT ;  /* 0x00ff000033307812 */ /* 0x000fe400078ef830 */
[----:B------:R-:W-:Y:S01]  /*7480*/  LOP3.LUT R51, R163, 0xff0000, R166, 0xf8, !PT ;  /* 0x00ff0000a3337812 */ /* 0x000fe200078ef8a6 */
[----:B------:R-:W-:Y:S02]  /*7490*/  HADD2.F32 R163, -RZ, R161.H1_H1 ;  /* 0x300000a1ffa37230 */ /* 0x000fe40000004100 */
[-C--:B------:R-:W-:Y:S01]  /*74a0*/  FFMA.FTZ R52, R52, R162.reuse, -R167 ;  /* 0x000000a234347223 */ /* 0x080fe200000108a7 */
[----:B------:R-:W-:Y:S01]  /*74b0*/  FFMA.FTZ R53, R53, R162, R170 ;  /* 0x000000a235357223 */ /* 0x000fe200000100aa */
[----:B------:R-:W-:Y:S01]  /*74c0*/  HADD2.F32 R166, -RZ, R164.H1_H1 ;  /* 0x300000a4ffa67230 */ /* 0x000fe20000004100 */
[----:B------:R-:W-:Y:S01]  /*74d0*/  F2FP.F16.E4M3.UNPACK_B R162, R158 ;  /* 0x0000009effa2723e */ /* 0x000fe200020006ff */
[----:B------:R-:W-:Y:S01]  /*74e0*/  HADD2.F32 R161, -RZ, R55.H1_H1 ;  /* 0x30000037ffa17230 */ /* 0x000fe20000004100 */
[----:B------:R-:W-:-:S02]  /*74f0*/  F2FP.F16.E4M3.UNPACK_B R164, R159 ;  /* 0x0000009fffa4723e */ /* 0x000fc400020006ff */
[----:B------:R-:W-:Y:S02]  /*7500*/  F2FP.F16.E4M3.UNPACK_B R158, R80 ;  /* 0x00000050ff9e723e */ /* 0x000fe400020006ff */
[----:B------:R-:W-:Y:S01]  /*7510*/  F2FP.F16.E4M3.UNPACK_B R84, R84 ;  /* 0x00000054ff54723e */ /* 0x000fe200020006ff */
[-C--:B------:R-:W-:Y:S01]  /*7520*/  FMUL.FTZ R55, R161, R166.reuse ;  /* 0x000000a6a1377220 */ /* 0x080fe20000410000 */
[----:B------:R-:W-:Y:S01]  /*7530*/  LOP3.LUT R49, R165, 0xff0000, R168, 0xf8, !PT ;  /* 0x00ff0000a5317812 */ /* 0x000fe200078ef8a8 */
[C---:B------:R-:W-:Y:S01]  /*7540*/  FMUL.FTZ R166, R54.reuse, R166 ;  /* 0x000000a636a67220 */ /* 0x040fe20000410000 */
[----:B------:R-:W-:Y:S02]  /*7550*/  HADD2.F32 R165, -RZ, R164.H0_H0 ;  /* 0x200000a4ffa57230 */ /* 0x000fe40000004100 */
[-C--:B------:R-:W-:Y:S01]  /*7560*/  FFMA.FTZ R55, R54, R163.reuse, -R55 ;  /* 0x000000a336377223 */ /* 0x080fe20000010837 */
[----:B------:R-:W-:Y:S02]  /*7570*/  HADD2.F32 R80, -RZ, R158.H0_H0 ;  /* 0x2000009eff507230 */ /* 0x000fe40000004100 */
[----:B------:R-:W-:Y:S01]  /*7580*/  FFMA.FTZ R54, R161, R163, R166 ;  /* 0x000000a3a1367223 */ /* 0x000fe200000100a6 */
[----:B------:R-:W-:-:S02]  /*7590*/  HADD2.F32 R159, -RZ, R84.H0_H0 ;  /* 0x20000054ff9f7230 */ /* 0x000fc40000004100 */
[----:B------:R-:W-:Y:S02]  /*75a0*/  HADD2.F32 R163, -RZ, R162.H0_H0 ;  /* 0x200000a2ffa37230 */ /* 0x000fe40000004100 */
[CC--:B------:R-:W-:Y:S01]  /*75b0*/  FMUL.FTZ R166, R80.reuse, R165.reuse ;  /* 0x000000a550a67220 */ /* 0x0c0fe20000410000 */
[----:B------:R-:W-:Y:S02]  /*75c0*/  HADD2.F32 R164, -RZ, R164.H1_H1 ;  /* 0x300000a4ffa47230 */ /* 0x000fe40000004100 */
[C---:B------:R-:W-:Y:S01]  /*75d0*/  FMUL.FTZ R167, R159.reuse, R165 ;  /* 0x000000a59fa77220 */ /* 0x040fe20000410000 */
[----:B------:R-:W-:Y:S02]  /*75e0*/  HADD2.F32 R161, -RZ, R84.H1_H1 ;  /* 0x30000054ffa17230 */ /* 0x000fe40000004100 */
[-C--:B------:R-:W-:Y:S01]  /*75f0*/  FFMA.FTZ R84, R159, R163.reuse, R166 ;  /* 0x000000a39f547223 */ /* 0x080fe200000100a6 */
[----:B------:R-:W-:Y:S02]  /*7600*/  HADD2.F32 R158, -RZ, R158.H1_H1 ;  /* 0x3000009eff9e7230 */ /* 0x000fe40000004100 */
[----:B------:R-:W-:Y:S01]  /*7610*/  FFMA.FTZ R80, R80, R163, -R167 ;  /* 0x000000a350507223 */ /* 0x000fe200000108a7 */
[----:B------:R-:W-:-:S02]  /*7620*/  HADD2.F32 R159, -RZ, R162.H1_H1 ;  /* 0x300000a2ff9f7230 */ /* 0x000fc40000004100 */
[CC--:B------:R-:W-:Y:S01]  /*7630*/  FMUL.FTZ R163, R161.reuse, R164.reuse ;  /* 0x000000a4a1a37220 */ /* 0x0c0fe20000410000 */
[----:B------:R-:W-:Y:S01]  /*7640*/  F2FP.F16.E4M3.UNPACK_B R165, R157.H1 ;  /* 0x0000009dffa5723e */ /* 0x000fe200030006ff */
[C---:B------:R-:W-:Y:S01]  /*7650*/  FMUL.FTZ R166, R158.reuse, R164 ;  /* 0x000000a49ea67220 */ /* 0x040fe20000410000 */
[----:B------:R-:W-:Y:S01]  /*7660*/  F2FP.F16.E4M3.UNPACK_B R162, R86.H1 ;  /* 0x00000056ffa2723e */ /* 0x000fe200030006ff */
[-C--:B------:R-:W-:Y:S01]  /*7670*/  FFMA.FTZ R167, R158, R159.reuse, -R163 ;  /* 0x0000009f9ea77223 */ /* 0x080fe200000108a3 */
[----:B------:R-:W-:Y:S01]  /*7680*/  F2FP.F16.E4M3.UNPACK_B R164, R156.H1 ;  /* 0x0000009cffa4723e */ /* 0x000fe200030006ff */
[----:B------:R-:W-:Y:S01]  /*7690*/  HADD2.F32 R168, -RZ, R165.H0_H0 ;  /* 0x200000a5ffa87230 */ /* 0x000fe20000004100 */
[----:B------:R-:W-:Y:S01]  /*76a0*/  F2FP.F16.E4M3.UNPACK_B R158, R82.H1 ;  /* 0x00000052ff9e723e */ /* 0x000fe200030006ff */
[----:B------:R-:W-:Y:S02]  /*76b0*/  HADD2.F32 R163, -RZ, R162.H0_H0 ;  /* 0x200000a2ffa37230 */ /* 0x000fe40000004100 */
[----:B------:R-:W-:Y:S01]  /*76c0*/  FFMA.FTZ R169, R161, R159, R166 ;  /* 0x0000009fa1a97223 */ /* 0x000fe200000100a6 */
[----:B------:R-:W-:Y:S01]  /*76d0*/  HADD2.F32 R166, -RZ, R164.H0_H0 ;  /* 0x200000a4ffa67230 */ /* 0x000fe20000004100 */
[----:B------:R-:W-:Y:S01]  /*76e0*/  F2FP.F16.E4M3.UNPACK_B R161, R157 ;  /* 0x0000009dffa1723e */ /* 0x000fe200020006ff */
[----:B------:R-:W-:-:S02]  /*76f0*/  HADD2.F32 R159, -RZ, R158.H0_H0 ;  /* 0x2000009eff9f7230 */ /* 0x000fc40000004100 */
[----:B------:R-:W-:Y:S01]  /*7700*/  FMUL.FTZ R170, R163, R168 ;  /* 0x000000a8a3aa7220 */ /* 0x000fe20000410000 */
[----:B------:R-:W-:Y:S01]  /*7710*/  HADD2.F32 R165, -RZ, R165.H1_H1 ;  /* 0x300000a5ffa57230 */ /* 0x000fe20000004100 */
[----:B------:R-:W-:Y:S01]  /*7720*/  F2FP.F16.E4M3.UNPACK_B R157, R86 ;  /* 0x00000056ff9d723e */ /* 0x000fe200020006ff */
[----:B------:R-:W-:Y:S02]  /*7730*/  HADD2.F32 R162, -RZ, R162.H1_H1 ;  /* 0x300000a2ffa27230 */ /* 0x000fe40000004100 */
[C---:B------:R-:W-:Y:S01]  /*7740*/  FMUL.FTZ R168, R159.reuse, R168 ;  /* 0x000000a89fa87220 */ /* 0x040fe20000410000 */
[----:B------:R-:W-:Y:S01]  /*7750*/  FFMA.FTZ R170, R159, R166, -R170 ;  /* 0x000000a69faa7223 */ /* 0x000fe200000108aa */
[----:B------:R-:W-:Y:S01]  /*7760*/  HADD2.F32 R158, -RZ, R158.H1_H1 ;  /* 0x3000009eff9e7230 */ /* 0x000fe20000004100 */
[----:B------:R-:W-:Y:S01]  /*7770*/  F2FP.F16.E4M3.UNPACK_B R82, R82 ;  /* 0x00000052ff52723e */ /* 0x000fe200020006ff */
[----:B------:R-:W-:Y:S02]  /*7780*/  HADD2.F32 R159, -RZ, R164.H1_H1 ;  /* 0x300000a4ff9f7230 */ /* 0x000fe40000004100 */
[-C--:B------:R-:W-:Y:S01]  /*7790*/  FMUL.FTZ R171, R162, R165.reuse ;  /* 0x000000a5a2ab7220 */ /* 0x080fe20000410000 */
[----:B------:R-:W-:Y:S01]  /*77a0*/  FFMA.FTZ R168, R163, R166, R168 ;  /* 0x000000a6a3a87223 */ /* 0x000fe200000100a8 */
[----:B------:R-:W-:Y:S01]  /*77b0*/  FMUL.FTZ R165, R158, R165 ;  /* 0x000000a59ea57220 */ /* 0x000fe20000410000 */
[----:B------:R-:W-:-:S02]  /*77c0*/  HADD2.F32 R163, -RZ, R161.H0_H0 ;  /* 0x200000a1ffa37230 */ /* 0x000fc40000004100 */
[-C--:B------:R-:W-:Y:S01]  /*77d0*/  FFMA.FTZ R173, R158, R159.reuse, -R171 ;  /* 0x0000009f9ead7223 */ /* 0x080fe200000108ab */
[----:B------:R-:W-:Y:S01]  /*77e0*/  F2FP.F16.E4M3.UNPACK_B R158, R156 ;  /* 0x0000009cff9e723e */ /* 0x000fe200020006ff */
[----:B------:R-:W-:Y:S02]  /*77f0*/  HADD2.F32 R156, -RZ, R157.H0_H0 ;  /* 0x2000009dff9c7230 */ /* 0x000fe40000004100 */
[----:B------:R-:W-:Y:S01]  /*7800*/  FFMA.FTZ R175, R162, R159, R165 ;  /* 0x0000009fa2af7223 */ /* 0x000fe200000100a5 */
[--C-:B------:R-:W-:Y:S01]  /*7810*/  HADD2.F32 R86, -RZ, R82.reuse.H0_H0 ;  /* 0x20000052ff567230 */ /* 0x100fe20000004100 */
[----:B------:R-:W-:Y:S01]  /*7820*/  F2FP.SATFINITE.E4M3.F32.PACK_AB_MERGE_C R53, R54, R53, RZ ;  /* 0x000000353635723e */ /* 0x000fe200048070ff */
[----:B------:R-:W-:Y:S02]  /*7830*/  HADD2.F32 R161, -RZ, R161.H1_H1 ;  /* 0x300000a1ffa17230 */ /* 0x000fe40000004100 */
[----:B------:R-:W-:Y:S01]  /*7840*/  FMUL.FTZ R165, R156, R163 ;  /* 0x000000a39ca57220 */ /* 0x000fe20000410000 */
[----:B------:R-:W-:-:S02]  /*7850*/  HADD2.F32 R82, -RZ, R82.H1_H1 ;  /* 0x30000052ff527230 */ /* 0x000fc40000004100 */
[----:B------:R-:W-:Y:S01]  /*7860*/  FMUL.FTZ R163, R86, R163 ;  /* 0x000000a356a37220 */ /* 0x000fe20000410000 */
[--C-:B------:R-:W-:Y:S01]  /*7870*/  HADD2.F32 R159, -RZ, R158.reuse.H0_H0 ;  /* 0x2000009eff9f7230 */ /* 0x100fe20000004100 */
[----:B------:R-:W-:Y:S01]  /*7880*/  F2FP.SATFINITE.E4M3.F32.PACK_AB_MERGE_C R52, R55, R52, RZ ;  /* 0x000000343734723e */ /* 0x000fe200048070ff */
[----:B------:R-:W-:Y:S02]  /*7890*/  HADD2.F32 R157, -RZ, R157.H1_H1 ;  /* 0x3000009dff9d7230 */ /* 0x000fe40000004100 */
[----:B------:R-:W-:Y:S01]  /*78a0*/  FMUL.FTZ R162, R82, R161 ;  /* 0x000000a152a27220 */ /* 0x000fe20000410000 */
[----:B------:R-:W-:Y:S01]  /*78b0*/  HADD2.F32 R158, -RZ, R158.H1_H1 ;  /* 0x3000009eff9e7230 */ /* 0x000fe20000004100 */
[----:B------:R-:W-:Y:S01]  /*78c0*/  F2FP.F16.E4M3.UNPACK_B R54, R85 ;  /* 0x00000055ff36723e */ /* 0x000fe200020006ff */
[----:B------:R-:W-:Y:S01]  /*78d0*/  FFMA.FTZ R165, R86, R159, -R165 ;  /* 0x0000009f56a57223 */ /* 0x000fe200000108a5 */
[----:B------:R-:W-:Y:S01]  /*78e0*/  F2FP.F16.E4M3.UNPACK_B R55, R51 ;  /* 0x00000033ff37723e */ /* 0x000fe200020006ff */
[----:B------:R-:W-:Y:S01]  /*78f0*/  FFMA.FTZ R86, R156, R159, R163 ;  /* 0x0000009f9c567223 */ /* 0x000fe200000100a3 */
[----:B------:R-:W-:Y:S01]  /*7900*/  F2FP.SATFINITE.E4M3.F32.PACK_AB_MERGE_C R84, R169, R84, R53 ;  /* 0x00000054a954723e */ /* 0x000fe20004807035 */
[C---:B------:R-:W-:Y:S01]  /*7910*/  FMUL.FTZ R171, R157.reuse, R161 ;  /* 0x000000a19dab7220 */ /* 0x040fe20000410000 */
[----:B------:R-:W-:Y:S01]  /*7920*/  F2FP.F16.E4M3.UNPACK_B R53, R81 ;  /* 0x00000051ff35723e */ /* 0x000fe200020006ff */
[----:B------:R-:W-:Y:S01]  /*7930*/  FFMA.FTZ R159, R157, R158, R162 ;  /* 0x0000009e9d9f7223 */ /* 0x000fe200000100a2 */
[----:B------:R-:W-:Y:S01]  /*7940*/  F2FP.SATFINITE.E4M3.F32.PACK_AB_MERGE_C R168, R175, R168, RZ ;  /* 0x000000a8afa8723e */ /* 0x000fe200048070ff */
[----:B------:R-:W-:Y:S01]  /*7950*/  HADD2.F32 R156, -RZ, R54.H0_H0 ;  /* 0x20000036ff9c7230 */ /* 0x000fe20000004100 */
[----:B------:R-:W-:Y:S01]  /*7960*/  F2FP.SATFINITE.E4M3.F32.PACK_AB_MERGE_C R80, R167, R80, R52 ;  /* 0x00000050a750723e */ /* 0x000fe20004807034 */
[----:B------:R-:W-:Y:S01]  /*7970*/  HADD2.F32 R161, -RZ, R55.H0_H0 ;  /* 0x20000037ffa17230 */ /* 0x000fe20000004100 */
[----:B------:R-:W-:Y:S01]  /*7980*/  F2FP.F16.E4M3.UNPACK_B R157, R50 ;  /* 0x00000032ff9d723e */ /* 0x000fe200020006ff */
[----:B------:R-:W-:-:S02]  /*7990*/  HADD2.F32 R52, -RZ, R53.H0_H0 ;  /* 0x20000035ff347230 */ /* 0x000fc40000004100 */
[----:B------:R-:W-:Y:S01]  /*79a0*/  FFMA.FTZ R82, R82, R158, -R171 ;  /* 0x0000009e52527223 */ /* 0x000fe200000108ab */
[----:B------:R-:W-:Y:S01]  /*79b0*/  F2FP.SATFINITE.E4M3.F32.PACK_AB_MERGE_C R86, R159, R86, R168 ;  /* 0x000000569f56723e */ /* 0x000fe200048070a8 */
[-C--:B------:R-:W-:Y:S01]  /*79c0*/  FMUL.FTZ R163, R156, R161.reuse ;  /* 0x000000a19ca37220 */ /* 0x080fe20000410000 */
[----:B------:R-:W-:Y:S02]  /*79d0*/  HADD2.F32 R159, -RZ, R157.H0_H0 ;  /* 0x2000009dff9f7230 */ /* 0x000fe40000004100 */
[C---:B------:R-:W-:Y:S01]  /*79e0*/  FMUL.FTZ R161, R52.reuse, R161 ;  /* 0x000000a134a17220 */ /* 0x040fe20000410000 */
[----:B------:R-:W-:Y:S01]  /*79f0*/  HADD2.F32 R158, -RZ, R55.H1_H1 ;  /* 0x30000037ff9e7230 */ /* 0x000fe20000004100 */
[----:B------:R-:W-:Y:S01]  /*7a00*/  F2FP.F16.E4M3.UNPACK_B R85, R85.H1 ;  /* 0x00000055ff55723e */ /* 0x000fe200030006ff */
[----:B------:R-:W-:Y:S02]  /*7a10*/  HADD2.F32 R54, -RZ, R54.H1_H1 ;  /* 0x30000036ff367230 */ /* 0x000fe40000004100 */
[----:B------:R-:W-:Y:S01]  /*7a20*/  FFMA.FTZ R52, R52, R159, -R163 ;  /* 0x0000009f34347223 */ /* 0x000fe200000108a3 */
[----:B------:R-:W-:-:S02]  /*7a30*/  HADD2.F32 R55, -RZ, R53.H1_H1 ;  /* 0x30000035ff377230 */ /* 0x000fc40000004100 */
[----:B------:R-:W-:Y:S01]  /*7a40*/  FFMA.FTZ R53, R156, R159, R161 ;  /* 0x0000009f9c357223 */ /* 0x000fe200000100a1 */
[----:B------:R-:W-:Y:S02]  /*7a50*/  HADD2.F32 R157, -RZ, R157.H1_H1 ;  /* 0x3000009dff9d7230 */ /* 0x000fe40000004100 */
[CC--:B------:R-:W-:Y:S01]  /*7a60*/  FMUL.FTZ R156, R54.reuse, R158.reuse ;  /* 0x0000009e369c7220 */ /* 0x0c0fe20000410000 */
[----:B------:R-:W-:Y:S01]  /*7a70*/  F2FP.F16.E4M3.UNPACK_B R81, R81.H1 ;  /* 0x00000051ff51723e */ /* 0x000fe200030006ff */
[C---:B------:R-:W-:Y:S01]  /*7a80*/  FMUL.FTZ R159, R55.reuse, R158 ;  /* 0x0000009e379f7220 */ /* 0x040fe20000410000 */
[----:B------:R-:W-:Y:S01]  /*7a90*/  F2FP.F16.E4M3.UNPACK_B R158, R51.H1 ;  /* 0x00000033ff9e723e */ /* 0x000fe200030006ff */
[-C--:B------:R-:W-:Y:S01]  /*7aa0*/  FFMA.FTZ R55, R55, R157.reuse, -R156 ;  /* 0x0000009d37377223 */ /* 0x080fe2000001089c */
[----:B------:R-:W-:Y:S02]  /*7ab0*/  HADD2.F32 R156, -RZ, R85.H0_H0 ;  /* 0x20000055ff9c7230 */ /* 0x000fe40000004100 */
[----:B------:R-:W-:Y:S01]  /*7ac0*/  FFMA.FTZ R54, R54, R157, R159 ;  /* 0x0000009d36367223 */ /* 0x000fe2000001009f */
[----:B------:R-:W-:Y:S01]  /*7ad0*/  F2FP.F16.E4M3.UNPACK_B R50, R50.H1 ;  /* 0x00000032ff32723e */ /* 0x000fe200030006ff */
[----:B------:R-:W-:Y:S01]  /*7ae0*/  HADD2.F32 R159, -RZ, R158.H0_H0 ;  /* 0x2000009eff9f7230 */ /* 0x000fe20000004100 */
[----:B------:R-:W-:Y:S01]  /*7af0*/  F2FP.SATFINITE.E4M3.F32.PACK_AB_MERGE_C R170, R173, R170, RZ ;  /* 0x000000aaadaa723e */ /* 0x000fe200048070ff */
[----:B------:R-:W-:Y:S01]  /*7b00*/  HADD2.F32 R51, -RZ, R81.H0_H0 ;  /* 0x20000051ff337230 */ /* 0x000fe20000004100 */
[----:B------:R-:W-:Y:S01]  /*7b10*/  F2FP.F16.E4M3.UNPACK_B R161, R49 ;  /* 0x00000031ffa1723e */ /* 0x000fe200020006ff */
[----:B------:R-:W-:-:S02]  /*7b20*/  HADD2.F32 R85, -RZ, R85.H1_H1 ;  /* 0x30000055ff557230 */ /* 0x000fc40000004100 */
[-C--:B------:R-:W-:Y:S01]  /*7b30*/  FMUL.FTZ R164, R156, R159.reuse ;  /* 0x0000009f9ca47220 */ /* 0x080fe20000410000 */
[----:B------:R-:W-:Y:S02]  /*7b40*/  HADD2.F32 R162, -RZ, R158.H1_H1 ;  /* 0x3000009effa27230 */ /* 0x000fe40000004100 */
[----:B------:R-:W-:Y:S01]  /*7b50*/  FMUL.FTZ R159, R51, R159 ;  /* 0x0000009f339f7220 */ /* 0x000fe20000410000 */
[----:B------:R-:W-:Y:S01]  /*7b60*/  HADD2.F32 R81, -RZ, R81.H1_H1 ;  /* 0x30000051ff517230 */ /* 0x000fe20000004100 */
[----:B------:R-:W-:Y:S01]  /*7b70*/  F2FP.SATFINITE.E4M3.F32.PACK_AB_MERGE_C R82, R82, R165, R170 ;  /* 0x000000a55252723e */ /* 0x000fe200048070aa */
[--C-:B------:R-:W-:Y:S02]  /*7b80*/  HADD2.F32 R157, -RZ, R50.reuse.H0_H0 ;  /* 0x20000032ff9d7230 */ /* 0x100fe40000004100 */
[----:B------:R-:W-:Y:S02]  /*7b90*/  HADD2.F32 R158, -RZ, R50.H1_H1 ;  /* 0x30000032ff9e7230 */ /* 0x000fe40000004100 */
[-C--:B------:R-:W-:Y:S01]  /*7ba0*/  FMUL.FTZ R50, R85, R162.reuse ;  /* 0x000000a255327220 */ /* 0x080fe20000410000 */
[C---:B------:R-:W-:Y:S01]  /*7bb0*/  FMUL.FTZ R162, R81.reuse, R162 ;  /* 0x000000a251a27220 */ /* 0x040fe20000410000 */
[----:B------:R-:W-:Y:S01]  /*7bc0*/  FFMA.FTZ R166, R156, R157, R159 ;  /* 0x0000009d9ca67223 */ /* 0x000fe2000001009f */
[----:B------:R-:W-:Y:S01]  /*7bd0*/  F2FP.F16.E4M3.UNPACK_B R156, R87 ;  /* 0x00000057ff9c723e */ /* 0x000fe200020006ff */
[-C--:B------:R-:W-:Y:S01]  /*7be0*/  FFMA.FTZ R168, R81, R158.reuse, -R50 ;  /* 0x0000009e51a87223 */ /* 0x080fe20000010832 */
[----:B------:R-:W-:Y:S01]  /*7bf0*/  FFMA.FTZ R167, R85, R158, R162 ;  /* 0x0000009e55a77223 */ /* 0x000fe200000100a2 */
[----:B------:R-:W-:Y:S01]  /*7c00*/  F2FP.F16.E4M3.UNPACK_B R50, R83 ;  /* 0x00000053ff32723e */ /* 0x000fe200020006ff */
[----:B------:R-:W-:Y:S01]  /*7c10*/  FFMA.FTZ R165, R51, R157, -R164 ;  /* 0x0000009d33a57223 */ /* 0x000fe200000108a4 */
[----:B------:R-:W-:Y:S01]  /*7c20*/  F2FP.F16.E4M3.UNPACK_B R87, R87.H1 ;  /* 0x00000057ff57723e */ /* 0x000fe200030006ff */
[----:B------:R-:W-:Y:S01]  /*7c30*/  HADD2.F32 R85, -RZ, R156.H0_H0 ;  /* 0x2000009cff557230 */ /* 0x000fe20000004100 */
[----:B------:R-:W-:Y:S01]  /*7c40*/  F2FP.F16.E4M3.UNPACK_B R162, R49.H1 ;  /* 0x00000031ffa2723e */ /* 0x000fe200030006ff */
[----:B------:R-:W-:Y:S01]  /*7c50*/  HADD2.F32 R164, -RZ, R161.H0_H0 ;  /* 0x200000a1ffa47230 */ /* 0x000fe20000004100 */
[----:B------:R-:W-:Y:S01]  /*7c60*/  F2FP.F16.E4M3.UNPACK_B R83, R83.H1 ;  /* 0x00000053ff53723e */ /* 0x000fe200030006ff */
[----:B------:R-:W-:Y:S01]  /*7c70*/  HADD2.F32 R51, -RZ, R50.H0_H0 ;  /* 0x20000032ff337230 */ /* 0x000fe20000004100 */
[-C--:B------:R-:W-:Y:S01]  /*7c80*/  F2FP.F16.E4M3.UNPACK_B R49, R48.reuse ;  /* 0x00000030ff31723e */ /* 0x080fe200020006ff */
[----:B------:R-:W-:Y:S01]  /*7c90*/  HADD2.F32 R163, -RZ, R162.H0_H0 ;  /* 0x200000a2ffa37230 */ /* 0x000fe20000004100 */
[----:B------:R-:W-:Y:S01]  /*7ca0*/  F2FP.F16.E4M3.UNPACK_B R157, R48.H1 ;  /* 0x00000030ff9d723e */ /* 0x000fe200030006ff */
[----:B------:R-:W-:-:S02]  /*7cb0*/  HADD2.F32 R48, -RZ, R87.H0_H0 ;  /* 0x20000057ff307230 */ /* 0x000fc40000004100 */
[-C--:B------:R-:W-:Y:S01]  /*7cc0*/  FMUL.FTZ R170, R85, R164.reuse ;  /* 0x000000a455aa7220 */ /* 0x080fe20000410000 */
[----:B------:R-:W-:Y:S02]  /*7cd0*/  HADD2.F32 R81, -RZ, R83.H0_H0 ;  /* 0x20000053ff517230 */ /* 0x000fe40000004100 */
[----:B------:R-:W-:Y:S01]  /*7ce0*/  FMUL.FTZ R164, R51, R164 ;  /* 0x000000a433a47220 */ /* 0x000fe20000410000 */
[----:B------:R-:W-:Y:S02]  /*7cf0*/  HADD2.F32 R158, -RZ, R49.H0_H0 ;  /* 0x20000031ff9e7230 */ /* 0x000fe40000004100 */
[-C--:B------:R-:W-:Y:S01]  /*7d00*/  FMUL.FTZ R172, R48, R163.reuse ;  /* 0x000000a330ac7220 */ /* 0x080fe20000410000 */
[----:B------:R-:W-:Y:S02]  /*7d10*/  HADD2.F32 R159, -RZ, R157.H0_H0 ;  /* 0x2000009dff9f7230 */ /* 0x000fe40000004100 */
[----:B------:R-:W-:Y:S01]  /*7d20*/  FMUL.FTZ R163, R81, R163 ;  /* 0x000000a351a37220 */ /* 0x000fe20000410000 */
[----:B------:R-:W-:-:S02]  /*7d30*/  HADD2.F32 R87, -RZ, R87.H1_H1 ;  /* 0x30000057ff577230 */ /* 0x000fc40000004100 */
[-C--:B------:R-:W-:Y:S01]  /*7d40*/  FFMA.FTZ R170, R51, R158.reuse, -R170 ;  /* 0x0000009e33aa7223 */ /* 0x080fe200000108aa */
[----:B------:R-:W-:Y:S02]  /*7d50*/  HADD2.F32 R162, -RZ, R162.H1_H1 ;  /* 0x300000a2ffa27230 */ /* 0x000fe40000004100 */
[----:B------:R-:W-:Y:S01]  /*7d60*/  FFMA.FTZ R164, R85, R158, R164 ;  /* 0x0000009e55a47223 */ /* 0x000fe200000100a4 */
[----:B------:R-:W-:Y:S02]  /*7d70*/  HADD2.F32 R83, -RZ, R83.H1_H1 ;  /* 0x30000053ff537230 */ /* 0x000fe40000004100 */
[----:B------:R-:W-:Y:S01]  /*7d80*/  FFMA.FTZ R163, R48, R159, R163 ;  /* 0x0000009f30a37223 */ /* 0x000fe200000100a3 */
[----:B------:R-:W-:Y:S02]  /*7d90*/  HADD2.F32 R156, -RZ, R156.H1_H1 ;  /* 0x3000009cff9c7230 */ /* 0x000fe40000004100 */
[----:B------:R-:W-:Y:S01]  /*7da0*/  FMUL.FTZ R158, R87, R162 ;  /* 0x000000a2579e7220 */ /* 0x000fe20000410000 */
[----:B------:R-:W-:-:S02]  /*7db0*/  HADD2.F32 R161, -RZ, R161.H1_H1 ;  /* 0x300000a1ffa17230 */ /* 0x000fc40000004100 */
[----:B------:R-:W-:Y:S01]  /*7dc0*/  FMUL.FTZ R162, R83, R162 ;  /* 0x000000a253a27220 */ /* 0x000fe20000410000 */
[----:B------:R-:W-:Y:S02]  /*7dd0*/  HADD2.F32 R50, -RZ, R50.H1_H1 ;  /* 0x30000032ff327230 */ /* 0x000fe40000004100 */
[----:B------:R-:W-:Y:S01]  /*7de0*/  FFMA.FTZ R172, R81, R159, -R172 ;  /* 0x0000009f51ac7223 */ /* 0x000fe200000108ac */
[----:B------:R-:W-:Y:S02]  /*7df0*/  HADD2.F32 R48, -RZ, R157.H1_H1 ;  /* 0x3000009dff307230 */ /* 0x000fe40000004100 */
[-C--:B------:R-:W-:Y:S01]  /*7e00*/  FMUL.FTZ R51, R156, R161.reuse ;  /* 0x000000a19c337220 */ /* 0x080fe20000410000 */
[----:B------:R-:W-:Y:S02]  /*7e10*/  HADD2.F32 R49, -RZ, R49.H1_H1 ;  /* 0x30000031ff317230 */ /* 0x000fe40000004100 */
[----:B------:R-:W-:Y:S01]  /*7e20*/  FMUL.FTZ R161, R50, R161 ;  /* 0x000000a132a17220 */ /* 0x000fe20000410000 */
[----:B------:R-:W-:Y:S01]  /*7e30*/  F2FP.SATFINITE.E4M3.F32.PACK_AB_MERGE_C R165, R168, R165, RZ ;  /* 0x000000a5a8a5723e */ /* 0x000fe200048070ff */
[-C--:B------:R-:W-:Y:S01]  /*7e40*/  FFMA.FTZ R83, R83, R48.reuse, -R158 ;  /* 0x0000003053537223 */ /* 0x080fe2000001089e */
[----:B------:R-:W-:Y:S01]  /*7e50*/  FFMA.FTZ R162, R87, R48, R162 ;  /* 0x0000003057a27223 */ /* 0x000fe200000100a2 */
[-C--:B------:R-:W-:Y:S01]  /*7e60*/  FFMA.FTZ R51, R50, R49.reuse, -R51 ;  /* 0x0000003132337223 */ /* 0x080fe20000010833 */
[----:B------:R-:W-:Y:S01]  /*7e70*/  FFMA.FTZ R161, R156, R49, R161 ;  /* 0x000000319ca17223 */ /* 0x000fe200000100a1 */
[----:B------:R-:W-:-:S02]  /*7e80*/  F2FP.SATFINITE.E4M3.F32.PACK_AB_MERGE_C R166, R167, R166, RZ ;  /* 0x000000a6a7a6723e */ /* 0x000fc400048070ff */
[----:B------:R-:W-:Y:S02]  /*7e90*/  F2FP.SATFINITE.E4M3.F32.PACK_AB_MERGE_C R83, R83, R172, RZ ;  /* 0x000000ac5353723e */ /* 0x000fe400048070ff */
[----:B------:R-:W-:Y:S02]  /*7ea0*/  F2FP.SATFINITE.E4M3.F32.PACK_AB_MERGE_C R162, R162, R163, RZ ;  /* 0x000000a3a2a2723e */ /* 0x000fe400048070ff */
[----:B------:R-:W-:Y:S02]  /*7eb0*/  F2FP.SATFINITE.E4M3.F32.PACK_AB_MERGE_C R81, R55, R52, R165 ;  /* 0x000000343751723e */ /* 0x000fe400048070a5 */
[----:B------:R-:W-:Y:S02]  /*7ec0*/  F2FP.SATFINITE.E4M3.F32.PACK_AB_MERGE_C R83, R51, R170, R83 ;  /* 0x000000aa3353723e */ /* 0x000fe40004807053 */
[----:B------:R-:W-:Y:S02]  /*7ed0*/  F2FP.SATFINITE.E4M3.F32.PACK_AB_MERGE_C R85, R54, R53, R166 ;  /* 0x000000353655723e */ /* 0x000fe400048070a6 */
[----:B------:R-:W-:-:S07]  /*7ee0*/  F2FP.SATFINITE.E4M3.F32.PACK_AB_MERGE_C R87, R161, R164, R162 ;  /* 0x000000a4a157723e */ /* 0x000fce00048070a2 */
.L_x_349:
[----:B------:R-:W-:Y:S05]  /*7ef0*/  BSYNC B2 ;  /* 0x0000000000027941 */ /* 0x000fea0003800000 */
.L_x_348:
[----:B------:R-:W-:Y:S01]  /*7f00*/  ISETP.GE.AND P3, PT, R155, R142, PT ;  /* 0x0000008e9b00720c */ /* 0x000fe20003f66270 */
[----:B------:R-:W-:-:S12]  /*7f10*/  ULDC.64 UR4, c[0x0][0x2d8] ;  /* 0x0000b60000047ab9 */ /* 0x000fd80000000a00 */
[--C-:B------:R-:W-:Y:S02]  /*7f20*/  @!P3 SHF.R.S32.HI R48, RZ, 0x1f, R155.reuse ;  /* 0x0000001fff30b819 */ /* 0x100fe4000001149b */
[----:B------:R-:W-:-:S04]  /*7f30*/  @!P3 IADD3 R50, P4, P6, R100, R134, R155 ;  /* 0x000000866432b210 */ /* 0x000fc80007e9e09b */
[----:B------:R-:W-:Y:S02]  /*7f40*/  @!P3 IADD3.X R151, R36, R151, R48, P4, P6 ;  /* 0x000000972497b210 */ /* 0x000fe400027ec430 */
[----:B------:R-:W-:-:S04]  /*7f50*/  IADD3 R48, P4, R154, UR4, RZ ;  /* 0x000000049a307c10 */ /* 0x000fc8000ff9e0ff */
[----:B------:R-:W-:Y:S02]  /*7f60*/  IADD3.X R49, R160, UR5, RZ, P4, !PT ;  /* 0x00000005a0317c10 */ /* 0x000fe4000a7fe4ff */
[----:B------:R-:W-:-:S03]  /*7f70*/  @!P3 IADD3 R50, P4, R50, UR4, RZ ;  /* 0x000000043232bc10 */ /* 0x000fc6000ff9e0ff */
[----:B-1----:R1:W-:Y:S01]  /*7f80*/  STG.E.128 desc[UR42][R48.64], R80 ;  /* 0x0000005030007986 */ /* 0x0023e2000c101d2a */
[----:B------:R-:W-:-:S05]  /*7f90*/  @!P3 IADD3.X R51, R151, UR5, RZ, P4, !PT ;  /* 0x000000059733bc10 */ /* 0x000fca000a7fe4ff */
[----:B--2---:R1:W-:Y:S04]  /*7fa0*/  @!P3 STG.E.128 desc[UR42][R50.64], R84 ;  /* 0x000000543200b986 */ /* 0x0043e8000c101d2a */
.L_x_347:
[----:B------:R-:W-:Y:S05]  /*7fb0*/  BSYNC B1 ;  /* 0x0000000000017941 */ /* 0x000fea0003800000 */
.L_x_346:
[----:B------:R-:W-:Y:S01]  /*7fc0*/  ISETP.GE.OR P3, PT, R234, R118, P0 ;  /* 0x00000076ea00720c */ /* 0x000fe20000766670 */
[----:B------:R-:W-:-:S12]  /*7fd0*/  BSSY B1, `(.L_x_350) ;  /* 0x00000fe000017945 */ /* 0x000fd80003800000 */
[----:B------:R-:W-:Y:S05]  /*7fe0*/  @P3 BRA `(.L_x_351) ;  /* 0x0000000c00f03947 */ /* 0x000fea0003800000 */
[----:B-1----:R-:W3:Y:S01]  /*7ff0*/  LDL R50, [R1+0x24] ;  /* 0x0000240001327983 */ /* 0x002ee20000100800 */
[----:B------:R-:W-:Y:S01]  /*8000*/  SHF.R.S32.HI R49, RZ, 0x1f, R234 ;  /* 0x0000001fff317819 */ /* 0x000fe200000114ea */
[-C--:B--2---:R-:W-:Y:S01]  /*8010*/  IMAD.WIDE.U32 R80, R234, R130.reuse, R128 ;  /* 0x00000082ea507225 */ /* 0x084fe200078e0080 */
[----:B------:R-:W-:Y:S01]  /*8020*/  ISETP.NE.AND P6, PT, R0, RZ, PT ;  /* 0x000000ff0000720c */ /* 0x000fe20003fc5270 */
[----:B------:R-:W-:Y:S02]  /*8030*/  BSSY B2, `(.L_x_352) ;  /* 0x00000ec000027945 */ /* 0x000fe40003800000 */
[----:B------:R-:W-:Y:S01]  /*8040*/  IMAD R48, R49, R130, RZ ;  /* 0x0000008231307224 */ /* 0x000fe200078e02ff */
[----:B------:R-:W-:-:S03]  /*8050*/  IADD3 R82, P3, P4, R100, R80, R38 ;  /* 0x0000005064527210 */ /* 0x000fc60007c7e026 */
[----:B------:R-:W-:Y:S01]  /*8060*/  IMAD R83, R234, R131, R48 ;  /* 0x00000083ea537224 */ /* 0x000fe200078e0230 */
[----:B------:R-:W-:-:S03]  /*8070*/  SEL R48, R123, R144, !P6 ;  /* 0x000000907b307207 */ /* 0x000fc60007000000 */
[----:B------:R-:W-:Y:S01]  /*8080*/  IMAD.IADD R83, R81, 0x1, R83 ;  /* 0x0000000151537824 */ /* 0x000fe200078e0253 */
[----:B------:R-:W-:-:S04]  /*8090*/  SHF.R.S32.HI R49, RZ, 0x1f, R48 ;  /* 0x0000001fff317819 */ /* 0x000fc80000011430 */
[----:B------:R-:W-:Y:S02]  /*80a0*/  LEA.HI R49, R49, R48, RZ, 0x5 ;  /* 0x0000003031317211 */ /* 0x000fe400078f28ff */
[----:B------:R-:W-:Y:S02]  /*80b0*/  IADD3.X R87, R36, R83, R105, P3, P4 ;  /* 0x0000005324577210 */ /* 0x000fe40001fe8469 */
[----:B------:R-:W-:-:S04]  /*80c0*/  LEA.HI.SX32 R49, R49, R104, 0x1b ;  /* 0x0000006831317211 */ /* 0x000fc800078fdaff */
[----:B------:R-:W-:Y:S02]  /*80d0*/  SHF.R.S32.HI R48, RZ, 0x1f, R49 ;  /* 0x0000001fff307819 */ /* 0x000fe40000011431 */
[----:B------:R-:W-:Y:S02]  /*80e0*/  SHF.L.U32 R85, R49, 0x4, RZ ;  /* 0x0000000431557819 */ /* 0x000fe400000006ff */
[----:B------:R-:W-:Y:S02]  /*80f0*/  LEA.HI R49, R48, R49, RZ, 0x3 ;  /* 0x0000003130317211 */ /* 0x000fe400078f18ff */
[----:B------:R-:W-:-:S03]  /*8100*/  LOP3.LUT R48, R30, 0x70, R85, 0xf8, !PT ;  /* 0x000000701e307812 */ /* 0x000fc600078ef855 */
[----:B------:R-:W-:Y:S01]  /*8110*/  IMAD.SHL.U32 R49, R49, 0x800, RZ ;  /* 0x0000080031317824 */ /* 0x000fe200078e00ff */
[----:B------:R-:W-:-:S04]  /*8120*/  LOP3.LUT R48, R48, R27, RZ, 0x3c, !PT ;  /* 0x0000001b30307212 */ /* 0x000fc800078e3cff */
[----:B------:R-:W-:-:S04]  /*8130*/  LOP3.LUT R49, R49, 0xffffc000, RZ, 0xc0, !PT ;  /* 0xffffc00031317812 */ /* 0x000fc800078ec0ff */
[----:B---3--:R-:W-:Y:S01]  /*8140*/  IADD3 R49, R48, R49, R50 ;  /* 0x0000003130317210 */ /* 0x008fe20007ffe032 */
[----:B------:R-:W-:-:S03]  /*8150*/  IMAD R48, R232, 0x8000, R120 ;  /* 0x00008000e8307824 */ /* 0x000fc600078e0278 */
[----:B------:R-:W-:Y:S01]  /*8160*/  LEA R50, R232, R49, 0xf ;  /* 0x00000031e8327211 */ /* 0x000fe200078e78ff */
[----:B------:R-:W-:-:S04]  /*8170*/  IMAD.IADD R48, R19, 0x1, R48 ;  /* 0x0000000113307824 */ /* 0x000fc800078e0230 */
[----:B------:R-:W-:Y:S02]  /*8180*/  IMAD.IADD R52, R19, 0x1, R50 ;  /* 0x0000000113347824 */ /* 0x000fe400078e0232 */
[----:B------:R-:W1:Y:S04]  /*8190*/  LDS.128 R48, [R48+0x28400] ;  /* 0x0284000030307984 */ /* 0x000e680000000c00 */
[----:B------:R-:W2:Y:S01]  /*81a0*/  LDS.128 R52, [R52+0x28400] ;  /* 0x0284000034347984 */ /* 0x000ea20000000c00 */
[----:B------:R-:W-:Y:S05]  /*81b0*/  @P2 BRA `(.L_x_353) ;  /* 0x0000000c004c2947 */ /* 0x000fea0003800000 */
[----:B------:R-:W-:Y:S01]  /*81c0*/  SHF.R.U32.HI R151, RZ, 0x8, R57 ;  /* 0x00000008ff977819 */ /* 0x000fe20000011639 */
[----:B-1----:R-:W-:Y:S01]  /*81d0*/  IMAD.MOV.U32 R60, RZ, RZ, R48 ;  /* 0x000000ffff3c7224 */ /* 0x002fe200078e0030 */
[----:B------:R-:W-:Y:S02]  /*81e0*/  LOP3.LUT R135, R57, 0xff0000ff, RZ, 0xc0, !PT ;  /* 0xff0000ff39877812 */ /* 0x000fe400078ec0ff */
[----:B------:R-:W-:Y:S02]  /*81f0*/  SHF.R.U32.HI R134, RZ, 0x8, R59 ;  /* 0x00000008ff867819 */ /* 0x000fe4000001163b */
[----:B------:R-:W-:Y:S02]  /*8200*/  SHF.R.U32.HI R62, RZ, 0x8, R63 ;  /* 0x00000008ff3e7819 */ /* 0x000fe4000001163f */
[----:B------:R-:W-:Y:S02]  /*8210*/  SHF.L.U32 R48, R151, 0x8, RZ ;  /* 0x0000000897307819 */ /* 0x000fe400000006ff */
[----:B------:R-:W-:-:S02]  /*8220*/  SHF.R.U32.HI R155, RZ, 0x10, R61 ;  /* 0x00000010ff9b7819 */ /* 0x000fc4000001163d */
[----:B------:R-:W-:Y:S02]  /*8230*/  SHF.R.U32.HI R84, RZ, 0x8, R61 ;  /* 0x00000008ff547819 */ /* 0x000fe4000001163d */
[----:B------:R-:W-:Y:S02]  /*8240*/  LOP3.LUT R58, R61, 0xff0000ff, RZ, 0xc0, !PT ;  /* 0xff0000ff3d3a7812 */ /* 0x000fe400078ec0ff */
[----:B------:R-:W-:Y:S02]  /*8250*/  SHF.R.U32.HI R86, RZ, 0x10, R63 ;  /* 0x00000010ff567819 */ /* 0x000fe4000001163f */
[----:B------:R-:W-:Y:S01]  /*8260*/  LOP3.LUT R61, R63, 0xff0000ff, RZ, 0xc0, !PT ;  /* 0xff0000ff3f3d7812 */ /* 0x000fe200078ec0ff */
[----:B--2---:R-:W-:Y:S01]  /*8270*/  IMAD.MOV.U32 R63, RZ, RZ, R52 ;  /* 0x000000ffff3f7224 */ /* 0x004fe200078e0034 */
[----:B------:R-:W-:Y:S01]  /*8280*/  SHF.R.U32.HI R154, RZ, 0x10, R57 ;  /* 0x00000010ff9a7819 */ /* 0x000fe20000011639 */
[----:B------:R-:W-:Y:S01]  /*8290*/  IMAD.SHL.U32 R52, R62, 0x100, RZ ;  /* 0x000001003e347824 */ /* 0x000fe200078e00ff */
[----:B------:R-:W-:Y:S01]  /*82a0*/  LOP3.LUT R135, R135, 0xff00, R48, 0xf8, !PT ;  /* 0x0000ff0087877812 */ /* 0x000fe200078ef830 */
[----:B------:R-:W-:Y:S01]  /*82b0*/  IMAD.SHL.U32 R48, R134, 0x100, RZ ;  /* 0x0000010086307824 */ /* 0x000fe200078e00ff */
[----:B------:R-:W-:Y:S01]  /*82c0*/  SHF.R.U32.HI R156, RZ, 0x10, R59 ;  /* 0x00000010ff9c7819 */ /* 0x000fe2000001163b */
[----:B------:R-:W-:Y:S01]  /*82d0*/  IMAD.MOV.U32 R57, RZ, RZ, R50 ;  /* 0x000000ffff397224 */ /* 0x000fe200078e0032 */
[----:B------:R-:W-:Y:S01]  /*82e0*/  LOP3.LUT R59, R59, 0xff0000ff, RZ, 0xc0, !PT ;  /* 0xff0000ff3b3b7812 */ /* 0x000fe200078ec0ff */
[----:B------:R-:W-:Y:S01]  /*82f0*/  IMAD.U32 R50, R154, 0x10000, RZ ;  /* 0x000100009a327824 */ /* 0x000fe200078e00ff */
[----:B------:R-:W-:-:S02]  /*8300*/  MOV R56, R49 ;  /* 0x0000003100387202 */ /* 0x000fc40000000f00 */
[----:B------:R-:W-:Y:S02]  /*8310*/  SHF.L.U32 R49, R84, 0x8, RZ ;  /* 0x0000000854317819 */ /* 0x000fe400000006ff */
[----:B------:R-:W-:Y:S02]  /*8320*/  LOP3.LUT R59, R59, 0xff00, R48, 0xf8, !PT ;  /* 0x0000ff003b3b7812 */ /* 0x000fe400078ef830 */
[----:B------:R-:W-:Y:S01]  /*8330*/  LOP3.LUT R154, R61, 0xff00, R52, 0xf8, !PT ;  /* 0x0000ff003d9a7812 */ /* 0x000fe200078ef834 */
[----:B------:R-:W-:Y:S01]  /*8340*/  IMAD.U32 R52, R155, 0x10000, RZ ;  /* 0x000100009b347824 */ /* 0x000fe200078e00ff */
[----:B------:R-:W-:Y:S02]  /*8350*/  SHF.L.U32 R48, R156, 0x10, RZ ;  /* 0x000000109c307819 */ /* 0x000fe400000006ff */
[----:B------:R-:W-:Y:S02]  /*8360*/  F2FP.F16.E4M3.UNPACK_B R134, R147.H1 ;  /* 0x00000093ff86723e */ /* 0x000fe400030006ff */
[----:B------:R-:W-:-:S02]  /*8370*/  F2FP.F16.E4M3.UNPACK_B R84, R63.H1 ;  /* 0x0000003fff54723e */ /* 0x000fc400030006ff */
[----:B------:R-:W-:Y:S02]  /*8380*/  F2FP.F16.E4M3.UNPACK_B R61, R60.H1 ;  /* 0x0000003cff3d723e */ /* 0x000fe400030006ff */
[----:B------:R-:W-:Y:S01]  /*8390*/  LOP3.LUT R151, R58, 0xff00, R49, 0xf8, !PT ;  /* 0x0000ff003a977812 */ /* 0x000fe200078ef831 */
[----:B------:R-:W-:Y:S01]  /*83a0*/  HADD2.F32 R49, -RZ, R134.H0_H0 ;  /* 0x20000086ff317230 */ /* 0x000fe20000004100 */
[----:B------:R-:W-:Y:S01]  /*83b0*/  LOP3.LUT R48, R59, 0xff0000, R48, 0xf8, !PT ;  /* 0x00ff00003b307812 */ /* 0x000fe200078ef830 */
[----:B------:R-:W-:Y:S01]  /*83c0*/  HADD2.F32 R59, -RZ, R84.H0_H0 ;  /* 0x20000054ff3b7230 */ /* 0x000fe20000004100 */
[----:B------:R-:W-:Y:S01]  /*83d0*/  F2FP.F16.E4M3.UNPACK_B R62, R150.H1 ;  /* 0x00000096ff3e723e */ /* 0x000fe200030006ff */
[----:B------:R-:W-:Y:S01]  /*83e0*/  HADD2.F32 R58, -RZ, R61.H0_H0 ;  /* 0x2000003dff3a7230 */ /* 0x000fe20000004100 */
[----:B------:R-:W-:Y:S01]  /*83f0*/  LOP3.LUT R50, R135, 0xff0000, R50, 0xf8, !PT ;  /* 0x00ff000087327812 */ /* 0x000fe200078ef832 */
[----:B------:R-:W-:Y:S02]  /*8400*/  IMAD.U32 R135, R86, 0x10000, RZ ;  /* 0x0001000056877824 */ /* 0x000fe400078e00ff */
[----:B------:R-:W-:Y:S01]  /*8410*/  FMUL.FTZ R155, R59, R49 ;  /* 0x000000313b9b7220 */ /* 0x000fe20000410000 */
[----:B------:R-:W-:-:S02]  /*8420*/  HADD2.F32 R86, -RZ, R62.H0_H0 ;  /* 0x2000003eff567230 */ /* 0x000fc40000004100 */
[----:B------:R-:W-:Y:S01]  /*8430*/  FMUL.FTZ R156, R58, R49 ;  /* 0x000000313a9c7220 */ /* 0x000fe20000410000 */
[----:B------:R-:W-:Y:S01]  /*8440*/  LOP3.LUT R52, R151, 0xff0000, R52, 0xf8, !PT ;  /* 0x00ff000097347812 */ /* 0x000fe200078ef834 */
[----:B------:R-:W-:Y:S01]  /*8450*/  HADD2.F32 R151, -RZ, R134.H1_H1 ;  /* 0x30000086ff977230 */ /* 0x000fe20000004100 */
[----:B------:R-:W-:Y:S01]  /*8460*/  LOP3.LUT R49, R154, 0xff0000, R135, 0xf8, !PT ;  /* 0x00ff00009a317812 */ /* 0x000fe200078ef887 */
[-C--:B------:R-:W-:Y:S01]  /*8470*/  FFMA.FTZ R58, R58, R86.reuse, -R155 ;  /* 0x000000563a3a7223 */ /* 0x080fe2000001089b */
[----:B------:R-:W-:Y:S01]  /*8480*/  FFMA.FTZ R59, R59, R86, R156 ;  /* 0x000000563b3b7223 */ /* 0x000fe2000001009c */
[----:B------:R-:W-:Y:S01]  /*8490*/  HADD2.F32 R135, -RZ, R62.H1_H1 ;  /* 0x3000003eff877230 */ /* 0x000fe20000004100 */
[----:B------:R-:W-:Y:S01]  /*84a0*/  F2FP.F16.E4M3.UNPACK_B R147, R147 ;  /* 0x00000093ff93723e */ /* 0x000fe200020006ff */
[----:B------:R-:W-:Y:S01]  /*84b0*/  HADD2.F32 R86, -RZ, R84.H1_H1 ;  /* 0x30000054ff567230 */ /* 0x000fe20000004100 */
[----:B------:R-:W-:Y:S01]  /*84c0*/  F2FP.F16.E4M3.UNPACK_B R60, R60 ;  /* 0x0000003cff3c723e */ /* 0x000fe200020006ff */
[----:B------:R-:W-:Y:S01]  /*84d0*/  HADD2.F32 R62, -RZ, R61.H1_H1 ;  /* 0x3000003dff3e7230 */ /* 0x000fe20000004100 */
[----:B------:R-:W-:Y:S01]  /*84e0*/  F2FP.F16.E4M3.UNPACK_B R63, R63 ;  /* 0x0000003fff3f723e */ /* 0x000fe200020006ff */
[----:B------:R-:W-:Y:S01]  /*84f0*/  HADD2.F32 R134, -RZ, R147.H0_H0 ;  /* 0x20000093ff867230 */ /* 0x000fe20000004100 */
[----:B------:R-:W-:Y:S01]  /*8500*/  F2FP.F16.E4M3.UNPACK_B R150, R150 ;  /* 0x00000096ff96723e */ /* 0x000fe200020006ff */
[-C--:B------:R-:W-:Y:S01]  /*8510*/  FMUL.FTZ R155, R86, R151.reuse ;  /* 0x00000097569b7220 */ /* 0x080fe20000410000 */
[----:B------:R-:W-:Y:S01]  /*8520*/  FMUL.FTZ R151, R62, R151 ;  /* 0x000000973e977220 */ /* 0x000fe20000410000 */
[----:B------:R-:W-:-:S02]  /*8530*/  HADD2.F32 R61, -RZ, R60.H0_H0 ;  /* 0x2000003cff3d7230 */ /* 0x000fc40000004100 */
[----:B------:R-:W-:Y:S02]  /*8540*/  HADD2.F32 R84, -RZ, R63.H0_H0 ;  /* 0x2000003fff547230 */ /* 0x000fe40000004100 */
[-C--:B------:R-:W-:Y:S01]  /*8550*/  FFMA.FTZ R155, R62, R135.reuse, -R155 ;  /* 0x000000873e9b7223 */ /* 0x080fe2000001089b */
[----:B------:R-:W-:Y:S01]  /*8560*/  FFMA.FTZ R160, R86, R135, R151 ;  /* 0x0000008756a07223 */ /* 0x000fe20000010097 */
[----:B------:R-:W-:Y:S02]  /*8570*/  HADD2.F32 R62, -RZ, R150.H0_H0 ;  /* 0x20000096ff3e7230 */ /* 0x000fe40000004100 */
[-C--:B------:R-:W-:Y:S01]  /*8580*/  FMUL.FTZ R135, R61, R134.reuse ;  /* 0x000000863d877220 */ /* 0x080fe20000410000 */
[----:B------:R-:W-:Y:S02]  /*8590*/  HADD2.F32 R147, -RZ, R147.H1_H1 ;  /* 0x30000093ff937230 */ /* 0x000fe40000004100 */
[----:B------:R-:W-:Y:S01]  /*85a0*/  FMUL.FTZ R86, R84, R134 ;  /* 0x0000008654567220 */ /* 0x000fe20000410000 */
[----:B------:R-:W-:-:S02]  /*85b0*/  HADD2.F32 R63, -RZ, R63.H1_H1 ;  /* 0x3000003fff3f7230 */ /* 0x000fc40000004100 */
[-C--:B------:R-:W-:Y:S01]  /*85c0*/  FFMA.FTZ R154, R84, R62.reuse, R135 ;  /* 0x0000003e549a7223 */ /* 0x080fe20000010087 */
[----:B------:R-:W-:Y:S02]  /*85d0*/  HADD2.F32 R60, -RZ, R60.H1_H1 ;  /* 0x3000003cff3c7230 */ /* 0x000fe40000004100 */
[----:B------:R-:W-:Y:S01]  /*85e0*/  FFMA.FTZ R151, R61, R62, -R86 ;  /* 0x0000003e3d977223 */ /* 0x000fe20000010856 */
[----:B------:R-:W-:Y:S02]  /*85f0*/  HADD2.F32 R150, -RZ, R150.H1_H1 ;  /* 0x30000096ff967230 */ /* 0x000fe40000004100 */
[-C--:B------:R-:W-:Y:S01]  /*8600*/  FMUL.FTZ R135, R63, R147.reuse ;  /* 0x000000933f877220 */ /* 0x080fe20000410000 */
[----:B------:R-:W-:Y:S01]  /*8610*/  F2FP.F16.E4M3.UNPACK_B R61, R148.H1 ;  /* 0x00000094ff3d723e */ /* 0x000fe200030006ff */
[C---:B------:R-:W-:Y:S01]  /*8620*/  FMUL.FTZ R158, R60.reuse, R147 ;  /* 0x000000933c9e7220 */ /* 0x040fe20000410000 */
[----:B------:R-:W-:Y:S01]  /*8630*/  F2FP.F16.E4M3.UNPACK_B R62, R54.H1 ;  /* 0x00000036ff3e723e */ /* 0x000fe200030006ff */
[----:B------:R-:W-:Y:S01]  /*8640*/  FFMA.FTZ R156, R60, R150, -R135 ;  /* 0x000000963c9c7223 */ /* 0x000fe20000010887 */
[----:B------:R-:W-:Y:S01]  /*8650*/  F2FP.F16.E4M3.UNPACK_B R86, R149.H1 ;  /* 0x00000095ff56723e */ /* 0x000fe200030006ff */
[----:B------:R-:W-:Y:S01]  /*8660*/  HADD2.F32 R134, -RZ, R61.H0_H0 ;  /* 0x2000003dff867230 */ /* 0x000fe20000004100 */
[----:B------:R-:W-:Y:S01]  /*8670*/  F2FP.F16.E4M3.UNPACK_B R60, R57.H1 ;  /* 0x00000039ff3c723e */ /* 0x000fe200030006ff */
[----:B------:R-:W-:-:S02]  /*8680*/  HADD2.F32 R84, -RZ, R62.H0_H0 ;  /* 0x2000003eff547230 */ /* 0x000fc40000004100 */
[----:B------:R-:W-:Y:S01]  /*8690*/  FFMA.FTZ R147, R63, R150, R158 ;  /* 0x000000963f937223 */ /* 0x000fe2000001009e */
[----:B------:R-:W-:Y:S01]  /*86a0*/  HADD2.F32 R135, -RZ, R61.H1_H1 ;  /* 0x3000003dff877230 */ /* 0x000fe20000004100 */
[----:B------:R-:W-:Y:S01]  /*86b0*/  F2FP.F16.E4M3.UNPACK_B R148, R148 ;  /* 0x00000094ff94723e */ /* 0x000fe200020006ff */
[----:B------:R-:W-:Y:S02]  /*86c0*/  HADD2.F32 R61, -RZ, R60.H0_H0 ;  /* 0x2000003cff3d7230 */ /* 0x000fe40000004100 */
[-C--:B------:R-:W-:Y:S01]  /*86d0*/  FMUL.FTZ R150, R84, R134.reuse ;  /* 0x0000008654967220 */ /* 0x080fe20000410000 */
[----:B------:R-:W-:Y:S01]  /*86e0*/  HADD2.F32 R63, -RZ, R86.H0_H0 ;  /* 0x20000056ff3f7230 */ /* 0x000fe20000004100 */
[----:B------:R-:W-:Y:S01]  /*86f0*/  F2FP.F16.E4M3.UNPACK_B R57, R57 ;  /* 0x00000039ff39723e */ /* 0x000fe200020006ff */
[----:B------:R-:W-:Y:S02]  /*8700*/  HADD2.F32 R62, -RZ, R62.H1_H1 ;  /* 0x3000003eff3e7230 */ /* 0x000fe40000004100 */
[----:B------:R-:W-:Y:S01]  /*8710*/  FMUL.FTZ R157, R61, R134 ;  /* 0x000000863d9d7220 */ /* 0x000fe20000410000 */
[----:B------:R-:W-:-:S02]  /*8720*/  HADD2.F32 R60, -RZ, R60.H1_H1 ;  /* 0x3000003cff3c7230 */ /* 0x000fc40000004100 */
[----:B------:R-:W-:Y:S01]  /*8730*/  FFMA.FTZ R150, R61, R63, -R150 ;  /* 0x0000003f3d967223 */ /* 0x000fe20000010896 */
[----:B------:R-:W-:Y:S02]  /*8740*/  HADD2.F32 R61, -RZ, R86.H1_H1 ;  /* 0x30000056ff3d7230 */ /* 0x000fe40000004100 */
[----:B------:R-:W-:Y:S01]  /*8750*/  FMUL.FTZ R159, R62, R135 ;  /* 0x000000873e9f7220 */ /* 0x000fe20000410000 */
[----:B------:R-:W-:Y:S01]  /*8760*/  FFMA.FTZ R157, R84, R63, R157 ;  /* 0x0000003f549d7223 */ /* 0x000fe2000001009d */
[C---:B------:R-:W-:Y:S01]  /*8770*/  FMUL.FTZ R135, R60.reuse, R135 ;  /* 0x000000873c877220 */ /* 0x040fe20000410000 */
[----:B------:R-:W-:Y:S01]  /*8780*/  F2FP.F16.E4M3.UNPACK_B R149, R149 ;  /* 0x00000095ff95723e */ /* 0x000fe200020006ff */
[-C--:B------:R-:W-:Y:S01]  /*8790*/  FFMA.FTZ R159, R60, R61.reuse, -R159 ;  /* 0x0000003d3c9f7223 */ /* 0x080fe2000001089f */
[----:B------:R-:W-:Y:S01]  /*87a0*/  F2FP.F16.E4M3.UNPACK_B R60, R54 ;  /* 0x00000036ff3c723e */ /* 0x000fe200020006ff */
[----:B------:R-:W-:Y:S01]  /*87b0*/  FFMA.FTZ R134, R62, R61, R135 ;  /* 0x0000003d3e867223 */ /* 0x000fe20000010087 */
[----:B------:R-:W-:Y:S01]  /*87c0*/  HADD2.F32 R63, -RZ, R148.H0_H0 ;  /* 0x20000094ff3f7230 */ /* 0x000fe20000004100 */
[----:B------:R-:W-:Y:S01]  /*87d0*/  F2FP.SATFINITE.E4M3.F32.PACK_AB_MERGE_C R58, R155, R58, RZ ;  /* 0x0000003a9b3a723e */ /* 0x000fe200048070ff */
[----:B------:R-:W-:Y:S01]  /*87e0*/  HADD2.F32 R54, -RZ, R57.H0_H0 ;  /* 0x20000039ff367230 */ /* 0x000fe20000004100 */
[----:B------:R-:W-:Y:S01]  /*87f0*/  F2FP.SATFINITE.E4M3.F32.PACK_AB_MERGE_C R160, R160, R59, RZ ;  /* 0x0000003ba0a0723e */ /* 0x000fe200048070ff */
[----:B------:R-:W-:Y:S01]  /*8800*/  HADD2.F32 R61, -RZ, R60.H0_H0 ;  /* 0x2000003cff3d7230 */ /* 0x000fe20000004100 */
[----:B------:R-:W-:Y:S01]  /*8810*/  F2FP.SATFINITE.E4M3.F32.PACK_AB_MERGE_C R150, R159, R150, RZ ;  /* 0x000000969f96723e */ /* 0x000fe200048070ff */
[----:B------:R-:W-:-:S02]  /*8820*/  HADD2.F32 R148, -RZ, R148.H1_H1 ;  /* 0x30000094ff947230 */ /* 0x000fc40000004100 */
[-C--:B------:R-:W-:Y:S01]  /*8830*/  FMUL.FTZ R84, R54, R63.reuse ;  /* 0x0000003f36547220 */ /* 0x080fe20000410000 */
[----:B------:R-:W-:Y:S02]  /*8840*/  HADD2.F32 R60, -RZ, R60.H1_H1 ;  /* 0x3000003cff3c7230 */ /* 0x000fe40000004100 */
[----:B------:R-:W-:Y:S01]  /*8850*/  FMUL.FTZ R135, R61, R63 ;  /* 0x0000003f3d877220 */ /* 0x000fe20000410000 */
[----:B------:R-:W-:Y:S01]  /*8860*/  HADD2.F32 R57, -RZ, R57.H1_H1 ;  /* 0x30000039ff397230 */ /* 0x000fe20000004100 */
[----:B------:R-:W-:Y:S01]  /*8870*/  F2FP.SATFINITE.E4M3.F32.PACK_AB_MERGE_C R59, R156, R151, R58 ;  /* 0x000000979c3b723e */ /* 0x000fe2000480703a */
[--C-:B------:R-:W-:Y:S02]  /*8880*/  HADD2.F32 R62, -RZ, R149.reuse.H0_H0 ;  /* 0x20000095ff3e7230 */ /* 0x100fe40000004100 */
[-C--:B------:R-:W-:Y:S01]  /*8890*/  FMUL.FTZ R86, R60, R148.reuse ;  /* 0x000000943c567220 */ /* 0x080fe20000410000 */
[----:B------:R-:W-:Y:S02]  /*88a0*/  HADD2.F32 R149, -RZ, R149.H1_H1 ;  /* 0x30000095ff957230 */ /* 0x000fe40000004100 */
[----:B------:R-:W-:Y:S01]  /*88b0*/  FMUL.FTZ R63, R57, R148 ;  /* 0x00000094393f7220 */ /* 0x000fe20000410000 */
[----:B------:R-:W-:Y:S01]  /*88c0*/  F2FP.SATFINITE.E4M3.F32.PACK_AB_MERGE_C R134, R134, R157, RZ ;  /* 0x0000009d8686723e */ /* 0x000fe200048070ff */
[-C--:B------:R-:W-:Y:S01]  /*88d0*/  FFMA.FTZ R54, R54, R62.reuse, -R135 ;  /* 0x0000003e36367223 */ /* 0x080fe20000010887 */
[----:B------:R-:W-:Y:S01]  /*88e0*/  FFMA.FTZ R84, R61, R62, R84 ;  /* 0x0000003e3d547223 */ /* 0x000fe20000010054 */
[----:B------:R-:W-:Y:S01]  /*88f0*/  F2FP.F16.E4M3.UNPACK_B R135, R52 ;  /* 0x00000034ff87723e */ /* 0x000fe200020006ff */
[-C--:B------:R-:W-:Y:S01]  /*8900*/  FFMA.FTZ R57, R57, R149.reuse, -R86 ;  /* 0x0000009539397223 */ /* 0x080fe20000010856 */
[----:B------:R-:W-:Y:S01]  /*8910*/  F2FP.F16.E4M3.UNPACK_B R61, R56 ;  /* 0x00000038ff3d723e */ /* 0x000fe200020006ff */
[----:B------:R-:W-:Y:S01]  /*8920*/  FFMA.FTZ R149, R60, R149, R63 ;  /* 0x000000953c957223 */ /* 0x000fe2000001003f */
[----:B------:R-:W-:-:S02]  /*8930*/  F2FP.F16.E4M3.UNPACK_B R62, R53 ;  /* 0x00000035ff3e723e */ /* 0x000fc400020006ff */
[----:B------:R-:W-:Y:S01]  /*8940*/  F2FP.SATFINITE.E4M3.F32.PACK_AB_MERGE_C R58, R147, R154, R160 ;  /* 0x0000009a933a723e */ /* 0x000fe200048070a0 */
[----:B------:R-:W-:Y:S01]  /*8950*/  HADD2.F32 R147, -RZ, R135.H0_H0 ;  /* 0x20000087ff937230 */ /* 0x000fe20000004100 */
[----:B------:R-:W-:Y:S01]  /*8960*/  F2FP.F16.E4M3.UNPACK_B R86, R50 ;  /* 0x00000032ff56723e */ /* 0x000fe200020006ff */
[----:B------:R-:W-:Y:S01]  /*8970*/  HADD2.F32 R60, -RZ, R61.H0_H0 ;  /* 0x2000003dff3c7230 */ /* 0x000fe20000004100 */
[----:B------:R-:W-:Y:S01]  /*8980*/  F2FP.SATFINITE.E4M3.F32.PACK_AB_MERGE_C R57, R57, R54, R150 ;  /* 0x000000363939723e */ /* 0x000fe20004807096 */
[----:B------:R-:W-:Y:S01]  /*8990*/  HADD2.F32 R63, -RZ, R62.H0_H0 ;  /* 0x2000003eff3f7230 */ /* 0x000fe20000004100 */
[----:B------:R-:W-:Y:S01]  /*89a0*/  F2FP.SATFINITE.E4M3.F32.PACK_AB_MERGE_C R54, R149, R84, R134 ;  /* 0x000000549536723e */ /* 0x000fe20004807086 */
[----:B------:R-:W-:Y:S02]  /*89b0*/  HADD2.F32 R134, -RZ, R86.H0_H0 ;  /* 0x20000056ff867230 */ /* 0x000fe40000004100 */
[----:B------:R-:W-:Y:S01]  /*89c0*/  FMUL.FTZ R148, R60, R147 ;  /* 0x000000933c947220 */ /* 0x000fe20000410000 */
[----:B------:R-:W-:-:S02]  /*89d0*/  HADD2.F32 R84, -RZ, R62.H1_H1 ;  /* 0x3000003eff547230 */ /* 0x000fc40000004100 */
[C---:B------:R-:W-:Y:S01]  /*89e0*/  FMUL.FTZ R149, R63.reuse, R147 ;  /* 0x000000933f957220 */ /* 0x040fe20000410000 */
[----:B------:R-:W-:Y:S01]  /*89f0*/  HADD2.F32 R135, -RZ, R135.H1_H1 ;  /* 0x30000087ff877230 */ /* 0x000fe20000004100 */
[----:B------:R-:W-:Y:S01]  /*8a00*/  F2FP.F16.E4M3.UNPACK_B R53, R53.H1 ;  /* 0x00000035ff35723e */ /* 0x000fe200030006ff */
[----:B------:R-:W-:Y:S02]  /*8a10*/  HADD2.F32 R62, -RZ, R61.H1_H1 ;  /* 0x3000003dff3e7230 */ /* 0x000fe40000004100 */
[----:B------:R-:W-:Y:S01]  /*8a20*/  FFMA.FTZ R61, R63, R134, R148 ;  /* 0x000000863f3d7223 */ /* 0x000fe20000010094 */
[----:B------:R-:W-:Y:S02]  /*8a30*/  HADD2.F32 R63, -RZ, R86.H1_H1 ;  /* 0x30000056ff3f7230 */ /* 0x000fe40000004100 */
[-C--:B------:R-:W-:Y:S01]  /*8a40*/  FMUL.FTZ R147, R84, R135.reuse ;  /* 0x0000008754937220 */ /* 0x080fe20000410000 */
[----:B------:R-:W-:Y:S01]  /*8a50*/  F2FP.F16.E4M3.UNPACK_B R86, R52.H1 ;  /* 0x00000034ff56723e */ /* 0x000fe200030006ff */
[----:B------:R-:W-:Y:S01]  /*8a60*/  FMUL.FTZ R135, R62, R135 ;  /* 0x000000873e877220 */ /* 0x000fe20000410000 */
[----:B------:R-:W-:Y:S01]  /*8a70*/  F2FP.F16.E4M3.UNPACK_B R56, R56.H1 ;  /* 0x00000038ff38723e */ /* 0x000fe200030006ff */
[----:B------:R-:W-:Y:S01]  /*8a80*/  FFMA.FTZ R60, R60, R134, -R149 ;  /* 0x000000863c3c7223 */ /* 0x000fe20000010895 */
[-C--:B------:R-:W-:Y:S01]  /*8a90*/  FFMA.FTZ R149, R62, R63.reuse, -R147 ;  /* 0x0000003f3e957223 */ /* 0x080fe20000010893 */
[----:B------:R-:W-:Y:S01]  /*8aa0*/  FFMA.FTZ R150, R84, R63, R135 ;  /* 0x0000003f54967223 */ /* 0x000fe20000010087 */
[--C-:B------:R-:W-:Y:S01]  /*8ab0*/  HADD2.F32 R62, -RZ, R53.reuse.H0_H0 ;  /* 0x20000035ff3e7230 */ /* 0x100fe20000004100 */
[----:B------:R-:W-:Y:S01]  /*8ac0*/  F2FP.F16.E4M3.UNPACK_B R50, R50.H1 ;  /* 0x00000032ff32723e */ /* 0x000fe200030006ff */
[----:B------:R-:W-:Y:S01]  /*8ad0*/  HADD2.F32 R135, -RZ, R86.H0_H0 ;  /* 0x20000056ff877230 */ /* 0x000fe20000004100 */
[----:B------:R-:W-:Y:S01]  /*8ae0*/  F2FP.F16.E4M3.UNPACK_B R134, R49.H1 ;  /* 0x00000031ff86723e */ /* 0x000fe200030006ff */
[----:B------:R-:W-:-:S02]  /*8af0*/  HADD2.F32 R53, -RZ, R53.H1_H1 ;  /* 0x30000035ff357230 */ /* 0x000fc40000004100 */
[----:B------:R-:W-:Y:S02]  /*8b00*/  HADD2.F32 R86, -RZ, R86.H1_H1 ;  /* 0x30000056ff567230 */ /* 0x000fe40000004100 */
[-C--:B------:R-:W-:Y:S01]  /*8b10*/  FMUL.FTZ R147, R62, R135.reuse ;  /* 0x000000873e937220 */ /* 0x080fe20000410000 */
[--C-:B------:R-:W-:Y:S02]  /*8b20*/  HADD2.F32 R52, -RZ, R56.reuse.H0_H0 ;  /* 0x20000038ff347230 */ /* 0x100fe40000004100 */
[----:B------:R-:W-:Y:S02]  /*8b30*/  HADD2.F32 R56, -RZ, R56.H1_H1 ;  /* 0x30000038ff387230 */ /* 0x000fe40000004100 */
[----:B------:R-:W-:Y:S01]  /*8b40*/  FMUL.FTZ R155, R53, R86 ;  /* 0x00000056359b7220 */ /* 0x000fe20000410000 */
[--C-:B------:R-:W-:Y:S02]  /*8b50*/  HADD2.F32 R84, -RZ, R50.reuse.H1_H1 ;  /* 0x30000032ff547230 */ /* 0x100fe40000004100 */
[----:B------:R-:W-:Y:S01]  /*8b60*/  FMUL.FTZ R135, R52, R135 ;  /* 0x0000008734877220 */ /* 0x000fe20000410000 */
[----:B------:R-:W-:-:S02]  /*8b70*/  HADD2.F32 R63, -RZ, R50.H0_H0 ;  /* 0x20000032ff3f7230 */ /* 0x000fc40000004100 */
[C---:B------:R-:W-:Y:S01]  /*8b80*/  FMUL.FTZ R86, R56.reuse, R86 ;  /* 0x0000005638567220 */ /* 0x040fe20000410000 */
[----:B------:R-:W-:Y:S01]  /*8b90*/  F2FP.F16.E4M3.UNPACK_B R50, R51 ;  /* 0x00000033ff32723e */ /* 0x000fe200020006ff */
[-C--:B------:R-:W-:Y:S01]  /*8ba0*/  FFMA.FTZ R156, R56, R84.reuse, -R155 ;  /* 0x00000054389c7223 */ /* 0x080fe2000001089b */
[----:B------:R-:W-:Y:S01]  /*8bb0*/  F2FP.F16.E4M3.UNPACK_B R56, R55 ;  /* 0x00000037ff38723e */ /* 0x000fe200020006ff */
[----:B------:R-:W-:Y:S01]  /*8bc0*/  FFMA.FTZ R155, R53, R84, R86 ;  /* 0x00000054359b7223 */ /* 0x000fe20000010056 */
[----:B------:R-:W-:Y:S01]  /*8bd0*/  F2FP.F16.E4M3.UNPACK_B R51, R51.H1 ;  /* 0x00000033ff33723e */ /* 0x000fe200030006ff */
[----:B------:R-:W-:Y:S01]  /*8be0*/  FFMA.FTZ R151, R52, R63, -R147 ;  /* 0x0000003f34977223 */ /* 0x000fe20000010893 */
[----:B------:R-:W-:Y:S01]  /*8bf0*/  F2FP.F16.E4M3.UNPACK_B R55, R55.H1 ;  /* 0x00000037ff37723e */ /* 0x000fe200030006ff */
[----:B------:R-:W-:Y:S01]  /*8c00*/  FFMA.FTZ R154, R62, R63, R135 ;  /* 0x0000003f3e9a7223 */ /* 0x000fe20000010087 */
[----:B------:R-:W-:Y:S01]  /*8c10*/  F2FP.F16.E4M3.UNPACK_B R86, R49 ;  /* 0x00000031ff56723e */ /* 0x000fe200020006ff */
[----:B------:R-:W-:Y:S01]  /*8c20*/  HADD2.F32 R53, -RZ, R51.H0_H0 ;  /* 0x20000033ff357230 */ /* 0x000fe20000004100 */
[-C--:B------:R-:W-:Y:S01]  /*8c30*/  F2FP.F16.E4M3.UNPACK_B R49, R48.reuse ;  /* 0x00000030ff31723e */ /* 0x080fe200020006ff */
[----:B------:R-:W-:Y:S01]  /*8c40*/  HADD2.F32 R148, -RZ, R134.H0_H0 ;  /* 0x20000086ff947230 */ /* 0x000fe20000004100 */
[----:B------:R-:W-:Y:S01]  /*8c50*/  F2FP.F16.E4M3.UNPACK_B R63, R48.H1 ;  /* 0x00000030ff3f723e */ /* 0x000fe200030006ff */
[----:B------:R-:W-:Y:S01]  /*8c60*/  HADD2.F32 R48, -RZ, R55.H0_H0 ;  /* 0x20000037ff307230 */ /* 0x000fe20000004100 */
[----:B------:R-:W-:Y:S01]  /*8c70*/  F2FP.SATFINITE.E4M3.F32.PACK_AB_MERGE_C R151, R156, R151, RZ ;  /* 0x000000979c97723e */ /* 0x000fe200048070ff */
[----:B------:R-:W-:-:S02]  /*8c80*/  HADD2.F32 R62, -RZ, R56.H0_H0 ;  /* 0x20000038ff3e7230 */ /* 0x000fc40000004100 */
[-C--:B------:R-:W-:Y:S01]  /*8c90*/  FMUL.FTZ R159, R53, R148.reuse ;  /* 0x00000094359f7220 */ /* 0x080fe20000410000 */
[----:B------:R-:W-:Y:S02]  /*8ca0*/  HADD2.F32 R147, -RZ, R86.H0_H0 ;  /* 0x20000056ff937230 */ /* 0x000fe40000004100 */
[----:B------:R-:W-:Y:S01]  /*8cb0*/  FMUL.FTZ R158, R48, R148 ;  /* 0x00000094309e7220 */ /* 0x000fe20000410000 */
[----:B------:R-:W-:Y:S01]  /*8cc0*/  HADD2.F32 R84, -RZ, R63.H0_H0 ;  /* 0x2000003fff547230 */ /* 0x000fe20000004100 */
[----:B------:R-:W-:Y:S01]  /*8cd0*/  F2FP.SATFINITE.E4M3.F32.PACK_AB_MERGE_C R154, R155, R154, RZ ;  /* 0x0000009a9b9a723e */ /* 0x000fe200048070ff */
[----:B------:R-:W-:Y:S02]  /*8ce0*/  HADD2.F32 R52, -RZ, R50.H0_H0 ;  /* 0x20000032ff347230 */ /* 0x000fe40000004100 */
[----:B------:R-:W-:Y:S01]  /*8cf0*/  FMUL.FTZ R157, R62, R147 ;  /* 0x000000933e9d7220 */ /* 0x000fe20000410000 */
[----:B------:R-:W-:Y:S02]  /*8d00*/  HADD2.F32 R135, -RZ, R49.H0_H0 ;  /* 0x20000031ff877230 */ /* 0x000fe40000004100 */
[----:B------:R-:W-:Y:S01]  /*8d10*/  FFMA.FTZ R158, R53, R84, -R158 ;  /* 0x00000054359e7223 */ /* 0x000fe2000001089e */
[----:B------:R-:W-:-:S02]  /*8d20*/  HADD2.F32 R55, -RZ, R55.H1_H1 ;  /* 0x30000037ff377230 */ /* 0x000fc40000004100 */
[----:B------:R-:W-:Y:S01]  /*8d30*/  FFMA.FTZ R159, R48, R84, R159 ;  /* 0x00000054309f7223 */ /* 0x000fe2000001009f */
[----:B------:R-:W-:Y:S02]  /*8d40*/  HADD2.F32 R134, -RZ, R134.H1_H1 ;  /* 0x30000086ff867230 */ /* 0x000fe40000004100 */
[C---:B------:R-:W-:Y:S01]  /*8d50*/  FMUL.FTZ R147, R52.reuse, R147 ;  /* 0x0000009334937220 */ /* 0x040fe20000410000 */
[----:B------:R-:W-:Y:S02]  /*8d60*/  HADD2.F32 R51, -RZ, R51.H1_H1 ;  /* 0x30000033ff337230 */ /* 0x000fe40000004100 */
[----:B------:R-:W-:Y:S01]  /*8d70*/  FFMA.FTZ R157, R52, R135, -R157 ;  /* 0x00000087349d7223 */ /* 0x000fe2000001089d */
[----:B------:R-:W-:Y:S02]  /*8d80*/  HADD2.F32 R56, -RZ, R56.H1_H1 ;  /* 0x30000038ff387230 */ /* 0x000fe40000004100 */
[----:B------:R-:W-:Y:S01]  /*8d90*/  FMUL.FTZ R52, R55, R134 ;  /* 0x0000008637347220 */ /* 0x000fe20000410000 */
[----:B------:R-:W-:-:S02]  /*8da0*/  HADD2.F32 R53, -RZ, R86.H1_H1 ;  /* 0x30000056ff357230 */ /* 0x000fc40000004100 */
[C---:B------:R-:W-:Y:S01]  /*8db0*/  FMUL.FTZ R134, R51.reuse, R134 ;  /* 0x0000008633867220 */ /* 0x040fe20000410000 */
[----:B------:R-:W-:Y:S02]  /*8dc0*/  HADD2.F32 R48, -RZ, R63.H1_H1 ;  /* 0x3000003fff307230 */ /* 0x000fe40000004100 */
[----:B------:R-:W-:Y:S01]  /*8dd0*/  FFMA.FTZ R147, R62, R135, R147 ;  /* 0x000000873e937223 */ /* 0x000fe20000010093 */
[----:B------:R-:W-:Y:S02]  /*8de0*/  HADD2.F32 R50, -RZ, R50.H1_H1 ;  /* 0x30000032ff327230 */ /* 0x000fe40000004100 */
[-C--:B------:R-:W-:Y:S01]  /*8df0*/  FMUL.FTZ R63, R56, R53.reuse ;  /* 0x00000035383f7220 */ /* 0x080fe20000410000 */
[----:B------:R-:W-:Y:S02]  /*8e00*/  HADD2.F32 R49, -RZ, R49.H1_H1 ;  /* 0x30000031ff317230 */ /* 0x000fe40000004100 */
[-C--:B------:R-:W-:Y:S01]  /*8e10*/  FFMA.FTZ R51, R51, R48.reuse, -R52 ;  /* 0x0000003033337223 */ /* 0x080fe20000010834 */
[----:B------:R-:W-:Y:S01]  /*8e20*/  FFMA.FTZ R134, R55, R48, R134 ;  /* 0x0000003037867223 */ /* 0x000fe20000010086 */
[C---:B------:R-:W-:Y:S01]  /*8e30*/  FMUL.FTZ R53, R50.reuse, R53 ;  /* 0x0000003532357220 */ /* 0x040fe20000410000 */
[----:B------:R-:W-:Y:S01]  /*8e40*/  MOV R48, R59 ;  /* 0x0000003b00307202 */ /* 0x000fe20000000f00 */
[-C--:B------:R-:W-:Y:S01]  /*8e50*/  FFMA.FTZ R50, R50, R49.reuse, -R63 ;  /* 0x0000003132327223 */ /* 0x080fe2000001083f */
[----:B------:R-:W-:Y:S01]  /*8e60*/  F2FP.SATFINITE.E4M3.F32.PACK_AB_MERGE_C R51, R51, R158, RZ ;  /* 0x0000009e3333723e */ /* 0x000fe200048070ff */
[----:B------:R-:W-:Y:S01]  /*8e70*/  FFMA.FTZ R56, R56, R49, R53 ;  /* 0x0000003138387223 */ /* 0x000fe20000010035 */
[----:B------:R-:W-:Y:S01]  /*8e80*/  F2FP.SATFINITE.E4M3.F32.PACK_AB_MERGE_C R134, R134, R159, RZ ;  /* 0x0000009f8686723e */ /* 0x000fe200048070ff */
[----:B------:R-:W-:Y:S01]  /*8e90*/  IMAD.MOV.U32 R52, RZ, RZ, R58 ;  /* 0x000000ffff347224 */ /* 0x000fe200078e003a */
[----:B------:R-:W-:Y:S01]  /*8ea0*/  F2FP.SATFINITE.E4M3.F32.PACK_AB_MERGE_C R51, R50, R157, R51 ;  /* 0x0000009d3233723e */ /* 0x000fe20004807033 */
[----:B------:R-:W-:Y:S01]  /*8eb0*/  IMAD.MOV.U32 R50, RZ, RZ, R57 ;  /* 0x000000ffff327224 */ /* 0x000fe200078e0039 */
[----:B------:R-:W-:-:S02]  /*8ec0*/  F2FP.SATFINITE.E4M3.F32.PACK_AB_MERGE_C R49, R149, R60, R151 ;  /* 0x0000003c9531723e */ /* 0x000fc40004807097 */
[----:B------:R-:W-:Y:S02]  /*8ed0*/  F2FP.SATFINITE.E4M3.F32.PACK_AB_MERGE_C R53, R150, R61, R154 ;  /* 0x0000003d9635723e */ /* 0x000fe4000480709a */
[----:B------:R-:W-:-:S07]  /*8ee0*/  F2FP.SATFINITE.E4M3.F32.PACK_AB_MERGE_C R55, R56, R147, R134 ;  /* 0x000000933837723e */ /* 0x000fce0004807086 */
.L_x_353:
[----:B------:R-:W-:Y:S05]  /*8ef0*/  BSYNC B2 ;  /* 0x0000000000027941 */ /* 0x000fea0003800000 */
.L_x_352:
        /* <DEDUP_REMOVED lines=11> */
.L_x_351:
[----:B------:R-:W-:Y:S05]  /*8fb0*/  BSYNC B1 ;  /* 0x0000000000017941 */ /* 0x000fea0003800000 */
.L_x_350:
[----:B------:R-:W-:Y:S01]  /*8fc0*/  ISETP.GE.OR P3, PT, R233, R118, P0 ;  /* 0x00000076e900720c */ /* 0x000fe20000766670 */
[----:B------:R-:W-:-:S12]  /*8fd0*/  BSSY B1, `(.L_x_354) ;  /* 0x00000ff000017945 */ /* 0x000fd80003800000 */
[----:B------:R-:W-:Y:S05]  /*8fe0*/  @P3 BRA `(.L_x_355) ;  /* 0x0000000c00f43947 */ /* 0x000fea0003800000 */
[----:B-1-3--:R-:W3:Y:S01]  /*8ff0*/  LDL R50, [R1+0x20] ;  /* 0x0000200001327983 */ /* 0x00aee20000100800 */
[----:B------:R-:W-:Y:S01]  /*9000*/  SHF.R.S32.HI R49, RZ, 0x1f, R233 ;  /* 0x0000001fff317819 */ /* 0x000fe200000114e9 */
[-C--:B--2---:R-:W-:Y:S01]  /*9010*/  IMAD.WIDE.U32 R56, R233, R130.reuse, R128 ;  /* 0x00000082e9387225 */ /* 0x084fe200078e0080 */
[----:B------:R-:W-:Y:S01]  /*9020*/  ISETP.NE.AND P6, PT, R0, RZ, PT ;  /* 0x000000ff0000720c */ /* 0x000fe20003fc5270 */
[----:B------:R-:W-:Y:S02]  /*9030*/  BSSY B2, `(.L_x_356) ;  /* 0x00000ed000027945 */ /* 0x000fe40003800000 */
[----:B------:R-:W-:Y:S01]  /*9040*/  IMAD R48, R49, R130, RZ ;  /* 0x0000008231307224 */ /* 0x000fe200078e02ff */
[----:B------:R-:W-:-:S03]  /*9050*/  IADD3 R58, P3, P4, R100, R56, R38 ;  /* 0x00000038643a7210 */ /* 0x000fc60007c7e026 */
[----:B------:R-:W-:Y:S01]  /*9060*/  IMAD R59, R233, R131, R48 ;  /* 0x00000083e93b7224 */ /* 0x000fe200078e0230 */
[----:B------:R-:W-:-:S04]  /*9070*/  SEL R48, R123, R144, !P6 ;  /* 0x000000907b307207 */ /* 0x000fc80007000000 */
[----:B------:R-:W-:Y:S02]  /*9080*/  SHF.R.S32.HI R49, RZ, 0x1f, R48 ;  /* 0x0000001fff317819 */ /* 0x000fe40000011430 */
[----:B------:R-:W-:Y:S02]  /*9090*/  IADD3 R59, R57, R59, RZ ;  /* 0x0000003b393b7210 */ /* 0x000fe40007ffe0ff */
[----:B------:R-:W-:Y:S02]  /*90a0*/  LEA.HI R49, R49, R48, RZ, 0x5 ;  /* 0x0000003031317211 */ /* 0x000fe400078f28ff */
[----:B------:R-:W-:Y:S02]  /*90b0*/  IADD3.X R80, R36, R59, R105, P3, P4 ;  /* 0x0000003b24507210 */ /* 0x000fe40001fe8469 */
[----:B------:R-:W-:-:S04]  /*90c0*/  LEA.HI.SX32 R49, R49, R104, 0x1b ;  /* 0x0000006831317211 */ /* 0x000fc800078fdaff */
[----:B------:R-:W-:Y:S01]  /*90d0*/  SHF.R.S32.HI R48, RZ, 0x1f, R49 ;  /* 0x0000001fff307819 */ /* 0x000fe20000011431 */
[----:B------:R-:W-:-:S03]  /*90e0*/  IMAD.SHL.U32 R61, R49, 0x10, RZ ;  /* 0x00000010313d7824 */ /* 0x000fc600078e00ff */
[----:B------:R-:W-:Y:S02]  /*90f0*/  LEA.HI R48, R48, R49, RZ, 0x3 ;  /* 0x0000003130307211 */ /* 0x000fe400078f18ff */
[----:B------:R-:W-:-:S03]  /*9100*/  LOP3.LUT R49, R29, 0x70, R61, 0xf8, !PT ;  /* 0x000000701d317812 */ /* 0x000fc600078ef83d */
[----:B------:R-:W-:Y:S01]  /*9110*/  IMAD.SHL.U32 R48, R48, 0x800, RZ ;  /* 0x0000080030307824 */ /* 0x000fe200078e00ff */
[----:B------:R-:W-:-:S04]  /*9120*/  LOP3.LUT R49, R49, R26, RZ, 0x3c, !PT ;  /* 0x0000001a31317212 */ /* 0x000fc800078e3cff */
[----:B------:R-:W-:-:S04]  /*9130*/  LOP3.LUT R48, R48, 0xffffc000, RZ, 0xc0, !PT ;  /* 0xffffc00030307812 */ /* 0x000fc800078ec0ff */
[----:B---3--:R-:W-:Y:S02]  /*9140*/  IADD3 R49, R49, R48, R50 ;  /* 0x0000003031317210 */ /* 0x008fe40007ffe032 */
[----:B------:R-:W-:-:S03]  /*9150*/  LEA R48, R232, R119, 0xf ;  /* 0x00000077e8307211 */ /* 0x000fc600078e78ff */
[----:B------:R-:W-:Y:S02]  /*9160*/  IMAD R50, R232, 0x8000, R49 ;  /* 0x00008000e8327824 */ /* 0x000fe400078e0231 */
[----:B------:R-:W-:-:S03]  /*9170*/  IMAD.IADD R48, R19, 0x1, R48 ;  /* 0x0000000113307824 */ /* 0x000fc600078e0230 */
[----:B------:R-:W-:-:S03]  /*9180*/  IADD3 R52, R19, R50, RZ ;  /* 0x0000003213347210 */ /* 0x000fc60007ffe0ff */
[----:B------:R-:W1:Y:S04]  /*9190*/  LDS.128 R48, [R48+0x28400] ;  /* 0x0284000030307984 */ /* 0x000e680000000c00 */
[----:B------:R-:W2:Y:S01]  /*91a0*/  LDS.128 R52, [R52+0x28400] ;  /* 0x0284000034347984 */ /* 0x000ea20000000c00 */
[----:B------:R-:W-:Y:S05]  /*91b0*/  @P2 BRA `(.L_x_357) ;  /* 0x0000000c00502947 */ /* 0x000fea0003800000 */
[--C-:B------:R-:W-:Y:S01]  /*91c0*/  SHF.R.U32.HI R60, RZ, 0x8, R65.reuse ;  /* 0x00000008ff3c7819 */ /* 0x100fe20000011641 */
[----:B--2---:R-:W-:Y:S01]  /*91d0*/  IMAD.MOV.U32 R66, RZ, RZ, R52 ;  /* 0x000000ffff427224 */ /* 0x004fe200078e0034 */
[----:B------:R-:W-:Y:S01]  /*91e0*/  LOP3.LUT R64, R65, 0xff0000ff, RZ, 0xc0, !PT ;  /* 0xff0000ff41407812 */ /* 0x000fe200078ec0ff */
[----:B-1----:R-:W-:Y:S01]  /*91f0*/  IMAD.MOV.U32 R63, RZ, RZ, R48 ;  /* 0x000000ffff3f7224 */ /* 0x002fe200078e0030 */
[----:B------:R-:W-:Y:S01]  /*9200*/  SHF.R.U32.HI R134, RZ, 0x10, R65 ;  /* 0x00000010ff867819 */ /* 0x000fe20000011641 */
[----:B------:R-:W-:Y:S01]  /*9210*/  IMAD.MOV.U32 R62, RZ, RZ, R54 ;  /* 0x000000ffff3e7224 */ /* 0x000fe200078e0036 */
[----:B------:R-:W-:Y:S01]  /*9220*/  SHF.L.U32 R65, R60, 0x8, RZ ;  /* 0x000000083c417819 */ /* 0x000fe200000006ff */
[----:B------:R-:W-:Y:S01]  /*9230*/  IMAD.MOV.U32 R60, RZ, RZ, R50 ;  /* 0x000000ffff3c7224 */ /* 0x000fe200078e0032 */
[----:B------:R-:W-:Y:S02]  /*9240*/  SHF.R.U32.HI R87, RZ, 0x8, R67 ;  /* 0x00000008ff577819 */ /* 0x000fe40000011643 */
[----:B------:R-:W-:-:S02]  /*9250*/  SHF.R.U32.HI R85, RZ, 0x8, R69 ;  /* 0x00000008ff557819 */ /* 0x000fc40000011645 */
[----:B------:R-:W-:Y:S02]  /*9260*/  LOP3.LUT R52, R64, 0xff00, R65, 0xf8, !PT ;  /* 0x0000ff0040347812 */ /* 0x000fe400078ef841 */
[----:B------:R-:W-:Y:S02]  /*9270*/  SHF.R.U32.HI R86, RZ, 0x10, R67 ;  /* 0x00000010ff567819 */ /* 0x000fe40000011643 */
[----:B------:R-:W-:Y:S02]  /*9280*/  SHF.R.U32.HI R82, RZ, 0x8, R71 ;  /* 0x00000008ff527819 */ /* 0x000fe40000011647 */
[----:B------:R-:W-:Y:S02]  /*9290*/  SHF.L.U32 R65, R134, 0x10, RZ ;  /* 0x0000001086417819 */ /* 0x000fe400000006ff */
[----:B------:R-:W-:Y:S01]  /*92a0*/  LOP3.LUT R68, R67, 0xff0000ff, RZ, 0xc0, !PT ;  /* 0xff0000ff43447812 */ /* 0x000fe200078ec0ff */
[----:B------:R-:W-:Y:S01]  /*92b0*/  IMAD.SHL.U32 R50, R82, 0x100, RZ ;  /* 0x0000010052327824 */ /* 0x000fe200078e00ff */
[----:B------:R-:W-:-:S02]  /*92c0*/  SHF.L.U32 R67, R87, 0x8, RZ ;  /* 0x0000000857437819 */ /* 0x000fc400000006ff */
[----:B------:R-:W-:Y:S02]  /*92d0*/  LOP3.LUT R70, R69, 0xff0000ff, RZ, 0xc0, !PT ;  /* 0xff0000ff45467812 */ /* 0x000fe400078ec0ff */
[----:B------:R-:W-:Y:S01]  /*92e0*/  SHF.R.U32.HI R84, RZ, 0x10, R69 ;  /* 0x00000010ff547819 */ /* 0x000fe20000011645 */
[----:B------:R-:W-:Y:S01]  /*92f0*/  IMAD.SHL.U32 R69, R85, 0x100, RZ ;  /* 0x0000010055457824 */ /* 0x000fe200078e00ff */
[----:B------:R-:W-:Y:S01]  /*9300*/  LOP3.LUT R52, R52, 0xff0000, R65, 0xf8, !PT ;  /* 0x00ff000034347812 */ /* 0x000fe200078ef841 */
[----:B------:R-:W-:Y:S01]  /*9310*/  IMAD.U32 R65, R86, 0x10000, RZ ;  /* 0x0001000056417824 */ /* 0x000fe200078e00ff */
[----:B------:R-:W-:Y:S02]  /*9320*/  LOP3.LUT R81, R71, 0xff0000ff, RZ, 0xc0, !PT ;  /* 0xff0000ff47517812 */ /* 0x000fe400078ec0ff */
[----:B------:R-:W-:Y:S02]  /*9330*/  SHF.R.U32.HI R83, RZ, 0x10, R71 ;  /* 0x00000010ff537819 */ /* 0x000fe40000011647 */
[----:B------:R-:W-:-:S02]  /*9340*/  LOP3.LUT R48, R68, 0xff00, R67, 0xf8, !PT ;  /* 0x0000ff0044307812 */ /* 0x000fc400078ef843 */
[----:B------:R-:W-:Y:S02]  /*9350*/  F2FP.F16.E4M3.UNPACK_B R71, R145.H1 ;  /* 0x00000091ff47723e */ /* 0x000fe400030006ff */
[----:B------:R-:W-:Y:S02]  /*9360*/  F2FP.F16.E4M3.UNPACK_B R64, R63.H1 ;  /* 0x0000003fff40723e */ /* 0x000fe400030006ff */
[----:B------:R-:W-:Y:S02]  /*9370*/  F2FP.F16.E4M3.UNPACK_B R67, R66.H1 ;  /* 0x00000042ff43723e */ /* 0x000fe400030006ff */
[----:B------:R-:W-:Y:S02]  /*9380*/  LOP3.LUT R54, R70, 0xff00, R69, 0xf8, !PT ;  /* 0x0000ff0046367812 */ /* 0x000fe400078ef845 */
[----:B------:R-:W-:Y:S01]  /*9390*/  LOP3.LUT R82, R81, 0xff00, R50, 0xf8, !PT ;  /* 0x0000ff0051527812 */ /* 0x000fe200078ef832 */
[----:B------:R-:W-:Y:S01]  /*93a0*/  HADD2.F32 R50, -RZ, R71.H0_H0 ;  /* 0x20000047ff327230 */ /* 0x000fe20000004100 */
[----:B------:R-:W-:Y:S01]  /*93b0*/  LOP3.LUT R48, R48, 0xff0000, R65, 0xf8, !PT ;  /* 0x00ff000030307812 */ /* 0x000fe200078ef841 */
[----:B------:R-:W-:Y:S01]  /*93c0*/  HADD2.F32 R65, -RZ, R64.H0_H0 ;  /* 0x20000040ff417230 */ /* 0x000fe20000004100 */
[----:B------:R-:W-:Y:S01]  /*93d0*/  F2FP.F16.E4M3.UNPACK_B R69, R141.H1 ;  /* 0x0000008dff45723e */ /* 0x000fe200030006ff */
[----:B------:R-:W-:Y:S01]  /*93e0*/  HADD2.F32 R68, -RZ, R67.H0_H0 ;  /* 0x20000043ff447230 */ /* 0x000fe20000004100 */
[----:B------:R-:W-:Y:S01]  /*93f0*/  SHF.L.U32 R83, R83, 0x10, RZ ;  /* 0x0000001053537819 */ /* 0x000fe200000006ff */
[----:B------:R-:W-:-:S02]  /*9400*/  IMAD.U32 R81, R84, 0x10000, RZ ;  /* 0x0001000054517824 */ /* 0x000fc400078e00ff */
[CC--:B------:R-:W-:Y:S01]  /*9410*/  FMUL.FTZ R85, R65.reuse, R50.reuse ;  /* 0x0000003241557220 */ /* 0x0c0fe20000410000 */
[----:B------:R-:W-:Y:S02]  /*9420*/  HADD2.F32 R70, -RZ, R69.H0_H0 ;  /* 0x20000045ff467230 */ /* 0x000fe40000004100 */
[----:B------:R-:W-:Y:S01]  /*9430*/  FMUL.FTZ R84, R68, R50 ;  /* 0x0000003244547220 */ /* 0x000fe20000410000 */
[----:B------:R-:W-:Y:S01]  /*9440*/  LOP3.LUT R50, R82, 0xff0000, R83, 0xf8, !PT ;  /* 0x00ff000052327812 */ /* 0x000fe200078ef853 */
[----:B------:R-:W-:Y:S01]  /*9450*/  HADD2.F32 R71, -RZ, R71.H1_H1 ;  /* 0x30000047ff477230 */ /* 0x000fe20000004100 */
[----:B------:R-:W-:Y:S01]  /*9460*/  F2FP.F16.E4M3.UNPACK_B R145, R145 ;  /* 0x00000091ff91723e */ /* 0x000fe200020006ff */
[-C--:B------:R-:W-:Y:S01]  /*9470*/  FFMA.FTZ R85, R68, R70.reuse, R85 ;  /* 0x0000004644557223 */ /* 0x080fe20000010055 */
[----:B------:R-:W-:Y:S01]  /*9480*/  FFMA.FTZ R83, R65, R70, -R84 ;  /* 0x0000004641537223 */ /* 0x000fe20000010854 */
[----:B------:R-:W-:Y:S01]  /*9490*/  HADD2.F32 R68, -RZ, R67.H1_H1 ;  /* 0x30000043ff447230 */ /* 0x000fe20000004100 */
[----:B------:R-:W-:Y:S01]  /*94a0*/  F2FP.F16.E4M3.UNPACK_B R66, R66 ;  /* 0x00000042ff42723e */ /* 0x000fe200020006ff */
[----:B------:R-:W-:Y:S01]  /*94b0*/  HADD2.F32 R65, -RZ, R64.H1_H1 ;  /* 0x30000040ff417230 */ /* 0x000fe20000004100 */
[----:B------:R-:W-:Y:S01]  /*94c0*/  F2FP.F16.E4M3.UNPACK_B R63, R63 ;  /* 0x0000003fff3f723e */ /* 0x000fe200020006ff */
[----:B------:R-:W-:-:S02]  /*94d0*/  HADD2.F32 R69, -RZ, R69.H1_H1 ;  /* 0x30000045ff457230 */ /* 0x000fc40000004100 */
[C---:B------:R-:W-:Y:S01]  /*94e0*/  FMUL.FTZ R82, R68.reuse, R71 ;  /* 0x0000004744527220 */ /* 0x040fe20000410000 */
[----:B------:R-:W-:Y:S01]  /*94f0*/  F2FP.F16.E4M3.UNPACK_B R141, R141 ;  /* 0x0000008dff8d723e */ /* 0x000fe200020006ff */
[----:B------:R-:W-:Y:S02]  /*9500*/  HADD2.F32 R70, -RZ, R145.H0_H0 ;  /* 0x20000091ff467230 */ /* 0x000fe40000004100 */
[C---:B------:R-:W-:Y:S01]  /*9510*/  FMUL.FTZ R71, R65.reuse, R71 ;  /* 0x0000004741477220 */ /* 0x040fe20000410000 */
[----:B------:R-:W-:Y:S02]  /*9520*/  HADD2.F32 R67, -RZ, R66.H0_H0 ;  /* 0x20000042ff437230 */ /* 0x000fe40000004100 */
[-C--:B------:R-:W-:Y:S01]  /*9530*/  FFMA.FTZ R86, R65, R69.reuse, -R82 ;  /* 0x0000004541567223 */ /* 0x080fe20000010852 */
[----:B------:R-:W-:Y:S02]  /*9540*/  HADD2.F32 R64, -RZ, R63.H0_H0 ;  /* 0x2000003fff407230 */ /* 0x000fe40000004100 */
[----:B------:R-:W-:Y:S01]  /*9550*/  FFMA.FTZ R134, R68, R69, R71 ;  /* 0x0000004544867223 */ /* 0x000fe20000010047 */
[----:B------:R-:W-:-:S02]  /*9560*/  HADD2.F32 R65, -RZ, R141.H0_H0 ;  /* 0x2000008dff417230 */ /* 0x000fc40000004100 */
[CC--:B------:R-:W-:Y:S01]  /*9570*/  FMUL.FTZ R69, R67.reuse, R70.reuse ;  /* 0x0000004643457220 */ /* 0x0c0fe20000410000 */
[----:B------:R-:W-:Y:S02]  /*9580*/  HADD2.F32 R145, -RZ, R145.H1_H1 ;  /* 0x30000091ff917230 */ /* 0x000fe40000004100 */
[----:B------:R-:W-:Y:S01]  /*9590*/  FMUL.FTZ R70, R64, R70 ;  /* 0x0000004640467220 */ /* 0x000fe20000410000 */
[----:B------:R-:W-:Y:S01]  /*95a0*/  HADD2.F32 R66, -RZ, R66.H1_H1 ;  /* 0x30000042ff427230 */ /* 0x000fe20000004100 */
[----:B------:R-:W-:Y:S01]  /*95b0*/  LOP3.LUT R54, R54, 0xff0000, R81, 0xf8, !PT ;  /* 0x00ff000036367812 */ /* 0x000fe200078ef851 */
[----:B------:R-:W-:Y:S02]  /*95c0*/  HADD2.F32 R63, -RZ, R63.H1_H1 ;  /* 0x3000003fff3f7230 */ /* 0x000fe40000004100 */
[-C--:B------:R-:W-:Y:S01]  /*95d0*/  FFMA.FTZ R71, R64, R65.reuse, -R69 ;  /* 0x0000004140477223 */ /* 0x080fe20000010845 */
[----:B------:R-:W-:Y:S02]  /*95e0*/  HADD2.F32 R141, -RZ, R141.H1_H1 ;  /* 0x3000008dff8d7230 */ /* 0x000fe40000004100 */
[----:B------:R-:W-:Y:S01]  /*95f0*/  FFMA.FTZ R81, R67, R65, R70 ;  /* 0x0000004143517223 */ /* 0x000fe20000010046 */
        /* <DEDUP_REMOVED lines=25> */
[----:B------:R-:W-:Y:S01]  /*9790*/  FFMA.FTZ R66, R63, R68, -R64 ;  /* 0x000000443f427223 */ /* 0x000fe20000010840 */
[----:B------:R-:W-:Y:S01]  /*97a0*/  F2FP.F16.E4M3.UNPACK_B R63, R62 ;  /* 0x0000003eff3f723e */ /* 0x000fe200020006ff */
[--C-:B------:R-:W-:Y:S02]  /*97b0*/  HADD2.F32 R67, -RZ, R146.reuse.H0_H0 ;  /* 0x20000092ff437230 */ /* 0x100fe40000004100 */
[----:B------:R-:W-:Y:S01]  /*97c0*/  FFMA.FTZ R145, R65, R68, R70 ;  /* 0x0000004441917223 */ /* 0x000fe20000010046 */
[----:B------:R-:W-:Y:S01]  /*97d0*/  HADD2.F32 R146, -RZ, R146.H1_H1 ;  /* 0x30000092ff927230 */ /* 0x000fe20000004100 */
[----:B------:R-:W-:Y:S01]  /*97e0*/  F2FP.F16.E4M3.UNPACK_B R70, R54 ;  /* 0x00000036ff46723e */ /* 0x000fe200020006ff */
[--C-:B------:R-:W-:Y:S01]  /*97f0*/  HADD2.F32 R64, -RZ, R63.reuse.H0_H0 ;  /* 0x2000003fff407230 */ /* 0x100fe20000004100 */
[----:B------:R-:W-:Y:S01]  /*9800*/  F2FP.SATFINITE.E4M3.F32.PACK_AB_MERGE_C R66, R66, R141, RZ ;  /* 0x0000008d4242723e */ /* 0x000fe200048070ff */
[----:B------:R-:W-:Y:S01]  /*9810*/  HADD2.F32 R62, -RZ, R60.H0_H0 ;  /* 0x2000003cff3e7230 */ /* 0x000fe20000004100 */
[----:B------:R-:W-:Y:S01]  /*9820*/  F2FP.SATFINITE.E4M3.F32.PACK_AB_MERGE_C R145, R145, R148, RZ ;  /* 0x000000949191723e */ /* 0x000fe200048070ff */
[----:B------:R-:W-:-:S02]  /*9830*/  HADD2.F32 R63, -RZ, R63.H1_H1 ;  /* 0x3000003fff3f7230 */ /* 0x000fc40000004100 */
[-C--:B------:R-:W-:Y:S01]  /*9840*/  FMUL.FTZ R69, R64, R67.reuse ;  /* 0x0000004340457220 */ /* 0x080fe20000410000 */
[----:B------:R-:W-:Y:S02]  /*9850*/  HADD2.F32 R60, -RZ, R60.H1_H1 ;  /* 0x3000003cff3c7230 */ /* 0x000fe40000004100 */
[----:B------:R-:W-:Y:S01]  /*9860*/  FMUL.FTZ R67, R62, R67 ;  /* 0x000000433e437220 */ /* 0x000fe20000410000 */
[--C-:B------:R-:W-:Y:S02]  /*9870*/  HADD2.F32 R65, -RZ, R143.reuse.H0_H0 ;  /* 0x2000008fff417230 */ /* 0x100fe40000004100 */
[CC--:B------:R-:W-:Y:S01]  /*9880*/  FMUL.FTZ R135, R63.reuse, R146.reuse ;  /* 0x000000923f877220 */ /* 0x0c0fe20000410000 */
[----:B------:R-:W-:Y:S02]  /*9890*/  HADD2.F32 R143, -RZ, R143.H1_H1 ;  /* 0x3000008fff8f7230 */ /* 0x000fe40000004100 */
[----:B------:R-:W-:Y:S01]  /*98a0*/  FMUL.FTZ R146, R60, R146 ;  /* 0x000000923c927220 */ /* 0x000fe20000410000 */
[-C--:B------:R-:W-:Y:S01]  /*98b0*/  FFMA.FTZ R87, R64, R65.reuse, R67 ;  /* 0x0000004140577223 */ /* 0x080fe20000010043 */
[----:B------:R-:W-:Y:S01]  /*98c0*/  FFMA.FTZ R62, R62, R65, -R69 ;  /* 0x000000413e3e7223 */ /* 0x000fe20000010845 */
[-C--:B------:R-:W-:Y:S01]  /*98d0*/  FFMA.FTZ R135, R60, R143.reuse, -R135 ;  /* 0x0000008f3c877223 */ /* 0x080fe20000010887 */
[----:B------:R-:W-:Y:S01]  /*98e0*/  FFMA.FTZ R60, R63, R143, R146 ;  /* 0x0000008f3f3c7223 */ /* 0x000fe20000010092 */
[----:B------:R-:W-:-:S02]  /*98f0*/  F2FP.SATFINITE.E4M3.F32.PACK_AB_MERGE_C R63, R134, R85, RZ ;  /* 0x00000055863f723e */ /* 0x000fc400048070ff */
[----:B------:R-:W-:Y:S02]  /*9900*/  F2FP.F16.E4M3.UNPACK_B R67, R53 ;  /* 0x00000035ff43723e */ /* 0x000fe400020006ff */
[----:B------:R-:W-:Y:S02]  /*9910*/  F2FP.F16.E4M3.UNPACK_B R65, R49 ;  /* 0x00000031ff41723e */ /* 0x000fe400020006ff */
[----:B------:R-:W-:Y:S01]  /*9920*/  F2FP.SATFINITE.E4M3.F32.PACK_AB_MERGE_C R63, R84, R81, R63 ;  /* 0x00000051543f723e */ /* 0x000fe2000480703f */
[--C-:B------:R-:W-:Y:S01]  /*9930*/  HADD2.F32 R68, -RZ, R67.reuse.H0_H0 ;  /* 0x20000043ff447230 */ /* 0x100fe20000004100 */
[----:B------:R-:W-:Y:S01]  /*9940*/  F2FP.SATFINITE.E4M3.F32.PACK_AB_MERGE_C R64, R86, R83, RZ ;  /* 0x000000535640723e */ /* 0x000fe200048070ff */
[----:B------:R-:W-:Y:S01]  /*9950*/  HADD2.F32 R81, -RZ, R70.H0_H0 ;  /* 0x20000046ff517230 */ /* 0x000fe20000004100 */
[----:B------:R-:W-:Y:S01]  /*9960*/  F2FP.F16.E4M3.UNPACK_B R69, R52 ;  /* 0x00000034ff45723e */ /* 0x000fe200020006ff */
[----:B------:R-:W-:Y:S01]  /*9970*/  HADD2.F32 R67, -RZ, R67.H1_H1 ;  /* 0x30000043ff437230 */ /* 0x000fe20000004100 */
[----:B------:R-:W-:Y:S01]  /*9980*/  F2FP.SATFINITE.E4M3.F32.PACK_AB_MERGE_C R62, R135, R62, R66 ;  /* 0x0000003e873e723e */ /* 0x000fe20004807042 */
[----:B------:R-:W-:Y:S01]  /*9990*/  HADD2.F32 R66, -RZ, R65.H0_H0 ;  /* 0x20000041ff427230 */ /* 0x000fe20000004100 */
[----:B------:R-:W-:Y:S01]  /*99a0*/  F2FP.SATFINITE.E4M3.F32.PACK_AB_MERGE_C R64, R82, R71, R64 ;  /* 0x000000475240723e */ /* 0x000fe20004807040 */
[----:B------:R-:W-:-:S02]  /*99b0*/  HADD2.F32 R71, -RZ, R69.H0_H0 ;  /* 0x20000045ff477230 */ /* 0x000fc40000004100 */
[-C--:B------:R-:W-:Y:S01]  /*99c0*/  FMUL.FTZ R83, R68, R81.reuse ;  /* 0x0000005144537220 */ /* 0x080fe20000410000 */
[----:B------:R-:W-:Y:S02]  /*99d0*/  HADD2.F32 R70, -RZ, R70.H1_H1 ;  /* 0x30000046ff467230 */ /* 0x000fe40000004100 */
[C---:B------:R-:W-:Y:S01]  /*99e0*/  FMUL.FTZ R81, R66.reuse, R81 ;  /* 0x0000005142517220 */ /* 0x040fe20000410000 */
[----:B------:R-:W-:Y:S02]  /*99f0*/  HADD2.F32 R65, -RZ, R65.H1_H1 ;  /* 0x30000041ff417230 */ /* 0x000fe40000004100 */
[----:B------:R-:W-:Y:S01]  /*9a00*/  FFMA.FTZ R83, R66, R71, -R83 ;  /* 0x0000004742537223 */ /* 0x000fe20000010853 */
[----:B------:R-:W-:Y:S01]  /*9a10*/  F2FP.F16.E4M3.UNPACK_B R66, R53.H1 ;  /* 0x00000035ff42723e */ /* 0x000fe200030006ff */
[----:B------:R-:W-:Y:S01]  /*9a20*/  FFMA.FTZ R82, R68, R71, R81 ;  /* 0x0000004744527223 */ /* 0x000fe20000010051 */
[----:B------:R-:W-:Y:S02]  /*9a30*/  HADD2.F32 R68, -RZ, R69.H1_H1 ;  /* 0x30000045ff447230 */ /* 0x000fe40000004100 */
[-C--:B------:R-:W-:Y:S01]  /*9a40*/  FMUL.FTZ R84, R67, R70.reuse ;  /* 0x0000004643547220 */ /* 0x080fe20000410000 */
[----:B------:R-:W-:Y:S01]  /*9a50*/  FMUL.FTZ R70, R65, R70 ;  /* 0x0000004641467220 */ /* 0x000fe20000410000 */
[----:B------:R-:W-:-:S02]  /*9a60*/  F2FP.F16.E4M3.UNPACK_B R49, R49.H1 ;  /* 0x00000031ff31723e */ /* 0x000fc400030006ff */
[----:B------:R-:W-:Y:S01]  /*9a70*/  FFMA.FTZ R84, R65, R68, -R84 ;  /* 0x0000004441547223 */ /* 0x000fe20000010854 */
[----:B------:R-:W-:Y:S01]  /*9a80*/  F2FP.F16.E4M3.UNPACK_B R65, R54.H1 ;  /* 0x00000036ff41723e */ /* 0x000fe200030006ff */
[----:B------:R-:W-:Y:S01]  /*9a90*/  FFMA.FTZ R85, R67, R68, R70 ;  /* 0x0000004443557223 */ /* 0x000fe20000010046 */
[--C-:B------:R-:W-:Y:S01]  /*9aa0*/  HADD2.F32 R54, -RZ, R66.reuse.H0_H0 ;  /* 0x20000042ff367230 */ /* 0x100fe20000004100 */
[----:B------:R-:W-:Y:S01]  /*9ab0*/  F2FP.F16.E4M3.UNPACK_B R52, R52.H1 ;  /* 0x00000034ff34723e */ /* 0x000fe200030006ff */
[----:B------:R-:W-:Y:S01]  /*9ac0*/  HADD2.F32 R53, -RZ, R49.H0_H0 ;  /* 0x20000031ff357230 */ /* 0x000fe20000004100 */
[----:B------:R-:W-:Y:S01]  /*9ad0*/  F2FP.SATFINITE.E4M3.F32.PACK_AB_MERGE_C R60, R60, R87, R145 ;  /* 0x000000573c3c723e */ /* 0x000fe20004807091 */
[--C-:B------:R-:W-:Y:S01]  /*9ae0*/  HADD2.F32 R67, -RZ, R65.reuse.H0_H0 ;  /* 0x20000041ff437230 */ /* 0x100fe20000004100 */
[----:B------:R-:W-:Y:S01]  /*9af0*/  F2FP.F16.E4M3.UNPACK_B R69, R50 ;  /* 0x00000032ff45723e */ /* 0x000fe200020006ff */
[----:B------:R-:W-:Y:S02]  /*9b00*/  HADD2.F32 R66, -RZ, R66.H1_H1 ;  /* 0x30000042ff427230 */ /* 0x000fe40000004100 */
[----:B------:R-:W-:-:S02]  /*9b10*/  HADD2.F32 R68, -RZ, R65.H1_H1 ;  /* 0x30000041ff447230 */ /* 0x000fc40000004100 */
[-C--:B------:R-:W-:Y:S01]  /*9b20*/  FMUL.FTZ R70, R54, R67.reuse ;  /* 0x0000004336467220 */ /* 0x080fe20000410000 */
[--C-:B------:R-:W-:Y:S02]  /*9b30*/  HADD2.F32 R65, -RZ, R52.reuse.H0_H0 ;  /* 0x20000034ff417230 */ /* 0x100fe40000004100 */
[C---:B------:R-:W-:Y:S01]  /*9b40*/  FMUL.FTZ R67, R53.reuse, R67 ;  /* 0x0000004335437220 */ /* 0x040fe20000410000 */
[----:B------:R-:W-:Y:S02]  /*9b50*/  HADD2.F32 R49, -RZ, R49.H1_H1 ;  /* 0x30000031ff317230 */ /* 0x000fe40000004100 */
[-C--:B------:R-:W-:Y:S01]  /*9b60*/  FMUL.FTZ R134, R66, R68.reuse ;  /* 0x0000004442867220 */ /* 0x080fe20000410000 */
[----:B------:R-:W-:Y:S02]  /*9b70*/  HADD2.F32 R52, -RZ, R52.H1_H1 ;  /* 0x30000034ff347230 */ /* 0x000fe40000004100 */
[----:B------:R-:W-:Y:S01]  /*9b80*/  FFMA.FTZ R87, R54, R65, R67 ;  /* 0x0000004136577223 */ /* 0x000fe20000010043 */
[----:B------:R-:W-:Y:S01]  /*9b90*/  F2FP.F16.E4M3.UNPACK_B R54, R55 ;  /* 0x00000037ff36723e */ /* 0x000fe200020006ff */
[----:B------:R-:W-:Y:S01]  /*9ba0*/  FFMA.FTZ R86, R53, R65, -R70 ;  /* 0x0000004135567223 */ /* 0x000fe20000010846 */
[C---:B------:R-:W-:Y:S01]  /*9bb0*/  FMUL.FTZ R53, R49.reuse, R68 ;  /* 0x0000004431357220 */ /* 0x040fe20000410000 */
[----:B------:R-:W-:Y:S01]  /*9bc0*/  FFMA.FTZ R135, R49, R52, -R134 ;  /* 0x0000003431877223 */ /* 0x000fe20000010886 */
[----:B------:R-:W-:Y:S01]  /*9bd0*/  F2FP.F16.E4M3.UNPACK_B R49, R51 ;  /* 0x00000033ff31723e */ /* 0x000fe200020006ff */
[----:B------:R-:W-:Y:S01]  /*9be0*/  HADD2.F32 R65, -RZ, R54.H0_H0 ;  /* 0x20000036ff417230 */ /* 0x000fe20000004100 */
[----:B------:R-:W-:Y:S01]  /*9bf0*/  F2FP.F16.E4M3.UNPACK_B R55, R55.H1 ;  /* 0x00000037ff37723e */ /* 0x000fe200030006ff */
[----:B------:R-:W-:Y:S01]  /*9c00*/  HADD2.F32 R71, -RZ, R69.H0_H0 ;  /* 0x20000045ff477230 */ /* 0x000fe20000004100 */
[----:B------:R-:W-:Y:S01]  /*9c10*/  F2FP.F16.E4M3.UNPACK_B R70, R50.H1 ;  /* 0x00000032ff46723e */ /* 0x000fe200030006ff */
[----:B------:R-:W-:Y:S01]  /*9c20*/  FFMA.FTZ R134, R66, R52, R53 ;  /* 0x0000003442867223 */ /* 0x000fe20000010035 */
        /* <DEDUP_REMOVED lines=11> */
[----:B------:R-:W-:Y:S02]  /*9ce0*/  HADD2.F32 R55, -RZ, R55.H1_H1 ;  /* 0x30000037ff377230 */ /* 0x000fe40000004100 */
[----:B------:R-:W-:Y:S01]  /*9cf0*/  FMUL.FTZ R81, R53, R81 ;  /* 0x0000005135517220 */ /* 0x000fe20000410000 */
[----:B------:R-:W-:-:S02]  /*9d00*/  HADD2.F32 R70, -RZ, R70.H1_H1 ;  /* 0x30000046ff467230 */ /* 0x000fc40000004100 */
[-C--:B------:R-:W-:Y:S01]  /*9d10*/  FFMA.FTZ R141, R52, R67.reuse, -R141 ;  /* 0x00000043348d7223 */ /* 0x080fe2000001088d */
[----:B------:R-:W-:Y:S02]  /*9d20*/  HADD2.F32 R51, -RZ, R51.H1_H1 ;  /* 0x30000033ff337230 */ /* 0x000fe40000004100 */
        /* <DEDUP_REMOVED lines=10> */
[CC--:B------:R-:W-:Y:S01]  /*9dd0*/  FMUL.FTZ R48, R54.reuse, R69.reuse ;  /* 0x0000004536307220 */ /* 0x0c0fe20000410000 */
[----:B------:R-:W-:Y:S02]  /*9de0*/  HADD2.F32 R50, -RZ, R50.H1_H1 ;  /* 0x30000032ff327230 */ /* 0x000fe40000004100 */
[-C--:B------:R-:W-:Y:S01]  /*9df0*/  FFMA.FTZ R51, R51, R66.reuse, -R52 ;  /* 0x0000004233337223 */ /* 0x080fe20000010834 */
[----:B------:R-:W-:Y:S01]  /*9e00*/  FFMA.FTZ R70, R55, R66, R70 ;  /* 0x0000004237467223 */ /* 0x000fe20000010046 */
[----:B------:R-:W-:Y:S01]  /*9e10*/  FMUL.FTZ R69, R49, R69 ;  /* 0x0000004531457220 */ /* 0x000fe20000410000 */
[----:B------:R-:W-:Y:S01]  /*9e20*/  F2FP.SATFINITE.E4M3.F32.PACK_AB_MERGE_C R86, R135, R86, RZ ;  /* 0x000000568756723e */ /* 0x000fe200048070ff */
[----:B------:R-:W-:Y:S01]  /*9e30*/  FFMA.FTZ R48, R49, R50, -R48 ;  /* 0x0000003231307223 */ /* 0x000fe20000010830 */
[----:B------:R-:W-:Y:S01]  /*9e40*/  F2FP.SATFINITE.E4M3.F32.PACK_AB_MERGE_C R51, R51, R148, RZ ;  /* 0x000000943333723e */ /* 0x000fe200048070ff */
[----:B------:R-:W-:Y:S01]  /*9e50*/  FFMA.FTZ R69, R54, R50, R69 ;  /* 0x0000003236457223 */ /* 0x000fe20000010045 */
[----:B------:R-:W-:Y:S01]  /*9e60*/  F2FP.SATFINITE.E4M3.F32.PACK_AB_MERGE_C R87, R134, R87, RZ ;  /* 0x000000578657723e */ /* 0x000fe200048070ff */
[----:B------:R-:W-:Y:S01]  /*9e70*/  IMAD.MOV.U32 R52, RZ, RZ, R63 ;  /* 0x000000ffff347224 */ /* 0x000fe200078e003f */
[----:B------:R-:W-:Y:S01]  /*9e80*/  F2FP.SATFINITE.E4M3.F32.PACK_AB_MERGE_C R70, R70, R81, RZ ;  /* 0x000000514646723e */ /* 0x000fe200048070ff */
[----:B------:R-:W-:Y:S01]  /*9e90*/  IMAD.MOV.U32 R54, RZ, RZ, R60 ;  /* 0x000000ffff367224 */ /* 0x000fe200078e003c */
[----:B------:R-:W-:Y:S01]  /*9ea0*/  F2FP.SATFINITE.E4M3.F32.PACK_AB_MERGE_C R51, R48, R141, R51 ;  /* 0x0000008d3033723e */ /* 0x000fe20004807033 */
[----:B------:R-:W-:Y:S01]  /*9eb0*/  IMAD.MOV.U32 R48, RZ, RZ, R64 ;  /* 0x000000ffff307224 */ /* 0x000fe200078e0040 */
[----:B------:R-:W-:-:S02]  /*9ec0*/  F2FP.SATFINITE.E4M3.F32.PACK_AB_MERGE_C R49, R84, R83, R86 ;  /* 0x000000535431723e */ /* 0x000fc40004807056 */
[----:B------:R-:W-:Y:S02]  /*9ed0*/  F2FP.SATFINITE.E4M3.F32.PACK_AB_MERGE_C R53, R85, R82, R87 ;  /* 0x000000525535723e */ /* 0x000fe40004807057 */
[----:B------:R-:W-:Y:S02]  /*9ee0*/  F2FP.SATFINITE.E4M3.F32.PACK_AB_MERGE_C R55, R69, R146, R70 ;  /* 0x000000924537723e */ /* 0x000fe40004807046 */
[----:B------:R-:W-:-:S07]  /*9ef0*/  MOV R50, R62 ;  /* 0x0000003e00327202 */ /* 0x000fce0000000f00 */
.L_x_357:
[----:B------:R-:W-:Y:S05]  /*9f00*/  BSYNC B2 ;  /* 0x0000000000027941 */ /* 0x000fea0003800000 */
.L_x_356:
        /* <DEDUP_REMOVED lines=11> */
.L_x_355:
[----:B------:R-:W-:Y:S05]  /*9fc0*/  BSYNC B1 ;  /* 0x0000000000017941 */ /* 0x000fea0003800000 */
.L_x_354:
[C---:B------:R-:W-:Y:S01]  /*9fd0*/  ISETP.GE.OR P3, PT, R235.reuse, R118, P0 ;  /* 0x00000076eb00720c */ /* 0x040fe20000766670 */
[----:B--2---:R-:W-:Y:S01]  /*9fe0*/  IMAD.WIDE.U32 R128, R235, R130, R128 ;  /* 0x00000082eb807225 */ /* 0x004fe200078e0080 */
[----:B-1-34-:R-:W-:-:S05]  /*9ff0*/  SHF.R.S32.HI R49, RZ, 0x1f, R235 ;  /* 0x0000001fff317819 */ /* 0x01afca00000114eb */
[----:B------:R-:W-:-:S04]  /*a000*/  IMAD R48, R49, R130, RZ ;  /* 0x0000008231307224 */ /* 0x000fc800078e02ff */
[----:B------:R-:W-:Y:S02]  /*a010*/  IMAD R61, R235, R131, R48 ;  /* 0x00000083eb3d7224 */ /* 0x000fe400078e0230 */
[----:B------:R-:W-:Y:S05]  /*a020*/  @P3 BRA `(.L_x_336) ;  /* 0x00000014002c3947 */ /* 0x000fea0003800000 */
[----:B------:R-:W2:Y:S01]  /*a030*/  LDL R50, [R1+0x1c] ;  /* 0x00001c0001327983 */ /* 0x000ea20000100800 */
[----:B------:R-:W1:Y:S01]  /*a040*/  LDC.64 R56, c[0x0][0x2d8] ;  /* 0x0000b600ff387b82 */ /* 0x000e620000000a00 */
[----:B------:R-:W-:Y:S01]  /*a050*/  ISETP.NE.AND P6, PT, R0, RZ, PT ;  /* 0x000000ff0000720c */ /* 0x000fe20003fc5270 */
[----:B------:R-:W-:Y:S01]  /*a060*/  IMAD.IADD R61, R129, 0x1, R61 ;  /* 0x00000001813d7824 */ /* 0x000fe200078e023d */
[----:B------:R-:W-:Y:S01]  /*a070*/  IADD3 R59, P3, P4, R100, R128, R38 ;  /* 0x00000080643b7210 */ /* 0x000fe20007c7e026 */
[----:B------:R-:W-:Y:S01]  /*a080*/  BSSY B1, `(.L_x_358) ;  /* 0x00000eb000017945 */ /* 0x000fe20003800000 */
[----:B------:R-:W-:Y:S02]  /*a090*/  SEL R144, R123, R144, !P6 ;  /* 0x000000907b907207 */ /* 0x000fe40007000000 */
[----:B------:R-:W-:Y:S02]  /*a0a0*/  IADD3.X R48, R36, R61, R105, P3, P4 ;  /* 0x0000003d24307210 */ /* 0x000fe40001fe8469 */
[----:B------:R-:W-:-:S04]  /*a0b0*/  SHF.R.S32.HI R49, RZ, 0x1f, R144 ;  /* 0x0000001fff317819 */ /* 0x000fc80000011490 */
[----:B------:R-:W-:-:S04]  /*a0c0*/  LEA.HI R49, R49, R144, RZ, 0x5 ;  /* 0x0000009031317211 */ /* 0x000fc800078f28ff */
[----:B------:R-:W-:-:S05]  /*a0d0*/  LEA.HI.SX32 R49, R49, R104, 0x1b ;  /* 0x0000006831317211 */ /* 0x000fca00078fdaff */
[----:B------:R-:W-:Y:S01]  /*a0e0*/  IMAD.SHL.U32 R63, R49, 0x10, RZ ;  /* 0x00000010313f7824 */ /* 0x000fe200078e00ff */
[----:B-1----:R-:W-:-:S04]  /*a0f0*/  IADD3 R58, P3, R59, R56, RZ ;  /* 0x000000383b3a7210 */ /* 0x002fc80007f7e0ff */
[----:B------:R-:W-:Y:S02]  /*a100*/  IADD3.X R59, R48, R57, RZ, P3, !PT ;  /* 0x00000039303b7210 */ /* 0x000fe40001ffe4ff */
[----:B------:R-:W-:-:S04]  /*a110*/  SHF.R.S32.HI R48, RZ, 0x1f, R49 ;  /* 0x0000001fff307819 */ /* 0x000fc80000011431 */
[----:B------:R-:W-:Y:S02]  /*a120*/  LEA.HI R49, R48, R49, RZ, 0x3 ;  /* 0x0000003130317211 */ /* 0x000fe400078f18ff */
[----:B------:R-:W-:-:S03]  /*a130*/  LOP3.LUT R48, R28, 0x70, R63, 0xf8, !PT ;  /* 0x000000701c307812 */ /* 0x000fc600078ef83f */
[----:B------:R-:W-:Y:S01]  /*a140*/  IMAD.SHL.U32 R49, R49, 0x800, RZ ;  /* 0x0000080031317824 */ /* 0x000fe200078e00ff */
[----:B------:R-:W-:-:S04]  /*a150*/  LOP3.LUT R48, R48, R21, RZ, 0x3c, !PT ;  /* 0x0000001530307212 */ /* 0x000fc800078e3cff */
[----:B------:R-:W-:-:S04]  /*a160*/  LOP3.LUT R49, R49, 0xffffc000, RZ, 0xc0, !PT ;  /* 0xffffc00031317812 */ /* 0x000fc800078ec0ff */
[----:B--2---:R-:W-:Y:S02]  /*a170*/  IADD3 R49, R48, R49, R50 ;  /* 0x0000003130317210 */ /* 0x004fe40007ffe032 */
        /* <DEDUP_REMOVED lines=8> */
[----:B-1----:R-:W-:Y:S01]  /*a200*/  IMAD.MOV.U32 R60, RZ, RZ, R48 ;  /* 0x000000ffff3c7224 */ /* 0x002fe200078e0030 */
[----:B------:R-:W-:Y:S01]  /*a210*/  SHF.R.U32.HI R72, RZ, 0x10, R73 ;  /* 0x00000010ff487819 */ /* 0x000fe20000011649 */
[----:B--2---:R-:W-:Y:S01]  /*a220*/  IMAD.MOV.U32 R66, RZ, RZ, R52 ;  /* 0x000000ffff427224 */ /* 0x004fe200078e0034 */
[----:B------:R-:W-:Y:S01]  /*a230*/  LOP3.LUT R67, R73, 0xff0000ff, RZ, 0xc0, !PT ;  /* 0xff0000ff49437812 */ /* 0x000fe200078ec0ff */
[----:B------:R-:W-:Y:S01]  /*a240*/  IMAD.MOV.U32 R69, RZ, RZ, R54 ;  /* 0x000000ffff457224 */ /* 0x000fe200078e0036 */
[----:B------:R-:W-:Y:S01]  /*a250*/  SHF.L.U32 R48, R65, 0x8, RZ ;  /* 0x0000000841307819 */ /* 0x000fe200000006ff */
[----:B------:R-:W-:Y:S01]  /*a260*/  IMAD.MOV.U32 R65, RZ, RZ, R50 ;  /* 0x000000ffff417224 */ /* 0x000fe200078e0032 */
[----:B------:R-:W-:Y:S02]  /*a270*/  SHF.R.U32.HI R64, RZ, 0x8, R77 ;  /* 0x00000008ff407819 */ /* 0x000fe4000001164d */
[----:B------:R-:W-:-:S02]  /*a280*/  SHF.R.U32.HI R68, RZ, 0x8, R75 ;  /* 0x00000008ff447819 */ /* 0x000fc4000001164b */
[----:B------:R-:W-:Y:S01]  /*a290*/  SHF.R.U32.HI R62, RZ, 0x8, R79 ;  /* 0x00000008ff3e7819 */ /* 0x000fe2000001164f */
[----:B------:R-:W-:Y:S01]  /*a2a0*/  IMAD.SHL.U32 R50, R64, 0x100, RZ ;  /* 0x0000010040327824 */ /* 0x000fe200078e00ff */
[----:B------:R-:W-:Y:S02]  /*a2b0*/  LOP3.LUT R67, R67, 0xff00, R48, 0xf8, !PT ;  /* 0x0000ff0043437812 */ /* 0x000fe400078ef830 */
[----:B------:R-:W-:Y:S01]  /*a2c0*/  SHF.L.U32 R52, R72, 0x10, RZ ;  /* 0x0000001048347819 */ /* 0x000fe200000006ff */
[----:B------:R-:W-:Y:S01]  /*a2d0*/  IMAD.SHL.U32 R54, R62, 0x100, RZ ;  /* 0x000001003e367824 */ /* 0x000fe200078e00ff */
[----:B------:R-:W-:Y:S02]  /*a2e0*/  SHF.R.U32.HI R70, RZ, 0x10, R75 ;  /* 0x00000010ff467819 */ /* 0x000fe4000001164b */
[----:B------:R-:W-:Y:S02]  /*a2f0*/  LOP3.LUT R71, R75, 0xff0000ff, RZ, 0xc0, !PT ;  /* 0xff0000ff4b477812 */ /* 0x000fe400078ec0ff */
[----:B------:R-:W-:-:S02]  /*a300*/  SHF.L.U32 R48, R68, 0x8, RZ ;  /* 0x0000000844307819 */ /* 0x000fc400000006ff */
[----:B------:R-:W-:Y:S02]  /*a310*/  LOP3.LUT R52, R67, 0xff0000, R52, 0xf8, !PT ;  /* 0x00ff000043347812 */ /* 0x000fe400078ef834 */
[----:B------:R-:W-:Y:S02]  /*a320*/  LOP3.LUT R73, R77, 0xff0000ff, RZ, 0xc0, !PT ;  /* 0xff0000ff4d497812 */ /* 0x000fe400078ec0ff */
[----:B------:R-:W-:Y:S02]  /*a330*/  F2FP.F16.E4M3.UNPACK_B R72, R139.H1 ;  /* 0x0000008bff48723e */ /* 0x000fe400030006ff */
[----:B------:R-:W-:Y:S02]  /*a340*/  F2FP.F16.E4M3.UNPACK_B R67, R66.H1 ;  /* 0x00000042ff43723e */ /* 0x000fe400030006ff */
[----:B------:R-:W-:Y:S02]  /*a350*/  F2FP.F16.E4M3.UNPACK_B R62, R60.H1 ;  /* 0x0000003cff3e723e */ /* 0x000fe400030006ff */
[----:B------:R-:W-:Y:S01]  /*a360*/  LOP3.LUT R71, R71, 0xff00, R48, 0xf8, !PT ;  /* 0x0000ff0047477812 */ /* 0x000fe200078ef830 */
[----:B------:R-:W-:Y:S01]  /*a370*/  IMAD.U32 R48, R70, 0x10000, RZ ;  /* 0x0001000046307824 */ /* 0x000fe200078e00ff */
[----:B------:R-:W-:Y:S01]  /*a380*/  LOP3.LUT R75, R73, 0xff00, R50, 0xf8, !PT ;  /* 0x0000ff00494b7812 */ /* 0x000fe200078ef832 */
[----:B------:R-:W-:Y:S01]  /*a390*/  HADD2.F32 R73, -RZ, R72.H0_H0 ;  /* 0x20000048ff497230 */ /* 0x000fe20000004100 */
[----:B------:R-:W-:Y:S01]  /*a3a0*/  F2FP.F16.E4M3.UNPACK_B R70, R137.H1 ;  /* 0x00000089ff46723e */ /* 0x000fe200030006ff */
[----:B------:R-:W-:Y:S01]  /*a3b0*/  HADD2.F32 R68, -RZ, R67.H0_H0 ;  /* 0x20000043ff447230 */ /* 0x000fe20000004100 */
[----:B------:R-:W-:Y:S01]  /*a3c0*/  SHF.R.U32.HI R76, RZ, 0x10, R77 ;  /* 0x00000010ff4c7819 */ /* 0x000fe2000001164d */
[----:B------:R-:W-:Y:S01]  /*a3d0*/  HADD2.F32 R64, -RZ, R62.H0_H0 ;  /* 0x2000003eff407230 */ /* 0x000fe20000004100 */
[----:B------:R-:W-:-:S02]  /*a3e0*/  SHF.R.U32.HI R74, RZ, 0x10, R79 ;  /* 0x00000010ff4a7819 */ /* 0x000fc4000001164f */
[----:B------:R-:W-:Y:S01]  /*a3f0*/  LOP3.LUT R77, R79, 0xff0000ff, RZ, 0xc0, !PT ;  /* 0xff0000ff4f4d7812 */ /* 0x000fe200078ec0ff */
[-C--:B------:R-:W-:Y:S01]  /*a400*/  FMUL.FTZ R79, R68, R73.reuse ;  /* 0x00000049444f7220 */ /* 0x080fe20000410000 */
[----:B------:R-:W-:Y:S01]  /*a410*/  LOP3.LUT R48, R71, 0xff0000, R48, 0xf8, !PT ;  /* 0x00ff000047307812 */ /* 0x000fe200078ef830 */
[----:B------:R-:W-:Y:S02]  /*a420*/  HADD2.F32 R71, -RZ, R70.H0_H0 ;  /* 0x20000046ff477230 */ /* 0x000fe40000004100 */
[----:B------:R-:W-:Y:S01]  /*a430*/  FMUL.FTZ R73, R64, R73 ;  /* 0x0000004940497220 */ /* 0x000fe20000410000 */
[----:B------:R-:W-:Y:S01]  /*a440*/  LOP3.LUT R77, R77, 0xff00, R54, 0xf8, !PT ;  /* 0x0000ff004d4d7812 */ /* 0x000fe200078ef836 */
[----:B------:R-:W-:Y:S01]  /*a450*/  IMAD.U32 R54, R76, 0x10000, RZ ;  /* 0x000100004c367824 */ /* 0x000fe200078e00ff */
[----:B------:R-:W-:Y:S01]  /*a460*/  F2FP.F16.E4M3.UNPACK_B R139, R139 ;  /* 0x0000008bff8b723e */ /* 0x000fe200020006ff */
[-C--:B------:R-:W-:Y:S01]  /*a470*/  FFMA.FTZ R76, R68, R71.reuse, R73 ;  /* 0x00000047444c7223 */ /* 0x080fe20000010049 */
[----:B------:R-:W-:Y:S01]  /*a480*/  FFMA.FTZ R79, R64, R71, -R79 ;  /* 0x00000047404f7223 */ /* 0x000fe2000001084f */
[----:B------:R-:W-:Y:S01]  /*a490*/  HADD2.F32 R73, -RZ, R72.H1_H1 ;  /* 0x30000048ff497230 */ /* 0x000fe20000004100 */
[----:B------:R-:W-:Y:S01]  /*a4a0*/  F2FP.F16.E4M3.UNPACK_B R66, R66 ;  /* 0x00000042ff42723e */ /* 0x000fe200020006ff */
[----:B------:R-:W-:Y:S01]  /*a4b0*/  HADD2.F32 R68, -RZ, R67.H1_H1 ;  /* 0x30000043ff447230 */ /* 0x000fe20000004100 */
[----:B------:R-:W-:Y:S01]  /*a4c0*/  F2FP.F16.E4M3.UNPACK_B R60, R60 ;  /* 0x0000003cff3c723e */ /* 0x000fe200020006ff */
[----:B------:R-:W-:Y:S01]  /*a4d0*/  HADD2.F32 R64, -RZ, R62.H1_H1 ;  /* 0x3000003eff407230 */ /* 0x000fe20000004100 */
[----:B------:R-:W-:Y:S01]  /*a4e0*/  LOP3.LUT R54, R75, 0xff0000, R54, 0xf8, !PT ;  /* 0x00ff00004b367812 */ /* 0x000fe200078ef836 */
[----:B------:R-:W-:Y:S01]  /*a4f0*/  HADD2.F32 R71, -RZ, R70.H1_H1 ;  /* 0x30000046ff477230 */ /* 0x000fe20000004100 */
[----:B------:R-:W-:Y:S01]  /*a500*/  SHF.L.U32 R50, R74, 0x10, RZ ;  /* 0x000000104a327819 */ /* 0x000fe200000006ff */
[----:B------:R-:W-:Y:S01]  /*a510*/  FMUL.FTZ R75, R68, R73 ;  /* 0x00000049444b7220 */ /* 0x000fe20000410000 */
[----:B------:R-:W-:Y:S01]  /*a520*/  F2FP.F16.E4M3.UNPACK_B R137, R137 ;  /* 0x00000089ff89723e */ /* 0x000fe200020006ff */
[----:B------:R-:W-:-:S02]  /*a530*/  HADD2.F32 R70, -RZ, R139.H0_H0 ;  /* 0x2000008bff467230 */ /* 0x000fc40000004100 */
[C---:B------:R-:W-:Y:S01]  /*a540*/  FMUL.FTZ R73, R64.reuse, R73 ;  /* 0x0000004940497220 */ /* 0x040fe20000410000 */
[----:B------:R-:W-:Y:S01]  /*a550*/  HADD2.F32 R67, -RZ, R66.H0_H0 ;  /* 0x20000042ff437230 */ /* 0x000fe20000004100 */
[----:B------:R-:W-:Y:S01]  /*a560*/  LOP3.LUT R50, R77, 0xff0000, R50, 0xf8, !PT ;  /* 0x00ff00004d327812 */ /* 0x000fe200078ef832 */
[----:B------:R-:W-:Y:S02]  /*a570*/  HADD2.F32 R62, -RZ, R60.H0_H0 ;  /* 0x2000003cff3e7230 */ /* 0x000fe40000004100 */
[-C--:B------:R-:W-:Y:S01]  /*a580*/  FFMA.FTZ R78, R64, R71.reuse, -R75 ;  /* 0x00000047404e7223 */ /* 0x080fe2000001084b */
[----:B------:R-:W-:Y:S01]  /*a590*/  FFMA.FTZ R77, R68, R71, R73 ;  /* 0x00000047444d7223 */ /* 0x000fe20000010049 */
[----:B------:R-:W-:Y:S02]  /*a5a0*/  HADD2.F32 R64, -RZ, R137.H0_H0 ;  /* 0x20000089ff407230 */ /* 0x000fe40000004100 */
[-C--:B------:R-:W-:Y:S01]  /*a5b0*/  FMUL.FTZ R71, R67, R70.reuse ;  /* 0x0000004643477220 */ /* 0x080fe20000410000 */
[----:B------:R-:W-:Y:S01]  /*a5c0*/  FMUL.FTZ R70, R62, R70 ;  /* 0x000000463e467220 */ /* 0x000fe20000410000 */
[----:B------:R-:W-:Y:S01]  /*a5d0*/  HADD2.F32 R139, -RZ, R139.H1_H1 ;  /* 0x3000008bff8b7230 */ /* 0x000fe20000004100 */
[----:B------:R-:W-:Y:S01]  /*a5e0*/  F2FP.F16.E4M3.UNPACK_B R68, R138.H1 ;  /* 0x0000008aff44723e */ /* 0x000fe200030006ff */
        /* <DEDUP_REMOVED lines=11> */
[----:B------:R-:W-:-:S02]  /*a6a0*/  HADD2.F32 R70, -RZ, R62.H0_H0 ;  /* 0x2000003eff467230 */ /* 0x000fc40000004100 */
[----:B------:R-:W-:Y:S01]  /*a6b0*/  FFMA.FTZ R139, R66, R137, R139 ;  /* 0x00000089428b7223 */ /* 0x000fe2000001008b */
[----:B------:R-:W-:Y:S01]  /*a6c0*/  HADD2.F32 R67, -RZ, R64.H0_H0 ;  /* 0x20000040ff437230 */ /* 0x000fe20000004100 */
[----:B------:R-:W-:Y:S01]  /*a6d0*/  F2FP.F16.E4M3.UNPACK_B R140, R140 ;  /* 0x0000008cff8c723e */ /* 0x000fe200020006ff */
[----:B------:R-:W-:Y:S01]  /*a6e0*/  HADD2.F32 R73, -RZ, R62.H1_H1 ;  /* 0x3000003eff497230 */ /* 0x000fe20000004100 */
[----:B------:R-:W-:Y:S01]  /*a6f0*/  F2FP.F16.E4M3.UNPACK_B R69, R69 ;  /* 0x00000045ff45723e */ /* 0x000fe200020006ff */
[----:B------:R-:W-:Y:S02]  /*a700*/  HADD2.F32 R62, -RZ, R60.H0_H0 ;  /* 0x2000003cff3e7230 */ /* 0x000fe40000004100 */
[----:B------:R-:W-:Y:S01]  /*a710*/  FMUL.FTZ R71, R67, R70 ;  /* 0x0000004643477220 */ /* 0x000fe20000410000 */
[----:B------:R-:W-:Y:S01]  /*a720*/  HADD2.F32 R66, -RZ, R68.H0_H0 ;  /* 0x20000044ff427230 */ /* 0x000fe20000004100 */
[----:B------:R-:W-:Y:S01]  /*a730*/  F2FP.F16.E4M3.UNPACK_B R65, R65 ;  /* 0x00000041ff41723e */ /* 0x000fe200020006ff */
[----:B------:R-:W-:-:S02]  /*a740*/  HADD2.F32 R64, -RZ, R64.H1_H1 ;  /* 0x30000040ff407230 */ /* 0x000fc40000004100 */
[C---:B------:R-:W-:Y:S01]  /*a750*/  FMUL.FTZ R80, R62.reuse, R70 ;  /* 0x000000463e507220 */ /* 0x040fe20000410000 */
[----:B------:R-:W-:Y:S02]  /*a760*/  HADD2.F32 R60, -RZ, R60.H1_H1 ;  /* 0x3000003cff3c7230 */ /* 0x000fe40000004100 */
[----:B------:R-:W-:Y:S01]  /*a770*/  FFMA.FTZ R70, R62, R66, -R71 ;  /* 0x000000423e467223 */ /* 0x000fe20000010847 */
[----:B------:R-:W-:Y:S02]  /*a780*/  HADD2.F32 R71, -RZ, R68.H1_H1 ;  /* 0x30000044ff477230 */ /* 0x000fe40000004100 */
[-C--:B------:R-:W-:Y:S01]  /*a790*/  FMUL.FTZ R81, R64, R73.reuse ;  /* 0x0000004940517220 */ /* 0x080fe20000410000 */
[----:B------:R-:W-:Y:S01]  /*a7a0*/  F2FP.F16.E4M3.UNPACK_B R138, R138 ;  /* 0x0000008aff8a723e */ /* 0x000fe200020006ff */
[C---:B------:R-:W-:Y:S01]  /*a7b0*/  FMUL.FTZ R73, R60.reuse, R73 ;  /* 0x000000493c497220 */ /* 0x040fe20000410000 */
[----:B------:R-:W-:Y:S02]  /*a7c0*/  HADD2.F32 R62, -RZ, R69.H0_H0 ;  /* 0x20000045ff3e7230 */ /* 0x000fe40000004100 */
[----:B------:R-:W-:Y:S01]  /*a7d0*/  FFMA.FTZ R81, R60, R71, -R81 ;  /* 0x000000473c517223 */ /* 0x000fe20000010851 */
[----:B------:R-:W-:-:S02]  /*a7e0*/  HADD2.F32 R60, -RZ, R65.H0_H0 ;  /* 0x20000041ff3c7230 */ /* 0x000fc40000004100 */
[----:B------:R-:W-:Y:S01]  /*a7f0*/  FFMA.FTZ R83, R64, R71, R73 ;  /* 0x0000004740537223 */ /* 0x000fe20000010049 */
[--C-:B------:R-:W-:Y:S02]  /*a800*/  HADD2.F32 R71, -RZ, R140.reuse.H0_H0 ;  /* 0x2000008cff477230 */ /* 0x100fe40000004100 */
[----:B------:R-:W-:Y:S01]  /*a810*/  FFMA.FTZ R80, R67, R66, R80 ;  /* 0x0000004243507223 */ /* 0x000fe20000010050 */
[----:B------:R-:W-:Y:S01]  /*a820*/  HADD2.F32 R140, -RZ, R140.H1_H1 ;  /* 0x3000008cff8c7230 */ /* 0x000fe20000004100 */
[----:B------:R-:W-:Y:S01]  /*a830*/  F2FP.SATFINITE.E4M3.F32.PACK_AB_MERGE_C R70, R81, R70, RZ ;  /* 0x000000465146723e */ /* 0x000fe200048070ff */
[----:B------:R-:W-:Y:S02]  /*a840*/  HADD2.F32 R69, -RZ, R69.H1_H1 ;  /* 0x30000045ff457230 */ /* 0x000fe40000004100 */
[-C--:B------:R-:W-:Y:S01]  /*a850*/  FMUL.FTZ R73, R62, R71.reuse ;  /* 0x000000473e497220 */ /* 0x080fe20000410000 */
[----:B------:R-:W-:Y:S02]  /*a860*/  HADD2.F32 R67, -RZ, R138.H0_H0 ;  /* 0x2000008aff437230 */ /* 0x000fe40000004100 */
[----:B------:R-:W-:Y:S01]  /*a870*/  FMUL.FTZ R71, R60, R71 ;  /* 0x000000473c477220 */ /* 0x000fe20000410000 */
[----:B------:R-:W-:-:S02]  /*a880*/  HADD2.F32 R65, -RZ, R65.H1_H1 ;  /* 0x30000041ff417230 */ /* 0x000fc40000004100 */
[-C--:B------:R-:W-:Y:S01]  /*a890*/  FMUL.FTZ R64, R69, R140.reuse ;  /* 0x0000008c45407220 */ /* 0x080fe20000410000 */
[----:B------:R-:W-:Y:S02]  /*a8a0*/  HADD2.F32 R138, -RZ, R138.H1_H1 ;  /* 0x3000008aff8a7230 */ /* 0x000fe40000004100 */
[-C--:B------:R-:W-:Y:S01]  /*a8b0*/  FFMA.FTZ R71, R62, R67.reuse, R71 ;  /* 0x000000433e477223 */ /* 0x080fe20000010047 */
[----:B------:R-:W-:Y:S01]  /*a8c0*/  FFMA.FTZ R73, R60, R67, -R73 ;  /* 0x000000433c497223 */ /* 0x000fe20000010849 */
[C---:B------:R-:W-:Y:S01]  /*a8d0*/  FMUL.FTZ R140, R65.reuse, R140 ;  /* 0x0000008c418c7220 */ /* 0x040fe20000410000 */
[----:B------:R-:W-:Y:S01]  /*a8e0*/  F2FP.F16.E4M3.UNPACK_B R68, R54 ;  /* 0x00000036ff44723e */ /* 0x000fe200020006ff */
[-C--:B------:R-:W-:Y:S01]  /*a8f0*/  FFMA.FTZ R62, R65, R138.reuse, -R64 ;  /* 0x0000008a413e7223 */ /* 0x080fe20000010840 */
[----:B------:R-:W-:Y:S01]  /*a900*/  F2FP.F16.E4M3.UNPACK_B R64, R53 ;  /* 0x00000035ff40723e */ /* 0x000fe200020006ff */
[----:B------:R-:W-:Y:S01]  /*a910*/  FFMA.FTZ R140, R69, R138, R140 ;  /* 0x0000008a458c7223 */ /* 0x000fe2000001008c */
[----:B------:R-:W-:Y:S01]  /*a920*/  F2FP.F16.E4M3.UNPACK_B R60, R49 ;  /* 0x00000031ff3c723e */ /* 0x000fe200020006ff */
[----:B------:R-:W-:Y:S01]  /*a930*/  HADD2.F32 R69, -RZ, R68.H0_H0 ;  /* 0x20000044ff457230 */ /* 0x000fe20000004100 */
[----:B------:R-:W-:Y:S01]  /*a940*/  F2FP.F16.E4M3.UNPACK_B R66, R52 ;  /* 0x00000034ff42723e */ /* 0x000fe200020006ff */
[----:B------:R-:W-:Y:S01]  /*a950*/  HADD2.F32 R65, -RZ, R64.H0_H0 ;  /* 0x20000040ff417230 */ /* 0x000fe20000004100 */
[----:B------:R-:W-:Y:S01]  /*a960*/  F2FP.SATFINITE.E4M3.F32.PACK_AB_MERGE_C R82, R62, R73, R70 ;  /* 0x000000493e52723e */ /* 0x000fe20004807046 */
[----:B------:R-:W-:Y:S01]  /*a970*/  HADD2.F32 R62, -RZ, R60.H0_H0 ;  /* 0x2000003cff3e7230 */ /* 0x000fe20000004100 */
[----:B------:R-:W-:Y:S01]  /*a980*/  F2FP.SATFINITE.E4M3.F32.PACK_AB_MERGE_C R83, R83, R80, RZ ;  /* 0x000000505353723e */ /* 0x000fe200048070ff */
[----:B------:R-:W-:Y:S01]  /*a990*/  HADD2.F32 R67, -RZ, R66.H0_H0 ;  /* 0x20000042ff437230 */ /* 0x000fe20000004100 */
[----:B------:R-:W-:Y:S01]  /*a9a0*/  F2FP.SATFINITE.E4M3.F32.PACK_AB_MERGE_C R78, R78, R79, RZ ;  /* 0x0000004f4e4e723e */ /* 0x000fe200048070ff */
[----:B------:R-:W-:Y:S01]  /*a9b0*/  HADD2.F32 R64, -RZ, R64.H1_H1 ;  /* 0x30000040ff407230 */ /* 0x000fe20000004100 */
[----:B------:R-:W-:Y:S01]  /*a9c0*/  F2FP.SATFINITE.E4M3.F32.PACK_AB_MERGE_C R83, R140, R71, R83 ;  /* 0x000000478c53723e */ /* 0x000fe20004807053 */
[-C--:B------:R-:W-:Y:S01]  /*a9d0*/  FMUL.FTZ R71, R65, R69.reuse ;  /* 0x0000004541477220 */ /* 0x080fe20000410000 */
[C---:B------:R-:W-:Y:S01]  /*a9e0*/  FMUL.FTZ R70, R62.reuse, R69 ;  /* 0x000000453e467220 */ /* 0x040fe20000410000 */
[----:B------:R-:W-:Y:S01]  /*a9f0*/  HADD2.F32 R69, -RZ, R68.H1_H1 ;  /* 0x30000044ff457230 */ /* 0x000fe20000004100 */
[----:B------:R-:W-:Y:S01]  /*aa00*/  F2FP.SATFINITE.E4M3.F32.PACK_AB_MERGE_C R80, R75, R72, R78 ;  /* 0x000000484b50723e */ /* 0x000fe2000480704e */
[-C--:B------:R-:W-:Y:S01]  /*aa10*/  FFMA.FTZ R71, R62, R67.reuse, -R71 ;  /* 0x000000433e477223 */ /* 0x080fe20000010847 */
[----:B------:R-:W-:Y:S01]  /*aa20*/  FFMA.FTZ R70, R65, R67, R70 ;  /* 0x0000004341467223 */ /* 0x000fe20000010046 */
[----:B------:R-:W-:-:S02]  /*aa30*/  HADD2.F32 R60, -RZ, R60.H1_H1 ;  /* 0x3000003cff3c7230 */ /* 0x000fc40000004100 */
[----:B------:R-:W-:Y:S01]  /*aa40*/  FMUL.FTZ R67, R64, R69 ;  /* 0x0000004540437220 */ /* 0x000fe20000410000 */
[----:B------:R-:W-:Y:S01]  /*aa50*/  HADD2.F32 R65, -RZ, R66.H1_H1 ;  /* 0x30000042ff417230 */ /* 0x000fe20000004100 */
[----:B------:R-:W-:Y:S01]  /*aa60*/  F2FP.F16.E4M3.UNPACK_B R49, R49.H1 ;  /* 0x00000031ff31723e */ /* 0x000fe200030006ff */
[C---:B------:R-:W-:Y:S01]  /*aa70*/  FMUL.FTZ R69, R60.reuse, R69 ;  /* 0x000000453c457220 */ /* 0x040fe20000410000 */
[----:B------:R-:W-:Y:S02]  /*aa80*/  F2FP.F16.E4M3.UNPACK_B R62, R53.H1 ;  /* 0x00000035ff3e723e */ /* 0x000fe400030006ff */
[-C--:B------:R-:W-:Y:S01]  /*aa90*/  FFMA.FTZ R72, R60, R65.reuse, -R67 ;  /* 0x000000413c487223 */ /* 0x080fe20000010843 */
[----:B------:R-:W-:Y:S01]  /*aaa0*/  F2FP.F16.E4M3.UNPACK_B R60, R54.H1 ;  /* 0x00000036ff3c723e */ /* 0x000fe200030006ff */
[----:B------:R-:W-:Y:S01]  /*aab0*/  FFMA.FTZ R73, R64, R65, R69 ;  /* 0x0000004140497223 */ /* 0x000fe20000010045 */
[----:B------:R-:W-:Y:S01]  /*aac0*/  F2FP.F16.E4M3.UNPACK_B R52, R52.H1 ;  /* 0x00000034ff34723e */ /* 0x000fe200030006ff */
[----:B------:R-:W-:Y:S01]  /*aad0*/  HADD2.F32 R53, -RZ, R49.H0_H0 ;  /* 0x20000031ff357230 */ /* 0x000fe20000004100 */
[----:B------:R-:W-:Y:S01]  /*aae0*/  F2FP.SATFINITE.E4M3.F32.PACK_AB_MERGE_C R76, R77, R76, RZ ;  /* 0x0000004c4d4c723e */ /* 0x000fe200048070ff */
[----:B------:R-:W-:-:S02]  /*aaf0*/  HADD2.F32 R54, -RZ, R62.H0_H0 ;  /* 0x2000003eff367230 */ /* 0x000fc40000004100 */
[----:B------:R-:W-:Y:S01]  /*ab00*/  HADD2.F32 R64, -RZ, R60.H0_H0 ;  /* 0x2000003cff407230 */ /* 0x000fe20000004100 */
[----:B------:R-:W-:Y:S01]  /*ab10*/  F2FP.SATFINITE.E4M3.F32.PACK_AB_MERGE_C R139, R139, R74, R76 ;  /* 0x0000004a8b8b723e */ /* 0x000fe2000480704c */
[----:B------:R-:W-:Y:S02]  /*ab20*/  HADD2.F32 R62, -RZ, R62.H1_H1 ;  /* 0x3000003eff3e7230 */ /* 0x000fe40000004100 */
[----:B------:R-:W-:Y:S02]  /*ab30*/  HADD2.F32 R65, -RZ, R60.H1_H1 ;  /* 0x3000003cff417230 */ /* 0x000fe40000004100 */
[-C--:B------:R-:W-:Y:S01]  /*ab40*/  FMUL.FTZ R66, R54, R64.reuse ;  /* 0x0000004036427220 */ /* 0x080fe20000410000 */
[----:B------:R-:W-:Y:S02]  /*ab50*/  HADD2.F32 R60, -RZ, R52.H0_H0 ;  /* 0x20000034ff3c7230 */ /* 0x000fe40000004100 */
[----:B------:R-:W-:Y:S01]  /*ab60*/  FMUL.FTZ R67, R53, R64 ;  /* 0x0000004035437220 */ /* 0x000fe20000410000 */
[----:B------:R-:W-:-:S02]  /*ab70*/  HADD2.F32 R49, -RZ, R49.H1_H1 ;  /* 0x30000031ff317230 */ /* 0x000fc40000004100 */
[-C--:B------:R-:W-:Y:S01]  /*ab80*/  FMUL.FTZ R64, R62, R65.reuse ;  /* 0x000000413e407220 */ /* 0x080fe20000410000 */
[----:B------:R-:W-:Y:S02]  /*ab90*/  HADD2.F32 R52, -RZ, R52.H1_H1 ;  /* 0x30000034ff347230 */ /* 0x000fe40000004100 */
[----:B------:R-:W-:Y:S01]  /*aba0*/  FFMA.FTZ R75, R54, R60, R67 ;  /* 0x0000003c364b7223 */ /* 0x000fe20000010043 */
[----:B------:R-:W-:Y:S01]  /*abb0*/  F2FP.F16.E4M3.UNPACK_B R67, R50.H1 ;  /* 0x00000032ff43723e */ /* 0x000fe200030006ff */
[----:B------:R-:W-:Y:S01]  /*abc0*/  FMUL.FTZ R65, R49, R65 ;  /* 0x0000004131417220 */ /* 0x000fe20000410000 */
[----:B------:R-:W-:Y:S01]  /*abd0*/  FFMA.FTZ R74, R53, R60, -R66 ;  /* 0x0000003c354a7223 */ /* 0x000fe20000010842 */
[-C--:B------:R-:W-:Y:S01]  /*abe0*/  FFMA.FTZ R77, R49, R52.reuse, -R64 ;  /* 0x00000034314d7223 */ /* 0x080fe20000010840 */
[-C--:B------:R-:W-:Y:S01]  /*abf0*/  F2FP.F16.E4M3.UNPACK_B R49, R51.reuse ;  /* 0x00000033ff31723e */ /* 0x080fe200020006ff */
[----:B------:R-:W-:Y:S01]  /*ac00*/  FFMA.FTZ R76, R62, R52, R65 ;  /* 0x000000343e4c7223 */ /* 0x000fe20000010041 */
[----:B------:R-:W-:Y:S01]  /*ac10*/  F2FP.F16.E4M3.UNPACK_B R51, R51.H1 ;  /* 0x00000033ff33723e */ /* 0x000fe200030006ff */
[----:B------:R-:W-:Y:S01]  /*ac20*/  HADD2.F32 R68, -RZ, R67.H0_H0 ;  /* 0x20000043ff447230 */ /* 0x000fe20000004100 */
[-C--:B------:R-:W-:Y:S01]  /*ac30*/  F2FP.F16.E4M3.UNPACK_B R54, R55.reuse ;  /* 0x00000037ff36723e */ /* 0x080fe200020006ff */
[----:B------:R-:W-:Y:S01]  /*ac40*/  HADD2.F32 R52, -RZ, R49.H0_H0 ;  /* 0x20000031ff347230 */ /* 0x000fe20000004100 */
[----:B------:R-:W-:Y:S01]  /*ac50*/  F2FP.F16.E4M3.UNPACK_B R55, R55.H1 ;  /* 0x00000037ff37723e */ /* 0x000fe200030006ff */
[--C-:B------:R-:W-:Y:S01]  /*ac60*/  HADD2.F32 R53, -RZ, R51.reuse.H0_H0 ;  /* 0x20000033ff357230 */ /* 0x100fe20000004100 */
[----:B------:R-:W-:Y:S01]  /*ac70*/  F2FP.F16.E4M3.UNPACK_B R66, R50 ;  /* 0x00000032ff42723e */ /* 0x000fe200020006ff */
[----:B------:R-:W-:Y:S01]  /*ac80*/  HADD2.F32 R60, -RZ, R54.H0_H0 ;  /* 0x20000036ff3c7230 */ /* 0x000fe20000004100 */
[-C--:B------:R-:W-:Y:S01]  /*ac90*/  F2FP.F16.E4M3.UNPACK_B R62, R48.reuse.H1 ;  /* 0x00000030ff3e723e */ /* 0x080fe200030006ff */
[----:B------:R-:W-:Y:S01]  /*aca0*/  HADD2.F32 R51, -RZ, R51.H1_H1 ;  /* 0x30000033ff337230 */ /* 0x000fe20000004100 */
[----:B------:R-:W-:Y:S01]  /*acb0*/  F2FP.F16.E4M3.UNPACK_B R50, R48 ;  /* 0x00000030ff32723e */ /* 0x000fe200020006ff */
[----:B------:R-:W-:-:S02]  /*acc0*/  HADD2.F32 R69, -RZ, R66.H0_H0 ;  /* 0x20000042ff457230 */ /* 0x000fc40000004100 */
[----:B------:R-:W-:Y:S01]  /*acd0*/  FMUL.FTZ R81, R53, R68 ;  /* 0x0000004435517220 */ /* 0x000fe20000410000 */
[--C-:B------:R-:W-:Y:S01]  /*ace0*/  HADD2.F32 R48, -RZ, R55.reuse.H0_H0 ;  /* 0x20000037ff307230 */ /* 0x100fe20000004100 */
[----:B------:R-:W-:Y:S01]  /*acf0*/  F2FP.SATFINITE.E4M3.F32.PACK_AB_MERGE_C R74, R77, R74, RZ ;  /* 0x0000004a4d4a723e */ /* 0x000fe200048070ff */
[----:B------:R-:W-:Y:S02]  /*ad00*/  HADD2.F32 R64, -RZ, R62.H0_H0 ;  /* 0x2000003eff407230 */ /* 0x000fe40000004100 */
[-C--:B------:R-:W-:Y:S01]  /*ad10*/  FMUL.FTZ R79, R60, R69.reuse ;  /* 0x000000453c4f7220 */ /* 0x080fe20000410000 */
[----:B------:R-:W-:Y:S02]  /*ad20*/  HADD2.F32 R65, -RZ, R50.H0_H0 ;  /* 0x20000032ff417230 */ /* 0x000fe40000004100 */
[----:B------:R-:W-:Y:S01]  /*ad30*/  FMUL.FTZ R78, R48, R68 ;  /* 0x00000044304e7220 */ /* 0x000fe20000410000 */
[----:B------:R-:W-:Y:S01]  /*ad40*/  FMUL.FTZ R69, R52, R69 ;  /* 0x0000004534457220 */ /* 0x000fe20000410000 */
[----:B------:R-:W-:Y:S01]  /*ad50*/  FFMA.FTZ R81, R48, R64, R81 ;  /* 0x0000004030517223 */ /* 0x000fe20000010051 */
[----:B------:R-:W-:-:S02]  /*ad60*/  HADD2.F32 R55, -RZ, R55.H1_H1 ;  /* 0x30000037ff377230 */ /* 0x000fc40000004100 */
[-C--:B------:R-:W-:Y:S01]  /*ad70*/  FFMA.FTZ R79, R52, R65.reuse, -R79 ;  /* 0x00000041344f7223 */ /* 0x080fe2000001084f */
[----:B------:R-:W-:Y:S02]  /*ad80*/  HADD2.F32 R48, -RZ, R67.H1_H1 ;  /* 0x30000043ff307230 */ /* 0x000fe40000004100 */
[----:B------:R-:W-:Y:S01]  /*ad90*/  FFMA.FTZ R69, R60, R65, R69 ;  /* 0x000000413c457223 */ /* 0x000fe20000010045 */
[----:B------:R-:W-:Y:S02]  /*ada0*/  HADD2.F32 R54, -RZ, R54.H1_H1 ;  /* 0x30000036ff367230 */ /* 0x000fe40000004100 */
[----:B------:R-:W-:Y:S01]  /*adb0*/  FFMA.FTZ R78, R53, R64, -R78 ;  /* 0x00000040354e7223 */ /* 0x000fe2000001084e */
[----:B------:R-:W-:Y:S02]  /*adc0*/  HADD2.F32 R66, -RZ, R66.H1_H1 ;  /* 0x30000042ff427230 */ /* 0x000fe40000004100 */
[----:B------:R-:W-:Y:S01]  /*add0*/  FMUL.FTZ R52, R55, R48 ;  /* 0x0000003037347220 */ /* 0x000fe20000410000 */
[----:B------:R-:W-:-:S02]  /*ade0*/  HADD2.F32 R49, -RZ, R49.H1_H1 ;  /* 0x30000031ff317230 */ /* 0x000fc40000004100 */
[----:B------:R-:W-:Y:S01]  /*adf0*/  FMUL.FTZ R60, R51, R48 ;  /* 0x00000030333c7220 */ /* 0x000fe20000410000 */
        /* <DEDUP_REMOVED lines=9> */
[----:B------:R-:W-:Y:S01]  /*ae90*/  F2FP.SATFINITE.E4M3.F32.PACK_AB_MERGE_C R49, R72, R71, R74 ;  /* 0x000000474831723e */ /* 0x000fe2000480704a */
[----:B------:R-:W-:Y:S01]  /*aea0*/  IMAD.MOV.U32 R52, RZ, RZ, R139 ;  /* 0x000000ffff347224 */ /* 0x000fe200078e008b */
[----:B------:R-:W-:Y:S01]  /*aeb0*/  F2FP.SATFINITE.E4M3.F32.PACK_AB_MERGE_C R51, R51, R78, RZ ;  /* 0x0000004e3333723e */ /* 0x000fe200048070ff */
[----:B------:R-:W-:Y:S01]  /*aec0*/  IMAD.MOV.U32 R54, RZ, RZ, R83 ;  /* 0x000000ffff367224 */ /* 0x000fe200078e0053 */
[----:B------:R-:W-:-:S02]  /*aed0*/  F2FP.SATFINITE.E4M3.F32.PACK_AB_MERGE_C R60, R60, R81, RZ ;  /* 0x000000513c3c723e */ /* 0x000fc400048070ff */
[----:B------:R-:W-:Y:S01]  /*aee0*/  F2FP.SATFINITE.E4M3.F32.PACK_AB_MERGE_C R51, R48, R79, R51 ;  /* 0x0000004f3033723e */ /* 0x000fe20004807033 */
[----:B------:R-:W-:Y:S01]  /*aef0*/  IMAD.MOV.U32 R48, RZ, RZ, R80 ;  /* 0x000000ffff307224 */ /* 0x000fe200078e0050 */
[----:B------:R-:W-:Y:S02]  /*af00*/  F2FP.SATFINITE.E4M3.F32.PACK_AB_MERGE_C R55, R50, R69, R60 ;  /* 0x000000453237723e */ /* 0x000fe4000480703c */
[----:B------:R-:W-:Y:S02]  /*af10*/  F2FP.SATFINITE.E4M3.F32.PACK_AB_MERGE_C R53, R73, R70, R75 ;  /* 0x000000464935723e */ /* 0x000fe4000480704b */
[----:B------:R-:W-:-:S07]  /*af20*/  MOV R50, R82 ;  /* 0x0000005200327202 */ /* 0x000fce0000000f00 */
.L_x_359:
[----:B------:R-:W-:Y:S05]  /*af30*/  BSYNC B1 ;  /* 0x0000000000017941 */ /* 0x000fea0003800000 */
.L_x_358:
[----:B-1----:R1:W-:Y:S01]  /*af40*/  STG.E.128 desc[UR42][R58.64], R48 ;  /* 0x000000303a007986 */ /* 0x0023e2000c101d2a */
[----:B------:R-:W-:-:S13]  /*af50*/  ISETP.GE.AND P2, PT, R63, R142, PT ;  /* 0x0000008e3f00720c */ /* 0x000fda0003f46270 */
[----:B------:R-:W-:Y:S05]  /*af60*/  @P2 BRA `(.L_x_336) ;  /* 0x00000004005c2947 */ /* 0x000fea0003800000 */
[--C-:B-1----:R-:W-:Y:S02]  /*af70*/  SHF.R.S32.HI R48, RZ, 0x1f, R63.reuse ;  /* 0x0000001fff307819 */ /* 0x102fe4000001143f */
[----:B------:R-:W-:-:S04]  /*af80*/  IADD3 R63, P2, P3, R100, R128, R63 ;  /* 0x00000080643f7210 */ /* 0x000fc80007b5e03f */
[----:B------:R-:W-:Y:S02]  /*af90*/  IADD3.X R48, R36, R61, R48, P2, P3 ;  /* 0x0000003d24307210 */ /* 0x000fe400017e6430 */
[----:B------:R-:W-:-:S05]  /*afa0*/  IADD3 R56, P2, R63, R56, RZ ;  /* 0x000000383f387210 */ /* 0x000fca0007f5e0ff */
[----:B------:R-:W-:-:S05]  /*afb0*/  IMAD.X R57, R48, 0x1, R57, P2 ;  /* 0x0000000130397824 */ /* 0x000fca00010e0639 */
[----:B--2---:R1:W-:Y:S01]  /*afc0*/  STG.E.128 desc[UR42][R56.64], R52 ;  /* 0x0000003438007986 */ /* 0x0043e2000c101d2a */
[----:B------:R-:W-:Y:S05]  /*afd0*/  BRA `(.L_x_336) ;  /* 0x0000000400407947 */ /* 0x000fea0003800000 */
.L_x_299:
[----:B------:R-:W-:-:S06]  /*afe0*/  UISETP.NE.AND UP0, UPT, UR47, 0x3, UPT ;  /* 0x000000032f00788c */ /* 0x000fcc000bf05270 */
[----:B------:R-:W-:-:S13]  /*aff0*/  PLOP3.LUT P5, PT, PT, PT, UP0, 0x80, 0x0 ;  /* 0x000000000000781c */ /* 0x000fda0003faf008 */
[----:B------:R-:W-:Y:S05]  /*b000*/  @!P5 BRA `(.L_x_360) ;  /* 0x000000000004d947 */ /* 0x000fea0003800000 */
[----:B------:R-:W-:Y:S01]  /*b010*/  BPT.TRAP 0x1 ;  /* 0x000000040000795c */ /* 0x000fe20000300000 */
.L_x_360:
[----:B------:R-:W-:Y:S01]  /*b020*/  LEA R109, R232, R19, 0x3 ;  /* 0x00000013e86d7211 */ /* 0x000fe200078e18ff */
[----:B------:R-:W-:Y:S01]  /*b030*/  IMAD R118, R25, -0x80, R2 ;  /* 0xffffff8019767824 */ /* 0x000fe200078e0202 */
[----:B------:R-:W-:Y:S01]  /*b040*/  SHF.L.U32 R124, R237, 0x1f, RZ ;  /* 0x0000001fed7c7819 */ /* 0x000fe200000006ff */
[----:B------:R-:W-:Y:S01]  /*b050*/  BSSY B1, `(.L_x_361) ;  /* 0x0000006000017945 */ /* 0x000fe20003800000 */
[----:B------:R-:W-:Y:S01]  /*b060*/  SHF.R.S32.HI R49, RZ, 0x1f, R25 ;  /* 0x0000001fff317819 */ /* 0x000fe20000011419 */
[----:B------:R-:W-:Y:S01]  /*b070*/  IMAD R48, R5, R25, RZ ;  /* 0x0000001905307224 */ /* 0x000fe200078e02ff */
[----:B------:R-:W0:Y:S01]  /*b080*/  SYNCS.PHASECHK.TRANS64.TRYWAIT P2, [R109+URZ+0x38890], R124 ;  /* 0x0388907c6d0075a7 */ /* 0x000e22000804017f */
[----:B------:R-:W-:Y:S01]  /*b090*/  VIMNMX R118, R118, 0x80, PT ;  /* 0x0000008076767848 */ /* 0x000fe20003fe0100 */
[----:B0-----:R-:W-:Y:S06]  /*b0a0*/  @!P2 BRA `(.L_x_362) ;  /* 0x0000019400b0a947 */ /* 0x001fec0003800000 */
.L_x_599:
[----:B------:R-:W-:Y:S05]  /*b0b0*/  BSYNC B1 ;  /* 0x0000000000017941 */ /* 0x000fea0003800000 */
.L_x_361:
[----:B------:R-:W-:Y:S01]  /*b0c0*/  ISETP.GE.AND P2, PT, R22, R118, PT ;  /* 0x000000761600720c */ /* 0x000fe20003f46270 */
[----:B------:R-:W-:Y:S01]  /*b0d0*/  IMAD R49, R49, R136, R48 ;  /* 0x0000008831317224 */ /* 0x000fe200078e0230 */
[----:B------:R-:W-:Y:S01]  /*b0e0*/  BSSY B1, `(.L_x_363) ;  /* 0x000000e000017945 */ /* 0x000fe20003800000 */
[----:B------:R-:W-:-:S04]  /*b0f0*/  IMAD.WIDE.U32 R56, R136, R25, RZ ;  /* 0x0000001988387225 */ /* 0x000fc800078e00ff */
[----:B------:R-:W-:-:S06]  /*b100*/  IMAD.IADD R62, R49, 0x1, R57 ;  /* 0x00000001313e7824 */ /* 0x000fcc00078e0239 */
[----:B------:R-:W-:Y:S05]  /*b110*/  @P2 BRA `(.L_x_364) ;  /* 0x0000000000282947 */ /* 0x000fea0003800000 */
[----:B------:R-:W1:Y:S01]  /*b120*/  @!P0 LDS.128 R48, [R114+0x28400] ;  /* 0x0284000072308984 */ /* 0x000e620000000c00 */
[----:B------:R-:W2:Y:S03]  /*b130*/  @!P0 LDC.64 R58, c[0x0][0x2d8] ;  /* 0x0000b600ff3a8b82 */ /* 0x000ea60000000a00 */
[----:B------:R-:W3:Y:S05]  /*b140*/  @!P1 LDS.128 R52, [R114+0x2c400] ;  /* 0x02c4000072349984 */ /* 0x000eea0000000c00 */
[----:B------:R-:W4:Y:S01]  /*b150*/  @!P1 LDC.64 R60, c[0x0][0x2d8] ;  /* 0x0000b600ff3c9b82 */ /* 0x000f220000000a00 */
[----:B--2---:R-:W-:-:S04]  /*b160*/  @!P0 IADD3 R58, P2, P3, R56, R58, R37 ;  /* 0x0000003a383a8210 */ /* 0x004fc80007b5e025 */
[----:B------:R-:W-:Y:S02]  /*b170*/  @!P0 IADD3.X R59, R62, R59, R40, P2, P3 ;  /* 0x0000003b3e3b8210 */ /* 0x000fe400017e6428 */
[----:B----4-:R-:W-:-:S04]  /*b180*/  @!P1 IADD3 R60, P2, P3, R41, R60, R56 ;  /* 0x0000003c293c9210 */ /* 0x010fc80007b5e038 */
[----:B------:R-:W-:Y:S01]  /*b190*/  @!P1 IADD3.X R61, R107, R61, R62, P2, P3 ;  /* 0x0000003d6b3d9210 */ /* 0x000fe200017e643e */
[----:B-1----:R1:W-:Y:S04]  /*b1a0*/  @!P0 STG.E.128 desc[UR42][R58.64], R48 ;  /* 0x000000303a008986 */ /* 0x0023e8000c101d2a */
[----:B---3--:R1:W-:Y:S04]  /*b1b0*/  @!P1 STG.E.128 desc[UR42][R60.64], R52 ;  /* 0x000000343c009986 */ /* 0x0083e8000c101d2a */
.L_x_364:
[----:B------:R-:W-:Y:S05]  /*b1c0*/  BSYNC B1 ;  /* 0x0000000000017941 */ /* 0x000fea0003800000 */
.L_x_363:
[----:B------:R-:W-:Y:S01]  /*b1d0*/  ISETP.GE.AND P2, PT, R234, R118, PT ;  /* 0x00000076ea00720c */ /* 0x000fe20003f46270 */
[----:B------:R-:W-:-:S12]  /*b1e0*/  BSSY B1, `(.L_x_365) ;  /* 0x000000e000017945 */ /* 0x000fd80003800000 */
[----:B------:R-:W-:Y:S05]  /*b1f0*/  @P2 BRA `(.L_x_366) ;  /* 0x0000000000302947 */ /* 0x000fea0003800000 */
[----:B-1----:R-:W1:Y:S01]  /*b200*/  @!P0 LDC.64 R58, c[0x0][0x2d8] ;  /* 0x0000b600ff3a8b82 */ /* 0x002e620000000a00 */
[----:B------:R-:W-:Y:S01]  /*b210*/  IADD3 R60, P2, R92, R56, RZ ;  /* 0x000000385c3c7210 */ /* 0x000fe20007f5e0ff */
[----:B------:R-:W-:Y:S04]  /*b220*/  @!P1 LDS.128 R52, [R114+0x2d400] ;  /* 0x02d4000072349984 */ /* 0x000fe80000000c00 */
[----:B------:R-:W-:Y:S02]  /*b230*/  IMAD.X R48, R62, 0x1, R93, P2 ;  /* 0x000000013e307824 */ /* 0x000fe400010e065d */
[----:B------:R-:W2:Y:S01]  /*b240*/  @!P1 LDC.64 R50, c[0x0][0x2d8] ;  /* 0x0000b600ff329b82 */ /* 0x000ea20000000a00 */
[----:B-1----:R-:W-:-:S04]  /*b250*/  @!P0 IADD3 R58, P2, P3, R60, R58, R37 ;  /* 0x0000003a3c3a8210 */ /* 0x002fc80007b5e025 */
[----:B------:R-:W-:Y:S02]  /*b260*/  @!P0 IADD3.X R59, R48, R59, R40, P2, P3 ;  /* 0x0000003b303b8210 */ /* 0x000fe400017e6428 */
[----:B--2---:R-:W-:-:S04]  /*b270*/  @!P1 IADD3 R60, P2, P3, R41, R50, R60 ;  /* 0x00000032293c9210 */ /* 0x004fc80007b5e03c */
[----:B------:R-:W-:Y:S02]  /*b280*/  @!P1 IADD3.X R61, R107, R51, R48, P2, P3 ;  /* 0x000000336b3d9210 */ /* 0x000fe400017e6430 */
[----:B------:R-:W1:Y:S04]  /*b290*/  @!P0 LDS.128 R48, [R114+0x29400] ;  /* 0x0294000072308984 */ /* 0x000e680000000c00 */
[----:B-1----:R2:W-:Y:S04]  /*b2a0*/  @!P0 STG.E.128 desc[UR42][R58.64], R48 ;  /* 0x000000303a008986 */ /* 0x0025e8000c101d2a */
[----:B------:R2:W-:Y:S02]  /*b2b0*/  @!P1 STG.E.128 desc[UR42][R60.64], R52 ;  /* 0x000000343c009986 */ /* 0x0005e4000c101d2a */
.L_x_366:
[----:B------:R-:W-:Y:S05]  /*b2c0*/  BSYNC B1 ;  /* 0x0000000000017941 */ /* 0x000fea0003800000 */
.L_x_365:
[----:B------:R-:W-:Y:S01]  /*b2d0*/  ISETP.GE.AND P2, PT, R233, R118, PT ;  /* 0x00000076e900720c */ /* 0x000fe20003f46270 */
[----:B------:R-:W-:-:S12]  /*b2e0*/  BSSY B1, `(.L_x_367) ;  /* 0x000000e000017945 */ /* 0x000fd80003800000 */
[----:B------:R-:W-:Y:S05]  /*b2f0*/  @P2 BRA `(.L_x_368) ;  /* 0x0000000000302947 */ /* 0x000fea0003800000 */
[----:B-12---:R-:W1:Y:S01]  /*b300*/  @!P0 LDC.64 R58, c[0x0][0x2d8] ;  /* 0x0000b600ff3a8b82 */ /* 0x006e620000000a00 */
[----:B------:R-:W-:Y:S01]  /*b310*/  LEA R60, P2, R102, R56, 0x6 ;  /* 0x00000038663c7211 */ /* 0x000fe200078430ff */
[----:B------:R-:W-:Y:S03]  /*b320*/  @!P1 LDS.128 R52, [R114+0x2e400] ;  /* 0x02e4000072349984 */ /* 0x000fe60000000c00 */
[----:B------:R-:W-:-:S03]  /*b330*/  IADD3.X R48, R62, R111, RZ, P2, !PT ;  /* 0x0000006f3e307210 */ /* 0x000fc600017fe4ff */
        /* <DEDUP_REMOVED lines=8> */
.L_x_368:
[----:B------:R-:W-:Y:S05]  /*b3c0*/  BSYNC B1 ;  /* 0x0000000000017941 */ /* 0x000fea0003800000 */
.L_x_367:
[----:B------:R-:W-:-:S13]  /*b3d0*/  ISETP.GE.AND P2, PT, R235, R118, PT ;  /* 0x00000076eb00720c */ /* 0x000fda0003f46270 */
[----:B------:R-:W-:Y:S05]  /*b3e0*/  @P2 BRA `(.L_x_336) ;  /* 0x00000000003c2947 */ /* 0x000fea0003800000 */
[----:B-123--:R-:W1:Y:S01]  /*b3f0*/  LDC.64 R48, c[0x0][0x2f0] ;  /* 0x0000bc00ff307b82 */ /* 0x00ee620000000a00 */
[----:B------:R-:W-:Y:S01]  /*b400*/  IMAD.MOV.U32 R57, RZ, RZ, R62 ;  /* 0x000000ffff397224 */ /* 0x000fe200078e003e */
[----:B------:R-:W-:Y:S06]  /*b410*/  @!P1 LDS.128 R52, [R114+0x2f400] ;  /* 0x02f4000072349984 */ /* 0x000fec0000000c00 */
[----:B------:R-:W2:Y:S01]  /*b420*/  @!P0 LDC.64 R50, c[0x0][0x2d8] ;  /* 0x0000b600ff328b82 */ /* 0x000ea20000000a00 */
[----:B-1----:R-:W-:-:S04]  /*b430*/  IMAD.WIDE.U32 R58, R48, 0x60, R56 ;  /* 0x00000060303a7825 */ /* 0x002fc800078e0038 */
[----:B------:R-:W-:-:S04]  /*b440*/  IMAD R49, R49, 0x60, RZ ;  /* 0x0000006031317824 */ /* 0x000fc800078e02ff */
[----:B------:R-:W-:Y:S01]  /*b450*/  IMAD.IADD R48, R59, 0x1, R49 ;  /* 0x000000013b307824 */ /* 0x000fe200078e0231 */
[----:B--2---:R-:W-:-:S04]  /*b460*/  @!P0 IADD3 R56, P2, P3, R58, R50, R37 ;  /* 0x000000323a388210 */ /* 0x004fc80007b5e025 */
[----:B------:R-:W-:Y:S02]  /*b470*/  @!P0 IADD3.X R57, R48, R51, R40, P2, P3 ;  /* 0x0000003330398210 */ /* 0x000fe400017e6428 */
[----:B------:R-:W1:Y:S02]  /*b480*/  @!P1 LDC.64 R50, c[0x0][0x2d8] ;  /* 0x0000b600ff329b82 */ /* 0x000e640000000a00 */
[----:B-1----:R-:W-:-:S04]  /*b490*/  @!P1 IADD3 R58, P2, P3, R41, R50, R58 ;  /* 0x00000032293a9210 */ /* 0x002fc80007b5e03a */
[----:B------:R-:W-:Y:S02]  /*b4a0*/  @!P1 IADD3.X R59, R107, R51, R48, P2, P3 ;  /* 0x000000336b3b9210 */ /* 0x000fe400017e6430 */
[----:B------:R-:W1:Y:S04]  /*b4b0*/  @!P0 LDS.128 R48, [R114+0x2b400] ;  /* 0x02b4000072308984 */ /* 0x000e680000000c00 */
[----:B-1----:R4:W-:Y:S04]  /*b4c0*/  @!P0 STG.E.128 desc[UR42][R56.64], R48 ;  /* 0x0000003038008986 */ /* 0x0029e8000c101d2a */
[----:B------:R4:W-:Y:S02]  /*b4d0*/  @!P1 STG.E.128 desc[UR42][R58.64], R52 ;  /* 0x000000343a009986 */ /* 0x0009e4000c101d2a */
.L_x_336:
[----:B------:R-:W-:Y:S05]  /*b4e0*/  BSYNC B0 ;  /* 0x0000000000007941 */ /* 0x000fea0003800000 */
.L_x_298:
[----:B-1234-:R-:W1:Y:S01]  /*b4f0*/  S2R R48, SR_TID.X ;  /* 0x0000000000307919 */ /* 0x01ee620000002100 */
[----:B------:R-:W-:Y:S01]  /*b500*/  @!PT LDS RZ, [RZ] ;  /* 0x00000000fffff984 */ /* 0x000fe20000000800 */
[----:B------:R-:W-:Y:S01]  /*b510*/  @!PT LDS RZ, [RZ] ;  /* 0x00000000fffff984 */ /* 0x000fe20000000800 */
[----:B------:R-:W-:Y:S01]  /*b520*/  @!PT LDS RZ, [RZ] ;  /* 0x00000000fffff984 */ /* 0x000fe20000000800 */
[----:B------:R-:W-:Y:S01]  /*b530*/  @!PT LDS RZ, [RZ] ;  /* 0x00000000fffff984 */ /* 0x000fe20000000800 */
[----:B------:R2:W-:Y:S06]  /*b540*/  MEMBAR.ALL.CTA ;  /* 0x0000000000007992 */ /* 0x0005ec0000008000 */
[----:B--2---:R-:W2:Y:S01]  /*b550*/  FENCE.VIEW.ASYNC.S ;  /* 0x00000000000073c6 */ /* 0x004ea20000000000 */
[----:B------:R-:W-:Y:S05]  /*b560*/  WARPSYNC.ALL ;  /* 0x0000000000007948 */ /* 0x000fea0003800000 */
[----:B------:R-:W-:Y:S01]  /*b570*/  BSSY B0, `(.L_x_369) ;  /* 0x0000009000007945 */ /* 0x000fe20003800000 */
[----:B-1----:R-:W-:Y:S01]  /*b580*/  LOP3.LUT R48, R48, 0x7f, RZ, 0xc0, !PT ;  /* 0x0000007f30307812 */ /* 0x002fe200078ec0ff */
[----:B--2---:R1:W-:Y:S03]  /*b590*/  BAR.SYNC.DEFER_BLOCKING R133, 0x80 ;  /* 0x000200850000751d */ /* 0x0043e60000010000 */
[----:B------:R-:W-:-:S13]  /*b5a0*/  ISETP.NE.AND P2, PT, R48, RZ, PT ;  /* 0x000000ff3000720c */ /* 0x000fda0003f45270 */
[----:B------:R-:W-:-:S04]  /*b5b0*/  @!P2 IADD3 R48, R109, 0x388a0, RZ ;  /* 0x000388a06d30a810 */ /* 0x000fc80007ffe0ff */
[----:B------:R-:W-:-:S04]  /*b5c0*/  @!P2 PRMT R48, RZ, 0x654, R48 ;  /* 0x00000654ff30a816 */ /* 0x000fc80000000030 */
[----:B------:R1:W-:Y:S01]  /*b5d0*/  @!P2 SYNCS.ARRIVE.TRANS64.RED.A1T0 RZ, [R48+URZ], RZ ;  /* 0x000000ff30ffa9a7 */ /* 0x0003e2000810043f */
[----:B------:R-:W-:Y:S05]  /*b5e0*/  @!P5 BRA `(.L_x_370) ;  /* 0x000000000004d947 */ /* 0x000fea0003800000 */
[----:B------:R-:W-:Y:S01]  /*b5f0*/  BPT.TRAP 0x1 ;  /* 0x000000040000795c */ /* 0x000fe20000300000 */
.L_x_370:
[----:B------:R-:W-:Y:S05]  /*b600*/  BSYNC B0 ;  /* 0x0000000000007941 */ /* 0x000fea0003800000 */
.L_x_369:
[----:B------:R-:W2:Y:S01]  /*b610*/  SYNCS.PHASECHK.TRANS64.TRYWAIT P3, [R109+URZ+0x388b0], R124 ;  /* 0x0388b07c6d0075a7 */ /* 0x000ea2000806017f */
[----:B------:R-:W-:Y:S01]  /*b620*/  ULDC UR41, c[0x0][0x2e4] ;  /* 0x0000b90000297ab9 */ /* 0x000fe20000000800 */
[----:B------:R-:W-:Y:S01]  /*b630*/  ULDC.64 UR36, c[0x0][0x318] ;  /* 0x0000c60000247ab9 */ /* 0x000fe20000000a00 */
[----:B------:R-:W-:Y:S01]  /*b640*/  ULDC.64 UR38, c[0x0][0x308] ;  /* 0x0000c20000267ab9 */ /* 0x000fe20000000a00 */
[----:B------:R-:W-:Y:S04]  /*b650*/  BSSY B0, `(.L_x_371) ;  /* 0x0000002000007945 */ /* 0x000fe80003800000 */
[----:B--2---:R-:W-:Y:S05]  /*b660*/  @!P3 BRA `(.L_x_372) ;  /* 0x000001900054b947 */ /* 0x004fea0003800000 */
.L_x_600:
[----:B------:R-:W-:Y:S05]  /*b670*/  BSYNC B0 ;  /* 0x0000000000007941 */ /* 0x000fea0003800000 */
.L_x_371:
[----:B------:R-:W-:Y:S01]  /*b680*/  ISETP.GE.AND P3, PT, R22, R118, PT ;  /* 0x000000761600720c */ /* 0x000fe20003f66270 */
[----:B------:R-:W-:Y:S01]  /*b690*/  BSSY B0, `(.L_x_373) ;  /* 0x0000010000007945 */ /* 0x000fe20003800000 */
[----:B------:R-:W-:-:S11]  /*b6a0*/  IMAD.WIDE R52, R25, 0x80, R44 ;  /* 0x0000008019347825 */ /* 0x000fd600078e022c */
[----:B------:R-:W-:Y:S05]  /*b6b0*/  @P3 BRA `(.L_x_374) ;  /* 0x0000000000343947 */ /* 0x000fea0003800000 */
[----:B-1----:R-:W-:Y:S02]  /*b6c0*/  IMAD.MOV.U32 R48, RZ, RZ, R98 ;  /* 0x000000ffff307224 */ /* 0x002fe400078e0062 */
[----:B------:R-:W-:Y:S02]  /*b6d0*/  IMAD.MOV.U32 R49, RZ, RZ, R108 ;  /* 0x000000ffff317224 */ /* 0x000fe400078e006c */
[----:B------:R-:W-:Y:S02]  /*b6e0*/  IMAD R51, R53, UR36, RZ ;  /* 0x0000002435337c24 */ /* 0x000fe4000f8e02ff */
[----:B------:R-:W-:-:S04]  /*b6f0*/  IMAD.WIDE.U32 R48, R52, UR36, R48 ;  /* 0x0000002434307c25 */ /* 0x000fc8000f8e0030 */
[----:B------:R-:W-:Y:S01]  /*b700*/  IMAD R51, R52, UR37, R51 ;  /* 0x0000002534337c24 */ /* 0x000fe2000f8e0233 */
[----:B------:R-:W-:-:S04]  /*b710*/  IADD3 R54, P3, R48, UR38, RZ ;  /* 0x0000002630367c10 */ /* 0x000fc8000ff7e0ff */
[----:B------:R-:W-:Y:S02]  /*b720*/  IADD3.X R55, R49, UR39, R51, P3, !PT ;  /* 0x0000002731377c10 */ /* 0x000fe40009ffe433 */
[----:B------:R-:W-:-:S13]  /*b730*/  ISETP.GE.AND P3, PT, R16, UR41, PT ;  /* 0x0000002910007c0c */ /* 0x000fda000bf66270 */
[----:B------:R-:W1:Y:S04]  /*b740*/  @!P3 LDS.128 R48, [R114+0x10400] ;  /* 0x010400007230b984 */ /* 0x000e680000000c00 */
[----:B-1----:R-:W-:Y:S01]  /*b750*/  @!P3 STG.E.128 desc[UR42][R54.64], R48 ;  /* 0x000000303600b986 */ /* 0x002fe2000c101d2a */
[----:B------:R-:W-:-:S13]  /*b760*/  ISETP.GE.AND P3, PT, R6, UR41, PT ;  /* 0x0000002906007c0c */ /* 0x000fda000bf66270 */
[----:B------:R-:W1:Y:S04]  /*b770*/  @!P3 LDS.128 R48, [R114+0x14400] ;  /* 0x014400007230b984 */ /* 0x000e680000000c00 */
[----:B-1----:R3:W-:Y:S02]  /*b780*/  @!P3 STG.E.128 desc[UR42][R54.64+0x80], R48 ;  /* 0x000080303600b986 */ /* 0x0027e4000c101d2a */
.L_x_374:
[----:B------:R-:W-:Y:S05]  /*b790*/  BSYNC B0 ;  /* 0x0000000000007941 */ /* 0x000fea0003800000 */
.L_x_373:
[----:B------:R-:W-:Y:S01]  /*b7a0*/  ISETP.GE.AND P3, PT, R234, R118, PT ;  /* 0x00000076ea00720c */ /* 0x000fe20003f66270 */
[----:B------:R-:W-:-:S12]  /*b7b0*/  BSSY B0, `(.L_x_375) ;  /* 0x0000011000007945 */ /* 0x000fd80003800000 */
[----:B------:R-:W-:Y:S05]  /*b7c0*/  @P3 BRA `(.L_x_376) ;  /* 0x00000000003c3947 */ /* 0x000fea0003800000 */
[----:B---3--:R-:W-:Y:S01]  /*b7d0*/  IADD3 R51, P3, R52, 0x20, RZ ;  /* 0x0000002034337810 */ /* 0x008fe20007f7e0ff */
[----:B-1----:R-:W-:Y:S02]  /*b7e0*/  IMAD.MOV.U32 R48, RZ, RZ, R98 ;  /* 0x000000ffff307224 */ /* 0x002fe400078e0062 */
[----:B------:R-:W-:Y:S01]  /*b7f0*/  IMAD.MOV.U32 R49, RZ, RZ, R108 ;  /* 0x000000ffff317224 */ /* 0x000fe200078e006c */
[----:B------:R-:W-:Y:S01]  /*b800*/  IADD3.X R50, RZ, R53, RZ, P3, !PT ;  /* 0x00000035ff327210 */ /* 0x000fe20001ffe4ff */
[----:B------:R-:W-:-:S04]  /*b810*/  IMAD.WIDE.U32 R48, R51, UR36, R48 ;  /* 0x0000002433307c25 */ /* 0x000fc8000f8e0030 */
[----:B------:R-:W-:Y:S01]  /*b820*/  IMAD R50, R50, UR36, RZ ;  /* 0x0000002432327c24 */ /* 0x000fe2000f8e02ff */
[----:B------:R-:W-:-:S03]  /*b830*/  IADD3 R54, P3, R48, UR38, RZ ;  /* 0x0000002630367c10 */ /* 0x000fc6000ff7e0ff */
[----:B------:R-:W-:-:S05]  /*b840*/  IMAD R51, R51, UR37, R50 ;  /* 0x0000002533337c24 */ /* 0x000fca000f8e0232 */
[----:B------:R-:W-:Y:S02]  /*b850*/  IADD3.X R55, R49, UR39, R51, P3, !PT ;  /* 0x0000002731377c10 */ /* 0x000fe40009ffe433 */
[----:B------:R-:W-:-:S13]  /*b860*/  ISETP.GE.AND P3, PT, R16, UR41, PT ;  /* 0x0000002910007c0c */ /* 0x000fda000bf66270 */
[----:B------:R-:W1:Y:S04]  /*b870*/  @!P3 LDS.128 R48, [R114+0x11400] ;  /* 0x011400007230b984 */ /* 0x000e680000000c00 */
[----:B-1----:R-:W-:Y:S01]  /*b880*/  @!P3 STG.E.128 desc[UR42][R54.64], R48 ;  /* 0x000000303600b986 */ /* 0x002fe2000c101d2a */
[----:B------:R-:W-:-:S13]  /*b890*/  ISETP.GE.AND P3, PT, R6, UR41, PT ;  /* 0x0000002906007c0c */ /* 0x000fda000bf66270 */
[----:B------:R-:W1:Y:S04]  /*b8a0*/  @!P3 LDS.128 R48, [R114+0x15400] ;  /* 0x015400007230b984 */ /* 0x000e680000000c00 */
[----:B-1----:R4:W-:Y:S02]  /*b8b0*/  @!P3 STG.E.128 desc[UR42][R54.64+0x80], R48 ;  /* 0x000080303600b986 */ /* 0x0029e4000c101d2a */
.L_x_376:
[----:B------:R-:W-:Y:S05]  /*b8c0*/  BSYNC B0 ;  /* 0x0000000000007941 */ /* 0x000fea0003800000 */
.L_x_375:
[----:B------:R-:W-:Y:S01]  /*b8d0*/  ISETP.GE.AND P3, PT, R233, R118, PT ;  /* 0x00000076e900720c */ /* 0x000fe20003f66270 */
[----:B------:R-:W-:-:S12]  /*b8e0*/  BSSY B0, `(.L_x_377) ;  /* 0x0000011000007945 */ /* 0x000fd80003800000 */
[----:B------:R-:W-:Y:S05]  /*b8f0*/  @P3 BRA `(.L_x_378) ;  /* 0x00000000003c3947 */ /* 0x000fea0003800000 */
[----:B---34-:R-:W-:Y:S01]  /*b900*/  IADD3 R51, P3, R52, 0x40, RZ ;  /* 0x0000004034337810 */ /* 0x018fe20007f7e0ff */
        /* <DEDUP_REMOVED lines=14> */
.L_x_378:
[----:B------:R-:W-:Y:S05]  /*b9f0*/  BSYNC B0 ;  /* 0x0000000000007941 */ /* 0x000fea0003800000 */
.L_x_377:
[----:B------:R-:W-:Y:S01]  /*ba00*/  ISETP.GE.AND P3, PT, R235, R118, PT ;  /* 0x00000076eb00720c */ /* 0x000fe20003f66270 */
[----:B------:R-:W-:-:S12]  /*ba10*/  BSSY B0, `(.L_x_379) ;  /* 0x0000011000007945 */ /* 0x000fd80003800000 */
[----:B------:R-:W-:Y:S05]  /*ba20*/  @P3 BRA `(.L_x_380) ;  /* 0x00000000003c3947 */ /* 0x000fea0003800000 */
[----:B-1-34-:R-:W-:Y:S01]  /*ba30*/  IADD3 R51, P3, R52, 0x60, RZ ;  /* 0x0000006034337810 */ /* 0x01afe20007f7e0ff */
[----:B------:R-:W-:Y:S02]  /*ba40*/  IMAD.MOV.U32 R48, RZ, RZ, R98 ;  /* 0x000000ffff307224 */ /* 0x000fe400078e0062 */
[----:B------:R-:W-:Y:S01]  /*ba50*/  IMAD.MOV.U32 R49, RZ, RZ, R108 ;  /* 0x000000ffff317224 */ /* 0x000fe200078e006c */
[----:B------:R-:W-:Y:S01]  /*ba60*/  IADD3.X R52, RZ, R53, RZ, P3, !PT ;  /* 0x00000035ff347210 */ /* 0x000fe20001ffe4ff */
[----:B------:R-:W-:-:S04]  /*ba70*/  IMAD.WIDE.U32 R48, R51, UR36, R48 ;  /* 0x0000002433307c25 */ /* 0x000fc8000f8e0030 */
[----:B------:R-:W-:-:S04]  /*ba80*/  IMAD R52, R52, UR36, RZ ;  /* 0x0000002434347c24 */ /* 0x000fc8000f8e02ff */
        /* <DEDUP_REMOVED lines=9> */
.L_x_380:
[----:B------:R-:W-:Y:S05]  /*bb20*/  BSYNC B0 ;  /* 0x0000000000007941 */ /* 0x000fea0003800000 */
.L_x_379:
[----:B------:R-:W-:Y:S01]  /*bb30*/  @!PT LDS RZ, [RZ] ;  /* 0x00000000fffff984 */ /* 0x000fe20000000800 */
[----:B------:R-:W-:Y:S01]  /*bb40*/  @!PT LDS RZ, [RZ] ;  /* 0x00000000fffff984 */ /* 0x000fe20000000800 */
[----:B------:R-:W-:Y:S01]  /*bb50*/  @!PT LDS RZ, [RZ] ;  /* 0x00000000fffff984 */ /* 0x000fe20000000800 */
[----:B------:R-:W-:Y:S01]  /*bb60*/  @!PT LDS RZ, [RZ] ;  /* 0x00000000fffff984 */ /* 0x000fe20000000800 */
[----:B------:R5:W-:Y:S06]  /*bb70*/  MEMBAR.ALL.CTA ;  /* 0x0000000000007992 */ /* 0x000bec0000008000 */
[----:B-----5:R-:W5:Y:S01]  /*bb80*/  FENCE.VIEW.ASYNC.S ;  /* 0x00000000000073c6 */ /* 0x020f620000000000 */
[----:B0-2---:R-:W-:Y:S01]  /*bb90*/  @!P2 IADD3 R109, R109, 0x388c0, RZ ;  /* 0x000388c06d6da810 */ /* 0x005fe20007ffe0ff */
[----:B------:R-:W-:Y:S01]  /*bba0*/  VIADD R232, R232, 0x1 ;  /* 0x00000001e8e87836 */ /* 0x000fe20000000000 */
[----:B-----5:R0:W-:Y:S01]  /*bbb0*/  BAR.SYNC.DEFER_BLOCKING R133, 0x80 ;  /* 0x000200850000751d */ /* 0x0201e20000010000 */
[----:B------:R-:W-:-:S02]  /*bbc0*/  ISETP.NE.AND P3, PT, R110, RZ, PT ;  /* 0x000000ff6e00720c */ /* 0x000fc40003f65270 */
[----:B------:R-:W-:-:S04]  /*bbd0*/  @!P2 PRMT R109, RZ, 0x654, R109 ;  /* 0x00000654ff6da816 */ /* 0x000fc8000000006d */
[----:B------:R0:W-:Y:S01]  /*bbe0*/  @!P2 SYNCS.ARRIVE.TRANS64.RED.A1T0 RZ, [R109+URZ], RZ ;  /* 0x000000ff6dffa9a7 */ /* 0x0001e2000810043f */
[----:B------:R-:W-:-:S04]  /*bbf0*/  ISETP.NE.AND P2, PT, R232, 0x2, PT ;  /* 0x00000002e800780c */ /* 0x000fc80003f45270 */
[----:B-1-34-:R-:W-:Y:S02]  /*bc00*/  SEL R48, RZ, 0x1, P2 ;  /* 0x00000001ff307807 */ /* 0x01afe40001000000 */
[----:B------:R-:W-:Y:S02]  /*bc10*/  SEL R232, R232, RZ, P2 ;  /* 0x000000ffe8e87207 */ /* 0x000fe40001000000 */
[----:B------:R-:W-:Y:S01]  /*bc20*/  LOP3.LUT R237, R237, R48, RZ, 0x3c, !PT ;  /* 0x00000030eded7212 */ /* 0x000fe200078e3cff */
[----:B0-----:R-:W-:Y:S06]  /*bc30*/  @P3 BRA `(.L_x_381) ;  /* 0xffffff6400dc3947 */ /* 0x001fec000383ffff */
[----:B------:R-:W0:Y:S01]  /*bc40*/  S2R R49, SR_TID.X ;  /* 0x0000000000317919 */ /* 0x000e220000002100 */
[----:B------:R-:W-:Y:S02]  /*bc50*/  PLOP3.LUT P0, PT, PT, PT, PT, 0x8, 0x0 ;  /* 0x000000000000781c */ /* 0x000fe40003f0e170 */
[----:B0-----:R-:W-:-:S04]  /*bc60*/  SHF.R.U32.HI R49, RZ, 0x7, R49 ;  /* 0x00000007ff317819 */ /* 0x001fc80000011631 */
[----:B------:R-:W-:-:S13]  /*bc70*/  ISETP.NE.AND P3, PT, R49, 0x1, PT ;  /* 0x000000013100780c */ /* 0x000fda0003f65270 */
[----:B------:R-:W-:Y:S06]  /*bc80*/  @!P3 BAR.ARV 0x9, 0x100 ;  /* 0x024400000000bb1d */ /* 0x000fec0000002000 */
.L_x_293:
[----:B------:R-:W0:Y:S01]  /*bc90*/  LDC R0, c[0x0][0x428] ;  /* 0x00010a00ff007b82 */ /* 0x000e220000000800 */
[----:B------:R-:W-:Y:S01]  /*bca0*/  IMAD.MOV.U32 R26, RZ, RZ, R126 ;  /* 0x000000ffff1a7224 */ /* 0x000fe200078e007e */
[----:B------:R-:W-:Y:S02]  /*bcb0*/  ISETP.GE.AND P2, PT, R127, 0x1, PT ;  /* 0x000000017f00780c */ /* 0x000fe40003f46270 */
[----:B------:R-:W-:Y:S02]  /*bcc0*/  CS2R R154, SRZ ;  /* 0x00000000009a7805 */ /* 0x000fe4000001ff00 */
[----:B------:R-:W-:Y:S01]  /*bcd0*/  PLOP3.LUT P1, PT, PT, PT, PT, 0x80, 0x0 ;  /* 0x000000000000781c */ /* 0x000fe20003f2f070 */
[----:B------:R-:W-:Y:S01]  /*bce0*/  IMAD.MOV.U32 R54, RZ, RZ, RZ ;  /* 0x000000ffff367224 */ /* 0x000fe200078e00ff */
[----:B------:R-:W-:Y:S02]  /*bcf0*/  MOV R151, RZ ;  /* 0x000000ff00977202 */ /* 0x000fe40000000f00 */
[----:B------:R-:W-:-:S02]  /*bd00*/  CS2R R116, SRZ ;  /* 0x0000000000747805 */ /* 0x000fc4000001ff00 */
[----:B------:R-:W-:Y:S02]  /*bd10*/  CS2R R112, SRZ ;  /* 0x0000000000707805 */ /* 0x000fe4000001ff00 */
[----:B------:R-:W-:Y:S02]  /*bd20*/  CS2R R70, SRZ ;  /* 0x0000000000467805 */ /* 0x000fe4000001ff00 */
[----:B------:R-:W-:Y:S01]  /*bd30*/  CS2R R50, SRZ ;  /* 0x0000000000327805 */ /* 0x000fe2000001ff00 */
[----:B------:R-:W-:Y:S01]  /*bd40*/  IMAD.MOV.U32 R63, RZ, RZ, RZ ;  /* 0x000000ffff3f7224 */ /* 0x000fe200078e00ff */
        /* <DEDUP_REMOVED lines=9> */
[----:B------:R-:W-:Y:S02]  /*bde0*/  MOV R106, RZ ;  /* 0x000000ff006a7202 */ /* 0x000fe40000000f00 */
[----:B------:R-:W-:Y:S02]  /*bdf0*/  CS2R R42, SRZ ;  /* 0x00000000002a7805 */ /* 0x000fe4000001ff00 */
[----:B------:R-:W-:Y:S02]  /*be00*/  CS2R R88, SRZ ;  /* 0x0000000000587805 */ /* 0x000fe4000001ff00 */
[----:B0-----:R-:W-:Y:S02]  /*be10*/  ISETP.NE.AND P3, PT, R0, 0x1, PT ;  /* 0x000000010000780c */ /* 0x001fe40003f65270 */
[----:B------:R-:W-:Y:S02]  /*be20*/  CS2R R94, SRZ ;  /* 0x00000000005e7805 */ /* 0x000fe4000001ff00 */
[----:B------:R-:W-:Y:S01]  /*be30*/  CS2R R58, SRZ ;  /* 0x00000000003a7805 */ /* 0x000fe2000001ff00 */
[----:B------:R-:W-:Y:S01]  /*be40*/  IMAD.MOV.U32 R102, RZ, RZ, RZ ;  /* 0x000000ffff667224 */ /* 0x000fe200078e00ff */
[----:B------:R-:W-:-:S02]  /*be50*/  CS2R R84, SRZ ;  /* 0x0000000000547805 */ /* 0x000fc4000001ff00 */
[----:B------:R-:W-:Y:S02]  /*be60*/  CS2R R80, SRZ ;  /* 0x0000000000507805 */ /* 0x000fe4000001ff00 */
[----:B------:R-:W-:Y:S01]  /*be70*/  CS2R R98, SRZ ;  /* 0x0000000000627805 */ /* 0x000fe2000001ff00 */
[----:B------:R-:W-:Y:S01]  /*be80*/  IMAD.MOV.U32 R110, RZ, RZ, RZ ;  /* 0x000000ffff6e7224 */ /* 0x000fe200078e00ff */
[----:B------:R-:W-:Y:S02]  /*be90*/  CS2R R82, SRZ ;  /* 0x0000000000527805 */ /* 0x000fe4000001ff00 */
[----:B------:R-:W-:Y:S02]  /*bea0*/  CS2R R76, SRZ ;  /* 0x00000000004c7805 */ /* 0x000fe4000001ff00 */
[----:B------:R-:W-:Y:S02]  /*beb0*/  CS2R R68, SRZ ;  /* 0x0000000000447805 */ /* 0x000fe4000001ff00 */
[----:B------:R-:W-:-:S02]  /*bec0*/  CS2R R160, SRZ ;  /* 0x0000000000a07805 */ /* 0x000fc4000001ff00 */
[----:B------:R-:W-:Y:S01]  /*bed0*/  CS2R R38, SRZ ;  /* 0x0000000000267805 */ /* 0x000fe2000001ff00 */
[----:B------:R-:W0:Y:S01]  /*bee0*/  @P3 LDC R3, c[0x0][0x42c] ;  /* 0x00010b00ff033b82 */ /* 0x000e220000000800 */
[----:B------:R-:W-:Y:S02]  /*bef0*/  CS2R R72, SRZ ;  /* 0x0000000000487805 */ /* 0x000fe4000001ff00 */
[----:B------:R-:W-:Y:S02]  /*bf00*/  CS2R R64, SRZ ;  /* 0x0000000000407805 */ /* 0x000fe4000001ff00 */
[----:B------:R-:W-:Y:S02]  /*bf10*/  CS2R R78, SRZ ;  /* 0x00000000004e7805 */ /* 0x000fe4000001ff00 */
[----:B------:R-:W-:Y:S02]  /*bf20*/  CS2R R60, SRZ ;  /* 0x00000000003c7805 */ /* 0x000fe4000001ff00 */
[----:B------:R-:W-:-:S02]  /*bf30*/  CS2R R56, SRZ ;  /* 0x0000000000387805 */ /* 0x000fc4000001ff00 */
[----:B------:R-:W-:Y:S02]  /*bf40*/  CS2R R162, SRZ ;  /* 0x0000000000a27805 */ /* 0x000fe4000001ff00 */
[----:B------:R-:W-:Y:S01]  /*bf50*/  CS2R R158, SRZ ;  /* 0x00000000009e7805 */ /* 0x000fe2000001ff00 */
[----:B------:R-:W1:Y:S01]  /*bf60*/  @P3 LDC R0, c[0x0][0x430] ;  /* 0x00010c00ff003b82 */ /* 0x000e620000000800 */
[----:B------:R-:W-:Y:S02]  /*bf70*/  MOV R75, RZ ;  /* 0x000000ff004b7202 */ /* 0x000fe40000000f00 */
[----:B------:R-:W-:Y:S02]  /*bf80*/  CS2R R52, SRZ ;  /* 0x0000000000347805 */ /* 0x000fe4000001ff00 */
[----:B------:R-:W-:Y:S02]  /*bf90*/  CS2R R40, SRZ ;  /* 0x0000000000287805 */ /* 0x000fe4000001ff00 */
[----:B------:R-:W-:-:S02]  /*bfa0*/  CS2R R128, SRZ ;  /* 0x0000000000807805 */ /* 0x000fc4000001ff00 */
[----:B------:R-:W-:Y:S02]  /*bfb0*/  CS2R R48, SRZ ;  /* 0x0000000000307805 */ /* 0x000fe4000001ff00 */
[----:B------:R-:W-:Y:S02]  /*bfc0*/  CS2R R44, SRZ ;  /* 0x00000000002c7805 */ /* 0x000fe4000001ff00 */
[----:B------:R-:W-:Y:S02]  /*bfd0*/  CS2R R156, SRZ ;  /* 0x00000000009c7805 */ /* 0x000fe4000001ff00 */
[----:B------:R-:W-:Y:S01]  /*bfe0*/  CS2R R36, SRZ ;  /* 0x0000000000247805 */ /* 0x000fe2000001ff00 */
[----:B------:R-:W-:Y:S01]  /*bff0*/  IMAD.MOV.U32 R133, RZ, RZ, RZ ;  /* 0x000000ffff857224 */ /* 0x000fe200078e00ff */
[----:B------:R-:W-:Y:S02]  /*c000*/  CS2R R32, SRZ ;  /* 0x0000000000207805 */ /* 0x000fe4000001ff00 */
[----:B------:R-:W-:Y:S01]  /*c010*/  CS2R R148, SRZ ;  /* 0x0000000000947805 */ /* 0x000fe2000001ff00 */
[----:B------:R-:W-:Y:S01]  /*c020*/  IMAD.MOV.U32 R67, RZ, RZ, RZ ;  /* 0x000000ffff437224 */ /* 0x000fe200078e00ff */
[----:B------:R-:W-:-:S02]  /*c030*/  CS2R R28, SRZ ;  /* 0x00000000001c7805 */ /* 0x000fc4000001ff00 */
[----:B------:R-:W-:Y:S02]  /*c040*/  CS2R R164, SRZ ;  /* 0x0000000000a47805 */ /* 0x000fe4000001ff00 */
[----:B------:R-:W-:Y:S01]  /*c050*/  CS2R R136, SRZ ;  /* 0x0000000000887805 */ /* 0x000fe2000001ff00 */
[----:B0-----:R-:W-:Y:S01]  /*c060*/  @P3 IMAD.HI.U32 R3, R126, R3, RZ ;  /* 0x000000037e033227 */ /* 0x001fe200078e00ff */
[----:B------:R-:W-:Y:S02]  /*c070*/  CS2R R24, SRZ ;  /* 0x0000000000187805 */ /* 0x000fe4000001ff00 */
[----:B------:R-:W-:Y:S02]  /*c080*/  CS2R R10, SRZ ;  /* 0x00000000000a7805 */ /* 0x000fe4000001ff00 */
[----:B------:R-:W-:Y:S02]  /*c090*/  CS2R R20, SRZ ;  /* 0x0000000000147805 */ /* 0x000fe4000001ff00 */
[----:B------:R-:W-:-:S02]  /*c0a0*/  CS2R R8, SRZ ;  /* 0x0000000000087805 */ /* 0x000fc4000001ff00 */
[----:B------:R-:W-:Y:S02]  /*c0b0*/  CS2R R144, SRZ ;  /* 0x0000000000907805 */ /* 0x000fe4000001ff00 */
[----:B------:R-:W-:Y:S02]  /*c0c0*/  CS2R R34, SRZ ;  /* 0x0000000000227805 */ /* 0x000fe4000001ff00 */
[----:B------:R-:W-:Y:S02]  /*c0d0*/  CS2R R14, SRZ ;  /* 0x00000000000e7805 */ /* 0x000fe4000001ff00 */
[----:B-1----:R-:W-:Y:S02]  /*c0e0*/  @P3 SHF.R.U32.HI R26, RZ, R0, R3 ;  /* 0x00000000ff1a3219 */ /* 0x002fe40000011603 */
[----:B------:R-:W-:Y:S02]  /*c0f0*/  CS2R R6, SRZ ;  /* 0x0000000000067805 */ /* 0x000fe4000001ff00 */
[----:B------:R-:W-:-:S02]  /*c100*/  CS2R R166, SRZ ;  /* 0x0000000000a67805 */ /* 0x000fc4000001ff00 */
[----:B------:R-:W-:Y:S02]  /*c110*/  CS2R R140, SRZ ;  /* 0x00000000008c7805 */ /* 0x000fe4000001ff00 */
[----:B------:R-:W-:Y:S01]  /*c120*/  CS2R R4, SRZ ;  /* 0x0000000000047805 */ /* 0x000fe2000001ff00 */
[----:B------:R0:W-:Y:S01]  /*c130*/  STL [R1+0x14], R26 ;  /* 0x0000141a01007387 */ /* 0x0001e20000100800 */
[----:B------:R-:W-:Y:S02]  /*c140*/  CS2R R30, SRZ ;  /* 0x00000000001e7805 */ /* 0x000fe4000001ff00 */
[----:B------:R-:W-:Y:S02]  /*c150*/  CS2R R168, SRZ ;  /* 0x0000000000a87805 */ /* 0x000fe4000001ff00 */
[----:B------:R-:W-:Y:S01]  /*c160*/  MOV R120, RZ ;  /* 0x000000ff00787202 */ /* 0x000fe20000000f00 */
[----:B------:R-:W-:Y:S02]  /*c170*/  IMAD.MOV.U32 R12, RZ, RZ, RZ ;  /* 0x000000ffff0c7224 */ /* 0x000fe400078e00ff */
[----:B------:R-:W-:Y:S01]  /*c180*/  IMAD.MOV.U32 R3, RZ, RZ, RZ ;  /* 0x000000ffff037224 */ /* 0x000fe200078e00ff */
[----:B------:R-:W-:Y:S06]  /*c190*/  @P0 BRA `(.L_x_382) ;  /* 0x00000000000c0947 */ /* 0x000fec0003800000 */
[----:B------:R-:W1:Y:S01]  /*c1a0*/  FENCE.VIEW.ASYNC.G ;  /* 0x00000000000073c6 */ /* 0x000e620000000100 */
[----:B------:R-:W-:Y:S05]  /*c1b0*/  WARPSYNC.ALL ;  /* 0x0000000000007948 */ /* 0x000fea0003800000 */
[----:B-1----:R-:W-:Y:S06]  /*c1c0*/  BAR.ARV 0xc, 0x180 ;  /* 0x0306000000007b1d */ /* 0x002fec0000002000 */
.L_x_382:
[----:B------:R-:W-:Y:S01]  /*c1d0*/  MOV R13, RZ ;  /* 0x000000ff000d7202 */ /* 0x000fe20000000f00 */
[----:B------:R-:W-:Y:S01]  /*c1e0*/  IMAD.MOV.U32 R0, RZ, RZ, RZ ;  /* 0x000000ffff007224 */ /* 0x000fe200078e00ff */
[----:B------:R-:W-:Y:S06]  /*c1f0*/  @!P2 BRA `(.L_x_383) ;  /* 0x000000e40080a947 */ /* 0x000fec0003800000 */
[----:B------:R-:W1:Y:S01]  /*c200*/  S2R R2, SR_TID.X ;  /* 0x0000000000027919 */ /* 0x000e620000002100 */
[----:B------:R-:W-:Y:S01]  /*c210*/  UMOV UR4, 0xffffffff ;  /* 0xffffffff00047882 */ /* 0x000fe20000000000 */
[----:B-1----:R-:W-:-:S05]  /*c220*/  VIADD R30, R2, 0xffffff80 ;  /* 0xffffff80021e7836 */ /* 0x002fca0000000000 */
[----:B------:R-:W-:-:S04]  /*c230*/  SHF.R.S32.HI R33, RZ, 0x1f, R30 ;  /* 0x0000001fff217819 */ /* 0x000fc8000001141e */
[----:B------:R-:W-:-:S04]  /*c240*/  LEA.HI R31, R33, R30, RZ, 0x7 ;  /* 0x0000001e211f7211 */ /* 0x000fc800078f38ff */
[----:B------:R-:W-:Y:S01]  /*c250*/  SHF.R.S32.HI R13, RZ, 0x7, R31 ;  /* 0x00000007ff0d7819 */ /* 0x000fe2000001141f */
[----:B------:R-:W-:Y:S06]  /*c260*/  BRA.DIV UR4, `(.L_x_384) ;  /* 0x0000018604687947 */ /* 0x000fec000b800000 */
[----:B------:R-:W1:Y:S04]  /*c270*/  SHFL.IDX PT, R0, R13, RZ, 0x1f ;  /* 0x00001fff0d007589 */ /* 0x000e6800000e0000 */
[----:B-1----:R1:W-:Y:S02]  /*c280*/  STL [R1+0x8], R0 ;  /* 0x0000080001007387 */ /* 0x0023e40000100800 */
.L_x_603:
[----:B------:R-:W1:Y:S02]  /*c290*/  LDL R2, [R1+0x8] ;  /* 0x0000080001027983 */ /* 0x000e640000100800 */
[----:B-1----:R-:W-:-:S04]  /*c2a0*/  LEA.HI R0, R2, R2, RZ, 0x1 ;  /* 0x0000000202007211 */ /* 0x002fc800078f08ff */
[----:B------:R-:W-:-:S04]  /*c2b0*/  LOP3.LUT R0, R0, 0x1e, RZ, 0xc0, !PT ;  /* 0x0000001e00007812 */ /* 0x000fc800078ec0ff */
[----:B------:R-:W-:Y:S01]  /*c2c0*/  IADD3 R0, R2, -R0, RZ ;  /* 0x8000000002007210 */ /* 0x000fe20007ffe0ff */
[----:B------:R-:W-:-:S03]  /*c2d0*/  IMAD.U32 R2, RZ, RZ, UR46 ;  /* 0x0000002eff027e24 */ /* 0x000fc6000f8e00ff */
[----:B------:R-:W-:Y:S02]  /*c2e0*/  LEA R0, R0, UR46, 0xd ;  /* 0x0000002e00007c11 */ /* 0x000fe4000f8e68ff */
[----:B------:R-:W-:Y:S02]  /*c2f0*/  LOP3.LUT P0, RZ, R2, 0x3ff, RZ, 0xc0, !PT ;  /* 0x000003ff02ff7812 */ /* 0x000fe4000780c0ff */
[----:B------:R-:W-:Y:S02]  /*c300*/  SHF.R.U32.HI R0, RZ, 0x4, R0 ;  /* 0x00000004ff007819 */ /* 0x000fe40000011600 */
[----:B------:R-:W-:Y:S02]  /*c310*/  P2R R24, PR, RZ, 0x1 ;  /* 0x00000001ff187803 */ /* 0x000fe40000000000 */
[----:B------:R-:W-:-:S07]  /*c320*/  LOP3.LUT R32, R0, 0x3fff, RZ, 0xc0, !PT ;  /* 0x00003fff00207812 */ /* 0x000fce00078ec0ff */
[----:B------:R-:W-:Y:S05]  /*c330*/  @!P0 BRA `(.L_x_385) ;  /* 0x0000000000408947 */ /* 0x000fea0003800000 */
[----:B------:R-:W-:Y:S01]  /*c340*/  MOV R0, 0x0 ;  /* 0x0000000000007802 */ /* 0x000fe20000000f00 */
[----:B------:R-:W-:Y:S01]  /*c350*/  ULDC.64 UR4, c[0x4][0xc0] ;  /* 0x0100300000047ab9 */ /* 0x000fe20000000a00 */
[----:B------:R-:W-:Y:S01]  /*c360*/  ULDC.64 UR6, c[0x4][0xc8] ;  /* 0x0100320000067ab9 */ /* 0x000fe20000000a00 */
[----:B------:R-:W-:Y:S01]  /*c370*/  IMAD.U32 R4, RZ, RZ, UR4 ;  /* 0x00000004ff047e24 */ /* 0x000fe2000f8e00ff */
[----:B------:R1:W3:Y:S01]  /*c380*/  LDC.64 R2, c[0x4][R0] ;  /* 0x0100000000027b82 */ /* 0x0002e20000000a00 */
[----:B------:R-:W-:Y:S01]  /*c390*/  MOV R5, UR5 ;  /* 0x0000000500057c02 */ /* 0x000fe20008000f00 */
[----:B------:R-:W-:Y:S01]  /*c3a0*/  ULDC.64 UR4, c[0x4][0x28] ;  /* 0x01000a0000047ab9 */ /* 0x000fe20000000a00 */
[----:B------:R-:W-:Y:S01]  /*c3b0*/  IMAD.U32 R6, RZ, RZ, UR6 ;  /* 0x00000006ff067e24 */ /* 0x000fe2000f8e00ff */
[----:B------:R-:W-:Y:S01]  /*c3c0*/  MOV R10, UR4 ;  /* 0x00000004000a7c02 */ /* 0x000fe20008000f00 */
[----:B------:R-:W-:Y:S01]  /*c3d0*/  IMAD.U32 R7, RZ, RZ, UR7 ;  /* 0x00000007ff077e24 */ /* 0x000fe2000f8e00ff */
[----:B------:R-:W-:Y:S01]  /*c3e0*/  MOV R12, 0x1 ;  /* 0x00000001000c7802 */ /* 0x000fe20000000f00 */
[----:B------:R-:W-:-:S02]  /*c3f0*/  IMAD.U32 R11, RZ, RZ, UR5 ;  /* 0x00000005ff0b7e24 */ /* 0x000fc4000f8e00ff */
[----:B------:R-:W-:Y:S02]  /*c400*/  IMAD.MOV.U32 R8, RZ, RZ, 0x70 ;  /* 0x00000070ff087424 */ /* 0x000fe400078e00ff */
[----:B-1----:R-:W-:-:S07]  /*c410*/  IMAD.MOV.U32 R13, RZ, RZ, RZ ;  /* 0x000000ffff0d7224 */ /* 0x002fce00078e00ff */
[----:B------:R-:W-:-:S07]  /*c420*/  LEPC R20, `(.L_x_385) ;  /* 0x000000001014794e */ /* 0x000fce0000000000 */
[----:B0-23-5:R-:W-:Y:S05]  /*c430*/  CALL.ABS.NOINC R2 ;  /* 0x0000000002007343 */ /* 0x02dfea0003c00000 */
.L_x_385:
[----:B------:R-:W3:Y:S01]  /*c440*/  LDL R2, [R1+0x30] ;  /* 0x0000300001027983 */ /* 0x000ee20000100800 */
[----:B------:R-:W-:Y:S01]  /*c450*/  ULDC.64 UR4, c[0x0][0x990] ;  /* 0x0002640000047ab9 */ /* 0x000fe20000000a00 */
[----:B------:R-:W-:Y:S02]  /*c460*/  ULDC.64 UR6, c[0x0][0x998] ;  /* 0x0002660000067ab9 */ /* 0x000fe40000000a00 */
[----:B------:R-:W4:Y:S01]  /*c470*/  LDL R20, [R1+0x18] ;  /* 0x0000180001147983 */ /* 0x000f220000100800 */
[----:B------:R-:W-:Y:S02]  /*c480*/  ISETP.NE.U32.AND P0, PT, RZ, UR4, PT ;  /* 0x00000004ff007c0c */ /* 0x000fe4000bf05070 */
[----:B------:R-:W-:Y:S02]  /*c490*/  ISETP.NE.U32.AND P1, PT, RZ, UR6, PT ;  /* 0x00000006ff007c0c */ /* 0x000fe4000bf25070 */
[----:B------:R-:W-:Y:S02]  /*c4a0*/  ISETP.NE.AND.EX P0, PT, RZ, UR5, PT, P0 ;  /* 0x00000005ff007c0c */ /* 0x000fe4000bf05300 */
[----:B------:R-:W-:-:S11]  /*c4b0*/  ISETP.NE.AND.EX P1, PT, RZ, UR7, PT, P1 ;  /* 0x00000007ff007c0c */ /* 0x000fd6000bf25310 */
[----:B------:R-:W3:Y:S01]  /*c4c0*/  @P0 LDC.64 R8, c[0x0][0x9a8] ;  /* 0x00026a00ff080b82 */ /* 0x000ee20000000a00 */
[----:B------:R-:W-:-:S07]  /*c4d0*/  @P0 SHF.R.S32.HI R7, RZ, 0x1f, R26 ;  /* 0x0000001fff070819 */ /* 0x000fce000001141a */
[----:B------:R-:W1:Y:S08]  /*c4e0*/  @P1 LDC.64 R10, c[0x0][0x9b8] ;  /* 0x00026e00ff0a1b82 */ /* 0x000e700000000a00 */
[----:B------:R-:W0:Y:S08]  /*c4f0*/  @P0 LDC.64 R12, c[0x0][0x9b0] ;  /* 0x00026c00ff0c0b82 */ /* 0x000e300000000a00 */
[----:B--2---:R-:W2:Y:S01]  /*c500*/  @P1 LDC.64 R14, c[0x0][0x9c0] ;  /* 0x00027000ff0e1b82 */ /* 0x004ea20000000a00 */
[----:B---3--:R-:W-:-:S02]  /*c510*/  @P0 IMAD R0, R2, R8, RZ ;  /* 0x0000000802000224 */ /* 0x008fc400078e02ff */
[----:B-1----:R-:W-:Y:S02]  /*c520*/  @P1 IMAD R4, R2, R10, RZ ;  /* 0x0000000a02041224 */ /* 0x002fe400078e02ff */
[C---:B----4-:R-:W-:Y:S02]  /*c530*/  @P0 IMAD R9, R20.reuse, R9, R0 ;  /* 0x0000000914090224 */ /* 0x050fe400078e0200 */
[----:B------:R-:W-:-:S04]  /*c540*/  @P0 IMAD.WIDE.U32 R2, R20, R8, RZ ;  /* 0x0000000814020225 */ /* 0x000fc800078e00ff */
[C---:B------:R-:W-:Y:S02]  /*c550*/  @P1 IMAD R11, R20.reuse, R11, R4 ;  /* 0x0000000b140b1224 */ /* 0x040fe400078e0204 */
[----:B------:R-:W-:Y:S01]  /*c560*/  @P0 IMAD.IADD R3, R3, 0x1, R9 ;  /* 0x0000000103030824 */ /* 0x000fe200078e0209 */
[----:B------:R-:W-:Y:S01]  /*c570*/  @P1 SHF.R.S32.HI R9, RZ, 0x1f, R26 ;  /* 0x0000001fff091819 */ /* 0x000fe2000001141a */
[----:B------:R-:W-:-:S04]  /*c580*/  @P1 IMAD.WIDE.U32 R4, R20, R10, RZ ;  /* 0x0000000a14041225 */ /* 0x000fc800078e00ff */
[----:B0-----:R-:W-:Y:S01]  /*c590*/  @P0 IMAD R0, R7, R12, RZ ;  /* 0x0000000c07000224 */ /* 0x001fe200078e02ff */
[----:B------:R-:W-:Y:S01]  /*c5a0*/  @P1 IADD3 R5, R5, R11, RZ ;  /* 0x0000000b05051210 */ /* 0x000fe20007ffe0ff */
[----:B--2---:R-:W-:Y:S02]  /*c5b0*/  @P1 IMAD R6, R9, R14, RZ ;  /* 0x0000000e09061224 */ /* 0x004fe400078e02ff */
[C---:B------:R-:W-:Y:S02]  /*c5c0*/  @P0 IMAD R9, R26.reuse, R13, R0 ;  /* 0x0000000d1a090224 */ /* 0x040fe400078e0200 */
[----:B------:R-:W-:-:S04]  /*c5d0*/  @P0 IMAD.WIDE.U32 R2, R26, R12, R2 ;  /* 0x0000000c1a020225 */ /* 0x000fc800078e0002 */
[C---:B------:R-:W-:Y:S02]  /*c5e0*/  @P1 IMAD R11, R26.reuse, R15, R6 ;  /* 0x0000000f1a0b1224 */ /* 0x040fe400078e0206 */
[----:B------:R-:W-:Y:S01]  /*c5f0*/  @P1 IMAD.WIDE.U32 R6, R26, R14, R4 ;  /* 0x0000000e1a061225 */ /* 0x000fe200078e0004 */
[----:B------:R-:W-:Y:S01]  /*c600*/  @P0 LEA R4, P2, R2, UR4, 0x2 ;  /* 0x0000000402040c11 */ /* 0x000fe2000f8410ff */
[----:B------:R-:W-:Y:S02]  /*c610*/  ULDC UR4, c[0x0][0x3d4] ;  /* 0x0000f50000047ab9 */ /* 0x000fe40000000800 */
[----:B------:R-:W-:Y:S01]  /*c620*/  @P0 IMAD.IADD R5, R3, 0x1, R9 ;  /* 0x0000000103050824 */ /* 0x000fe200078e0209 */
[----:B------:R-:W-:Y:S01]  /*c630*/  @P1 LEA R8, P3, R6, UR6, 0x2 ;  /* 0x0000000606081c11 */ /* 0x000fe2000f8610ff */
[----:B------:R-:W-:Y:S02]  /*c640*/  @P1 IMAD.IADD R3, R7, 0x1, R11 ;  /* 0x0000000107031824 */ /* 0x000fe400078e020b */
[----:B------:R-:W-:Y:S01]  /*c650*/  IMAD.MOV.U32 R0, RZ, RZ, 0x3f800000 ;  /* 0x3f800000ff007424 */ /* 0x000fe200078e00ff */
[----:B------:R-:W-:-:S02]  /*c660*/  @P0 LEA.HI.X R5, R2, UR5, R5, 0x2, P2 ;  /* 0x0000000502050c11 */ /* 0x000fc400090f1405 */
[----:B------:R-:W-:Y:S02]  /*c670*/  @P1 LEA.HI.X R9, R6, UR7, R3, 0x2, P3 ;  /* 0x0000000706091c11 */ /* 0x000fe400098f1403 */
[----:B------:R-:W-:-:S03]  /*c680*/  MOV R3, 0x3f800000 ;  /* 0x3f80000000037802 */ /* 0x000fc60000000f00 */
[----:B------:R-:W2:Y:S04]  /*c690*/  @P1 LDG.E R0, desc[UR42][R8.64] ;  /* 0x0000002a08001981 */ /* 0x000ea8000c1e1900 */
[----:B------:R-:W2:Y:S01]  /*c6a0*/  @P0 LDG.E R3, desc[UR42][R4.64] ;  /* 0x0000002a04030981 */ /* 0x000ea2000c1e1900 */
[----:B------:R-:W-:Y:S01]  /*c6b0*/  ISETP.LT.AND P0, PT, RZ, UR4, PT ;  /* 0x00000004ff007c0c */ /* 0x000fe2000bf01270 */
[----:B------:R-:W-:Y:S01]  /*c6c0*/  ULDC UR4, c[0x0][0x9d8] ;  /* 0x0002760000047ab9 */ /* 0x000fe20000000800 */
[----:B--2---:R-:W-:-:S04]  /*c6d0*/  FMUL.FTZ R0, R3, R0 ;  /* 0x0000000003007220 */ /* 0x004fc80000410000 */
[----:B------:R-:W-:-:S07]  /*c6e0*/  FMUL.FTZ R2, R0, UR4 ;  /* 0x0000000400027c20 */ /* 0x000fce0008410000 */
[----:B------:R-:W-:Y:S05]  /*c6f0*/  @P0 BRA `(.L_x_386) ;  /* 0x0000000000400947 */ /* 0x000fea0003800000 */
[----:B------:R-:W-:-:S04]  /*c700*/  ULEA.HI UR4, UR45, UR45, URZ, 0x1 ;  /* 0x0000002d2d047291 */ /* 0x000fc8000f8f083f */
[----:B------:R-:W-:-:S04]  /*c710*/  ULOP3.LUT UR4, UR4, 0xfffffffe, URZ, 0xc0, !UPT ;  /* 0xfffffffe04047892 */ /* 0x000fc8000f8ec03f */
[----:B------:R-:W-:-:S06]  /*c720*/  UIADD3 UR4, UR45, -UR4, URZ ;  /* 0x800000042d047290 */ /* 0x000fcc000fffe03f */
[----:B------:R-:W-:-:S05]  /*c730*/  IMAD.U32 R0, RZ, RZ, UR4 ;  /* 0x00000004ff007e24 */ /* 0x000fca000f8e00ff */
[----:B------:R-:W-:-:S04]  /*c740*/  SHF.L.U32 R0, R0, 0x1f, RZ ;  /* 0x0000001f00007819 */ /* 0x000fc800000006ff */
[----:B------:R0:W1:Y:S03]  /*c750*/  SYNCS.PHASECHK.TRANS64.TRYWAIT P0, [R19+URZ+0x38800], R0 ;  /* 0x03880000130075a7 */ /* 0x000066000800017f */
[----:B-1----:R-:W-:Y:S05]  /*c760*/  @!P0 NANOSLEEP.SYNCS 0x989680 ;  /* 0x009896800000895d */ /* 0x002fea0003900000 */
[----:B------:R-:W1:Y:S01]  /*c770*/  @!P0 SYNCS.PHASECHK.TRANS64 P0, [R19+URZ+0x38800], R0 ;  /* 0x03880000130085a7 */ /* 0x000e62000800007f */
[----:B------:R-:W-:Y:S04]  /*c780*/  BSSY B0, `(.L_x_387) ;  /* 0x0000006000007945 */ /* 0x000fe80003800000 */
[----:B-1----:R-:W-:Y:S05]  /*c790*/  @P0 BRA `(.L_x_388) ;  /* 0x0000000000100947 */ /* 0x002fea0003800000 */
.L_x_389:
[----:B-1----:R1:W2:Y:S02]  /*c7a0*/  SYNCS.PHASECHK.TRANS64.TRYWAIT P0, [R19+URZ+0x38800], R0 ;  /* 0x03880000130075a7 */ /* 0x0022a4000800017f */
[----:B--2---:R-:W-:Y:S05]  /*c7b0*/  @!P0 NANOSLEEP.SYNCS 0x989680 ;  /* 0x009896800000895d */ /* 0x004fea0003900000 */
[----:B------:R-:W2:Y:S02]  /*c7c0*/  @!P0 SYNCS.PHASECHK.TRANS64 P0, [R19+URZ+0x38800], R0 ;  /* 0x03880000130085a7 */ /* 0x000ea4000800007f */
[----:B--2---:R-:W-:Y:S05]  /*c7d0*/  @!P0 BRA `(.L_x_389) ;  /* 0xfffffffc00f08947 */ /* 0x004fea000383ffff */
.L_x_388:
[----:B------:R-:W-:Y:S05]  /*c7e0*/  BSYNC B0 ;  /* 0x0000000000007941 */ /* 0x000fea0003800000 */
.L_x_387:
[----:B------:R-:W-:Y:S05]  /*c7f0*/  BRA `(.L_x_390) ;  /* 0x00000070001c7947 */ /* 0x000fea0003800000 */
.L_x_386:
[----:B------:R-:W-:Y:S01]  /*c800*/  ISETP.NE.AND P3, PT, R24, RZ, PT ;  /* 0x000000ff1800720c */ /* 0x000fe20003f65270 */
[----:B------:R-:W0:Y:S01]  /*c810*/  LDC.64 R28, c[0x0][0x3e0] ;  /* 0x0000f800ff1c7b82 */ /* 0x000e220000000a00 */
[----:B-----5:R-:W-:Y:S01]  /*c820*/  SHF.R.S32.HI R0, RZ, 0x1f, R121 ;  /* 0x0000001fff007819 */ /* 0x020fe20000011479 */
[----:B------:R-:W-:Y:S01]  /*c830*/  ULDC.64 UR4, c[0x0][0x3d8] ;  /* 0x0000f60000047ab9 */ /* 0x000fe20000000a00 */
[----:B------:R-:W-:Y:S01]  /*c840*/  SHF.R.S32.HI R9, RZ, 0x1f, R18 ;  /* 0x0000001fff097819 */ /* 0x000fe20000011412 */
[----:B------:R-:W-:Y:S01]  /*c850*/  ULDC.64 UR8, c[0x0][0x3c8] ;  /* 0x0000f20000087ab9 */ /* 0x000fe20000000a00 */
[----:B------:R-:W-:Y:S01]  /*c860*/  MOV R8, R18 ;  /* 0x0000001200087202 */ /* 0x000fe20000000f00 */
[----:B------:R-:W-:Y:S01]  /*c870*/  IMAD R6, R0, UR4, RZ ;  /* 0x0000000400067c24 */ /* 0x000fe2000f8e02ff */
[--C-:B------:R-:W-:Y:S01]  /*c880*/  SHF.R.S32.HI R11, RZ, 0x1f, R16.reuse ;  /* 0x0000001fff0b7819 */ /* 0x100fe20000011410 */
[----:B------:R-:W1:Y:S01]  /*c890*/  LDC.64 R24, c[0x0][0x3c8] ;  /* 0x0000f200ff187b82 */ /* 0x000e620000000a00 */
[----:B------:R-:W-:Y:S01]  /*c8a0*/  IMAD.MOV.U32 R10, RZ, RZ, R16 ;  /* 0x000000ffff0a7224 */ /* 0x000fe200078e0010 */
[----:B------:R-:W-:Y:S01]  /*c8b0*/  ULDC.64 UR6, c[0x0][0x3e8] ;  /* 0x0000fa0000067ab9 */ /* 0x000fe20000000a00 */
[----:B------:R-:W-:-:S04]  /*c8c0*/  IMAD.WIDE.U32 R4, R121, UR4, R8 ;  /* 0x0000000479047c25 */ /* 0x000fc8000f8e0008 */
[C---:B------:R-:W-:Y:S01]  /*c8d0*/  IMAD R3, R121.reuse, UR5, R6 ;  /* 0x0000000579037c24 */ /* 0x040fe2000f8e0206 */
[----:B------:R-:W-:Y:S01]  /*c8e0*/  IADD3 R36, P0, R4, UR8, RZ ;  /* 0x0000000804247c10 */ /* 0x000fe2000ff1e0ff */
[----:B------:R-:W-:-:S03]  /*c8f0*/  IMAD.WIDE.U32 R6, R121, UR4, R10 ;  /* 0x0000000479067c25 */ /* 0x000fc6000f8e000a */
[----:B------:R-:W-:Y:S01]  /*c900*/  IADD3.X R37, R3, UR9, R5, P0, !PT ;  /* 0x0000000903257c10 */ /* 0x000fe200087fe405 */
[----:B------:R-:W-:Y:S01]  /*c910*/  IMAD.WIDE.U32 R4, R121, UR6, R8 ;  /* 0x0000000679047c25 */ /* 0x000fe2000f8e0008 */
[----:B------:R-:W-:-:S03]  /*c920*/  IADD3 R34, P1, R6, UR8, RZ ;  /* 0x0000000806227c10 */ /* 0x000fc6000ff3e0ff */
[----:B------:R-:W-:Y:S01]  /*c930*/  IMAD R0, R0, UR6, RZ ;  /* 0x0000000600007c24 */ /* 0x000fe2000f8e02ff */
[----:B------:R-:W-:Y:S01]  /*c940*/  IADD3.X R35, R3, UR9, R7, P1, !PT ;  /* 0x0000000903237c10 */ /* 0x000fe20008ffe407 */
[----:B------:R-:W-:-:S04]  /*c950*/  IMAD.WIDE.U32 R8, R121, UR6, R10 ;  /* 0x0000000679087c25 */ /* 0x000fc8000f8e000a */
[C---:B------:R-:W-:Y:S02]  /*c960*/  IMAD R27, R121.reuse, UR7, R0 ;  /* 0x00000007791b7c24 */ /* 0x040fe4000f8e0200 */
[C---:B-1----:R-:W-:Y:S01]  /*c970*/  IMAD.WIDE.U32 R24, R121.reuse, UR4, R24 ;  /* 0x0000000479187c25 */ /* 0x042fe2000f8e0018 */
[----:B------:R-:W-:Y:S02]  /*c980*/  ULDC.64 UR4, c[0x0][0x3e0] ;  /* 0x0000f80000047ab9 */ /* 0x000fe40000000a00 */
[----:B------:R-:W-:Y:S01]  /*c990*/  IADD3 R38, P0, R4, UR4, RZ ;  /* 0x0000000404267c10 */ /* 0x000fe2000ff1e0ff */
[----:B0-----:R-:W-:Y:S01]  /*c9a0*/  IMAD.WIDE.U32 R28, R121, UR6, R28 ;  /* 0x00000006791c7c25 */ /* 0x001fe2000f8e001c */
[----:B------:R-:W-:Y:S02]  /*c9b0*/  IADD3 R40, P2, R8, UR4, RZ ;  /* 0x0000000408287c10 */ /* 0x000fe4000ff5e0ff */
[----:B------:R-:W-:Y:S01]  /*c9c0*/  IADD3.X R39, R27, UR5, R5, P0, !PT ;  /* 0x000000051b277c10 */ /* 0x000fe200087fe405 */
[----:B------:R-:W-:Y:S01]  /*c9d0*/  IMAD.IADD R26, R3, 0x1, R25 ;  /* 0x00000001031a7824 */ /* 0x000fe200078e0219 */
[----:B------:R-:W-:-:S02]  /*c9e0*/  IADD3.X R41, R27, UR5, R9, P2, !PT ;  /* 0x000000051b297c10 */ /* 0x000fc400097fe409 */
[----:B------:R-:W-:Y:S01]  /*c9f0*/  IADD3 R27, R27, R29, RZ ;  /* 0x0000001d1b1b7210 */ /* 0x000fe20007ffe0ff */
[----:B------:R-:W-:Y:S06]  /*ca00*/  @!P3 BRA `(.L_x_391) ;  /* 0x000000000040b947 */ /* 0x000fec0003800000 */
[----:B------:R-:W-:Y:S01]  /*ca10*/  MOV R0, 0x0 ;  /* 0x0000000000007802 */ /* 0x000fe20000000f00 */
[----:B------:R-:W-:Y:S01]  /*ca20*/  ULDC.64 UR4, c[0x4][0xc0] ;  /* 0x0100300000047ab9 */ /* 0x000fe20000000a00 */
[----:B------:R-:W-:Y:S01]  /*ca30*/  ULDC.64 UR6, c[0x4][0xc8] ;  /* 0x0100320000067ab9 */ /* 0x000fe20000000a00 */
[----:B------:R-:W-:Y:S01]  /*ca40*/  IMAD.U32 R4, RZ, RZ, UR4 ;  /* 0x00000004ff047e24 */ /* 0x000fe2000f8e00ff */
[----:B------:R0:W1:Y:S01]  /*ca50*/  LDC.64 R14, c[0x4][R0] ;  /* 0x01000000000e7b82 */ /* 0x0000620000000a00 */
[----:B------:R-:W-:Y:S01]  /*ca60*/  IMAD.U32 R5, RZ, RZ, UR5 ;  /* 0x00000005ff057e24 */ /* 0x000fe2000f8e00ff */
[----:B------:R-:W-:Y:S01]  /*ca70*/  ULDC.64 UR4, c[0x4][0x30] ;  /* 0x01000c0000047ab9 */ /* 0x000fe20000000a00 */
[----:B------:R-:W-:Y:S01]  /*ca80*/  MOV R6, UR6 ;  /* 0x0000000600067c02 */ /* 0x000fe20008000f00 */
[----:B------:R-:W-:Y:S01]  /*ca90*/  IMAD.U32 R7, RZ, RZ, UR7 ;  /* 0x00000007ff077e24 */ /* 0x000fe2000f8e00ff */
[----:B------:R-:W-:Y:S01]  /*caa0*/  MOV R11, UR5 ;  /* 0x00000005000b7c02 */ /* 0x000fe20008000f00 */
[----:B------:R-:W-:Y:S01]  /*cab0*/  IMAD.U32 R10, RZ, RZ, UR4 ;  /* 0x00000004ff0a7e24 */ /* 0x000fe2000f8e00ff */
[----:B------:R-:W-:Y:S01]  /*cac0*/  MOV R13, RZ ;  /* 0x000000ff000d7202 */ /* 0x000fe20000000f00 */
[----:B------:R-:W-:-:S02]  /*cad0*/  IMAD.MOV.U32 R8, RZ, RZ, 0x70 ;  /* 0x00000070ff087424 */ /* 0x000fc400078e00ff */
[----:B0-----:R-:W-:-:S07]  /*cae0*/  IMAD.MOV.U32 R12, RZ, RZ, 0x1 ;  /* 0x00000001ff0c7424 */ /* 0x001fce00078e00ff */
[----:B------:R-:W-:-:S07]  /*caf0*/  LEPC R20, `(.L_x_391) ;  /* 0x000000001014794e */ /* 0x000fce0000000000 */
[----:B-1----:R-:W-:Y:S05]  /*cb00*/  CALL.ABS.NOINC R14 ;  /* 0x000000000e007343 */ /* 0x002fea0003c00000 */
.L_x_391:
[----:B------:R-:W-:Y:S01]  /*cb10*/  ULDC.U8 UR4, c[0x0][0x3f0] ;  /* 0x0000fc0000047ab9 */ /* 0x000fe20000000000 */
[----:B------:R-:W-:Y:S01]  /*cb20*/  IMAD R3, R125, -0x80, R132 ;  /* 0xffffff807d037824 */ /* 0x000fe200078e0284 */
[----:B------:R-:W-:Y:S01]  /*cb30*/  ISETP.NE.AND P0, PT, RZ, UR4, PT ;  /* 0x00000004ff007c0c */ /* 0x000fe2000bf05270 */
[----:B------:R-:W-:Y:S03]  /*cb40*/  BSSY B0, `(.L_x_392) ;  /* 0x00006ca000007945 */ /* 0x000fe60003800000 */
[----:B------:R-:W-:-:S09]  /*cb50*/  VIMNMX R3, R3, 0x80, PT ;  /* 0x0000008003037848 */ /* 0x000fd20003fe0100 */
[----:B------:R-:W-:Y:S05]  /*cb60*/  @!P0 BRA `(.L_x_393) ;  /* 0x0000003400608947 */ /* 0x000fea0003800000 */
[----:B------:R-:W-:Y:S01]  /*cb70*/  ISETP.GE.AND P1, PT, R22, R3, PT ;  /* 0x000000031600720c */ /* 0x000fe20003f26270 */
[----:B------:R-:W-:Y:S01]  /*cb80*/  BSSY B1, `(.L_x_394) ;  /* 0x000000f000017945 */ /* 0x000fe20003800000 */
[----:B------:R-:W-:Y:S02]  /*cb90*/  CS2R R4, SRZ ;  /* 0x0000000000047805 */ /* 0x000fe4000001ff00 */
[----:B------:R-:W-:Y:S02]  /*cba0*/  CS2R R8, SRZ ;  /* 0x0000000000087805 */ /* 0x000fe4000001ff00 */
[----:B------:R-:W-:Y:S02]  /*cbb0*/  CS2R R6, SRZ ;  /* 0x0000000000067805 */ /* 0x000fe4000001ff00 */
[----:B------:R-:W-:-:S05]  /*cbc0*/  CS2R R20, SRZ ;  /* 0x0000000000147805 */ /* 0x000fca000001ff00 */
[----:B------:R-:W-:Y:S05]  /*cbd0*/  @P1 BRA `(.L_x_395) ;  /* 0x0000000000241947 */ /* 0x000fea0003800000 */
[----:B------:R-:W-:Y:S01]  /*cbe0*/  ULDC UR4, c[0x0][0x3d4] ;  /* 0x0000f50000047ab9 */ /* 0x000fe20000000800 */
[----:B------:R-:W-:Y:S02]  /*cbf0*/  CS2R R4, SRZ ;  /* 0x0000000000047805 */ /* 0x000fe4000001ff00 */
[----:B------:R-:W-:Y:S02]  /*cc00*/  ISETP.GE.AND P0, PT, R18, UR4, PT ;  /* 0x0000000412007c0c */ /* 0x000fe4000bf06270 */
[----:B------:R-:W-:Y:S02]  /*cc10*/  CS2R R6, SRZ ;  /* 0x0000000000067805 */ /* 0x000fe4000001ff00 */
[----:B------:R-:W-:-:S09]  /*cc20*/  ISETP.GE.AND P2, PT, R236, UR4, PT ;  /* 0x00000004ec007c0c */ /* 0x000fd2000bf46270 */
[----:B------:R0:W5:Y:S04]  /*cc30*/  @!P0 LDG.E.64 R8, desc[UR42][R36.64] ;  /* 0x0000002a24088981 */ /* 0x000168000c1e1b00 */
[----:B------:R0:W5:Y:S04]  /*cc40*/  @!P2 LDG.E.64 R4, desc[UR42][R36.64+0x40] ;  /* 0x0000402a2404a981 */ /* 0x000168000c1e1b00 */
[----:B------:R0:W5:Y:S04]  /*cc50*/  @!P0 LDG.E.64 R20, desc[UR42][R38.64] ;  /* 0x0000002a26148981 */ /* 0x000168000c1e1b00 */
[----:B------:R0:W5:Y:S02]  /*cc60*/  @!P2 LDG.E.64 R6, desc[UR42][R38.64+0x40] ;  /* 0x0000402a2606a981 */ /* 0x000164000c1e1b00 */
.L_x_395:
[----:B------:R-:W-:Y:S05]  /*cc70*/  BSYNC B1 ;  /* 0x0000000000017941 */ /* 0x000fea0003800000 */
.L_x_394:
[----:B------:R-:W-:Y:S01]  /*cc80*/  UMOV UR4, 0xffffffff ;  /* 0xffffffff00047882 */ /* 0x000fe20000000000 */
[----:B-----5:R-:W-:Y:S02]  /*cc90*/  SHF.R.U32.HI R33, RZ, 0x8, R9 ;  /* 0x00000008ff217819 */ /* 0x020fe40000011609 */
[----:B------:R-:W-:Y:S02]  /*cca0*/  SHF.R.U32.HI R0, RZ, 0x8, R8 ;  /* 0x00000008ff007819 */ /* 0x000fe40000011608 */
[----:B------:R-:W-:Y:S01]  /*ccb0*/  LOP3.LUT R33, R33, 0xff, RZ, 0xc0, !PT ;  /* 0x000000ff21217812 */ /* 0x000fe200078ec0ff */
[----:B------:R-:W-:Y:S06]  /*ccc0*/  BRA.DIV UR4, `(.L_x_396) ;  /* 0x0000017a04f87947 */ /* 0x000fec000b800000 */
.L_x_606:
[----:B------:R-:W-:-:S03]  /*ccd0*/  UMOV UR4, 0xffffffff ;  /* 0xffffffff00047882 */ /* 0x000fc60000000000 */
[----:B------:R-:W-:Y:S05]  /*cce0*/  BRA.DIV UR4, `(.L_x_397) ;  /* 0x0000017e04187947 */ /* 0x000fea000b800000 */
.L_x_609:
[----:B------:R-:W-:-:S03]  /*ccf0*/  UMOV UR4, 0xffffffff ;  /* 0xffffffff00047882 */ /* 0x000fc60000000000 */
[----:B------:R-:W-:Y:S05]  /*cd00*/  BRA.DIV UR4, `(.L_x_398) ;  /* 0x0000017e04387947 */ /* 0x000fea000b800000 */
.L_x_612:
[----:B------:R-:W-:-:S03]  /*cd10*/  UMOV UR4, 0xffffffff ;  /* 0xffffffff00047882 */ /* 0x000fc60000000000 */
[----:B------:R-:W-:Y:S05]  /*cd20*/  BRA.DIV UR4, `(.L_x_399) ;  /* 0x0000017e04587947 */ /* 0x000fea000b800000 */
.L_x_615:
[----:B------:R-:W-:Y:S01]  /*cd30*/  ULEA.HI UR4, UR45, UR45, URZ, 0x1 ;  /* 0x0000002d2d047291 */ /* 0x000fe2000f8f083f */
[----:B------:R-:W-:Y:S01]  /*cd40*/  LOP3.LUT R10, R9, 0xff, RZ, 0xc0, !PT ;  /* 0x000000ff090a7812 */ /* 0x000fe200078ec0ff */
[----:B------:R-:W-:Y:S01]  /*cd50*/  BSSY B1, `(.L_x_400) ;  /* 0x0000039000017945 */ /* 0x000fe20003800000 */
[----:B------:R-:W-:Y:S01]  /*cd60*/  LOP3.LUT R11, R0, 0xff, RZ, 0xc0, !PT ;  /* 0x000000ff000b7812 */ /* 0x000fe200078ec0ff */
[----:B------:R-:W-:Y:S01]  /*cd70*/  ULOP3.LUT UR4, UR4, 0xfffffffe, URZ, 0xc0, !UPT ;  /* 0xfffffffe04047892 */ /* 0x000fe2000f8ec03f */
[----:B------:R-:W-:Y:S02]  /*cd80*/  PRMT R33, R33, 0x7604, R10 ;  /* 0x0000760421217816 */ /* 0x000fe4000000000a */
[----:B------:R-:W-:Y:S01]  /*cd90*/  LOP3.LUT R10, R8, 0xff, RZ, 0xc0, !PT ;  /* 0x000000ff080a7812 */ /* 0x000fe200078ec0ff */
[----:B------:R-:W-:Y:S01]  /*cda0*/  UIADD3 UR4, UR45, -UR4, URZ ;  /* 0x800000042d047290 */ /* 0x000fe2000fffe03f */
[----:B------:R-:W-:Y:S02]  /*cdb0*/  SHF.R.U32.HI R15, RZ, 0x8, R5 ;  /* 0x00000008ff0f7819 */ /* 0x000fe40000011605 */
[----:B------:R-:W-:-:S02]  /*cdc0*/  SHF.R.U32.HI R0, RZ, 0x8, R4 ;  /* 0x00000008ff007819 */ /* 0x000fc40000011604 */
[----:B------:R-:W-:Y:S01]  /*cdd0*/  PRMT R11, R11, 0x7604, R10 ;  /* 0x000076040b0b7816 */ /* 0x000fe2000000000a */
[----:B------:R-:W-:Y:S01]  /*cde0*/  IMAD.U32 R24, RZ, RZ, UR4 ;  /* 0x00000004ff187e24 */ /* 0x000fe2000f8e00ff */
[----:B------:R-:W-:Y:S02]  /*cdf0*/  LOP3.LUT R15, R15, 0xff, RZ, 0xc0, !PT ;  /* 0x000000ff0f0f7812 */ /* 0x000fe400078ec0ff */
[----:B------:R-:W-:Y:S02]  /*ce00*/  LOP3.LUT R10, R5, 0xff, RZ, 0xc0, !PT ;  /* 0x000000ff050a7812 */ /* 0x000fe400078ec0ff */
[----:B------:R-:W-:Y:S02]  /*ce10*/  SHF.L.U32 R24, R24, 0x1f, RZ ;  /* 0x0000001f18187819 */ /* 0x000fe400000006ff */
[----:B------:R-:W-:Y:S02]  /*ce20*/  SHF.R.U32.HI R25, RZ, 0x8, R21 ;  /* 0x00000008ff197819 */ /* 0x000fe40000011615 */
[----:B------:R-:W1:Y:S01]  /*ce30*/  SYNCS.PHASECHK.TRANS64.TRYWAIT P0, [R19+URZ+0x38800], R24 ;  /* 0x03880018130075a7 */ /* 0x000e62000800017f */
[----:B------:R-:W-:-:S02]  /*ce40*/  LOP3.LUT R13, R0, 0xff, RZ, 0xc0, !PT ;  /* 0x000000ff000d7812 */ /* 0x000fc400078ec0ff */
[----:B------:R-:W-:Y:S02]  /*ce50*/  LOP3.LUT R0, R4, 0xff, RZ, 0xc0, !PT ;  /* 0x000000ff04007812 */ /* 0x000fe400078ec0ff */
[----:B------:R-:W-:Y:S02]  /*ce60*/  PRMT R15, R15, 0x7604, R10 ;  /* 0x000076040f0f7816 */ /* 0x000fe4000000000a */
[----:B------:R-:W-:Y:S02]  /*ce70*/  LOP3.LUT R25, R25, 0xff, RZ, 0xc0, !PT ;  /* 0x000000ff19197812 */ /* 0x000fe400078ec0ff */
[----:B------:R-:W-:Y:S02]  /*ce80*/  LOP3.LUT R10, R21, 0xff, RZ, 0xc0, !PT ;  /* 0x000000ff150a7812 */ /* 0x000fe400078ec0ff */
[----:B------:R-:W-:Y:S02]  /*ce90*/  PRMT R13, R13, 0x7604, R0 ;  /* 0x000076040d0d7816 */ /* 0x000fe40000000000 */
[----:B------:R-:W-:-:S02]  /*cea0*/  SHF.R.U32.HI R0, RZ, 0x8, R20 ;  /* 0x00000008ff007819 */ /* 0x000fc40000011614 */
[----:B------:R-:W-:Y:S02]  /*ceb0*/  PRMT R12, R25, 0x7604, R10 ;  /* 0x00007604190c7816 */ /* 0x000fe4000000000a */
[----:B------:R-:W-:Y:S02]  /*cec0*/  SHF.R.U32.HI R29, RZ, 0x8, R7 ;  /* 0x00000008ff1d7819 */ /* 0x000fe40000011607 */
[----:B------:R-:W-:Y:S02]  /*ced0*/  SHF.R.U32.HI R10, RZ, 0x8, R6 ;  /* 0x00000008ff0a7819 */ /* 0x000fe40000011606 */
[----:B------:R-:W-:Y:S02]  /*cee0*/  LOP3.LUT R25, R0, 0xff, RZ, 0xc0, !PT ;  /* 0x000000ff00197812 */ /* 0x000fe400078ec0ff */
[----:B------:R-:W-:Y:S02]  /*cef0*/  LOP3.LUT R0, R20, 0xff, RZ, 0xc0, !PT ;  /* 0x000000ff14007812 */ /* 0x000fe400078ec0ff */
[----:B------:R-:W-:-:S02]  /*cf00*/  LOP3.LUT R29, R29, 0xff, RZ, 0xc0, !PT ;  /* 0x000000ff1d1d7812 */ /* 0x000fc400078ec0ff */
[----:B------:R-:W-:Y:S02]  /*cf10*/  LOP3.LUT R14, R7, 0xff, RZ, 0xc0, !PT ;  /* 0x000000ff070e7812 */ /* 0x000fe400078ec0ff */
[----:B------:R-:W-:Y:S02]  /*cf20*/  LOP3.LUT R27, R10, 0xff, RZ, 0xc0, !PT ;  /* 0x000000ff0a1b7812 */ /* 0x000fe400078ec0ff */
[----:B------:R-:W-:Y:S02]  /*cf30*/  LOP3.LUT R10, R6, 0xff, RZ, 0xc0, !PT ;  /* 0x000000ff060a7812 */ /* 0x000fe400078ec0ff */
[----:B------:R-:W-:Y:S02]  /*cf40*/  PRMT R25, R25, 0x7604, R0 ;  /* 0x0000760419197816 */ /* 0x000fe40000000000 */
[----:B------:R-:W-:Y:S02]  /*cf50*/  PRMT R14, R29, 0x7604, R14 ;  /* 0x000076041d0e7816 */ /* 0x000fe4000000000e */
[----:B------:R-:W-:-:S02]  /*cf60*/  SHF.R.U32.HI R0, RZ, 0x10, R9 ;  /* 0x00000010ff007819 */ /* 0x000fc40000011609 */
[----:B------:R-:W-:Y:S02]  /*cf70*/  PRMT R29, R27, 0x7604, R10 ;  /* 0x000076041b1d7816 */ /* 0x000fe4000000000a */
[----:B------:R-:W-:Y:S01]  /*cf80*/  SHF.R.U32.HI R27, RZ, 0x10, R21 ;  /* 0x00000010ff1b7819 */ /* 0x000fe20000011615 */
[----:B------:R-:W-:Y:S01]  /*cf90*/  IMAD.U32 R0, R0, 0x10000, RZ ;  /* 0x0001000000007824 */ /* 0x000fe200078e00ff */
[----:B------:R-:W-:Y:S02]  /*cfa0*/  SHF.R.U32.HI R10, RZ, 0x10, R5 ;  /* 0x00000010ff0a7819 */ /* 0x000fe40000011605 */
[----:B------:R-:W-:Y:S01]  /*cfb0*/  SHF.R.U32.HI R35, RZ, 0x10, R7 ;  /* 0x00000010ff237819 */ /* 0x000fe20000011607 */
[----:B------:R-:W-:Y:S01]  /*cfc0*/  IMAD.U32 R27, R27, 0x10000, RZ ;  /* 0x000100001b1b7824 */ /* 0x000fe200078e00ff */
[----:B------:R-:W-:Y:S02]  /*cfd0*/  SHF.L.U32 R10, R10, 0x10, RZ ;  /* 0x000000100a0a7819 */ /* 0x000fe400000006ff */
[----:B------:R-:W-:Y:S01]  /*cfe0*/  LOP3.LUT R11, R11, 0xff0000, R8, 0xf8, !PT ;  /* 0x00ff00000b0b7812 */ /* 0x000fe200078ef808 */
[----:B------:R-:W-:Y:S01]  /*cff0*/  IMAD.U32 R35, R35, 0x10000, RZ ;  /* 0x0001000023237824 */ /* 0x000fe200078e00ff */
[----:B------:R-:W-:-:S02]  /*d000*/  LOP3.LUT R33, R33, 0xff0000, R0, 0xf8, !PT ;  /* 0x00ff000021217812 */ /* 0x000fc400078ef800 */
[----:B------:R-:W-:Y:S02]  /*d010*/  LOP3.LUT R13, R13, 0xff0000, R4, 0xf8, !PT ;  /* 0x00ff00000d0d7812 */ /* 0x000fe400078ef804 */
[----:B------:R-:W-:Y:S02]  /*d020*/  LOP3.LUT R15, R15, 0xff0000, R10, 0xf8, !PT ;  /* 0x00ff00000f0f7812 */ /* 0x000fe400078ef80a */
[----:B------:R-:W-:Y:S02]  /*d030*/  LOP3.LUT R27, R12, 0xff0000, R27, 0xf8, !PT ;  /* 0x00ff00000c1b7812 */ /* 0x000fe400078ef81b */
[----:B------:R-:W-:Y:S02]  /*d040*/  LOP3.LUT R25, R25, 0xff0000, R20, 0xf8, !PT ;  /* 0x00ff000019197812 */ /* 0x000fe400078ef814 */
[----:B------:R-:W-:Y:S02]  /*d050*/  LOP3.LUT R0, R11, 0xff000000, R8, 0xf8, !PT ;  /* 0xff0000000b007812 */ /* 0x000fe400078ef808 */
[----:B------:R-:W-:-:S02]  /*d060*/  LOP3.LUT R8, R33, 0xff000000, R9, 0xf8, !PT ;  /* 0xff00000021087812 */ /* 0x000fc400078ef809 */
[----:B------:R-:W-:Y:S02]  /*d070*/  LOP3.LUT R9, R13, 0xff000000, R4, 0xf8, !PT ;  /* 0xff0000000d097812 */ /* 0x000fe400078ef804 */
[----:B------:R-:W-:Y:S02]  /*d080*/  LOP3.LUT R35, R14, 0xff0000, R35, 0xf8, !PT ;  /* 0x00ff00000e237812 */ /* 0x000fe400078ef823 */
[----:B------:R-:W-:Y:S02]  /*d090*/  LOP3.LUT R10, R15, 0xff000000, R5, 0xf8, !PT ;  /* 0xff0000000f0a7812 */ /* 0x000fe400078ef805 */
[----:B------:R-:W-:Y:S02]  /*d0a0*/  LOP3.LUT R11, R25, 0xff000000, R20, 0xf8, !PT ;  /* 0xff000000190b7812 */ /* 0x000fe400078ef814 */
[----:B------:R-:W-:Y:S02]  /*d0b0*/  LOP3.LUT R12, R27, 0xff000000, R21, 0xf8, !PT ;  /* 0xff0000001b0c7812 */ /* 0x000fe400078ef815 */
[----:B------:R-:W-:Y:S01]  /*d0c0*/  LOP3.LUT R13, R29, 0xff0000, R6, 0xf8, !PT ;  /* 0x00ff00001d0d7812 */ /* 0x000fe200078ef806 */
[----:B-1----:R-:W-:Y:S06]  /*d0d0*/  @!P0 BRA `(.L_x_401) ;  /* 0x0000017800948947 */ /* 0x002fec0003800000 */
.L_x_616:
[----:B------:R-:W-:Y:S05]  /*d0e0*/  BSYNC B1 ;  /* 0x0000000000017941 */ /* 0x000fea0003800000 */
.L_x_400:
[----:B------:R-:W-:Y:S01]  /*d0f0*/  BSSY B1, `(.L_x_402) ;  /* 0x00000c0000017945 */ /* 0x000fe20003800000 */
[----:B------:R-:W-:Y:S02]  /*d100*/  LOP3.LUT R13, R13, 0xff000000, R6, 0xf8, !PT ;  /* 0xff0000000d0d7812 */ /* 0x000fe400078ef806 */
[----:B------:R-:W-:Y:S01]  /*d110*/  LOP3.LUT R14, R35, 0xff000000, R7, 0xf8, !PT ;  /* 0xff000000230e7812 */ /* 0x000fe200078ef807 */
[----:B------:R-:W-:Y:S06]  /*d120*/  @P1 BRA `(.L_x_403) ;  /* 0x0000000800f01947 */ /* 0x000fec0003800000 */
[----:B------:R2:W5:Y:S01]  /*d130*/  LDL R41, [R1+0x28] ;  /* 0x0000280001297983 */ /* 0x0005620000100800 */
[----:B------:R-:W3:Y:S01]  /*d140*/  LDC R5, c[0x0][0x3d4] ;  /* 0x0000f500ff057b82 */ /* 0x000ee20000000800 */
[----:B------:R-:W-:Y:S01]  /*d150*/  BSSY B2, `(.L_x_404) ;  /* 0x000005e000027945 */ /* 0x000fe20003800000 */
[-C--:B---3--:R-:W-:Y:S02]  /*d160*/  ISETP.GE.AND P0, PT, R18, R5.reuse, PT ;  /* 0x000000051200720c */ /* 0x088fe40003f06270 */
[----:B------:R-:W-:-:S11]  /*d170*/  ISETP.GE.AND P1, PT, R236, R5, PT ;  /* 0x00000005ec00720c */ /* 0x000fd60003f26270 */
[----:B--2---:R-:W-:Y:S05]  /*d180*/  @P0 BRA `(.L_x_405) ;  /* 0x0000000400680947 */ /* 0x004fea0003800000 */
[----:B-----5:R-:W2:Y:S01]  /*d190*/  LDS.128 R4, [R41+0x20400] ;  /* 0x0204000029047984 */ /* 0x020ea20000000c00 */
[----:B------:R-:W-:Y:S02]  /*d1a0*/  F2FP.F16.E4M3.UNPACK_B R28, R11 ;  /* 0x0000000bff1c723e */ /* 0x000fe400020006ff */
[----:B------:R-:W-:-:S03]  /*d1b0*/  F2FP.F16.E4M3.UNPACK_B R26, R0 ;  /* 0x00000000ff1a723e */ /* 0x000fc600020006ff */
[----:B------:R-:W-:Y:S02]  /*d1c0*/  HADD2.F32 R29, -RZ, R28.H1_H1 ;  /* 0x3000001cff1d7230 */ /* 0x000fe40000004100 */
[----:B------:R-:W-:Y:S02]  /*d1d0*/  HADD2.F32 R27, -RZ, R26.H1_H1 ;  /* 0x3000001aff1b7230 */ /* 0x000fe40000004100 */
[----:B------:R-:W-:Y:S02]  /*d1e0*/  HADD2.F32 R28, -RZ, R28.H0_H0 ;  /* 0x2000001cff1c7230 */ /* 0x000fe40000004100 */
[----:B------:R-:W-:Y:S01]  /*d1f0*/  HADD2.F32 R26, -RZ, R26.H0_H0 ;  /* 0x2000001aff1a7230 */ /* 0x000fe20000004100 */
[-C--:B--2---:R-:W-:Y:S02]  /*d200*/  F2FP.F16.E4M3.UNPACK_B R15, R4.reuse.H1 ;  /* 0x00000004ff0f723e */ /* 0x084fe400030006ff */
[-C--:B------:R-:W-:Y:S02]  /*d210*/  F2FP.F16.E4M3.UNPACK_B R21, R5.reuse ;  /* 0x00000005ff15723e */ /* 0x080fe400020006ff */
[----:B-1----:R-:W-:Y:S01]  /*d220*/  F2FP.F16.E4M3.UNPACK_B R24, R5.H1 ;  /* 0x00000005ff18723e */ /* 0x002fe200030006ff */
[--C-:B------:R-:W-:Y:S01]  /*d230*/  HADD2.F32 R20, -RZ, R15.reuse.H0_H0 ;  /* 0x2000000fff147230 */ /* 0x100fe20000004100 */
[----:B------:R-:W-:Y:S01]  /*d240*/  F2FP.F16.E4M3.UNPACK_B R4, R4 ;  /* 0x00000004ff04723e */ /* 0x000fe200020006ff */
[----:B------:R-:W-:Y:S01]  /*d250*/  HADD2.F32 R15, -RZ, R15.H1_H1 ;  /* 0x3000000fff0f7230 */ /* 0x000fe20000004100 */
[----:B------:R-:W-:-:S02]  /*d260*/  F2FP.F16.E4M3.UNPACK_B R25, R6 ;  /* 0x00000006ff19723e */ /* 0x000fc400020006ff */
[----:B------:R-:W-:Y:S02]  /*d270*/  F2FP.F16.E4M3.UNPACK_B R6, R6.H1 ;  /* 0x00000006ff06723e */ /* 0x000fe400030006ff */
[C---:B------:R-:W-:Y:S01]  /*d280*/  FMUL.FTZ R5, R15.reuse, R29 ;  /* 0x0000001d0f057220 */ /* 0x040fe20000410000 */
[----:B------:R-:W-:Y:S01]  /*d290*/  FMUL.FTZ R34, R15, R27 ;  /* 0x0000001b0f227220 */ /* 0x000fe20000410000 */
[----:B------:R-:W-:Y:S02]  /*d2a0*/  F2FP.F16.E4M3.UNPACK_B R15, R7 ;  /* 0x00000007ff0f723e */ /* 0x000fe400020006ff */
[C---:B0-----:R-:W-:Y:S01]  /*d2b0*/  FFMA.FTZ R36, R20.reuse, R27, -R5 ;  /* 0x0000001b14247223 */ /* 0x041fe20000010805 */
[--C-:B------:R-:W-:Y:S01]  /*d2c0*/  HADD2.F32 R5, -RZ, R4.reuse.H1_H1 ;  /* 0x30000004ff057230 */ /* 0x100fe20000004100 */
[----:B------:R-:W-:Y:S01]  /*d2d0*/  F2FP.F16.E4M3.UNPACK_B R27, R11.H1 ;  /* 0x0000000bff1b723e */ /* 0x000fe200030006ff */
[----:B------:R-:W-:Y:S01]  /*d2e0*/  FFMA.FTZ R37, R20, R29, R34 ;  /* 0x0000001d14257223 */ /* 0x000fe20000010022 */
[----:B------:R-:W-:Y:S01]  /*d2f0*/  HADD2.F32 R4, -RZ, R4.H0_H0 ;  /* 0x20000004ff047230 */ /* 0x000fe20000004100 */
[----:B------:R-:W-:Y:S01]  /*d300*/  F2FP.F16.E4M3.UNPACK_B R20, R0.H1 ;  /* 0x00000000ff14723e */ /* 0x000fe200030006ff */
[C---:B------:R-:W-:Y:S01]  /*d310*/  FMUL.FTZ R33, R5.reuse, R28 ;  /* 0x0000001c05217220 */ /* 0x040fe20000410000 */
[----:B------:R-:W-:Y:S01]  /*d320*/  FMUL.FTZ R35, R5, R26 ;  /* 0x0000001a05237220 */ /* 0x000fe20000410000 */
[----:B------:R-:W-:Y:S01]  /*d330*/  HADD2.F32 R29, -RZ, R27.H1_H1 ;  /* 0x3000001bff1d7230 */ /* 0x000fe20000004100 */
[----:B------:R-:W-:Y:S01]  /*d340*/  F2FP.F16.E4M3.UNPACK_B R7, R7.H1 ;  /* 0x00000007ff07723e */ /* 0x000fe200030006ff */
[----:B------:R-:W-:-:S02]  /*d350*/  HADD2.F32 R5, -RZ, R24.H1_H1 ;  /* 0x30000018ff057230 */ /* 0x000fc40000004100 */
[C---:B------:R-:W-:Y:S01]  /*d360*/  FFMA.FTZ R33, R4.reuse, R26, -R33 ;  /* 0x0000001a04217223 */ /* 0x040fe20000010821 */
[----:B------:R-:W-:Y:S01]  /*d370*/  FFMA.FTZ R34, R4, R28, R35 ;  /* 0x0000001c04227223 */ /* 0x000fe20000010023 */
[----:B------:R-:W-:Y:S01]  /*d380*/  HADD2.F32 R26, -RZ, R20.H1_H1 ;  /* 0x30000014ff1a7230 */ /* 0x000fe20000004100 */
[----:B------:R-:W-:Y:S01]  /*d390*/  F2FP.SATFINITE.E4M3.F32.PACK_AB_MERGE_C R36, R37, R36, RZ ;  /* 0x000000242524723e */ /* 0x000fe200048070ff */
[----:B------:R-:W-:Y:S02]  /*d3a0*/  HADD2.F32 R24, -RZ, R24.H0_H0 ;  /* 0x20000018ff187230 */ /* 0x000fe40000004100 */
[C---:B------:R-:W-:Y:S01]  /*d3b0*/  FMUL.FTZ R35, R5.reuse, R29 ;  /* 0x0000001d05237220 */ /* 0x040fe20000410000 */
[----:B------:R-:W-:Y:S02]  /*d3c0*/  HADD2.F32 R27, -RZ, R27.H0_H0 ;  /* 0x2000001bff1b7230 */ /* 0x000fe40000004100 */
[----:B------:R-:W-:Y:S01]  /*d3d0*/  FMUL.FTZ R5, R5, R26 ;  /* 0x0000001a05057220 */ /* 0x000fe20000410000 */
[----:B------:R-:W-:-:S02]  /*d3e0*/  HADD2.F32 R4, -RZ, R21.H1_H1 ;  /* 0x30000015ff047230 */ /* 0x000fc40000004100 */
[----:B------:R-:W-:Y:S01]  /*d3f0*/  FFMA.FTZ R35, R24, R26, -R35 ;  /* 0x0000001a18237223 */ /* 0x000fe20000010823 */
[----:B------:R-:W-:Y:S01]  /*d400*/  HADD2.F32 R20, -RZ, R20.H0_H0 ;  /* 0x20000014ff147230 */ /* 0x000fe20000004100 */
[----:B------:R-:W-:Y:S01]  /*d410*/  F2FP.F16.E4M3.UNPACK_B R26, R12 ;  /* 0x0000000cff1a723e */ /* 0x000fe200020006ff */
[----:B------:R-:W-:Y:S02]  /*d420*/  HADD2.F32 R21, -RZ, R21.H0_H0 ;  /* 0x20000015ff157230 */ /* 0x000fe40000004100 */
[----:B------:R-:W-:Y:S01]  /*d430*/  FMUL.FTZ R28, R4, R27 ;  /* 0x0000001b041c7220 */ /* 0x000fe20000410000 */
[----:B------:R-:W-:Y:S01]  /*d440*/  FFMA.FTZ R40, R24, R29, R5 ;  /* 0x0000001d18287223 */ /* 0x000fe20000010005 */
[----:B------:R-:W-:Y:S01]  /*d450*/  F2FP.F16.E4M3.UNPACK_B R24, R8 ;  /* 0x00000008ff18723e */ /* 0x000fe200020006ff */
[-C--:B------:R-:W-:Y:S01]  /*d460*/  FMUL.FTZ R4, R4, R20.reuse ;  /* 0x0000001404047220 */ /* 0x080fe20000410000 */
[----:B------:R-:W-:Y:S01]  /*d470*/  FFMA.FTZ R29, R21, R20, -R28 ;  /* 0x00000014151d7223 */ /* 0x000fe2000001081c */
[----:B------:R-:W-:-:S02]  /*d480*/  HADD2.F32 R28, -RZ, R26.H1_H1 ;  /* 0x3000001aff1c7230 */ /* 0x000fc40000004100 */
[----:B------:R-:W-:Y:S02]  /*d490*/  HADD2.F32 R5, -RZ, R6.H1_H1 ;  /* 0x30000006ff057230 */ /* 0x000fe40000004100 */
[----:B------:R-:W-:Y:S01]  /*d4a0*/  FFMA.FTZ R38, R21, R27, R4 ;  /* 0x0000001b15267223 */ /* 0x000fe20000010004 */
[----:B------:R-:W-:Y:S02]  /*d4b0*/  HADD2.F32 R20, -RZ, R24.H1_H1 ;  /* 0x30000018ff147230 */ /* 0x000fe40000004100 */
[----:B------:R-:W-:Y:S02]  /*d4c0*/  HADD2.F32 R6, -RZ, R6.H0_H0 ;  /* 0x20000006ff067230 */ /* 0x000fe40000004100 */
[C---:B------:R-:W-:Y:S01]  /*d4d0*/  FMUL.FTZ R21, R5.reuse, R28 ;  /* 0x0000001c05157220 */ /* 0x040fe20000410000 */
[----:B------:R-:W-:Y:S02]  /*d4e0*/  HADD2.F32 R24, -RZ, R24.H0_H0 ;  /* 0x20000018ff187230 */ /* 0x000fe40000004100 */
[----:B------:R-:W-:Y:S01]  /*d4f0*/  FMUL.FTZ R27, R5, R20 ;  /* 0x00000014051b7220 */ /* 0x000fe20000410000 */
[----:B------:R-:W-:-:S02]  /*d500*/  HADD2.F32 R26, -RZ, R26.H0_H0 ;  /* 0x2000001aff1a7230 */ /* 0x000fc40000004100 */
[C---:B------:R-:W-:Y:S01]  /*d510*/  FFMA.FTZ R39, R6.reuse, R20, -R21 ;  /* 0x0000001406277223 */ /* 0x040fe20000010815 */
[--C-:B------:R-:W-:Y:S01]  /*d520*/  HADD2.F32 R4, -RZ, R25.reuse.H1_H1 ;  /* 0x30000019ff047230 */ /* 0x100fe20000004100 */
[----:B------:R-:W-:Y:S01]  /*d530*/  F2FP.F16.E4M3.UNPACK_B R5, R8.H1 ;  /* 0x00000008ff05723e */ /* 0x000fe200030006ff */
[----:B------:R-:W-:Y:S02]  /*d540*/  HADD2.F32 R25, -RZ, R25.H0_H0 ;  /* 0x20000019ff197230 */ /* 0x000fe40000004100 */
[----:B------:R-:W-:Y:S01]  /*d550*/  FFMA.FTZ R28, R6, R28, R27 ;  /* 0x0000001c061c7223 */ /* 0x000fe2000001001b */
[C---:B------:R-:W-:Y:S01]  /*d560*/  FMUL.FTZ R20, R4.reuse, R26 ;  /* 0x0000001a04147220 */ /* 0x040fe20000410000 */
[----:B------:R-:W-:Y:S01]  /*d570*/  FMUL.FTZ R21, R4, R24 ;  /* 0x0000001804157220 */ /* 0x000fe20000410000 */
[----:B------:R-:W-:Y:S01]  /*d580*/  F2FP.F16.E4M3.UNPACK_B R4, R12.H1 ;  /* 0x0000000cff04723e */ /* 0x000fe200030006ff */
[--C-:B------:R-:W-:Y:S02]  /*d590*/  HADD2.F32 R6, -RZ, R5.reuse.H0_H0 ;  /* 0x20000005ff067230 */ /* 0x100fe40000004100 */
[----:B------:R-:W-:Y:S01]  /*d5a0*/  FFMA.FTZ R27, R25, R24, -R20 ;  /* 0x00000018191b7223 */ /* 0x000fe20000010814 */
[----:B------:R-:W-:-:S02]  /*d5b0*/  HADD2.F32 R20, -RZ, R5.H1_H1 ;  /* 0x30000005ff147230 */ /* 0x000fc40000004100 */
[----:B------:R-:W-:Y:S01]  /*d5c0*/  FFMA.FTZ R26, R25, R26, R21 ;  /* 0x0000001a191a7223 */ /* 0x000fe20000010015 */
[--C-:B------:R-:W-:Y:S01]  /*d5d0*/  HADD2.F32 R24, -RZ, R4.reuse.H1_H1 ;  /* 0x30000004ff187230 */ /* 0x100fe20000004100 */
[----:B------:R-:W-:Y:S01]  /*d5e0*/  F2FP.SATFINITE.E4M3.F32.PACK_AB_MERGE_C R28, R28, R39, RZ ;  /* 0x000000271c1c723e */ /* 0x000fe200048070ff */
[----:B------:R-:W-:Y:S01]  /*d5f0*/  HADD2.F32 R5, -RZ, R7.H1_H1 ;  /* 0x30000007ff057230 */ /* 0x000fe20000004100 */
[----:B------:R-:W-:Y:S01]  /*d600*/  F2FP.SATFINITE.E4M3.F32.PACK_AB_MERGE_C R25, R40, R35, RZ ;  /* 0x000000232819723e */ /* 0x000fe200048070ff */
[----:B------:R-:W-:Y:S01]  /*d610*/  HADD2.F32 R21, -RZ, R4.H0_H0 ;  /* 0x20000004ff157230 */ /* 0x000fe20000004100 */
[----:B------:R-:W-:Y:S01]  /*d620*/  F2FP.SATFINITE.E4M3.F32.PACK_AB_MERGE_C R26, R26, R27, R28 ;  /* 0x0000001b1a1a723e */ /* 0x000fe2000480701c */
[----:B------:R-:W-:Y:S02]  /*d630*/  HADD2.F32 R4, -RZ, R15.H1_H1 ;  /* 0x3000000fff047230 */ /* 0x000fe40000004100 */
[----:B------:R-:W-:Y:S01]  /*d640*/  FMUL.FTZ R44, R5, R24 ;  /* 0x00000018052c7220 */ /* 0x000fe20000410000 */
[----:B------:R-:W-:-:S02]  /*d650*/  HADD2.F32 R7, -RZ, R7.H0_H0 ;  /* 0x20000007ff077230 */ /* 0x000fc40000004100 */
[----:B------:R-:W-:Y:S01]  /*d660*/  FMUL.FTZ R5, R5, R20 ;  /* 0x0000001405057220 */ /* 0x000fe20000410000 */
[----:B------:R-:W-:Y:S02]  /*d670*/  HADD2.F32 R15, -RZ, R15.H0_H0 ;  /* 0x2000000fff0f7230 */ /* 0x000fe40000004100 */
[CC--:B------:R-:W-:Y:S01]  /*d680*/  FMUL.FTZ R42, R4.reuse, R21.reuse ;  /* 0x00000015042a7220 */ /* 0x0c0fe20000410000 */
[----:B------:R-:W-:Y:S01]  /*d690*/  FMUL.FTZ R4, R4, R6 ;  /* 0x0000000604047220 */ /* 0x000fe20000410000 */
[C---:B------:R-:W-:Y:S01]  /*d6a0*/  FFMA.FTZ R44, R7.reuse, R20, -R44 ;  /* 0x00000014072c7223 */ /* 0x040fe2000001082c */
[----:B------:R-:W-:Y:S01]  /*d6b0*/  FFMA.FTZ R5, R7, R24, R5 ;  /* 0x0000001807057223 */ /* 0x000fe20000010005 */
[C---:B------:R-:W-:Y:S01]  /*d6c0*/  FFMA.FTZ R42, R15.reuse, R6, -R42 ;  /* 0x000000060f2a7223 */ /* 0x040fe2000001082a */
[----:B------:R-:W-:Y:S01]  /*d6d0*/  FFMA.FTZ R15, R15, R21, R4 ;  /* 0x000000150f0f7223 */ /* 0x000fe20000010004 */
[----:B------:R-:W-:Y:S02]  /*d6e0*/  F2FP.SATFINITE.E4M3.F32.PACK_AB_MERGE_C R24, R34, R33, R36 ;  /* 0x000000212218723e */ /* 0x000fe40004807024 */
[----:B------:R-:W-:-:S02]  /*d6f0*/  F2FP.SATFINITE.E4M3.F32.PACK_AB_MERGE_C R5, R5, R44, RZ ;  /* 0x0000002c0505723e */ /* 0x000fc400048070ff */
[----:B------:R-:W-:Y:S02]  /*d700*/  F2FP.SATFINITE.E4M3.F32.PACK_AB_MERGE_C R25, R38, R29, R25 ;  /* 0x0000001d2619723e */ /* 0x000fe40004807019 */
[----:B------:R-:W-:-:S05]  /*d710*/  F2FP.SATFINITE.E4M3.F32.PACK_AB_MERGE_C R27, R15, R42, R5 ;  /* 0x0000002a0f1b723e */ /* 0x000fca0004807005 */
[----:B------:R2:W-:Y:S02]  /*d720*/  STS.128 [R41+0x20400], R24 ;  /* 0x0204001829007388 */ /* 0x0005e40000000c00 */
.L_x_405:
[----:B------:R-:W-:Y:S05]  /*d730*/  BSYNC B2 ;  /* 0x0000000000027941 */ /* 0x000fea0003800000 */
.L_x_404:
[----:B------:R-:W-:Y:S05]  /*d740*/  @P1 BRA `(.L_x_403) ;  /* 0x0000000400681947 */ /* 0x000fea0003800000 */
[----:B-----5:R-:W3:Y:S01]  /*d750*/  LDS.128 R4, [R41+0x24400] ;  /* 0x0244000029047984 */ /* 0x020ee20000000c00 */
[----:B------:R-:W-:Y:S02]  /*d760*/  F2FP.F16.E4M3.UNPACK_B R28, R13 ;  /* 0x0000000dff1c723e */ /* 0x000fe400020006ff */
[----:B--2---:R-:W-:-:S03]  /*d770*/  F2FP.F16.E4M3.UNPACK_B R26, R9 ;  /* 0x00000009ff1a723e */ /* 0x004fc600020006ff */
[----:B------:R-:W-:Y:S02]  /*d780*/  HADD2.F32 R29, -RZ, R28.H1_H1 ;  /* 0x3000001cff1d7230 */ /* 0x000fe40000004100 */
[----:B------:R-:W-:Y:S02]  /*d790*/  HADD2.F32 R27, -RZ, R26.H1_H1 ;  /* 0x3000001aff1b7230 */ /* 0x000fe40000004100 */
[----:B------:R-:W-:Y:S02]  /*d7a0*/  HADD2.F32 R28, -RZ, R28.H0_H0 ;  /* 0x2000001cff1c7230 */ /* 0x000fe40000004100 */
[----:B------:R-:W-:Y:S01]  /*d7b0*/  HADD2.F32 R26, -RZ, R26.H0_H0 ;  /* 0x2000001aff1a7230 */ /* 0x000fe20000004100 */
[-C--:B---3--:R-:W-:Y:S02]  /*d7c0*/  F2FP.F16.E4M3.UNPACK_B R15, R4.reuse.H1 ;  /* 0x00000004ff0f723e */ /* 0x088fe400030006ff */
        /* <DEDUP_REMOVED lines=82> */
.L_x_403:
[----:B------:R-:W-:Y:S05]  /*dcf0*/  BSYNC B1 ;  /* 0x0000000000017941 */ /* 0x000fea0003800000 */
.L_x_402:
[----:B------:R-:W-:Y:S01]  /*dd00*/  ISETP.GE.AND P0, PT, R234, R3, PT ;  /* 0x00000003ea00720c */ /* 0x000fe20003f06270 */
[----:B------:R-:W-:-:S12]  /*dd10*/  BSSY B1, `(.L_x_406) ;  /* 0x00000be000017945 */ /* 0x000fd80003800000 */
[----:B------:R-:W-:Y:S05]  /*dd20*/  @P0 BRA `(.L_x_407) ;  /* 0x0000000800f00947 */ /* 0x000fea0003800000 */
[----:B------:R4:W5:Y:S01]  /*dd30*/  LDL R42, [R1+0x28] ;  /* 0x00002800012a7983 */ /* 0x0009620000100800 */
[----:B------:R-:W0:Y:S01]  /*dd40*/  LDC R5, c[0x0][0x3d4] ;  /* 0x0000f500ff057b82 */ /* 0x000e220000000800 */
[----:B------:R-:W-:Y:S01]  /*dd50*/  BSSY B2, `(.L_x_408) ;  /* 0x000005e000027945 */ /* 0x000fe20003800000 */
[-C--:B0-----:R-:W-:Y:S02]  /*dd60*/  ISETP.GE.AND P0, PT, R18, R5.reuse, PT ;  /* 0x000000051200720c */ /* 0x081fe40003f06270 */
[----:B------:R-:W-:-:S11]  /*dd70*/  ISETP.GE.AND P1, PT, R236, R5, PT ;  /* 0x00000005ec00720c */ /* 0x000fd60003f26270 */
[----:B----4-:R-:W-:Y:S05]  /*dd80*/  @P0 BRA `(.L_x_409) ;  /* 0x0000000400680947 */ /* 0x010fea0003800000 */
[----:B-----5:R-:W0:Y:S01]  /*dd90*/  LDS.128 R4, [R42+0x21400] ;  /* 0x021400002a047984 */ /* 0x020e220000000c00 */
[----:B------:R-:W-:Y:S02]  /*dda0*/  F2FP.F16.E4M3.UNPACK_B R28, R0 ;  /* 0x00000000ff1c723e */ /* 0x000fe400020006ff */
[-C--:B------:R-:W-:Y:S02]  /*ddb0*/  F2FP.F16.E4M3.UNPACK_B R29, R11.reuse ;  /* 0x0000000bff1d723e */ /* 0x080fe400020006ff */
[----:B------:R-:W-:Y:S01]  /*ddc0*/  F2FP.F16.E4M3.UNPACK_B R35, R11.H1 ;  /* 0x0000000bff23723e */ /* 0x000fe200030006ff */
[----:B--23--:R-:W-:Y:S01]  /*ddd0*/  HADD2.F32 R26, -RZ, R28.H1_H1 ;  /* 0x3000001cff1a7230 */ /* 0x00cfe20000004100 */
[----:B------:R-:W-:Y:S01]  /*dde0*/  F2FP.F16.E4M3.UNPACK_B R38, R12 ;  /* 0x0000000cff26723e */ /* 0x000fe200020006ff */
[----:B------:R-:W-:Y:S02]  /*ddf0*/  HADD2.F32 R34, -RZ, R29.H1_H1 ;  /* 0x3000001dff227230 */ /* 0x000fe40000004100 */
[----:B------:R-:W-:-:S02]  /*de00*/  HADD2.F32 R36, -RZ, R35.H1_H1 ;  /* 0x30000023ff247230 */ /* 0x000fc40000004100 */
[----:B------:R-:W-:Y:S02]  /*de10*/  HADD2.F32 R37, -RZ, R35.H0_H0 ;  /* 0x20000023ff257230 */ /* 0x000fe40000004100 */
[--C-:B------:R-:W-:Y:S02]  /*de20*/  HADD2.F32 R40, -RZ, R38.reuse.H1_H1 ;  /* 0x30000026ff287230 */ /* 0x100fe40000004100 */
[----:B------:R-:W-:Y:S01]  /*de30*/  HADD2.F32 R39, -RZ, R38.H0_H0 ;  /* 0x20000026ff277230 */ /* 0x000fe20000004100 */
[----:B------:R-:W-:-:S05]  /*de40*/  F2FP.F16.E4M3.UNPACK_B R38, R12.H1 ;  /* 0x0000000cff26723e */ /* 0x000fca00030006ff */
[--C-:B------:R-:W-:Y:S02]  /*de50*/  HADD2.F32 R43, -RZ, R38.reuse.H1_H1 ;  /* 0x30000026ff2b7230 */ /* 0x100fe40000004100 */
[----:B------:R-:W-:Y:S01]  /*de60*/  HADD2.F32 R41, -RZ, R38.H0_H0 ;  /* 0x20000026ff297230 */ /* 0x000fe20000004100 */
[-C--:B0-----:R-:W-:Y:S02]  /*de70*/  F2FP.F16.E4M3.UNPACK_B R15, R4.reuse.H1 ;  /* 0x00000004ff0f723e */ /* 0x081fe400030006ff */
[-C--:B------:R-:W-:Y:S02]  /*de80*/  F2FP.F16.E4M3.UNPACK_B R21, R5.reuse ;  /* 0x00000005ff15723e */ /* 0x080fe400020006ff */
[----:B-1----:R-:W-:Y:S01]  /*de90*/  F2FP.F16.E4M3.UNPACK_B R24, R5.H1 ;  /* 0x00000005ff18723e */ /* 0x002fe200030006ff */
[--C-:B------:R-:W-:Y:S01]  /*dea0*/  HADD2.F32 R20, -RZ, R15.reuse.H0_H0 ;  /* 0x2000000fff147230 */ /* 0x100fe20000004100 */
[----:B------:R-:W-:Y:S01]  /*deb0*/  F2FP.F16.E4M3.UNPACK_B R4, R4 ;  /* 0x00000004ff04723e */ /* 0x000fe200020006ff */
[----:B------:R-:W-:Y:S01]  /*dec0*/  HADD2.F32 R15, -RZ, R15.H1_H1 ;  /* 0x3000000fff0f7230 */ /* 0x000fe20000004100 */
[----:B------:R-:W-:-:S02]  /*ded0*/  F2FP.F16.E4M3.UNPACK_B R25, R6 ;  /* 0x00000006ff19723e */ /* 0x000fc400020006ff */
[----:B------:R-:W-:Y:S02]  /*dee0*/  F2FP.F16.E4M3.UNPACK_B R6, R6.H1 ;  /* 0x00000006ff06723e */ /* 0x000fe400030006ff */
[-C--:B------:R-:W-:Y:S01]  /*def0*/  FMUL.FTZ R5, R34, R15.reuse ;  /* 0x0000000f22057220 */ /* 0x080fe20000410000 */
[C---:B------:R-:W-:Y:S01]  /*df00*/  FMUL.FTZ R27, R26.reuse, R15 ;  /* 0x0000000f1a1b7220 */ /* 0x040fe20000410000 */
[-C--:B------:R-:W-:Y:S02]  /*df10*/  F2FP.F16.E4M3.UNPACK_B R15, R7.reuse ;  /* 0x00000007ff0f723e */ /* 0x080fe400020006ff */
[-C--:B------:R-:W-:Y:S01]  /*df20*/  FFMA.FTZ R26, R26, R20.reuse, -R5 ;  /* 0x000000141a1a7223 */ /* 0x080fe20000010805 */
[----:B------:R-:W-:Y:S01]  /*df30*/  FFMA.FTZ R33, R34, R20, R27 ;  /* 0x0000001422217223 */ /* 0x000fe2000001001b */
[----:B------:R-:W-:Y:S01]  /*df40*/  HADD2.F32 R34, -RZ, R29.H0_H0 ;  /* 0x2000001dff227230 */ /* 0x000fe20000004100 */
[----:B------:R-:W-:Y:S01]  /*df50*/  F2FP.F16.E4M3.UNPACK_B R7, R7.H1 ;  /* 0x00000007ff07723e */ /* 0x000fe200030006ff */
[----:B------:R-:W-:-:S02]  /*df60*/  HADD2.F32 R5, -RZ, R4.H1_H1 ;  /* 0x30000004ff057230 */ /* 0x000fc40000004100 */
[----:B------:R-:W-:Y:S01]  /*df70*/  HADD2.F32 R20, -RZ, R28.H0_H0 ;  /* 0x2000001cff147230 */ /* 0x000fe20000004100 */
[----:B------:R-:W-:Y:S01]  /*df80*/  F2FP.F16.E4M3.UNPACK_B R28, R0.H1 ;  /* 0x00000000ff1c723e */ /* 0x000fe200030006ff */
[----:B------:R-:W-:Y:S02]  /*df90*/  HADD2.F32 R4, -RZ, R4.H0_H0 ;  /* 0x20000004ff047230 */ /* 0x000fe40000004100 */
[-C--:B------:R-:W-:Y:S01]  /*dfa0*/  FMUL.FTZ R27, R34, R5.reuse ;  /* 0x00000005221b7220 */ /* 0x080fe20000410000 */
[----:B------:R-:W-:Y:S01]  /*dfb0*/  F2FP.SATFINITE.E4M3.F32.PACK_AB_MERGE_C R26, R33, R26, RZ ;  /* 0x0000001a211a723e */ /* 0x000fe200048070ff */
[C---:B------:R-:W-:Y:S01]  /*dfc0*/  FMUL.FTZ R29, R20.reuse, R5 ;  /* 0x00000005141d7220 */ /* 0x040fe20000410000 */
[--C-:B------:R-:W-:Y:S02]  /*dfd0*/  HADD2.F32 R5, -RZ, R24.reuse.H1_H1 ;  /* 0x30000018ff057230 */ /* 0x100fe40000004100 */
[----:B------:R-:W-:Y:S01]  /*dfe0*/  FFMA.FTZ R27, R20, R4, -R27 ;  /* 0x00000004141b7223 */ /* 0x000fe2000001081b */
[----:B------:R-:W-:-:S02]  /*dff0*/  HADD2.F32 R24, -RZ, R24.H0_H0 ;  /* 0x20000018ff187230 */ /* 0x000fc40000004100 */
[----:B------:R-:W-:Y:S01]  /*e000*/  FFMA.FTZ R20, R34, R4, R29 ;  /* 0x0000000422147223 */ /* 0x000fe2000001001d */
[--C-:B------:R-:W-:Y:S02]  /*e010*/  HADD2.F32 R34, -RZ, R28.reuse.H1_H1 ;  /* 0x3000001cff227230 */ /* 0x100fe40000004100 */
[-C--:B------:R-:W-:Y:S01]  /*e020*/  FMUL.FTZ R29, R36, R5.reuse ;  /* 0x00000005241d7220 */ /* 0x080fe20000410000 */
[--C-:B------:R-:W-:Y:S02]  /*e030*/  HADD2.F32 R4, -RZ, R21.reuse.H1_H1 ;  /* 0x30000015ff047230 */ /* 0x100fe40000004100 */
[----:B------:R-:W-:Y:S02]  /*e040*/  HADD2.F32 R35, -RZ, R28.H0_H0 ;  /* 0x2000001cff237230 */ /* 0x000fe40000004100 */
[C---:B------:R-:W-:Y:S01]  /*e050*/  FMUL.FTZ R5, R34.reuse, R5 ;  /* 0x0000000522057220 */ /* 0x040fe20000410000 */
[----:B------:R-:W-:Y:S02]  /*e060*/  HADD2.F32 R21, -RZ, R21.H0_H0 ;  /* 0x20000015ff157230 */ /* 0x000fe40000004100 */
[----:B------:R-:W-:Y:S01]  /*e070*/  FFMA.FTZ R29, R34, R24, -R29 ;  /* 0x00000018221d7223 */ /* 0x000fe2000001081d */
[----:B------:R-:W-:Y:S01]  /*e080*/  FMUL.FTZ R28, R37, R4 ;  /* 0x00000004251c7220 */ /* 0x000fe20000410000 */
[----:B------:R-:W-:Y:S01]  /*e090*/  FFMA.FTZ R24, R36, R24, R5 ;  /* 0x0000001824187223 */ /* 0x000fe20000010005 */
[----:B------:R-:W-:Y:S01]  /*e0a0*/  F2FP.F16.E4M3.UNPACK_B R34, R8 ;  /* 0x00000008ff22723e */ /* 0x000fe200020006ff */
[----:B------:R-:W-:Y:S01]  /*e0b0*/  FMUL.FTZ R4, R35, R4 ;  /* 0x0000000423047220 */ /* 0x000fe20000410000 */
[----:B------:R-:W-:-:S02]  /*e0c0*/  HADD2.F32 R5, -RZ, R6.H1_H1 ;  /* 0x30000006ff057230 */ /* 0x000fc40000004100 */
[-C--:B------:R-:W-:Y:S01]  /*e0d0*/  FFMA.FTZ R28, R35, R21.reuse, -R28 ;  /* 0x00000015231c7223 */ /* 0x080fe2000001081c */
[----:B------:R-:W-:Y:S02]  /*e0e0*/  HADD2.F32 R6, -RZ, R6.H0_H0 ;  /* 0x20000006ff067230 */ /* 0x000fe40000004100 */
[----:B------:R-:W-:Y:S01]  /*e0f0*/  FFMA.FTZ R21, R37, R21, R4 ;  /* 0x0000001525157223 */ /* 0x000fe20000010004 */
[--C-:B------:R-:W-:Y:S02]  /*e100*/  HADD2.F32 R36, -RZ, R34.reuse.H1_H1 ;  /* 0x30000022ff247230 */ /* 0x100fe40000004100 */
[-C--:B------:R-:W-:Y:S01]  /*e110*/  FMUL.FTZ R35, R40, R5.reuse ;  /* 0x0000000528237220 */ /* 0x080fe20000410000 */
[--C-:B------:R-:W-:Y:S02]  /*e120*/  HADD2.F32 R4, -RZ, R25.reuse.H1_H1 ;  /* 0x30000019ff047230 */ /* 0x100fe40000004100 */
[----:B------:R-:W-:Y:S02]  /*e130*/  HADD2.F32 R37, -RZ, R34.H0_H0 ;  /* 0x20000022ff257230 */ /* 0x000fe40000004100 */
[----:B------:R-:W-:Y:S01]  /*e140*/  FMUL.FTZ R5, R36, R5 ;  /* 0x0000000524057220 */ /* 0x000fe20000410000 */
[----:B------:R-:W-:-:S02]  /*e150*/  HADD2.F32 R25, -RZ, R25.H0_H0 ;  /* 0x20000019ff197230 */ /* 0x000fc40000004100 */
[----:B------:R-:W-:Y:S01]  /*e160*/  FFMA.FTZ R35, R36, R6, -R35 ;  /* 0x0000000624237223 */ /* 0x000fe20000010823 */
[----:B------:R-:W-:Y:S01]  /*e170*/  FMUL.FTZ R34, R39, R4 ;  /* 0x0000000427227220 */ /* 0x000fe20000410000 */
[----:B------:R-:W-:Y:S01]  /*e180*/  F2FP.F16.E4M3.UNPACK_B R36, R8.H1 ;  /* 0x00000008ff24723e */ /* 0x000fe200030006ff */
[C---:B------:R-:W-:Y:S01]  /*e190*/  FMUL.FTZ R4, R37.reuse, R4 ;  /* 0x0000000425047220 */ /* 0x040fe20000410000 */
[----:B------:R-:W-:Y:S01]  /*e1a0*/  FFMA.FTZ R6, R40, R6, R5 ;  /* 0x0000000628067223 */ /* 0x000fe20000010005 */
[-C--:B------:R-:W-:Y:S01]  /*e1b0*/  FFMA.FTZ R34, R37, R25.reuse, -R34 ;  /* 0x0000001925227223 */ /* 0x080fe20000010822 */
[----:B------:R-:W-:Y:S02]  /*e1c0*/  HADD2.F32 R5, -RZ, R7.H1_H1 ;  /* 0x30000007ff057230 */ /* 0x000fe40000004100 */
[----:B------:R-:W-:Y:S01]  /*e1d0*/  FFMA.FTZ R25, R39, R25, R4 ;  /* 0x0000001927197223 */ /* 0x000fe20000010004 */
[----:B------:R-:W-:Y:S01]  /*e1e0*/  HADD2.F32 R39, -RZ, R36.H1_H1 ;  /* 0x30000024ff277230 */ /* 0x000fe20000004100 */
[----:B------:R-:W-:Y:S01]  /*e1f0*/  F2FP.SATFINITE.E4M3.F32.PACK_AB_MERGE_C R6, R6, R35, RZ ;  /* 0x000000230606723e */ /* 0x000fe200048070ff */
[----:B------:R-:W-:-:S02]  /*e200*/  HADD2.F32 R4, -RZ, R15.H1_H1 ;  /* 0x3000000fff047230 */ /* 0x000fc40000004100 */
[-C--:B------:R-:W-:Y:S01]  /*e210*/  FMUL.FTZ R38, R43, R5.reuse ;  /* 0x000000052b267220 */ /* 0x080fe20000410000 */
[----:B------:R-:W-:Y:S02]  /*e220*/  HADD2.F32 R7, -RZ, R7.H0_H0 ;  /* 0x20000007ff077230 */ /* 0x000fe40000004100 */
[----:B------:R-:W-:Y:S01]  /*e230*/  FMUL.FTZ R40, R39, R5 ;  /* 0x0000000527287220 */ /* 0x000fe20000410000 */
[----:B------:R-:W-:Y:S02]  /*e240*/  HADD2.F32 R37, -RZ, R36.H0_H0 ;  /* 0x20000024ff257230 */ /* 0x000fe40000004100 */
[-C--:B------:R-:W-:Y:S01]  /*e250*/  FMUL.FTZ R36, R41, R4.reuse ;  /* 0x0000000429247220 */ /* 0x080fe20000410000 */
[----:B------:R-:W-:Y:S02]  /*e260*/  HADD2.F32 R15, -RZ, R15.H0_H0 ;  /* 0x2000000fff0f7230 */ /* 0x000fe40000004100 */
[-C--:B------:R-:W-:Y:S01]  /*e270*/  FFMA.FTZ R38, R39, R7.reuse, -R38 ;  /* 0x0000000727267223 */ /* 0x080fe20000010826 */
[----:B------:R-:W-:Y:S01]  /*e280*/  FFMA.FTZ R7, R43, R7, R40 ;  /* 0x000000072b077223 */ /* 0x000fe20000010028 */
[C---:B------:R-:W-:Y:S01]  /*e290*/  FMUL.FTZ R4, R37.reuse, R4 ;  /* 0x0000000425047220 */ /* 0x040fe20000410000 */
[----:B------:R-:W-:Y:S01]  /*e2a0*/  F2FP.SATFINITE.E4M3.F32.PACK_AB_MERGE_C R5, R24, R29, RZ ;  /* 0x0000001d1805723e */ /* 0x000fe200048070ff */
[-C--:B------:R-:W-:Y:S01]  /*e2b0*/  FFMA.FTZ R36, R37, R15.reuse, -R36 ;  /* 0x0000000f25247223 */ /* 0x080fe20000010824 */
[----:B------:R-:W-:Y:S01]  /*e2c0*/  F2FP.SATFINITE.E4M3.F32.PACK_AB_MERGE_C R6, R25, R34, R6 ;  /* 0x000000221906723e */ /* 0x000fe20004807006 */
[----:B------:R-:W-:Y:S01]  /*e2d0*/  FFMA.FTZ R15, R41, R15, R4 ;  /* 0x0000000f290f7223 */ /* 0x000fe20000010004 */
[----:B------:R-:W-:-:S02]  /*e2e0*/  F2FP.SATFINITE.E4M3.F32.PACK_AB_MERGE_C R7, R7, R38, RZ ;  /* 0x000000260707723e */ /* 0x000fc400048070ff */
[----:B------:R-:W-:Y:S02]  /*e2f0*/  F2FP.SATFINITE.E4M3.F32.PACK_AB_MERGE_C R4, R20, R27, R26 ;  /* 0x0000001b1404723e */ /* 0x000fe4000480701a */
[----:B------:R-:W-:Y:S02]  /*e300*/  F2FP.SATFINITE.E4M3.F32.PACK_AB_MERGE_C R5, R21, R28, R5 ;  /* 0x0000001c1505723e */ /* 0x000fe40004807005 */
[----:B------:R-:W-:-:S05]  /*e310*/  F2FP.SATFINITE.E4M3.F32.PACK_AB_MERGE_C R7, R15, R36, R7 ;  /* 0x000000240f07723e */ /* 0x000fca0004807007 */
[----:B------:R0:W-:Y:S02]  /*e320*/  STS.128 [R42+0x21400], R4 ;  /* 0x021400042a007388 */ /* 0x0001e40000000c00 */
.L_x_409:
[----:B------:R-:W-:Y:S05]  /*e330*/  BSYNC B2 ;  /* 0x0000000000027941 */ /* 0x000fea0003800000 */
.L_x_408:
[----:B------:R-:W-:Y:S05]  /*e340*/  @P1 BRA `(.L_x_407) ;  /* 0x0000000400681947 */ /* 0x000fea0003800000 */
[----:B0----5:R-:W0:Y:S01]  /*e350*/  LDS.128 R4, [R42+0x25400] ;  /* 0x025400002a047984 */ /* 0x021e220000000c00 */
        /* <DEDUP_REMOVED lines=89> */
.L_x_407:
[----:B------:R-:W-:Y:S05]  /*e8f0*/  BSYNC B1 ;  /* 0x0000000000017941 */ /* 0x000fea0003800000 */
.L_x_406:
[----:B------:R-:W-:Y:S01]  /*e900*/  ISETP.GE.AND P0, PT, R233, R3, PT ;  /* 0x00000003e900720c */ /* 0x000fe20003f06270 */
[----:B------:R-:W-:-:S12]  /*e910*/  BSSY B1, `(.L_x_410) ;  /* 0x00000be000017945 */ /* 0x000fd80003800000 */
[----:B------:R-:W-:Y:S05]  /*e920*/  @P0 BRA `(.L_x_411) ;  /* 0x0000000800f00947 */ /* 0x000fea0003800000 */
[----:B0---45:R0:W5:Y:S01]  /*e930*/  LDL R42, [R1+0x28] ;  /* 0x00002800012a7983 */ /* 0x0311620000100800 */
[----:B------:R-:W4:Y:S01]  /*e940*/  LDC R5, c[0x0][0x3d4] ;  /* 0x0000f500ff057b82 */ /* 0x000f220000000800 */
[----:B------:R-:W-:Y:S01]  /*e950*/  BSSY B2, `(.L_x_412) ;  /* 0x000005e000027945 */ /* 0x000fe20003800000 */
[-C--:B----4-:R-:W-:Y:S02]  /*e960*/  ISETP.GE.AND P0, PT, R18, R5.reuse, PT ;  /* 0x000000051200720c */ /* 0x090fe40003f06270 */
[----:B------:R-:W-:-:S11]  /*e970*/  ISETP.GE.AND P1, PT, R236, R5, PT ;  /* 0x00000005ec00720c */ /* 0x000fd60003f26270 */
[----:B0-----:R-:W-:Y:S05]  /*e980*/  @P0 BRA `(.L_x_413) ;  /* 0x0000000400680947 */ /* 0x001fea0003800000 */
        /* <DEDUP_REMOVED lines=90> */
.L_x_413:
[----:B------:R-:W-:Y:S05]  /*ef30*/  BSYNC B2 ;  /* 0x0000000000027941 */ /* 0x000fea0003800000 */
.L_x_412:
        /* <DEDUP_REMOVED lines=91> */
.L_x_411:
[----:B------:R-:W-:Y:S05]  /*f4f0*/  BSYNC B1 ;  /* 0x0000000000017941 */ /* 0x000fea0003800000 */
.L_x_410:
[----:B------:R-:W-:-:S13]  /*f500*/  ISETP.GE.AND P0, PT, R235, R3, PT ;  /* 0x00000003eb00720c */ /* 0x000fda0003f06270 */
[----:B------:R-:W-:Y:S05]  /*f510*/  @P0 BRA `(.L_x_414) ;  /* 0x0000004000b00947 */ /* 0x000fea0003800000 */
[----:B------:R0:W5:Y:S01]  /*f520*/  LDL R40, [R1+0x28] ;  /* 0x0000280001287983 */ /* 0x0001620000100800 */
[----:B------:R-:W1:Y:S01]  /*f530*/  LDC R3, c[0x0][0x3d4] ;  /* 0x0000f500ff037b82 */ /* 0x000e620000000800 */
[----:B------:R-:W-:Y:S01]  /*f540*/  BSSY B1, `(.L_x_415) ;  /* 0x000005e000017945 */ /* 0x000fe20003800000 */
[-C--:B-1----:R-:W-:Y:S02]  /*f550*/  ISETP.GE.AND P0, PT, R18, R3.reuse, PT ;  /* 0x000000031200720c */ /* 0x082fe40003f06270 */
[----:B------:R-:W-:-:S11]  /*f560*/  ISETP.GE.AND P1, PT, R236, R3, PT ;  /* 0x00000003ec00720c */ /* 0x000fd60003f26270 */
[----:B0-----:R-:W-:Y:S05]  /*f570*/  @P0 BRA `(.L_x_416) ;  /* 0x0000000400680947 */ /* 0x001fea0003800000 */
[----:B----45:R-:W0:Y:S01]  /*f580*/  LDS.128 R4, [R40+0x23400] ;  /* 0x0234000028047984 */ /* 0x030e220000000c00 */
[-C--:B------:R-:W-:Y:S02]  /*f590*/  F2FP.F16.E4M3.UNPACK_B R29, R11.reuse ;  /* 0x0000000bff1d723e */ /* 0x080fe400020006ff */
[----:B--23--:R-:W-:Y:S02]  /*f5a0*/  F2FP.F16.E4M3.UNPACK_B R27, R0 ;  /* 0x00000000ff1b723e */ /* 0x00cfe400020006ff */
[-C--:B------:R-:W-:Y:S01]  /*f5b0*/  F2FP.F16.E4M3.UNPACK_B R35, R12.reuse ;  /* 0x0000000cff23723e */ /* 0x080fe200020006ff */
[----:B------:R-:W-:Y:S01]  /*f5c0*/  HADD2.F32 R33, -RZ, R29.H1_H1 ;  /* 0x3000001dff217230 */ /* 0x000fe20000004100 */
[----:B------:R-:W-:Y:S01]  /*f5d0*/  F2FP.F16.E4M3.UNPACK_B R12, R12.H1 ;  /* 0x0000000cff0c723e */ /* 0x000fe200030006ff */
[----:B------:R-:W-:Y:S02]  /*f5e0*/  HADD2.F32 R25, -RZ, R27.H1_H1 ;  /* 0x3000001bff197230 */ /* 0x000fe40000004100 */
[----:B------:R-:W-:Y:S01]  /*f5f0*/  HADD2.F32 R34, -RZ, R29.H0_H0 ;  /* 0x2000001dff227230 */ /* 0x000fe20000004100 */
[----:B------:R-:W-:-:S05]  /*f600*/  F2FP.F16.E4M3.UNPACK_B R29, R11.H1 ;  /* 0x0000000bff1d723e */ /* 0x000fca00030006ff */
[----:B------:R-:W-:Y:S01]  /*f610*/  HADD2.F32 R38, -RZ, R29.H0_H0 ;  /* 0x2000001dff267230 */ /* 0x000fe20000004100 */
[-C--:B0-----:R-:W-:Y:S02]  /*f620*/  F2FP.F16.E4M3.UNPACK_B R3, R4.reuse.H1 ;  /* 0x00000004ff03723e */ /* 0x081fe400030006ff */
[----:B------:R-:W-:Y:S02]  /*f630*/  F2FP.F16.E4M3.UNPACK_B R4, R4 ;  /* 0x00000004ff04723e */ /* 0x000fe400020006ff */
[-C--:B------:R-:W-:Y:S01]  /*f640*/  F2FP.F16.E4M3.UNPACK_B R20, R5.reuse ;  /* 0x00000005ff14723e */ /* 0x080fe200020006ff */
[--C-:B------:R-:W-:Y:S01]  /*f650*/  HADD2.F32 R15, -RZ, R3.reuse.H0_H0 ;  /* 0x20000003ff0f7230 */ /* 0x100fe20000004100 */
[----:B------:R-:W-:Y:S01]  /*f660*/  F2FP.F16.E4M3.UNPACK_B R5, R5.H1 ;  /* 0x00000005ff05723e */ /* 0x000fe200030006ff */
[----:B------:R-:W-:Y:S01]  /*f670*/  HADD2.F32 R3, -RZ, R3.H1_H1 ;  /* 0x30000003ff037230 */ /* 0x000fe20000004100 */
[-C--:B------:R-:W-:Y:S02]  /*f680*/  F2FP.F16.E4M3.UNPACK_B R21, R6.reuse ;  /* 0x00000006ff15723e */ /* 0x080fe400020006ff */
[----:B------:R-:W-:-:S02]  /*f690*/  F2FP.F16.E4M3.UNPACK_B R6, R6.H1 ;  /* 0x00000006ff06723e */ /* 0x000fc400030006ff */
[-C--:B------:R-:W-:Y:S01]  /*f6a0*/  FMUL.FTZ R26, R33, R3.reuse ;  /* 0x00000003211a7220 */ /* 0x080fe20000410000 */
[C---:B------:R-:W-:Y:S01]  /*f6b0*/  FMUL.FTZ R28, R25.reuse, R3 ;  /* 0x00000003191c7220 */ /* 0x040fe20000410000 */
[--C-:B------:R-:W-:Y:S01]  /*f6c0*/  HADD2.F32 R3, -RZ, R4.reuse.H1_H1 ;  /* 0x30000004ff037230 */ /* 0x100fe20000004100 */
[----:B------:R-:W-:Y:S01]  /*f6d0*/  F2FP.F16.E4M3.UNPACK_B R24, R7 ;  /* 0x00000007ff18723e */ /* 0x000fe200020006ff */
[-C--:B------:R-:W-:Y:S01]  /*f6e0*/  FFMA.FTZ R26, R25, R15.reuse, -R26 ;  /* 0x0000000f191a7223 */ /* 0x080fe2000001081a */
[----:B------:R-:W-:Y:S01]  /*f6f0*/  FFMA.FTZ R25, R33, R15, R28 ;  /* 0x0000000f21197223 */ /* 0x000fe2000001001c */
[----:B------:R-:W-:Y:S02]  /*f700*/  HADD2.F32 R28, -RZ, R27.H0_H0 ;  /* 0x2000001bff1c7230 */ /* 0x000fe40000004100 */
[----:B------:R-:W-:Y:S01]  /*f710*/  FMUL.FTZ R11, R34, R3 ;  /* 0x00000003220b7220 */ /* 0x000fe20000410000 */
[----:B------:R-:W-:Y:S01]  /*f720*/  HADD2.F32 R4, -RZ, R4.H0_H0 ;  /* 0x20000004ff047230 */ /* 0x000fe20000004100 */
[----:B------:R-:W-:Y:S01]  /*f730*/  F2FP.F16.E4M3.UNPACK_B R27, R0.H1 ;  /* 0x00000000ff1b723e */ /* 0x000fe200030006ff */
[----:B------:R-:W-:-:S02]  /*f740*/  HADD2.F32 R33, -RZ, R29.H1_H1 ;  /* 0x3000001dff217230 */ /* 0x000fc40000004100 */
[C---:B------:R-:W-:Y:S01]  /*f750*/  FMUL.FTZ R15, R28.reuse, R3 ;  /* 0x000000031c0f7220 */ /* 0x040fe20000410000 */
[----:B------:R-:W-:Y:S02]  /*f760*/  HADD2.F32 R3, -RZ, R5.H1_H1 ;  /* 0x30000005ff037230 */ /* 0x000fe40000004100 */
[-C--:B------:R-:W-:Y:S01]  /*f770*/  FFMA.FTZ R11, R28, R4.reuse, -R11 ;  /* 0x000000041c0b7223 */ /* 0x080fe2000001080b */
[----:B------:R-:W-:Y:S02]  /*f780*/  HADD2.F32 R0, -RZ, R20.H1_H1 ;  /* 0x30000014ff007230 */ /* 0x000fe40000004100 */
[----:B------:R-:W-:Y:S01]  /*f790*/  FFMA.FTZ R4, R34, R4, R15 ;  /* 0x0000000422047223 */ /* 0x000fe2000001000f */
[----:B------:R-:W-:Y:S02]  /*f7a0*/  HADD2.F32 R15, -RZ, R27.H1_H1 ;  /* 0x3000001bff0f7230 */ /* 0x000fe40000004100 */
[----:B------:R-:W-:Y:S01]  /*f7b0*/  FMUL.FTZ R28, R33, R3 ;  /* 0x00000003211c7220 */ /* 0x000fe20000410000 */
[----:B------:R-:W-:Y:S01]  /*f7c0*/  HADD2.F32 R5, -RZ, R5.H0_H0 ;  /* 0x20000005ff057230 */ /* 0x000fe20000004100 */
[----:B------:R-:W-:Y:S01]  /*f7d0*/  F2FP.F16.E4M3.UNPACK_B R29, R8 ;  /* 0x00000008ff1d723e */ /* 0x000fe200020006ff */
[----:B------:R-:W-:-:S02]  /*f7e0*/  HADD2.F32 R36, -RZ, R27.H0_H0 ;  /* 0x2000001bff247230 */ /* 0x000fc40000004100 */
[C---:B------:R-:W-:Y:S01]  /*f7f0*/  FMUL.FTZ R34, R15.reuse, R3 ;  /* 0x000000030f227220 */ /* 0x040fe20000410000 */
[----:B------:R-:W-:Y:S02]  /*f800*/  HADD2.F32 R20, -RZ, R20.H0_H0 ;  /* 0x20000014ff147230 */ /* 0x000fe40000004100 */
[-C--:B------:R-:W-:Y:S01]  /*f810*/  FMUL.FTZ R3, R38, R0.reuse ;  /* 0x0000000026037220 */ /* 0x080fe20000410000 */
[-C--:B------:R-:W-:Y:S01]  /*f820*/  FFMA.FTZ R28, R15, R5.reuse, -R28 ;  /* 0x000000050f1c7223 */ /* 0x080fe2000001081c */
[----:B------:R-:W-:Y:S01]  /*f830*/  FFMA.FTZ R27, R33, R5, R34 ;  /* 0x00000005211b7223 */ /* 0x000fe20000010022 */
[C---:B------:R-:W-:Y:S01]  /*f840*/  FMUL.FTZ R15, R36.reuse, R0 ;  /* 0x00000000240f7220 */ /* 0x040fe20000410000 */
[----:B------:R-:W-:Y:S01]  /*f850*/  FFMA.FTZ R5, R36, R20, -R3 ;  /* 0x0000001424057223 */ /* 0x000fe20000010803 */
[----:B------:R-:W-:Y:S01]  /*f860*/  HADD2.F32 R36, -RZ, R35.H1_H1 ;  /* 0x30000023ff247230 */ /* 0x000fe20000004100 */
[----:B------:R-:W-:Y:S01]  /*f870*/  F2FP.F16.E4M3.UNPACK_B R7, R7.H1 ;  /* 0x00000007ff07723e */ /* 0x000fe200030006ff */
[----:B------:R-:W-:-:S02]  /*f880*/  HADD2.F32 R3, -RZ, R6.H1_H1 ;  /* 0x30000006ff037230 */ /* 0x000fc40000004100 */
[----:B------:R-:W-:Y:S01]  /*f890*/  FFMA.FTZ R20, R38, R20, R15 ;  /* 0x0000001426147223 */ /* 0x000fe2000001000f */
[----:B------:R-:W-:Y:S01]  /*f8a0*/  HADD2.F32 R35, -RZ, R35.H0_H0 ;  /* 0x20000023ff237230 */ /* 0x000fe20000004100 */
[----:B------:R-:W-:Y:S01]  /*f8b0*/  F2FP.SATFINITE.E4M3.F32.PACK_AB_MERGE_C R25, R25, R26, RZ ;  /* 0x0000001a1919723e */ /* 0x000fe200048070ff */
[----:B------:R-:W-:Y:S02]  /*f8c0*/  HADD2.F32 R0, -RZ, R21.H1_H1 ;  /* 0x30000015ff007230 */ /* 0x000fe40000004100 */
[----:B------:R-:W-:Y:S01]  /*f8d0*/  FMUL.FTZ R15, R36, R3 ;  /* 0x00000003240f7220 */ /* 0x000fe20000410000 */
[--C-:B------:R-:W-:Y:S01]  /*f8e0*/  HADD2.F32 R34, -RZ, R29.reuse.H1_H1 ;  /* 0x3000001dff227230 */ /* 0x100fe20000004100 */
[----:B------:R-:W-:Y:S01]  /*f8f0*/  F2FP.SATFINITE.E4M3.F32.PACK_AB_MERGE_C R27, R27, R28, RZ ;  /* 0x0000001c1b1b723e */ /* 0x000fe200048070ff */
[----:B------:R-:W-:Y:S01]  /*f900*/  HADD2.F32 R33, -RZ, R29.H0_H0 ;  /* 0x2000001dff217230 */ /* 0x000fe20000004100 */
[----:B------:R-:W-:Y:S01]  /*f910*/  F2FP.F16.E4M3.UNPACK_B R29, R8.H1 ;  /* 0x00000008ff1d723e */ /* 0x000fe200030006ff */
[----:B------:R-:W-:-:S02]  /*f920*/  HADD2.F32 R6, -RZ, R6.H0_H0 ;  /* 0x20000006ff067230 */ /* 0x000fc40000004100 */
[-C--:B------:R-:W-:Y:S01]  /*f930*/  FMUL.FTZ R8, R35, R0.reuse ;  /* 0x0000000023087220 */ /* 0x080fe20000410000 */
[----:B------:R-:W-:Y:S02]  /*f940*/  HADD2.F32 R21, -RZ, R21.H0_H0 ;  /* 0x20000015ff157230 */ /* 0x000fe40000004100 */
[C---:B------:R-:W-:Y:S01]  /*f950*/  FMUL.FTZ R3, R34.reuse, R3 ;  /* 0x0000000322037220 */ /* 0x040fe20000410000 */
[C---:B------:R-:W-:Y:S01]  /*f960*/  FMUL.FTZ R0, R33.reuse, R0 ;  /* 0x0000000021007220 */ /* 0x040fe20000410000 */
[-C--:B------:R-:W-:Y:S01]  /*f970*/  FFMA.FTZ R15, R34, R6.reuse, -R15 ;  /* 0x00000006220f7223 */ /* 0x080fe2000001080f */
[--C-:B------:R-:W-:Y:S02]  /*f980*/  HADD2.F32 R38, -RZ, R12.reuse.H0_H0 ;  /* 0x2000000cff267230 */ /* 0x100fe40000004100 */
[-C--:B------:R-:W-:Y:S01]  /*f990*/  FFMA.FTZ R8, R33, R21.reuse, -R8 ;  /* 0x0000001521087223 */ /* 0x080fe20000010808 */
[----:B------:R-:W-:Y:S01]  /*f9a0*/  FFMA.FTZ R6, R36, R6, R3 ;  /* 0x0000000624067223 */ /* 0x000fe20000010003 */
[----:B------:R-:W-:Y:S01]  /*f9b0*/  FFMA.FTZ R21, R35, R21, R0 ;  /* 0x0000001523157223 */ /* 0x000fe20000010000 */
[----:B------:R-:W-:Y:S01]  /*f9c0*/  HADD2.F32 R35, -RZ, R12.H1_H1 ;  /* 0x3000000cff237230 */ /* 0x000fe20000004100 */
[----:B------:R-:W-:Y:S01]  /*f9d0*/  F2FP.SATFINITE.E4M3.F32.PACK_AB_MERGE_C R4, R4, R11, R25 ;  /* 0x0000000b0404723e */ /* 0x000fe20004807019 */
[----:B------:R-:W-:Y:S01]  /*f9e0*/  HADD2.F32 R3, -RZ, R7.H1_H1 ;  /* 0x30000007ff037230 */ /* 0x000fe20000004100 */
[----:B------:R-:W-:Y:S01]  /*f9f0*/  F2FP.SATFINITE.E4M3.F32.PACK_AB_MERGE_C R6, R6, R15, RZ ;  /* 0x0000000f0606723e */ /* 0x000fe200048070ff */
[----:B------:R-:W-:Y:S01]  /*fa00*/  HADD2.F32 R33, -RZ, R29.H1_H1 ;  /* 0x3000001dff217230 */ /* 0x000fe20000004100 */
[----:B------:R-:W-:Y:S01]  /*fa10*/  F2FP.SATFINITE.E4M3.F32.PACK_AB_MERGE_C R5, R20, R5, R27 ;  /* 0x000000051405723e */ /* 0x000fe2000480701b */
[----:B------:R-:W-:-:S02]  /*fa20*/  HADD2.F32 R0, -RZ, R24.H1_H1 ;  /* 0x30000018ff007230 */ /* 0x000fc40000004100 */
[-C--:B------:R-:W-:Y:S01]  /*fa30*/  FMUL.FTZ R12, R35, R3.reuse ;  /* 0x00000003230c7220 */ /* 0x080fe20000410000 */
[----:B------:R-:W-:Y:S02]  /*fa40*/  HADD2.F32 R7, -RZ, R7.H0_H0 ;  /* 0x20000007ff077230 */ /* 0x000fe40000004100 */
[C---:B------:R-:W-:Y:S01]  /*fa50*/  FMUL.FTZ R34, R33.reuse, R3 ;  /* 0x0000000321227220 */ /* 0x040fe20000410000 */
[----:B------:R-:W-:Y:S02]  /*fa60*/  HADD2.F32 R36, -RZ, R29.H0_H0 ;  /* 0x2000001dff247230 */ /* 0x000fe40000004100 */
[-C--:B------:R-:W-:Y:S01]  /*fa70*/  FMUL.FTZ R3, R38, R0.reuse ;  /* 0x0000000026037220 */ /* 0x080fe20000410000 */
[----:B------:R-:W-:Y:S02]  /*fa80*/  HADD2.F32 R24, -RZ, R24.H0_H0 ;  /* 0x20000018ff187230 */ /* 0x000fe40000004100 */
[-C--:B------:R-:W-:Y:S01]  /*fa90*/  FFMA.FTZ R12, R33, R7.reuse, -R12 ;  /* 0x00000007210c7223 */ /* 0x080fe2000001080c */
[----:B------:R-:W-:Y:S01]  /*faa0*/  FFMA.FTZ R7, R35, R7, R34 ;  /* 0x0000000723077223 */ /* 0x000fe20000010022 */
[C---:B------:R-:W-:Y:S01]  /*fab0*/  FMUL.FTZ R29, R36.reuse, R0 ;  /* 0x00000000241d7220 */ /* 0x040fe20000410000 */
[----:B------:R-:W-:Y:S01]  /*fac0*/  F2FP.SATFINITE.E4M3.F32.PACK_AB_MERGE_C R6, R21, R8, R6 ;  /* 0x000000081506723e */ /* 0x000fe20004807006 */
[----:B------:R-:W-:-:S02]  /*fad0*/  FFMA.FTZ R3, R36, R24, -R3 ;  /* 0x0000001824037223 */ /* 0x000fc40000010803 */
[----:B------:R-:W-:Y:S01]  /*fae0*/  FFMA.FTZ R24, R38, R24, R29 ;  /* 0x0000001826187223 */ /* 0x000fe2000001001d */
[----:B------:R-:W-:-:S04]  /*faf0*/  F2FP.SATFINITE.E4M3.F32.PACK_AB_MERGE_C R7, R7, R12, RZ ;  /* 0x0000000c0707723e */ /* 0x000fc800048070ff */
[----:B------:R-:W-:-:S05]  /*fb00*/  F2FP.SATFINITE.E4M3.F32.PACK_AB_MERGE_C R7, R24, R3, R7 ;  /* 0x000000031807723e */ /* 0x000fca0004807007 */
[----:B------:R0:W-:Y:S02]  /*fb10*/  STS.128 [R40+0x23400], R4 ;  /* 0x0234000428007388 */ /* 0x0001e40000000c00 */
.L_x_416:
[----:B------:R-:W-:Y:S05]  /*fb20*/  BSYNC B1 ;  /* 0x0000000000017941 */ /* 0x000fea0003800000 */
.L_x_415:
[----:B------:R-:W-:Y:S05]  /*fb30*/  @P1 BRA `(.L_x_414) ;  /* 0x0000003c00281947 */ /* 0x000fea0003800000 */
[----:B-----5:R-:W1:Y:S01]  /*fb40*/  LDS.128 R36, [R40+0x27400] ;  /* 0x0274000028247984 */ /* 0x020e620000000c00 */
[----:B------:R-:W-:Y:S02]  /*fb50*/  F2FP.F16.E4M3.UNPACK_B R21, R9 ;  /* 0x00000009ff15723e */ /* 0x000fe400020006ff */
[----:B--23--:R-:W-:Y:S02]  /*fb60*/  F2FP.F16.E4M3.UNPACK_B R24, R13 ;  /* 0x0000000dff18723e */ /* 0x00cfe400020006ff */
[-C--:B------:R-:W-:Y:S01]  /*fb70*/  F2FP.F16.E4M3.UNPACK_B R28, R14.reuse ;  /* 0x0000000eff1c723e */ /* 0x080fe200020006ff */
[----:B------:R-:W-:Y:S01]  /*fb80*/  HADD2.F32 R15, -RZ, R21.H1_H1 ;  /* 0x30000015ff0f7230 */ /* 0x000fe20000004100 */
[----:B------:R-:W-:Y:S01]  /*fb90*/  F2FP.F16.E4M3.UNPACK_B R14, R14.H1 ;  /* 0x0000000eff0e723e */ /* 0x000fe200030006ff */
[--C-:B------:R-:W-:Y:S02]  /*fba0*/  HADD2.F32 R25, -RZ, R24.reuse.H1_H1 ;  /* 0x30000018ff197230 */ /* 0x100fe40000004100 */
[----:B------:R-:W-:-:S02]  /*fbb0*/  HADD2.F32 R24, -RZ, R24.H0_H0 ;  /* 0x20000018ff187230 */ /* 0x000fc40000004100 */
[--C-:B------:R-:W-:Y:S02]  /*fbc0*/  HADD2.F32 R34, -RZ, R28.reuse.H1_H1 ;  /* 0x3000001cff227230 */ /* 0x100fe40000004100 */
[----:B------:R-:W-:Y:S01]  /*fbd0*/  HADD2.F32 R29, -RZ, R28.H0_H0 ;  /* 0x2000001cff1d7230 */ /* 0x000fe20000004100 */
[----:B-1----:R-:W-:Y:S02]  /*fbe0*/  F2FP.F16.E4M3.UNPACK_B R0, R36.H1 ;  /* 0x00000024ff00723e */ /* 0x002fe400030006ff */
[-C--:B0---4-:R-:W-:Y:S02]  /*fbf0*/  F2FP.F16.E4M3.UNPACK_B R6, R37.reuse.H1 ;  /* 0x00000025ff06723e */ /* 0x091fe400030006ff */
[----:B------:R-:W-:Y:S01]  /*fc00*/  F2FP.F16.E4M3.UNPACK_B R5, R37 ;  /* 0x00000025ff05723e */ /* 0x000fe200020006ff */
[--C-:B------:R-:W-:Y:S01]  /*fc10*/  HADD2.F32 R4, -RZ, R0.reuse.H1_H1 ;  /* 0x30000000ff047230 */ /* 0x100fe20000004100 */
[----:B------:R-:W-:Y:S01]  /*fc20*/  F2FP.F16.E4M3.UNPACK_B R7, R38 ;  /* 0x00000026ff07723e */ /* 0x000fe200020006ff */
[----:B------:R-:W-:Y:S01]  /*fc30*/  HADD2.F32 R3, -RZ, R0.H0_H0 ;  /* 0x20000000ff037230 */ /* 0x000fe20000004100 */
[----:B------:R-:W-:-:S02]  /*fc40*/  F2FP.F16.E4M3.UNPACK_B R0, R36 ;  /* 0x00000024ff00723e */ /* 0x000fc400020006ff */
[-C--:B------:R-:W-:Y:S01]  /*fc50*/  FMUL.FTZ R12, R25, R4.reuse ;  /* 0x00000004190c7220 */ /* 0x080fe20000410000 */
[C---:B------:R-:W-:Y:S01]  /*fc60*/  FMUL.FTZ R20, R15.reuse, R4 ;  /* 0x000000040f147220 */ /* 0x040fe20000410000 */
[----:B------:R-:W-:Y:S02]  /*fc70*/  F2FP.F16.E4M3.UNPACK_B R8, R38.H1 ;  /* 0x00000026ff08723e */ /* 0x000fe400030006ff */
[-C--:B------:R-:W-:Y:S01]  /*fc80*/  FFMA.FTZ R15, R15, R3.reuse, -R12 ;  /* 0x000000030f0f7223 */ /* 0x080fe2000001080c */
[----:B------:R-:W-:Y:S01]  /*fc90*/  FFMA.FTZ R20, R25, R3, R20 ;  /* 0x0000000319147223 */ /* 0x000fe20000010014 */
[--C-:B------:R-:W-:Y:S01]  /*fca0*/  HADD2.F32 R3, -RZ, R0.reuse.H1_H1 ;  /* 0x30000000ff037230 */ /* 0x100fe20000004100 */
[----:B------:R-:W-:Y:S01]  /*fcb0*/  F2FP.F16.E4M3.UNPACK_B R25, R13.H1 ;  /* 0x0000000dff19723e */ /* 0x000fe200030006ff */
[----:B------:R-:W-:Y:S01]  /*fcc0*/  HADD2.F32 R12, -RZ, R21.H0_H0 ;  /* 0x20000015ff0c7230 */ /* 0x000fe20000004100 */
[----:B------:R-:W-:Y:S01]  /*fcd0*/  F2FP.F16.E4M3.UNPACK_B R21, R9.H1 ;  /* 0x00000009ff15723e */ /* 0x000fe200030006ff */
[----:B------:R-:W-:-:S02]  /*fce0*/  HADD2.F32 R0, -RZ, R0.H0_H0 ;  /* 0x20000000ff007230 */ /* 0x000fc40000004100 */
[-C--:B------:R-:W-:Y:S01]  /*fcf0*/  FMUL.FTZ R9, R24, R3.reuse ;  /* 0x0000000318097220 */ /* 0x080fe20000410000 */
[----:B------:R-:W-:Y:S02]  /*fd00*/  HADD2.F32 R26, -RZ, R25.H1_H1 ;  /* 0x30000019ff1a7230 */ /* 0x000fe40000004100 */
[C---:B------:R-:W-:Y:S01]  /*fd10*/  FMUL.FTZ R13, R12.reuse, R3 ;  /* 0x000000030c0d7220 */ /* 0x040fe20000410000 */
[--C-:B------:R-:W-:Y:S02]  /*fd20*/  HADD2.F32 R3, -RZ, R6.reuse.H1_H1 ;  /* 0x30000006ff037230 */ /* 0x100fe40000004100 */
[-C--:B------:R-:W-:Y:S01]  /*fd30*/  FFMA.FTZ R9, R12, R0.reuse, -R9 ;  /* 0x000000000c097223 */ /* 0x080fe20000010809 */
[----:B------:R-:W-:Y:S02]  /*fd40*/  HADD2.F32 R6, -RZ, R6.H0_H0 ;  /* 0x20000006ff067230 */ /* 0x000fe40000004100 */
[----:B------:R-:W-:Y:S01]  /*fd50*/  FFMA.FTZ R12, R24, R0, R13 ;  /* 0x00000000180c7223 */ /* 0x000fe2000001000d */
[----:B------:R-:W-:-:S02]  /*fd60*/  HADD2.F32 R24, -RZ, R21.H1_H1 ;  /* 0x30000015ff187230 */ /* 0x000fc40000004100 */
[-C--:B------:R-:W-:Y:S01]  /*fd70*/  FMUL.FTZ R13, R26, R3.reuse ;  /* 0x000000031a0d7220 */ /* 0x080fe20000410000 */
[----:B------:R-:W-:Y:S01]  /*fd80*/  HADD2.F32 R27, -RZ, R25.H0_H0 ;  /* 0x20000019ff1b7230 */ /* 0x000fe20000004100 */
[----:B------:R-:W-:Y:S01]  /*fd90*/  F2FP.F16.E4M3.UNPACK_B R25, R10 ;  /* 0x0000000aff19723e */ /* 0x000fe200020006ff */
[----:B------:R-:W-:Y:S02]  /*fda0*/  HADD2.F32 R0, -RZ, R5.H1_H1 ;  /* 0x30000005ff007230 */ /* 0x000fe40000004100 */
[C---:B------:R-:W-:Y:S01]  /*fdb0*/  FMUL.FTZ R3, R24.reuse, R3 ;  /* 0x0000000318037220 */ /* 0x040fe20000410000 */
[----:B------:R-:W-:Y:S02]  /*fdc0*/  HADD2.F32 R21, -RZ, R21.H0_H0 ;  /* 0x20000015ff157230 */ /* 0x000fe40000004100 */
[----:B------:R-:W-:Y:S01]  /*fdd0*/  FFMA.FTZ R13, R24, R6, -R13 ;  /* 0x00000006180d7223 */ /* 0x000fe2000001080d */
[----:B------:R-:W-:Y:S02]  /*fde0*/  HADD2.F32 R5, -RZ, R5.H0_H0 ;  /* 0x20000005ff057230 */ /* 0x000fe40000004100 */
[----:B------:R-:W-:Y:S01]  /*fdf0*/  FMUL.FTZ R24, R27, R0 ;  /* 0x000000001b187220 */ /* 0x000fe20000410000 */
[----:B------:R-:W-:Y:S01]  /*fe00*/  FFMA.FTZ R6, R26, R6, R3 ;  /* 0x000000061a067223 */ /* 0x000fe20000010003 */
[----:B------:R-:W-:Y:S01]  /*fe10*/  FMUL.FTZ R0, R21, R0 ;  /* 0x0000000015007220 */ /* 0x000fe20000410000 */
[----:B------:R-:W-:-:S02]  /*fe20*/  HADD2.F32 R3, -RZ, R8.H1_H1 ;  /* 0x30000008ff037230 */ /* 0x000fc40000004100 */
[-C--:B------:R-:W-:Y:S01]  /*fe30*/  FFMA.FTZ R24, R21, R5.reuse, -R24 ;  /* 0x0000000515187223 */ /* 0x080fe20000010818 */
[----:B------:R-:W-:Y:S02]  /*fe40*/  HADD2.F32 R26, -RZ, R25.H1_H1 ;  /* 0x30000019ff1a7230 */ /* 0x000fe40000004100 */
[----:B------:R-:W-:Y:S01]  /*fe50*/  FFMA.FTZ R5, R27, R5, R0 ;  /* 0x000000051b057223 */ /* 0x000fe20000010000 */
[----:B------:R-:W-:Y:S02]  /*fe60*/  HADD2.F32 R0, -RZ, R7.H1_H1 ;  /* 0x30000007ff007230 */ /* 0x000fe40000004100 */
[----:B------:R-:W-:Y:S01]  /*fe70*/  FMUL.FTZ R21, R34, R3 ;  /* 0x0000000322157220 */ /* 0x000fe20000410000 */
[----:B------:R-:W-:Y:S01]  /*fe80*/  HADD2.F32 R27, -RZ, R25.H0_H0 ;  /* 0x20000019ff1b7230 */ /* 0x000fe20000004100 */
[----:B------:R-:W-:Y:S01]  /*fe90*/  F2FP.F16.E4M3.UNPACK_B R25, R10.H1 ;  /* 0x0000000aff19723e */ /* 0x000fe200030006ff */
[----:B------:R-:W-:Y:S02]  /*fea0*/  HADD2.F32 R8, -RZ, R8.H0_H0 ;  /* 0x20000008ff087230 */ /* 0x000fe40000004100 */
[-C--:B------:R-:W-:Y:S01]  /*feb0*/  FMUL.FTZ R10, R29, R0.reuse ;  /* 0x000000001d0a7220 */ /* 0x080fe20000410000 */
[----:B------:R-:W-:Y:S01]  /*fec0*/  HADD2.F32 R7, -RZ, R7.H0_H0 ;  /* 0x20000007ff077230 */ /* 0x000fe20000004100 */
[----:B------:R-:W-:Y:S01]  /*fed0*/  F2FP.F16.E4M3.UNPACK_B R11, R39.H1 ;  /* 0x00000027ff0b723e */ /* 0x000fe200030006ff */
[C---:B------:R-:W-:Y:S01]  /*fee0*/  FMUL.FTZ R3, R26.reuse, R3 ;  /* 0x000000031a037220 */ /* 0x040fe20000410000 */
[C---:B------:R-:W-:Y:S01]  /*fef0*/  FMUL.FTZ R0, R27.reuse, R0 ;  /* 0x000000001b007220 */ /* 0x040fe20000410000 */
[-C--:B------:R-:W-:Y:S01]  /*ff00*/  FFMA.FTZ R21, R26, R8.reuse, -R21 ;  /* 0x000000081a157223 */ /* 0x080fe20000010815 */
[----:B------:R-:W-:Y:S01]  /*ff10*/  FFMA.FTZ R10, R27, R7, -R10 ;  /* 0x000000071b0a7223 */ /* 0x000fe2000001080a */
[----:B------:R-:W-:Y:S01]  /*ff20*/  F2FP.F16.E4M3.UNPACK_B R4, R39 ;  /* 0x00000027ff04723e */ /* 0x000fe200020006ff */
[----:B------:R-:W-:Y:S01]  /*ff30*/  FFMA.FTZ R8, R34, R8, R3 ;  /* 0x0000000822087223 */ /* 0x000fe20000010003 */
[----:B------:R-:W-:Y:S01]  /*ff40*/  FFMA.FTZ R7, R29, R7, R0 ;  /* 0x000000071d077223 */ /* 0x000fe20000010000 */
[--C-:B------:R-:W-:Y:S01]  /*ff50*/  HADD2.F32 R29, -RZ, R14.reuse.H1_H1 ;  /* 0x3000000eff1d7230 */ /* 0x100fe20000004100 */
[----:B------:R-:W-:Y:S01]  /*ff60*/  F2FP.SATFINITE.E4M3.F32.PACK_AB_MERGE_C R15, R20, R15, RZ ;  /* 0x0000000f140f723e */ /* 0x000fe200048070ff */
[----:B------:R-:W-:Y:S01]  /*ff70*/  HADD2.F32 R3, -RZ, R11.H1_H1 ;  /* 0x3000000bff037230 */ /* 0x000fe20000004100 */
[----:B------:R-:W-:Y:S01]  /*ff80*/  F2FP.SATFINITE.E4M3.F32.PACK_AB_MERGE_C R6, R6, R13, RZ ;  /* 0x0000000d0606723e */ /* 0x000fe200048070ff */
[----:B------:R-:W-:Y:S01]  /*ff90*/  HADD2.F32 R27, -RZ, R25.H1_H1 ;  /* 0x30000019ff1b7230 */ /* 0x000fe20000004100 */
[----:B------:R-:W-:Y:S01]  /*ffa0*/  F2FP.SATFINITE.E4M3.F32.PACK_AB_MERGE_C R21, R8, R21, RZ ;  /* 0x000000150815723e */ /* 0x000fe200048070ff */
[----:B------:R-:W-:-:S02]  /*ffb0*/  HADD2.F32 R34, -RZ, R14.H0_H0 ;  /* 0x2000000eff227230 */ /* 0x000fc40000004100 */
[-C--:B------:R-:W-:Y:S01]  /*ffc0*/  FMUL.FTZ R14, R29, R3.reuse ;  /* 0x000000031d0e7220 */ /* 0x080fe20000410000 */
[--C-:B------:R-:W-:Y:S02]  /*ffd0*/  HADD2.F32 R0, -RZ, R4.reuse.H1_H1 ;  /* 0x30000004ff007230 */ /* 0x100fe40000004100 */
[C---:B------:R-:W-:Y:S01]  /*ffe0*/  FMUL.FTZ R26, R27.reuse, R3 ;  /* 0x000000031b1a7220 */ /* 0x040fe20000410000 */
[----:B------:R-:W-:Y:S01]  /*fff0*/  HADD2.F32 R11, -RZ, R11.H0_H0 ;  /* 0x2000000bff0b7230 */ /* 0x000fe20000004100 */
[----:B------:R-:W-:Y:S01]  /*10000*/  F2FP.SATFINITE.E4M3.F32.PACK_AB_MERGE_C R8, R12, R9, R15 ;  /* 0x000000090c08723e */ /* 0x000fe2000480700f */
[----:B------:R-:W-:Y:S02]  /*10010*/  HADD2.F32 R28, -RZ, R25.H0_H0 ;  /* 0x20000019ff1c7230 */ /* 0x000fe40000004100 */
[-C--:B------:R-:W-:Y:S01]  /*10020*/  FMUL.FTZ R3, R34, R0.reuse ;  /* 0x0000000022037220 */ /* 0x080fe20000410000 */
[----:B------:R-:W-:Y:S02]  /*10030*/  HADD2.F32 R4, -RZ, R4.H0_H0 ;  /* 0x20000004ff047230 */ /* 0x000fe40000004100 */
[-C--:B------:R-:W-:Y:S01]  /*10040*/  FFMA.FTZ R14, R27, R11.reuse, -R14 ;  /* 0x0000000b1b0e7223 */ /* 0x080fe2000001080e */
[----:B------:R-:W-:Y:S01]  /*10050*/  FFMA.FTZ R11, R29, R11, R26 ;  /* 0x0000000b1d0b7223 */ /* 0x000fe2000001001a */
[C---:B------:R-:W-:Y:S01]  /*10060*/  FMUL.FTZ R25, R28.reuse, R0 ;  /* 0x000000001c197220 */ /* 0x040fe20000410000 */
[----:B------:R-:W-:Y:S01]  /*10070*/  F2FP.SATFINITE.E4M3.F32.PACK_AB_MERGE_C R9, R5, R24, R6 ;  /* 0x000000180509723e */ /* 0x000fe20004807006 */
[----:B------:R-:W-:Y:S01]  /*10080*/  FFMA.FTZ R3, R28, R4, -R3 ;  /* 0x000000041c037223 */ /* 0x000fe20000010803 */
[----:B------:R-:W-:Y:S01]  /*10090*/  F2FP.SATFINITE.E4M3.F32.PACK_AB_MERGE_C R10, R7, R10, R21 ;  /* 0x0000000a070a723e */ /* 0x000fe20004807015 */
[----:B------:R-:W-:Y:S01]  /*100a0*/  FFMA.FTZ R4, R34, R4, R25 ;  /* 0x0000000422047223 */ /* 0x000fe20000010019 */
[----:B------:R-:W-:-:S04]  /*100b0*/  F2FP.SATFINITE.E4M3.F32.PACK_AB_MERGE_C R11, R11, R14, RZ ;  /* 0x0000000e0b0b723e */ /* 0x000fc800048070ff */
[----:B------:R-:W-:-:S05]  /*100c0*/  F2FP.SATFINITE.E4M3.F32.PACK_AB_MERGE_C R11, R4, R3, R11 ;  /* 0x00000003040b723e */ /* 0x000fca000480700b */
[----:B------:R0:W-:Y:S01]  /*100d0*/  STS.128 [R40+0x27400], R8 ;  /* 0x0274000828007388 */ /* 0x0001e20000000c00 */
[----:B------:R-:W-:Y:S05]  /*100e0*/  BRA `(.L_x_414) ;  /* 0x0000003400bc7947 */ /* 0x000fea0003800000 */
.L_x_393:
[----:B------:R-:W0:Y:S01]  /*100f0*/  LDC R21, c[0x0][0x3d4] ;  /* 0x0000f500ff157b82 */ /* 0x000e220000000800 */
[----:B------:R-:W-:Y:S02]  /*10100*/  ISETP.GE.AND P0, PT, R22, R3, PT ;  /* 0x000000031600720c */ /* 0x000fe40003f06270 */
[----:B------:R-:W-:Y:S02]  /*10110*/  CS2R R36, SRZ ;  /* 0x0000000000247805 */ /* 0x000fe4000001ff00 */
[----:B------:R-:W-:Y:S02]  /*10120*/  CS2R R38, SRZ ;  /* 0x0000000000267805 */ /* 0x000fe4000001ff00 */
[----:B------:R-:W-:Y:S02]  /*10130*/  CS2R R4, SRZ ;  /* 0x0000000000047805 */ /* 0x000fe4000001ff00 */
[----:B------:R-:W-:Y:S01]  /*10140*/  CS2R R6, SRZ ;  /* 0x0000000000067805 */ /* 0x000fe2000001ff00 */
[----:B------:R-:W-:Y:S01]  /*10150*/  UMOV UR4, 0xffffffff ;  /* 0xffffffff00047882 */ /* 0x000fe20000000000 */
[----:B0-----:R-:W-:-:S13]  /*10160*/  ISETP.GE.OR P0, PT, R16, R21, P0 ;  /* 0x000000151000720c */ /* 0x001fda0000706670 */
[----:B------:R0:W5:Y:S04]  /*10170*/  @!P0 LDG.E.128 R36, desc[UR42][R34.64] ;  /* 0x0000002a22248981 */ /* 0x000168000c1e1d00 */
[----:B------:R0:W5:Y:S01]  /*10180*/  @!P0 LDG.E.128 R4, desc[UR42][R40.64] ;  /* 0x0000002a28048981 */ /* 0x000162000c1e1d00 */
[----:B------:R-:W-:Y:S01]  /*10190*/  ISETP.GE.AND P0, PT, R16, R21, PT ;  /* 0x000000151000720c */ /* 0x000fe20003f06270 */
[----:B------:R-:W-:-:S12]  /*101a0*/  BRA.DIV UR4, `(.L_x_417) ;  /* 0x0000014a04747947 */ /* 0x000fd8000b800000 */
.L_x_619:
[----:B------:R-:W-:-:S03]  /*101b0*/  UMOV UR4, 0xffffffff ;  /* 0xffffffff00047882 */ /* 0x000fc60000000000 */
[----:B------:R-:W-:Y:S05]  /*101c0*/  BRA.DIV UR4, `(.L_x_418) ;  /* 0x0000014a04947947 */ /* 0x000fea000b800000 */
.L_x_622:
[----:B------:R-:W-:-:S03]  /*101d0*/  UMOV UR4, 0xffffffff ;  /* 0xffffffff00047882 */ /* 0x000fc60000000000 */
[----:B------:R-:W-:Y:S05]  /*101e0*/  BRA.DIV UR4, `(.L_x_419) ;  /* 0x0000014a04b47947 */ /* 0x000fea000b800000 */
.L_x_625:
[----:B------:R-:W-:-:S03]  /*101f0*/  UMOV UR4, 0xffffffff ;  /* 0xffffffff00047882 */ /* 0x000fc60000000000 */
[----:B------:R-:W-:Y:S05]  /*10200*/  BRA.DIV UR4, `(.L_x_420) ;  /* 0x0000014a04d47947 */ /* 0x000fea000b800000 */
.L_x_628:
[----:B------:R-:W-:Y:S01]  /*10210*/  ULEA.HI UR4, UR45, UR45, URZ, 0x1 ;  /* 0x0000002d2d047291 */ /* 0x000fe2000f8f083f */
[----:B-----5:R-:W-:Y:S01]  /*10220*/  SHF.R.U32.HI R11, RZ, 0x8, R37 ;  /* 0x00000008ff0b7819 */ /* 0x020fe20000011625 */
[----:B------:R-:W-:Y:S01]  /*10230*/  BSSY B1, `(.L_x_421) ;  /* 0x0000044000017945 */ /* 0x000fe20003800000 */
[----:B------:R-:W-:Y:S01]  /*10240*/  SHF.R.U32.HI R0, RZ, 0x8, R36 ;  /* 0x00000008ff007819 */ /* 0x000fe20000011624 */
[----:B------:R-:W-:Y:S01]  /*10250*/  ULOP3.LUT UR4, UR4, 0xfffffffe, URZ, 0xc0, !UPT ;  /* 0xfffffffe04047892 */ /* 0x000fe2000f8ec03f */
[----:B------:R-:W-:Y:S02]  /*10260*/  LOP3.LUT R10, R37, 0xff, RZ, 0xc0, !PT ;  /* 0x000000ff250a7812 */ /* 0x000fe400078ec0ff */
[----:B------:R-:W-:Y:S01]  /*10270*/  LOP3.LUT R11, R11, 0xff, RZ, 0xc0, !PT ;  /* 0x000000ff0b0b7812 */ /* 0x000fe200078ec0ff */
[----:B------:R-:W-:Y:S01]  /*10280*/  UIADD3 UR4, UR45, -UR4, URZ ;  /* 0x800000042d047290 */ /* 0x000fe2000fffe03f */
[----:B------:R-:W-:Y:S02]  /*10290*/  LOP3.LUT R8, R36, 0xff, RZ, 0xc0, !PT ;  /* 0x000000ff24087812 */ /* 0x000fe400078ec0ff */
[----:B------:R-:W-:-:S02]  /*102a0*/  LOP3.LUT R9, R0, 0xff, RZ, 0xc0, !PT ;  /* 0x000000ff00097812 */ /* 0x000fc400078ec0ff */
[----:B------:R-:W-:Y:S02]  /*102b0*/  PRMT R10, R11, 0x7604, R10 ;  /* 0x000076040b0a7816 */ /* 0x000fe4000000000a */
[----:B------:R-:W-:Y:S02]  /*102c0*/  MOV R20, UR4 ;  /* 0x0000000400147c02 */ /* 0x000fe40008000f00 */
[----:B------:R-:W-:Y:S02]  /*102d0*/  SHF.R.U32.HI R11, RZ, 0x8, R39 ;  /* 0x00000008ff0b7819 */ /* 0x000fe40000011627 */
[----:B------:R-:W-:Y:S02]  /*102e0*/  SHF.L.U32 R20, R20, 0x1f, RZ ;  /* 0x0000001f14147819 */ /* 0x000fe400000006ff */
[----:B------:R-:W-:Y:S02]  /*102f0*/  SHF.R.U32.HI R0, RZ, 0x8, R38 ;  /* 0x00000008ff007819 */ /* 0x000fe40000011626 */
[-C--:B------:R-:W-:Y:S01]  /*10300*/  ISETP.GE.OR P1, PT, R22, R3.reuse, P0 ;  /* 0x000000031600720c */ /* 0x080fe20000726670 */
[----:B------:R-:W1:Y:S01]  /*10310*/  SYNCS.PHASECHK.TRANS64.TRYWAIT P4, [R19+URZ+0x38800], R20 ;  /* 0x03880014130075a7 */ /* 0x000e62000808017f */
[----:B------:R-:W-:-:S02]  /*10320*/  ISETP.GE.OR P2, PT, R234, R3, P0 ;  /* 0x00000003ea00720c */ /* 0x000fc40000746670 */
[-C--:B------:R-:W-:Y:S02]  /*10330*/  ISETP.GE.OR P3, PT, R233, R3.reuse, P0 ;  /* 0x00000003e900720c */ /* 0x080fe40000766670 */
[----:B------:R-:W-:Y:S02]  /*10340*/  PRMT R9, R9, 0x7604, R8 ;  /* 0x0000760409097816 */ /* 0x000fe40000000008 */
[----:B------:R-:W-:Y:S02]  /*10350*/  ISETP.GE.OR P0, PT, R235, R3, P0 ;  /* 0x00000003eb00720c */ /* 0x000fe40000706670 */
[----:B------:R-:W-:Y:S02]  /*10360*/  LOP3.LUT R8, R39, 0xff, RZ, 0xc0, !PT ;  /* 0x000000ff27087812 */ /* 0x000fe400078ec0ff */
[----:B------:R-:W-:Y:S02]  /*10370*/  LOP3.LUT R11, R11, 0xff, RZ, 0xc0, !PT ;  /* 0x000000ff0b0b7812 */ /* 0x000fe400078ec0ff */
[----:B------:R-:W-:-:S02]  /*10380*/  LOP3.LUT R3, R38, 0xff, RZ, 0xc0, !PT ;  /* 0x000000ff26037812 */ /* 0x000fc400078ec0ff */
[----:B------:R-:W-:Y:S02]  /*10390*/  LOP3.LUT R0, R0, 0xff, RZ, 0xc0, !PT ;  /* 0x000000ff00007812 */ /* 0x000fe400078ec0ff */
[----:B------:R-:W-:Y:S02]  /*103a0*/  SHF.R.U32.HI R12, RZ, 0x10, R37 ;  /* 0x00000010ff0c7819 */ /* 0x000fe40000011625 */
[----:B------:R-:W-:Y:S02]  /*103b0*/  PRMT R8, R11, 0x7604, R8 ;  /* 0x000076040b087816 */ /* 0x000fe40000000008 */
[----:B------:R-:W-:Y:S01]  /*103c0*/  PRMT R11, R0, 0x7604, R3 ;  /* 0x00007604000b7816 */ /* 0x000fe20000000003 */
[----:B------:R-:W-:Y:S01]  /*103d0*/  IMAD.U32 R3, R12, 0x10000, RZ ;  /* 0x000100000c037824 */ /* 0x000fe200078e00ff */
[----:B------:R-:W-:Y:S02]  /*103e0*/  SHF.R.U32.HI R13, RZ, 0x10, R39 ;  /* 0x00000010ff0d7819 */ /* 0x000fe40000011627 */
[----:B------:R-:W-:-:S02]  /*103f0*/  LOP3.LUT R9, R9, 0xff0000, R36, 0xf8, !PT ;  /* 0x00ff000009097812 */ /* 0x000fc400078ef824 */
[----:B------:R-:W-:Y:S01]  /*10400*/  LOP3.LUT R3, R10, 0xff0000, R3, 0xf8, !PT ;  /* 0x00ff00000a037812 */ /* 0x000fe200078ef803 */
[----:B------:R-:W-:Y:S01]  /*10410*/  IMAD.U32 R13, R13, 0x10000, RZ ;  /* 0x000100000d0d7824 */ /* 0x000fe200078e00ff */
[----:B------:R-:W-:Y:S02]  /*10420*/  SHF.R.U32.HI R15, RZ, 0x8, R5 ;  /* 0x00000008ff0f7819 */ /* 0x000fe40000011605 */
[----:B------:R-:W-:Y:S02]  /*10430*/  LOP3.LUT R0, R9, 0xff000000, R36, 0xf8, !PT ;  /* 0xff00000009007812 */ /* 0x000fe400078ef824 */
[----:B------:R-:W-:Y:S02]  /*10440*/  LOP3.LUT R36, R3, 0xff000000, R37, 0xf8, !PT ;  /* 0xff00000003247812 */ /* 0x000fe400078ef825 */
[----:B------:R-:W-:Y:S02]  /*10450*/  SHF.R.U32.HI R3, RZ, 0x8, R4 ;  /* 0x00000008ff037819 */ /* 0x000fe40000011604 */
[----:B------:R-:W-:-:S02]  /*10460*/  LOP3.LUT R10, R5, 0xff, RZ, 0xc0, !PT ;  /* 0x000000ff050a7812 */ /* 0x000fc400078ec0ff */
[----:B------:R-:W-:Y:S02]  /*10470*/  LOP3.LUT R15, R15, 0xff, RZ, 0xc0, !PT ;  /* 0x000000ff0f0f7812 */ /* 0x000fe400078ec0ff */
[----:B------:R-:W-:Y:S02]  /*10480*/  LOP3.LUT R13, R8, 0xff0000, R13, 0xf8, !PT ;  /* 0x00ff0000080d7812 */ /* 0x000fe400078ef80d */
[----:B------:R-:W-:Y:S02]  /*10490*/  LOP3.LUT R8, R4, 0xff, RZ, 0xc0, !PT ;  /* 0x000000ff04087812 */ /* 0x000fe400078ec0ff */
[----:B------:R-:W-:Y:S02]  /*104a0*/  LOP3.LUT R9, R3, 0xff, RZ, 0xc0, !PT ;  /* 0x000000ff03097812 */ /* 0x000fe400078ec0ff */
[----:B------:R-:W-:Y:S02]  /*104b0*/  PRMT R10, R15, 0x7604, R10 ;  /* 0x000076040f0a7816 */ /* 0x000fe4000000000a */
[----:B------:R-:W-:-:S02]  /*104c0*/  SHF.R.U32.HI R15, RZ, 0x8, R7 ;  /* 0x00000008ff0f7819 */ /* 0x000fc40000011607 */
[----:B------:R-:W-:Y:S02]  /*104d0*/  LOP3.LUT R11, R11, 0xff0000, R38, 0xf8, !PT ;  /* 0x00ff00000b0b7812 */ /* 0x000fe400078ef826 */
[----:B------:R-:W-:Y:S02]  /*104e0*/  PRMT R9, R9, 0x7604, R8 ;  /* 0x0000760409097816 */ /* 0x000fe40000000008 */
[----:B------:R-:W-:Y:S02]  /*104f0*/  SHF.R.U32.HI R8, RZ, 0x8, R6 ;  /* 0x00000008ff087819 */ /* 0x000fe40000011606 */
[----:B------:R-:W-:Y:S02]  /*10500*/  SHF.R.U32.HI R24, RZ, 0x10, R7 ;  /* 0x00000010ff187819 */ /* 0x000fe40000011607 */
[----:B------:R-:W-:Y:S02]  /*10510*/  LOP3.LUT R14, R7, 0xff, RZ, 0xc0, !PT ;  /* 0x000000ff070e7812 */ /* 0x000fe400078ec0ff */
[----:B------:R-:W-:-:S02]  /*10520*/  LOP3.LUT R15, R15, 0xff, RZ, 0xc0, !PT ;  /* 0x000000ff0f0f7812 */ /* 0x000fc400078ec0ff */
[----:B------:R-:W-:Y:S02]  /*10530*/  LOP3.LUT R3, R11, 0xff000000, R38, 0xf8, !PT ;  /* 0xff0000000b037812 */ /* 0x000fe400078ef826 */
[----:B------:R-:W-:Y:S02]  /*10540*/  LOP3.LUT R38, R13, 0xff000000, R39, 0xf8, !PT ;  /* 0xff0000000d267812 */ /* 0x000fe400078ef827 */
[----:B------:R-:W-:Y:S02]  /*10550*/  LOP3.LUT R12, R6, 0xff, RZ, 0xc0, !PT ;  /* 0x000000ff060c7812 */ /* 0x000fe400078ec0ff */
[----:B------:R-:W-:Y:S02]  /*10560*/  LOP3.LUT R13, R8, 0xff, RZ, 0xc0, !PT ;  /* 0x000000ff080d7812 */ /* 0x000fe400078ec0ff */
[----:B------:R-:W-:Y:S02]  /*10570*/  SHF.R.U32.HI R11, RZ, 0x10, R5 ;  /* 0x00000010ff0b7819 */ /* 0x000fe40000011605 */
[----:B------:R-:W-:Y:S01]  /*10580*/  PRMT R14, R15, 0x7604, R14 ;  /* 0x000076040f0e7816 */ /* 0x000fe2000000000e */
[----:B------:R-:W-:Y:S01]  /*10590*/  IMAD.U32 R15, R24, 0x10000, RZ ;  /* 0x00010000180f7824 */ /* 0x000fe200078e00ff */
[----:B------:R-:W-:-:S02]  /*105a0*/  PRMT R13, R13, 0x7604, R12 ;  /* 0x000076040d0d7816 */ /* 0x000fc4000000000c */
[----:B------:R-:W-:Y:S02]  /*105b0*/  SHF.L.U32 R11, R11, 0x10, RZ ;  /* 0x000000100b0b7819 */ /* 0x000fe400000006ff */
[----:B------:R-:W-:Y:S02]  /*105c0*/  LOP3.LUT R25, R14, 0xff0000, R15, 0xf8, !PT ;  /* 0x00ff00000e197812 */ /* 0x000fe400078ef80f */
[----:B------:R-:W-:Y:S02]  /*105d0*/  LOP3.LUT R15, R13, 0xff0000, R6, 0xf8, !PT ;  /* 0x00ff00000d0f7812 */ /* 0x000fe400078ef806 */
[----:B------:R-:W-:Y:S02]  /*105e0*/  LOP3.LUT R11, R10, 0xff0000, R11, 0xf8, !PT ;  /* 0x00ff00000a0b7812 */ /* 0x000fe400078ef80b */
[----:B------:R-:W-:Y:S02]  /*105f0*/  LOP3.LUT R9, R9, 0xff0000, R4, 0xf8, !PT ;  /* 0x00ff000009097812 */ /* 0x000fe400078ef804 */
[----:B------:R-:W-:-:S02]  /*10600*/  LEA.HI R33, R33, R30, RZ, 0x3 ;  /* 0x0000001e21217211 */ /* 0x000fc400078f18ff */
[----:B------:R-:W-:Y:S02]  /*10610*/  LOP3.LUT R14, R15, 0xff000000, R6, 0xf8, !PT ;  /* 0xff0000000f0e7812 */ /* 0x000fe400078ef806 */
[----:B------:R-:W-:Y:S02]  /*10620*/  LOP3.LUT R12, R9, 0xff000000, R4, 0xf8, !PT ;  /* 0xff000000090c7812 */ /* 0x000fe400078ef804 */
[----:B------:R-:W-:Y:S02]  /*10630*/  LOP3.LUT R13, R11, 0xff000000, R5, 0xf8, !PT ;  /* 0xff0000000b0d7812 */ /* 0x000fe400078ef805 */
[----:B------:R-:W-:Y:S02]  /*10640*/  LOP3.LUT R15, R25, 0xff000000, R7, 0xf8, !PT ;  /* 0xff000000190f7812 */ /* 0x000fe400078ef807 */
[----:B------:R-:W-:Y:S01]  /*10650*/  LOP3.LUT R33, R33, 0xfffffff8, RZ, 0xc0, !PT ;  /* 0xfffffff821217812 */ /* 0x000fe200078ec0ff */
[----:B-1----:R-:W-:Y:S06]  /*10660*/  @!P4 BRA `(.L_x_422) ;  /* 0x0000014400e4c947 */ /* 0x002fec0003800000 */
.L_x_629:
[----:B------:R-:W-:Y:S05]  /*10670*/  BSYNC B1 ;  /* 0x0000000000017941 */ /* 0x000fea0003800000 */
.L_x_421:
[----:B------:R-:W-:Y:S01]  /*10680*/  BSSY B1, `(.L_x_423) ;  /* 0x00000c5000017945 */ /* 0x000fe20003800000 */
[----:B-1----:R-:W-:-:S03]  /*10690*/  IMAD.IADD R20, R30, 0x1, -R33 ;  /* 0x000000011e147824 */ /* 0x002fc600078e0a21 */
[----:B------:R-:W-:Y:S05]  /*106a0*/  @P1 BRA `(.L_x_424) ;  /* 0x0000000c00081947 */ /* 0x000fea0003800000 */
[----:B------:R-:W2:Y:S04]  /*106b0*/  LDL R9, [R1+0x4] ;  /* 0x0000040001097983 */ /* 0x000ea80000100800 */
[----:B------:R-:W3:Y:S04]  /*106c0*/  LDL R8, [R1+0xc] ;  /* 0x00000c0001087983 */ /* 0x000ee80000100800 */
[----:B------:R-:W4:Y:S04]  /*106d0*/  LDL R6, [R1+0x10] ;  /* 0x0000100001067983 */ /* 0x000f280000100800 */
[----:B------:R-:W5:Y:S01]  /*106e0*/  LDL R59, [R1+0x28] ;  /* 0x00002800013b7983 */ /* 0x000f620000100800 */
[----:B------:R-:W-:-:S02]  /*106f0*/  LEA.HI R4, R21, R20, RZ, 0x1c ;  /* 0x0000001415047211 */ /* 0x000fc400078fe0ff */
[----:B0-----:R-:W-:Y:S02]  /*10700*/  F2FP.F16.E4M3.UNPACK_B R40, R0.H1 ;  /* 0x00000000ff28723e */ /* 0x001fe400030006ff */
[----:B------:R-:W-:Y:S02]  /*10710*/  SHF.R.S32.HI R7, RZ, 0x1f, R4 ;  /* 0x0000001fff077819 */ /* 0x000fe40000011404 */
[----:B------:R-:W-:Y:S01]  /*10720*/  SHF.L.U32 R5, R4, 0x4, RZ ;  /* 0x0000000404057819 */ /* 0x000fe200000006ff */
[----:B------:R-:W-:Y:S01]  /*10730*/  HADD2.F32 R41, -RZ, R40.H0_H0 ;  /* 0x20000028ff297230 */ /* 0x000fe20000004100 */
[----:B------:R-:W-:Y:S02]  /*10740*/  LEA.HI R7, R7, R4, RZ, 0x3 ;  /* 0x0000000407077211 */ /* 0x000fe400078f18ff */
[-C--:B------:R-:W-:Y:S02]  /*10750*/  F2FP.F16.E4M3.UNPACK_B R44, R12.reuse.H1 ;  /* 0x0000000cff2c723e */ /* 0x080fe400030006ff */
[----:B------:R-:W-:Y:S01]  /*10760*/  F2FP.F16.E4M3.UNPACK_B R43, R12 ;  /* 0x0000000cff2b723e */ /* 0x000fe200020006ff */
[----:B------:R-:W-:-:S02]  /*10770*/  IMAD.SHL.U32 R7, R7, 0x800, RZ ;  /* 0x0000080007077824 */ /* 0x000fc400078e00ff */
[----:B------:R-:W-:-:S03]  /*10780*/  HADD2.F32 R42, -RZ, R44.H0_H0 ;  /* 0x2000002cff2a7230 */ /* 0x000fc60000004100 */
[----:B------:R-:W-:Y:S02]  /*10790*/  LOP3.LUT R7, R7, 0xffffc000, RZ, 0xc0, !PT ;  /* 0xffffc00007077812 */ /* 0x000fe400078ec0ff */
[----:B--2---:R-:W-:-:S04]  /*107a0*/  LOP3.LUT R5, R9, 0x70, R5, 0xf8, !PT ;  /* 0x0000007009057812 */ /* 0x004fc800078ef805 */
[----:B---3--:R-:W-:-:S04]  /*107b0*/  LOP3.LUT R4, R5, R8, RZ, 0x3c, !PT ;  /* 0x0000000805047212 */ /* 0x008fc800078e3cff */
[----:B----4-:R-:W-:Y:S02]  /*107c0*/  IADD3 R8, R4, R7, R6 ;  /* 0x0000000704087210 */ /* 0x010fe40007ffe006 */
[----:B-----5:R-:W0:Y:S03]  /*107d0*/  LDS.128 R4, [R59+0x20400] ;  /* 0x020400003b047984 */ /* 0x020e260000000c00 */
[----:B------:R-:W-:-:S05]  /*107e0*/  IMAD.IADD R24, R19, 0x1, R8 ;  /* 0x0000000113187824 */ /* 0x000fca00078e0208 */
[----:B------:R-:W1:Y:S01]  /*107f0*/  LDS.128 R8, [R24+0x20400] ;  /* 0x0204000018087984 */ /* 0x000e620000000c00 */
[-C--:B0-----:R-:W-:Y:S02]  /*10800*/  F2FP.F16.E4M3.UNPACK_B R25, R4.reuse ;  /* 0x00000004ff19723e */ /* 0x081fe400020006ff */
[----:B------:R-:W-:Y:S02]  /*10810*/  F2FP.F16.E4M3.UNPACK_B R4, R4.H1 ;  /* 0x00000004ff04723e */ /* 0x000fe400030006ff */
[-C--:B------:R-:W-:Y:S02]  /*10820*/  F2FP.F16.E4M3.UNPACK_B R26, R5.reuse ;  /* 0x00000005ff1a723e */ /* 0x080fe400020006ff */
[-C--:B-1----:R-:W-:Y:S02]  /*10830*/  F2FP.F16.E4M3.UNPACK_B R33, R8.reuse.H1 ;  /* 0x00000008ff21723e */ /* 0x082fe400030006ff */
[----:B------:R-:W-:Y:S01]  /*10840*/  F2FP.F16.E4M3.UNPACK_B R27, R5.H1 ;  /* 0x00000005ff1b723e */ /* 0x000fe200030006ff */
[----:B------:R-:W-:Y:S01]  /*10850*/  HADD2.F32 R5, -RZ, R4.H0_H0 ;  /* 0x20000004ff057230 */ /* 0x000fe20000004100 */
[-C--:B------:R-:W-:Y:S01]  /*10860*/  F2FP.F16.E4M3.UNPACK_B R35, R9.reuse ;  /* 0x00000009ff23723e */ /* 0x080fe200020006ff */
[--C-:B------:R-:W-:Y:S01]  /*10870*/  HADD2.F32 R34, -RZ, R33.reuse.H0_H0 ;  /* 0x20000021ff227230 */ /* 0x100fe20000004100 */
[----:B------:R-:W-:Y:S01]  /*10880*/  F2FP.F16.E4M3.UNPACK_B R37, R9.H1 ;  /* 0x00000009ff25723e */ /* 0x000fe200030006ff */
[----:B------:R-:W-:Y:S01]  /*10890*/  HADD2.F32 R33, -RZ, R33.H1_H1 ;  /* 0x30000021ff217230 */ /* 0x000fe20000004100 */
[----:B------:R-:W-:-:S02]  /*108a0*/  F2FP.F16.E4M3.UNPACK_B R8, R8 ;  /* 0x00000008ff08723e */ /* 0x000fc400020006ff */
[CC--:B------:R-:W-:Y:S01]  /*108b0*/  FMUL.FTZ R9, R34.reuse, R41.reuse ;  /* 0x0000002922097220 */ /* 0x0c0fe20000410000 */
[----:B------:R-:W-:Y:S01]  /*108c0*/  FMUL.FTZ R46, R34, R42 ;  /* 0x0000002a222e7220 */ /* 0x000fe20000410000 */
[----:B------:R-:W-:Y:S02]  /*108d0*/  F2FP.F16.E4M3.UNPACK_B R39, R10 ;  /* 0x0000000aff27723e */ /* 0x000fe400020006ff */
[C---:B------:R-:W-:Y:S01]  /*108e0*/  FFMA.FTZ R48, R5.reuse, R42, R9 ;  /* 0x0000002a05307223 */ /* 0x040fe20000010009 */
[----:B------:R-:W-:Y:S01]  /*108f0*/  HADD2.F32 R42, -RZ, R40.H1_H1 ;  /* 0x30000028ff2a7230 */ /* 0x000fe20000004100 */
[----:B------:R-:W-:Y:S01]  /*10900*/  F2FP.F16.E4M3.UNPACK_B R40, R0 ;  /* 0x00000000ff28723e */ /* 0x000fe200020006ff */
[----:B------:R-:W-:Y:S01]  /*10910*/  FFMA.FTZ R47, R5, R41, -R46 ;  /* 0x00000029052f7223 */ /* 0x000fe2000001082e */
[----:B------:R-:W-:Y:S01]  /*10920*/  HADD2.F32 R46, -RZ, R44.H1_H1 ;  /* 0x3000002cff2e7230 */ /* 0x000fe20000004100 */
[----:B------:R-:W-:Y:S01]  /*10930*/  F2FP.F16.E4M3.UNPACK_B R10, R10.H1 ;  /* 0x0000000aff0a723e */ /* 0x000fe200030006ff */
[----:B------:R-:W-:-:S02]  /*10940*/  HADD2.F32 R44, -RZ, R43.H0_H0 ;  /* 0x2000002bff2c7230 */ /* 0x000fc40000004100 */
[C---:B------:R-:W-:Y:S01]  /*10950*/  FMUL.FTZ R45, R33.reuse, R42 ;  /* 0x0000002a212d7220 */ /* 0x040fe20000410000 */
[----:B------:R-:W-:Y:S02]  /*10960*/  HADD2.F32 R9, -RZ, R8.H0_H0 ;  /* 0x20000008ff097230 */ /* 0x000fe40000004100 */
[----:B------:R-:W-:Y:S01]  /*10970*/  FMUL.FTZ R50, R33, R46 ;  /* 0x0000002e21327220 */ /* 0x000fe20000410000 */
[----:B------:R-:W-:Y:S01]  /*10980*/  HADD2.F32 R41, -RZ, R40.H0_H0 ;  /* 0x20000028ff297230 */ /* 0x000fe20000004100 */
[----:B------:R-:W-:Y:S01]  /*10990*/  F2FP.F16.E4M3.UNPACK_B R28, R6 ;  /* 0x00000006ff1c723e */ /* 0x000fe200020006ff */
[----:B------:R-:W-:Y:S02]  /*109a0*/  HADD2.F32 R5, -RZ, R4.H1_H1 ;  /* 0x30000004ff057230 */ /* 0x000fe40000004100 */
[C---:B------:R-:W-:Y:S01]  /*109b0*/  FMUL.FTZ R33, R9.reuse, R44 ;  /* 0x0000002c09217220 */ /* 0x040fe20000410000 */
[----:B------:R-:W-:Y:S02]  /*109c0*/  HADD2.F32 R4, -RZ, R25.H0_H0 ;  /* 0x20000019ff047230 */ /* 0x000fe40000004100 */
[----:B------:R-:W-:Y:S01]  /*109d0*/  FMUL.FTZ R9, R9, R41 ;  /* 0x0000002909097220 */ /* 0x000fe20000410000 */
[----:B------:R-:W-:-:S02]  /*109e0*/  HADD2.F32 R43, -RZ, R43.H1_H1 ;  /* 0x3000002bff2b7230 */ /* 0x000fc40000004100 */
[C---:B------:R-:W-:Y:S01]  /*109f0*/  FFMA.FTZ R49, R5.reuse, R46, R45 ;  /* 0x0000002e05317223 */ /* 0x040fe2000001002d */
[----:B------:R-:W-:Y:S02]  /*10a00*/  HADD2.F32 R8, -RZ, R8.H1_H1 ;  /* 0x30000008ff087230 */ /* 0x000fe40000004100 */
[C---:B------:R-:W-:Y:S01]  /*10a10*/  FFMA.FTZ R45, R4.reuse, R41, -R33 ;  /* 0x00000029042d7223 */ /* 0x040fe20000010821 */
[----:B------:R-:W-:Y:S01]  /*10a20*/  FFMA.FTZ R44, R4, R44, R9 ;  /* 0x0000002c042c7223 */ /* 0x000fe20000010009 */
[----:B------:R-:W-:Y:S01]  /*10a30*/  F2FP.F16.E4M3.UNPACK_B R41, R13.H1 ;  /* 0x0000000dff29723e */ /* 0x000fe200030006ff */
[----:B------:R-:W-:Y:S01]  /*10a40*/  HADD2.F32 R40, -RZ, R40.H1_H1 ;  /* 0x30000028ff287230 */ /* 0x000fe20000004100 */
[----:B------:R-:W-:Y:S01]  /*10a50*/  F2FP.F16.E4M3.UNPACK_B R9, R36.H1 ;  /* 0x00000024ff09723e */ /* 0x000fe200030006ff */
[----:B------:R-:W-:Y:S01]  /*10a60*/  FFMA.FTZ R50, R5, R42, -R50 ;  /* 0x0000002a05327223 */ /* 0x000fe20000010832 */
[----:B------:R-:W-:Y:S02]  /*10a70*/  HADD2.F32 R25, -RZ, R25.H1_H1 ;  /* 0x30000019ff197230 */ /* 0x000fe40000004100 */
[----:B------:R-:W-:Y:S01]  /*10a80*/  FMUL.FTZ R46, R8, R43 ;  /* 0x0000002b082e7220 */ /* 0x000fe20000410000 */
[----:B------:R-:W-:-:S02]  /*10a90*/  HADD2.F32 R42, -RZ, R41.H0_H0 ;  /* 0x20000029ff2a7230 */ /* 0x000fc40000004100 */
[-C--:B------:R-:W-:Y:S01]  /*10aa0*/  FMUL.FTZ R8, R8, R40.reuse ;  /* 0x0000002808087220 */ /* 0x080fe20000410000 */
[----:B------:R-:W-:Y:S02]  /*10ab0*/  HADD2.F32 R5, -RZ, R37.H0_H0 ;  /* 0x20000025ff057230 */ /* 0x000fe40000004100 */
[C---:B------:R-:W-:Y:S01]  /*10ac0*/  FFMA.FTZ R46, R25.reuse, R40, -R46 ;  /* 0x00000028192e7223 */ /* 0x040fe2000001082e */
[----:B------:R-:W-:Y:S02]  /*10ad0*/  HADD2.F32 R33, -RZ, R9.H0_H0 ;  /* 0x20000009ff217230 */ /* 0x000fe40000004100 */
[----:B------:R-:W-:Y:S01]  /*10ae0*/  FFMA.FTZ R43, R25, R43, R8 ;  /* 0x0000002b192b7223 */ /* 0x000fe20000010008 */
[----:B------:R-:W-:Y:S02]  /*10af0*/  HADD2.F32 R4, -RZ, R27.H0_H0 ;  /* 0x2000001bff047230 */ /* 0x000fe40000004100 */
[C---:B------:R-:W-:Y:S01]  /*10b00*/  FMUL.FTZ R51, R5.reuse, R42 ;  /* 0x0000002a05337220 */ /* 0x040fe20000410000 */
[----:B------:R-:W-:Y:S01]  /*10b10*/  F2FP.F16.E4M3.UNPACK_B R8, R36 ;  /* 0x00000024ff08723e */ /* 0x000fe200020006ff */
[----:B------:R-:W-:Y:S01]  /*10b20*/  FMUL.FTZ R5, R5, R33 ;  /* 0x0000002105057220 */ /* 0x000fe20000410000 */
[----:B------:R-:W-:Y:S01]  /*10b30*/  F2FP.F16.E4M3.UNPACK_B R25, R13 ;  /* 0x0000000dff19723e */ /* 0x000fe200020006ff */
[----:B------:R-:W-:-:S02]  /*10b40*/  HADD2.F32 R40, -RZ, R9.H1_H1 ;  /* 0x30000009ff287230 */ /* 0x000fc40000004100 */
[C---:B------:R-:W-:Y:S01]  /*10b50*/  FFMA.FTZ R51, R4.reuse, R33, -R51 ;  /* 0x0000002104337223 */ /* 0x040fe20000010833 */
[----:B------:R-:W-:Y:S01]  /*10b60*/  FFMA.FTZ R53, R4, R42, R5 ;  /* 0x0000002a04357223 */ /* 0x000fe20000010005 */
[----:B------:R-:W-:Y:S01]  /*10b70*/  HADD2.F32 R5, -RZ, R35.H0_H0 ;  /* 0x20000023ff057230 */ /* 0x000fe20000004100 */
[----:B------:R-:W-:Y:S01]  /*10b80*/  F2FP.F16.E4M3.UNPACK_B R6, R6.H1 ;  /* 0x00000006ff06723e */ /* 0x000fe200030006ff */
[----:B------:R-:W-:Y:S01]  /*10b90*/  HADD2.F32 R9, -RZ, R8.H0_H0 ;  /* 0x20000008ff097230 */ /* 0x000fe20000004100 */
[-C--:B------:R-:W-:Y:S01]  /*10ba0*/  F2FP.F16.E4M3.UNPACK_B R34, R11.reuse ;  /* 0x0000000bff22723e */ /* 0x080fe200020006ff */
[----:B------:R-:W-:Y:S01]  /*10bb0*/  HADD2.F32 R42, -RZ, R41.H1_H1 ;  /* 0x30000029ff2a7230 */ /* 0x000fe20000004100 */
[----:B------:R-:W-:Y:S01]  /*10bc0*/  F2FP.F16.E4M3.UNPACK_B R11, R11.H1 ;  /* 0x0000000bff0b723e */ /* 0x000fe200030006ff */
[----:B------:R-:W-:Y:S02]  /*10bd0*/  HADD2.F32 R37, -RZ, R37.H1_H1 ;  /* 0x30000025ff257230 */ /* 0x000fe40000004100 */
[----:B------:R-:W-:Y:S01]  /*10be0*/  FMUL.FTZ R52, R5, R9 ;  /* 0x0000000905347220 */ /* 0x000fe20000410000 */
[----:B------:R-:W-:Y:S01]  /*10bf0*/  HADD2.F32 R33, -RZ, R25.H0_H0 ;  /* 0x20000019ff217230 */ /* 0x000fe20000004100 */
[----:B------:R-:W-:Y:S01]  /*10c00*/  F2FP.F16.E4M3.UNPACK_B R29, R7 ;  /* 0x00000007ff1d723e */ /* 0x000fe200020006ff */
[----:B------:R-:W-:-:S02]  /*10c10*/  HADD2.F32 R4, -RZ, R26.H0_H0 ;  /* 0x2000001aff047230 */ /* 0x000fc40000004100 */
[C---:B------:R-:W-:Y:S01]  /*10c20*/  FMUL.FTZ R54, R37.reuse, R42 ;  /* 0x0000002a25367220 */ /* 0x040fe20000410000 */
[----:B------:R-:W-:Y:S02]  /*10c30*/  HADD2.F32 R27, -RZ, R27.H1_H1 ;  /* 0x3000001bff1b7230 */ /* 0x000fe40000004100 */
[----:B------:R-:W-:Y:S01]  /*10c40*/  FMUL.FTZ R41, R37, R40 ;  /* 0x0000002825297220 */ /* 0x000fe20000410000 */
[-C--:B------:R-:W-:Y:S01]  /*10c50*/  FMUL.FTZ R37, R5, R33.reuse ;  /* 0x0000002105257220 */ /* 0x080fe20000410000 */
[C---:B------:R-:W-:Y:S01]  /*10c60*/  FFMA.FTZ R52, R4.reuse, R33, R52 ;  /* 0x0000002104347223 */ /* 0x040fe20000010034 */
[----:B------:R-:W-:Y:S01]  /*10c70*/  F2FP.F16.E4M3.UNPACK_B R33, R14.H1 ;  /* 0x0000000eff21723e */ /* 0x000fe200030006ff */
[C---:B------:R-:W-:Y:S01]  /*10c80*/  FFMA.FTZ R54, R27.reuse, R40, -R54 ;  /* 0x000000281b367223 */ /* 0x040fe20000010836 */
[----:B------:R-:W-:Y:S01]  /*10c90*/  FFMA.FTZ R40, R4, R9, -R37 ;  /* 0x0000000904287223 */ /* 0x000fe20000010825 */
[----:B------:R-:W-:Y:S01]  /*10ca0*/  F2FP.F16.E4M3.UNPACK_B R9, R3.H1 ;  /* 0x00000003ff09723e */ /* 0x000fe200030006ff */
[----:B------:R-:W-:Y:S01]  /*10cb0*/  FFMA.FTZ R56, R27, R42, R41 ;  /* 0x0000002a1b387223 */ /* 0x000fe20000010029 */
[----:B------:R-:W-:Y:S01]  /*10cc0*/  HADD2.F32 R8, -RZ, R8.H1_H1 ;  /* 0x30000008ff087230 */ /* 0x000fe20000004100 */
[----:B------:R-:W-:Y:S01]  /*10cd0*/  F2FP.F16.E4M3.UNPACK_B R7, R7.H1 ;  /* 0x00000007ff07723e */ /* 0x000fe200030006ff */
[----:B------:R-:W-:-:S02]  /*10ce0*/  HADD2.F32 R27, -RZ, R25.H1_H1 ;  /* 0x30000019ff1b7230 */ /* 0x000fc40000004100 */
[----:B------:R-:W-:Y:S02]  /*10cf0*/  HADD2.F32 R35, -RZ, R35.H1_H1 ;  /* 0x30000023ff237230 */ /* 0x000fe40000004100 */
[----:B------:R-:W-:Y:S02]  /*10d00*/  HADD2.F32 R37, -RZ, R33.H0_H0 ;  /* 0x20000021ff257230 */ /* 0x000fe40000004100 */
[----:B------:R-:W-:Y:S02]  /*10d10*/  HADD2.F32 R5, -RZ, R10.H0_H0 ;  /* 0x2000000aff057230 */ /* 0x000fe40000004100 */
[C---:B------:R-:W-:Y:S01]  /*10d20*/  FMUL.FTZ R41, R35.reuse, R27 ;  /* 0x0000001b23297220 */ /* 0x040fe20000410000 */
[----:B------:R-:W-:Y:S02]  /*10d30*/  HADD2.F32 R25, -RZ, R9.H0_H0 ;  /* 0x20000009ff197230 */ /* 0x000fe40000004100 */
[----:B------:R-:W-:Y:S01]  /*10d40*/  FMUL.FTZ R42, R35, R8 ;  /* 0x00000008232a7220 */ /* 0x000fe20000410000 */
[----:B------:R-:W-:-:S02]  /*10d50*/  HADD2.F32 R4, -RZ, R6.H0_H0 ;  /* 0x20000006ff047230 */ /* 0x000fc40000004100 */
[C---:B------:R-:W-:Y:S01]  /*10d60*/  FMUL.FTZ R35, R5.reuse, R37 ;  /* 0x0000002505237220 */ /* 0x040fe20000410000 */
[----:B------:R-:W-:Y:S02]  /*10d70*/  HADD2.F32 R26, -RZ, R26.H1_H1 ;  /* 0x3000001aff1a7230 */ /* 0x000fe40000004100 */
[-C--:B------:R-:W-:Y:S01]  /*10d80*/  FMUL.FTZ R58, R5, R25.reuse ;  /* 0x00000019053a7220 */ /* 0x080fe20000410000 */
[----:B------:R-:W-:Y:S02]  /*10d90*/  HADD2.F32 R33, -RZ, R33.H1_H1 ;  /* 0x30000021ff217230 */ /* 0x000fe40000004100 */
[----:B------:R-:W-:Y:S01]  /*10da0*/  FFMA.FTZ R55, R4, R25, -R35 ;  /* 0x0000001904377223 */ /* 0x000fe20000010823 */
[----:B------:R-:W-:Y:S01]  /*10db0*/  HADD2.F32 R10, -RZ, R10.H1_H1 ;  /* 0x3000000aff0a7230 */ /* 0x000fe20000004100 */
[----:B------:R-:W-:Y:S01]  /*10dc0*/  F2FP.F16.E4M3.UNPACK_B R25, R14 ;  /* 0x0000000eff19723e */ /* 0x000fe200020006ff */
[----:B------:R-:W-:Y:S02]  /*10dd0*/  HADD2.F32 R9, -RZ, R9.H1_H1 ;  /* 0x30000009ff097230 */ /* 0x000fe40000004100 */
[----:B------:R-:W-:Y:S01]  /*10de0*/  FFMA.FTZ R41, R26, R8, -R41 ;  /* 0x000000081a297223 */ /* 0x000fe20000010829 */
[----:B------:R-:W-:Y:S01]  /*10df0*/  FFMA.FTZ R58, R4, R37, R58 ;  /* 0x00000025043a7223 */ /* 0x000fe2000001003a */
[----:B------:R-:W-:Y:S01]  /*10e00*/  HADD2.F32 R6, -RZ, R6.H1_H1 ;  /* 0x30000006ff067230 */ /* 0x000fe20000004100 */
[----:B------:R-:W-:Y:S01]  /*10e10*/  F2FP.F16.E4M3.UNPACK_B R8, R3 ;  /* 0x00000003ff08723e */ /* 0x000fe200020006ff */
[C---:B------:R-:W-:Y:S01]  /*10e20*/  FMUL.FTZ R35, R10.reuse, R33 ;  /* 0x000000210a237220 */ /* 0x040fe20000410000 */
[----:B------:R-:W-:Y:S01]  /*10e30*/  FMUL.FTZ R4, R10, R9 ;  /* 0x000000090a047220 */ /* 0x000fe20000410000 */
[----:B------:R-:W-:-:S02]  /*10e40*/  HADD2.F32 R10, -RZ, R25.H0_H0 ;  /* 0x20000019ff0a7230 */ /* 0x000fc40000004100 */
[----:B------:R-:W-:Y:S01]  /*10e50*/  FFMA.FTZ R27, R26, R27, R42 ;  /* 0x0000001b1a1b7223 */ /* 0x000fe2000001002a */
[----:B------:R-:W-:Y:S02]  /*10e60*/  HADD2.F32 R5, -RZ, R39.H0_H0 ;  /* 0x20000027ff057230 */ /* 0x000fe40000004100 */
[C---:B------:R-:W-:Y:S01]  /*10e70*/  FFMA.FTZ R60, R6.reuse, R9, -R35 ;  /* 0x00000009063c7223 */ /* 0x040fe20000010823 */
[----:B------:R-:W-:Y:S01]  /*10e80*/  FFMA.FTZ R57, R6, R33, R4 ;  /* 0x0000002106397223 */ /* 0x000fe20000010004 */
[----:B------:R-:W-:Y:S02]  /*10e90*/  HADD2.F32 R6, -RZ, R8.H0_H0 ;  /* 0x20000008ff067230 */ /* 0x000fe40000004100 */
[----:B------:R-:W-:Y:S02]  /*10ea0*/  HADD2.F32 R4, -RZ, R28.H0_H0 ;  /* 0x2000001cff047230 */ /* 0x000fe40000004100 */
[----:B------:R-:W-:Y:S01]  /*10eb0*/  FMUL.FTZ R9, R5, R10 ;  /* 0x0000000a05097220 */ /* 0x000fe20000410000 */
[----:B------:R-:W-:-:S02]  /*10ec0*/  HADD2.F32 R25, -RZ, R25.H1_H1 ;  /* 0x30000019ff197230 */ /* 0x000fc40000004100 */
[-C--:B------:R-:W-:Y:S01]  /*10ed0*/  FMUL.FTZ R5, R5, R6.reuse ;  /* 0x0000000605057220 */ /* 0x080fe20000410000 */
[----:B------:R-:W-:Y:S02]  /*10ee0*/  HADD2.F32 R39, -RZ, R39.H1_H1 ;  /* 0x30000027ff277230 */ /* 0x000fe40000004100 */
[C---:B------:R-:W-:Y:S01]  /*10ef0*/  FFMA.FTZ R33, R4.reuse, R6, -R9 ;  /* 0x0000000604217223 */ /* 0x040fe20000010809 */
[----:B------:R-:W-:Y:S01]  /*10f00*/  HADD2.F32 R8, -RZ, R8.H1_H1 ;  /* 0x30000008ff087230 */ /* 0x000fe20000004100 */
[----:B------:R-:W-:Y:S01]  /*10f10*/  F2FP.F16.E4M3.UNPACK_B R9, R15.H1 ;  /* 0x0000000fff09723e */ /* 0x000fe200030006ff */
[----:B------:R-:W-:Y:S02]  /*10f20*/  HADD2.F32 R28, -RZ, R28.H1_H1 ;  /* 0x3000001cff1c7230 */ /* 0x000fe40000004100 */
[C---:B------:R-:W-:Y:S01]  /*10f30*/  FMUL.FTZ R37, R39.reuse, R25 ;  /* 0x0000001927257220 */ /* 0x040fe20000410000 */
[----:B------:R-:W-:Y:S01]  /*10f40*/  FFMA.FTZ R35, R4, R10, R5 ;  /* 0x0000000a04237223 */ /* 0x000fe20000010005 */
[----:B------:R-:W-:Y:S01]  /*10f50*/  F2FP.F16.E4M3.UNPACK_B R4, R38.H1 ;  /* 0x00000026ff04723e */ /* 0x000fe200030006ff */
[-C--:B------:R-:W-:Y:S01]  /*10f60*/  FMUL.FTZ R6, R39, R8.reuse ;  /* 0x0000000827067220 */ /* 0x080fe20000410000 */
[----:B------:R-:W-:Y:S01]  /*10f70*/  FFMA.FTZ R42, R28, R8, -R37 ;  /* 0x000000081c2a7223 */ /* 0x000fe20000010825 */
[----:B------:R-:W-:-:S02]  /*10f80*/  HADD2.F32 R10, -RZ, R9.H0_H0 ;  /* 0x20000009ff0a7230 */ /* 0x000fc40000004100 */
[----:B------:R-:W-:Y:S02]  /*10f90*/  HADD2.F32 R5, -RZ, R11.H0_H0 ;  /* 0x2000000bff057230 */ /* 0x000fe40000004100 */
[----:B------:R-:W-:Y:S01]  /*10fa0*/  FFMA.FTZ R28, R28, R25, R6 ;  /* 0x000000191c1c7223 */ /* 0x000fe20000010006 */
[--C-:B------:R-:W-:Y:S02]  /*10fb0*/  HADD2.F32 R6, -RZ, R4.reuse.H0_H0 ;  /* 0x20000004ff067230 */ /* 0x100fe40000004100 */
[----:B------:R-:W-:Y:S02]  /*10fc0*/  HADD2.F32 R8, -RZ, R4.H1_H1 ;  /* 0x30000004ff087230 */ /* 0x000fe40000004100 */
[----:B------:R-:W-:Y:S01]  /*10fd0*/  FMUL.FTZ R25, R5, R10 ;  /* 0x0000000a05197220 */ /* 0x000fe20000410000 */
[----:B------:R-:W-:Y:S02]  /*10fe0*/  HADD2.F32 R4, -RZ, R7.H0_H0 ;  /* 0x20000007ff047230 */ /* 0x000fe40000004100 */
[----:B------:R-:W-:-:S02]  /*10ff0*/  HADD2.F32 R26, -RZ, R9.H1_H1 ;  /* 0x30000009ff1a7230 */ /* 0x000fc40000004100 */
[-C--:B------:R-:W-:Y:S01]  /*11000*/  FMUL.FTZ R9, R5, R6.reuse ;  /* 0x0000000605097220 */ /* 0x080fe20000410000 */
[----:B------:R-:W-:Y:S02]  /*11010*/  HADD2.F32 R11, -RZ, R11.H1_H1 ;  /* 0x3000000bff0b7230 */ /* 0x000fe40000004100 */
[C---:B------:R-:W-:Y:S01]  /*11020*/  FFMA.FTZ R37, R4.reuse, R6, -R25 ;  /* 0x0000000604257223 */ /* 0x040fe20000010819 */
[----:B------:R-:W-:Y:S01]  /*11030*/  HADD2.F32 R7, -RZ, R7.H1_H1 ;  /* 0x30000007ff077230 */ /* 0x000fe20000004100 */
[----:B------:R-:W-:Y:S01]  /*11040*/  F2FP.F16.E4M3.UNPACK_B R5, R38 ;  /* 0x00000026ff05723e */ /* 0x000fe200020006ff */
[----:B------:R-:W-:Y:S01]  /*11050*/  FFMA.FTZ R39, R4, R10, R9 ;  /* 0x0000000a04277223 */ /* 0x000fe20000010009 */
[C---:B------:R-:W-:Y:S01]  /*11060*/  FMUL.FTZ R6, R11.reuse, R26 ;  /* 0x0000001a0b067220 */ /* 0x040fe20000410000 */
[-C--:B------:R-:W-:Y:S01]  /*11070*/  FMUL.FTZ R11, R11, R8.reuse ;  /* 0x000000080b0b7220 */ /* 0x080fe20000410000 */
[----:B------:R-:W-:Y:S02]  /*11080*/  F2FP.F16.E4M3.UNPACK_B R4, R15 ;  /* 0x0000000fff04723e */ /* 0x000fe400020006ff */
[C---:B------:R-:W-:Y:S01]  /*11090*/  FFMA.FTZ R62, R7.reuse, R8, -R6 ;  /* 0x00000008073e7223 */ /* 0x040fe20000010806 */
[----:B------:R-:W-:Y:S01]  /*110a0*/  FFMA.FTZ R64, R7, R26, R11 ;  /* 0x0000001a07407223 */ /* 0x000fe2000001000b */
[----:B------:R-:W-:-:S02]  /*110b0*/  HADD2.F32 R6, -RZ, R5.H0_H0 ;  /* 0x20000005ff067230 */ /* 0x000fc40000004100 */
[----:B------:R-:W-:Y:S02]  /*110c0*/  HADD2.F32 R7, -RZ, R5.H1_H1 ;  /* 0x30000005ff077230 */ /* 0x000fe40000004100 */
[----:B------:R-:W-:Y:S01]  /*110d0*/  HADD2.F32 R8, -RZ, R4.H0_H0 ;  /* 0x20000004ff087230 */ /* 0x000fe20000004100 */
[----:B------:R-:W-:Y:S01]  /*110e0*/  F2FP.SATFINITE.E4M3.F32.PACK_AB_MERGE_C R39, R64, R39, RZ ;  /* 0x000000274027723e */ /* 0x000fe200048070ff */
[----:B------:R-:W-:Y:S02]  /*110f0*/  HADD2.F32 R5, -RZ, R34.H0_H0 ;  /* 0x20000022ff057230 */ /* 0x000fe40000004100 */
[----:B------:R-:W-:Y:S02]  /*11100*/  HADD2.F32 R9, -RZ, R4.H1_H1 ;  /* 0x30000004ff097230 */ /* 0x000fe40000004100 */
[----:B------:R-:W-:Y:S02]  /*11110*/  HADD2.F32 R34, -RZ, R34.H1_H1 ;  /* 0x30000022ff227230 */ /* 0x000fe40000004100 */
[----:B------:R-:W-:Y:S01]  /*11120*/  FMUL.FTZ R11, R5, R8 ;  /* 0x00000008050b7220 */ /* 0x000fe20000410000 */
[----:B------:R-:W-:-:S02]  /*11130*/  HADD2.F32 R4, -RZ, R29.H0_H0 ;  /* 0x2000001dff047230 */ /* 0x000fc40000004100 */
[-C--:B------:R-:W-:Y:S01]  /*11140*/  FMUL.FTZ R5, R5, R6.reuse ;  /* 0x0000000605057220 */ /* 0x080fe20000410000 */
[----:B------:R-:W-:Y:S02]  /*11150*/  HADD2.F32 R29, -RZ, R29.H1_H1 ;  /* 0x3000001dff1d7230 */ /* 0x000fe40000004100 */
[C---:B------:R-:W-:Y:S01]  /*11160*/  FMUL.FTZ R10, R34.reuse, R9 ;  /* 0x00000009220a7220 */ /* 0x040fe20000410000 */
[-C--:B------:R-:W-:Y:S01]  /*11170*/  FMUL.FTZ R34, R34, R7.reuse ;  /* 0x0000000722227220 */ /* 0x080fe20000410000 */
[C---:B------:R-:W-:Y:S01]  /*11180*/  FFMA.FTZ R11, R4.reuse, R6, -R11 ;  /* 0x00000006040b7223 */ /* 0x040fe2000001080b */
[----:B------:R-:W-:Y:S01]  /*11190*/  FFMA.FTZ R25, R4, R8, R5 ;  /* 0x0000000804197223 */ /* 0x000fe20000010005 */
[C---:B------:R-:W-:Y:S01]  /*111a0*/  FFMA.FTZ R26, R29.reuse, R7, -R10 ;  /* 0x000000071d1a7223 */ /* 0x040fe2000001080a */
[----:B------:R-:W-:Y:S01]  /*111b0*/  FFMA.FTZ R34, R29, R9, R34 ;  /* 0x000000091d227223 */ /* 0x000fe20000010022 */
[----:B------:R-:W-:Y:S02]  /*111c0*/  F2FP.SATFINITE.E4M3.F32.PACK_AB_MERGE_C R4, R50, R47, RZ ;  /* 0x0000002f3204723e */ /* 0x000fe400048070ff */
[----:B------:R-:W-:-:S02]  /*111d0*/  F2FP.SATFINITE.E4M3.F32.PACK_AB_MERGE_C R5, R54, R51, RZ ;  /* 0x000000333605723e */ /* 0x000fc400048070ff */
[----:B------:R-:W-:Y:S02]  /*111e0*/  F2FP.SATFINITE.E4M3.F32.PACK_AB_MERGE_C R6, R60, R55, RZ ;  /* 0x000000373c06723e */ /* 0x000fe400048070ff */
[----:B------:R-:W-:Y:S02]  /*111f0*/  F2FP.SATFINITE.E4M3.F32.PACK_AB_MERGE_C R7, R62, R37, RZ ;  /* 0x000000253e07723e */ /* 0x000fe400048070ff */
[----:B------:R-:W-:Y:S02]  /*11200*/  F2FP.SATFINITE.E4M3.F32.PACK_AB_MERGE_C R8, R49, R48, RZ ;  /* 0x000000303108723e */ /* 0x000fe400048070ff */
[----:B------:R-:W-:Y:S02]  /*11210*/  F2FP.SATFINITE.E4M3.F32.PACK_AB_MERGE_C R9, R56, R53, RZ ;  /* 0x000000353809723e */ /* 0x000fe400048070ff */
[----:B------:R-:W-:Y:S02]  /*11220*/  F2FP.SATFINITE.E4M3.F32.PACK_AB_MERGE_C R10, R57, R58, RZ ;  /* 0x0000003a390a723e */ /* 0x000fe400048070ff */
[----:B------:R-:W-:-:S02]  /*11230*/  F2FP.SATFINITE.E4M3.F32.PACK_AB_MERGE_C R4, R46, R45, R4 ;  /* 0x0000002d2e04723e */ /* 0x000fc40004807004 */
[----:B------:R-:W-:Y:S02]  /*11240*/  F2FP.SATFINITE.E4M3.F32.PACK_AB_MERGE_C R5, R41, R40, R5 ;  /* 0x000000282905723e */ /* 0x000fe40004807005 */
[----:B------:R-:W-:Y:S02]  /*11250*/  F2FP.SATFINITE.E4M3.F32.PACK_AB_MERGE_C R6, R42, R33, R6 ;  /* 0x000000212a06723e */ /* 0x000fe40004807006 */
[----:B------:R-:W-:Y:S02]  /*11260*/  F2FP.SATFINITE.E4M3.F32.PACK_AB_MERGE_C R7, R26, R11, R7 ;  /* 0x0000000b1a07723e */ /* 0x000fe40004807007 */
[----:B------:R-:W-:Y:S02]  /*11270*/  F2FP.SATFINITE.E4M3.F32.PACK_AB_MERGE_C R8, R43, R44, R8 ;  /* 0x0000002c2b08723e */ /* 0x000fe40004807008 */
[----:B------:R-:W-:Y:S01]  /*11280*/  F2FP.SATFINITE.E4M3.F32.PACK_AB_MERGE_C R9, R27, R52, R9 ;  /* 0x000000341b09723e */ /* 0x000fe20004807009 */
[----:B------:R1:W-:Y:S01]  /*11290*/  STS.128 [R59+0x20400], R4 ;  /* 0x020400043b007388 */ /* 0x0003e20000000c00 */
[----:B------:R-:W-:-:S02]  /*112a0*/  F2FP.SATFINITE.E4M3.F32.PACK_AB_MERGE_C R10, R28, R35, R10 ;  /* 0x000000231c0a723e */ /* 0x000fc4000480700a */
[----:B------:R-:W-:-:S05]  /*112b0*/  F2FP.SATFINITE.E4M3.F32.PACK_AB_MERGE_C R11, R34, R25, R39 ;  /* 0x00000019220b723e */ /* 0x000fca0004807027 */
[----:B------:R1:W-:Y:S02]  /*112c0*/  STS.128 [R24+0x20400], R8 ;  /* 0x0204000818007388 */ /* 0x0003e40000000c00 */
.L_x_424:
[----:B------:R-:W-:Y:S05]  /*112d0*/  BSYNC B1 ;  /* 0x0000000000017941 */ /* 0x000fea0003800000 */
.L_x_423:
[----:B------:R-:W-:Y:S04]  /*112e0*/  BSSY B1, `(.L_x_425) ;  /* 0x00000c5000017945 */ /* 0x000fe80003800000 */
[----:B------:R-:W-:Y:S05]  /*112f0*/  @P2 BRA `(.L_x_426) ;  /* 0x0000000c000c2947 */ /* 0x000fea0003800000 */
[----:B-1----:R-:W2:Y:S04]  /*11300*/  LDL R8, [R1+0x24] ;  /* 0x0000240001087983 */ /* 0x002ea80000100800 */
[----:B------:R-:W3:Y:S01]  /*11310*/  LDL R61, [R1+0x44] ;  /* 0x00004400013d7983 */ /* 0x000ee20000100800 */
[----:B------:R-:W-:Y:S02]  /*11320*/  LEA.HI R4, R21, R20, RZ, 0x1c ;  /* 0x0000001415047211 */ /* 0x000fe400078fe0ff */
[----:B------:R-:W-:Y:S02]  /*11330*/  SHF.L.U32 R5, R234, 0x7, RZ ;  /* 0x00000007ea057819 */ /* 0x000fe400000006ff */
[----:B------:R-:W-:Y:S02]  /*11340*/  SHF.R.S32.HI R7, RZ, 0x1f, R4 ;  /* 0x0000001fff077819 */ /* 0x000fe40000011404 */
[----:B------:R-:W-:Y:S01]  /*11350*/  LOP3.LUT R6, R5, 0x380, RZ, 0xc0, !PT ;  /* 0x0000038005067812 */ /* 0x000fe200078ec0ff */
[----:B------:R-:W-:Y:S01]  /*11360*/  IMAD.SHL.U32 R5, R4, 0x10, RZ ;  /* 0x0000001004057824 */ /* 0x000fe200078e00ff */
[----:B------:R-:W-:-:S02]  /*11370*/  LEA.HI R7, R7, R4, RZ, 0x3 ;  /* 0x0000000407077211 */ /* 0x000fc400078f18ff */
[----:B------:R-:W-:Y:S02]  /*11380*/  F2FP.F16.E4M3.UNPACK_B R43, R0.H1 ;  /* 0x00000000ff2b723e */ /* 0x000fe400030006ff */
[----:B------:R-:W-:Y:S01]  /*11390*/  LOP3.LUT R4, R6, 0x70, R5, 0xf8, !PT ;  /* 0x0000007006047812 */ /* 0x000fe200078ef805 */
[----:B------:R-:W-:Y:S01]  /*113a0*/  IMAD.SHL.U32 R7, R7, 0x800, RZ ;  /* 0x0000080007077824 */ /* 0x000fe200078e00ff */
[----:B------:R-:W-:Y:S01]  /*113b0*/  SHF.R.U32.HI R5, RZ, 0x3, R6 ;  /* 0x00000003ff057819 */ /* 0x000fe20000011606 */
[--C-:B0-----:R-:W-:Y:S01]  /*113c0*/  HADD2.F32 R41, -RZ, R43.reuse.H0_H0 ;  /* 0x2000002bff297230 */ /* 0x101fe20000004100 */
[-C--:B------:R-:W-:Y:S01]  /*113d0*/  F2FP.F16.E4M3.UNPACK_B R44, R12.reuse.H1 ;  /* 0x0000000cff2c723e */ /* 0x080fe200030006ff */
[----:B------:R-:W-:Y:S01]  /*113e0*/  HADD2.F32 R43, -RZ, R43.H1_H1 ;  /* 0x3000002bff2b7230 */ /* 0x000fe20000004100 */
[----:B------:R-:W-:Y:S02]  /*113f0*/  LOP3.LUT R4, R4, R5, RZ, 0x3c, !PT ;  /* 0x0000000504047212 */ /* 0x000fe400078e3cff */
[----:B------:R-:W-:Y:S01]  /*11400*/  LOP3.LUT R7, R7, 0xffffc000, RZ, 0xc0, !PT ;  /* 0xffffc00007077812 */ /* 0x000fe200078ec0ff */
[--C-:B------:R-:W-:Y:S01]  /*11410*/  HADD2.F32 R45, -RZ, R44.reuse.H0_H0 ;  /* 0x2000002cff2d7230 */ /* 0x100fe20000004100 */
[----:B------:R-:W-:Y:S01]  /*11420*/  F2FP.F16.E4M3.UNPACK_B R49, R12 ;  /* 0x0000000cff31723e */ /* 0x000fe200020006ff */
[----:B------:R-:W-:Y:S01]  /*11430*/  HADD2.F32 R47, -RZ, R44.H1_H1 ;  /* 0x3000002cff2f7230 */ /* 0x000fe20000004100 */
[----:B------:R-:W-:-:S03]  /*11440*/  F2FP.F16.E4M3.UNPACK_B R53, R13 ;  /* 0x0000000dff35723e */ /* 0x000fc600020006ff */
[--C-:B------:R-:W-:Y:S02]  /*11450*/  HADD2.F32 R50, -RZ, R49.reuse.H0_H0 ;  /* 0x20000031ff327230 */ /* 0x100fe40000004100 */
[----:B------:R-:W-:Y:S02]  /*11460*/  HADD2.F32 R49, -RZ, R49.H1_H1 ;  /* 0x30000031ff317230 */ /* 0x000fe40000004100 */
[----:B------:R-:W-:Y:S01]  /*11470*/  HADD2.F32 R54, -RZ, R53.H0_H0 ;  /* 0x20000035ff367230 */ /* 0x000fe20000004100 */
[----:B--2---:R-:W-:-:S04]  /*11480*/  IADD3 R8, R4, R7, R8 ;  /* 0x0000000704087210 */ /* 0x004fc80007ffe008 */
[----:B------:R-:W-:Y:S01]  /*11490*/  IADD3 R24, R19, R8, RZ ;  /* 0x0000000813187210 */ /* 0x000fe20007ffe0ff */
[----:B---3--:R-:W0:Y:S04]  /*114a0*/  LDS.128 R4, [R61+0x20400] ;  /* 0x020400003d047984 */ /* 0x008e280000000c00 */
[----:B------:R-:W1:Y:S01]  /*114b0*/  LDS.128 R8, [R24+0x20400] ;  /* 0x0204000018087984 */ /* 0x000e620000000c00 */
[-C--:B0-----:R-:W-:Y:S02]  /*114c0*/  F2FP.F16.E4M3.UNPACK_B R25, R4.reuse ;  /* 0x00000004ff19723e */ /* 0x081fe400020006ff */
[----:B------:R-:W-:Y:S02]  /*114d0*/  F2FP.F16.E4M3.UNPACK_B R4, R4.H1 ;  /* 0x00000004ff04723e */ /* 0x000fe400030006ff */
[----:B-1----:R-:W-:-:S02]  /*114e0*/  F2FP.F16.E4M3.UNPACK_B R33, R8.H1 ;  /* 0x00000008ff21723e */ /* 0x002fc400030006ff */
[-C--:B------:R-:W-:Y:S02]  /*114f0*/  F2FP.F16.E4M3.UNPACK_B R26, R5.reuse ;  /* 0x00000005ff1a723e */ /* 0x080fe400020006ff */
[----:B------:R-:W-:Y:S01]  /*11500*/  F2FP.F16.E4M3.UNPACK_B R27, R5.H1 ;  /* 0x00000005ff1b723e */ /* 0x000fe200030006ff */
[--C-:B------:R-:W-:Y:S01]  /*11510*/  HADD2.F32 R34, -RZ, R33.reuse.H0_H0 ;  /* 0x20000021ff227230 */ /* 0x100fe20000004100 */
[----:B------:R-:W-:Y:S01]  /*11520*/  F2FP.F16.E4M3.UNPACK_B R8, R8 ;  /* 0x00000008ff08723e */ /* 0x000fe200020006ff */
[----:B------:R-:W-:Y:S01]  /*11530*/  HADD2.F32 R5, -RZ, R4.H0_H0 ;  /* 0x20000004ff057230 */ /* 0x000fe20000004100 */
[-C--:B------:R-:W-:Y:S01]  /*11540*/  F2FP.F16.E4M3.UNPACK_B R35, R9.reuse ;  /* 0x00000009ff23723e */ /* 0x080fe200020006ff */
[----:B------:R-:W-:Y:S02]  /*11550*/  HADD2.F32 R33, -RZ, R33.H1_H1 ;  /* 0x30000021ff217230 */ /* 0x000fe40000004100 */
[-C--:B------:R-:W-:Y:S01]  /*11560*/  FMUL.FTZ R42, R41, R34.reuse ;  /* 0x00000022292a7220 */ /* 0x080fe20000410000 */
[----:B------:R-:W-:Y:S01]  /*11570*/  FMUL.FTZ R40, R45, R34 ;  /* 0x000000222d287220 */ /* 0x000fe20000410000 */
[----:B------:R-:W-:Y:S01]  /*11580*/  F2FP.F16.E4M3.UNPACK_B R37, R9.H1 ;  /* 0x00000009ff25723e */ /* 0x000fe200030006ff */
[----:B------:R-:W-:-:S02]  /*11590*/  HADD2.F32 R9, -RZ, R8.H0_H0 ;  /* 0x20000008ff097230 */ /* 0x000fc40000004100 */
[-C--:B------:R-:W-:Y:S01]  /*115a0*/  FFMA.FTZ R42, R45, R5.reuse, R42 ;  /* 0x000000052d2a7223 */ /* 0x080fe2000001002a */
[----:B------:R-:W-:Y:S01]  /*115b0*/  F2FP.F16.E4M3.UNPACK_B R45, R0 ;  /* 0x00000000ff2d723e */ /* 0x000fe200020006ff */
[----:B------:R-:W-:Y:S01]  /*115c0*/  FFMA.FTZ R41, R41, R5, -R40 ;  /* 0x0000000529297223 */ /* 0x000fe20000010828 */
[----:B------:R-:W-:Y:S02]  /*115d0*/  HADD2.F32 R5, -RZ, R4.H1_H1 ;  /* 0x30000004ff057230 */ /* 0x000fe40000004100 */
[-C--:B------:R-:W-:Y:S01]  /*115e0*/  FMUL.FTZ R40, R47, R33.reuse ;  /* 0x000000212f287220 */ /* 0x080fe20000410000 */
[----:B------:R-:W-:Y:S01]  /*115f0*/  FMUL.FTZ R46, R43, R33 ;  /* 0x000000212b2e7220 */ /* 0x000fe20000410000 */
[----:B------:R-:W-:Y:S02]  /*11600*/  HADD2.F32 R48, -RZ, R45.H0_H0 ;  /* 0x2000002dff307230 */ /* 0x000fe40000004100 */
[----:B------:R-:W-:Y:S01]  /*11610*/  FMUL.FTZ R33, R50, R9 ;  /* 0x0000000932217220 */ /* 0x000fe20000410000 */
[----:B------:R-:W-:-:S02]  /*11620*/  HADD2.F32 R4, -RZ, R25.H0_H0 ;  /* 0x20000019ff047230 */ /* 0x000fc40000004100 */
[-C--:B------:R-:W-:Y:S01]  /*11630*/  FFMA.FTZ R44, R43, R5.reuse, -R40 ;  /* 0x000000052b2c7223 */ /* 0x080fe20000010828 */
[----:B------:R-:W-:Y:S01]  /*11640*/  FFMA.FTZ R43, R47, R5, R46 ;  /* 0x000000052f2b7223 */ /* 0x000fe2000001002e */
[C---:B------:R-:W-:Y:S01]  /*11650*/  FMUL.FTZ R9, R48.reuse, R9 ;  /* 0x0000000930097220 */ /* 0x040fe20000410000 */
[----:B------:R-:W-:Y:S01]  /*11660*/  F2FP.F16.E4M3.UNPACK_B R46, R36.H1 ;  /* 0x00000024ff2e723e */ /* 0x000fe200030006ff */
[----:B------:R-:W-:Y:S02]  /*11670*/  HADD2.F32 R8, -RZ, R8.H1_H1 ;  /* 0x30000008ff087230 */ /* 0x000fe40000004100 */
[-C--:B------:R-:W-:Y:S01]  /*11680*/  FFMA.FTZ R33, R48, R4.reuse, -R33 ;  /* 0x0000000430217223 */ /* 0x080fe20000010821 */
[----:B------:R-:W-:Y:S01]  /*11690*/  FFMA.FTZ R9, R50, R4, R9 ;  /* 0x0000000432097223 */ /* 0x000fe20000010009 */
[----:B------:R-:W-:Y:S01]  /*116a0*/  F2FP.F16.E4M3.UNPACK_B R50, R13.H1 ;  /* 0x0000000dff32723e */ /* 0x000fe200030006ff */
[----:B------:R-:W-:Y:S02]  /*116b0*/  HADD2.F32 R47, -RZ, R45.H1_H1 ;  /* 0x3000002dff2f7230 */ /* 0x000fe40000004100 */
[----:B------:R-:W-:Y:S01]  /*116c0*/  FMUL.FTZ R40, R49, R8 ;  /* 0x0000000831287220 */ /* 0x000fe20000410000 */
[----:B------:R-:W-:Y:S01]  /*116d0*/  HADD2.F32 R5, -RZ, R37.H0_H0 ;  /* 0x20000025ff057230 */ /* 0x000fe20000004100 */
[----:B------:R-:W-:Y:S01]  /*116e0*/  F2FP.F16.E4M3.UNPACK_B R39, R10 ;  /* 0x0000000aff27723e */ /* 0x000fe200020006ff */
[----:B------:R-:W-:-:S02]  /*116f0*/  HADD2.F32 R52, -RZ, R50.H0_H0 ;  /* 0x20000032ff347230 */ /* 0x000fc40000004100 */
[----:B------:R-:W-:Y:S01]  /*11700*/  FMUL.FTZ R8, R47, R8 ;  /* 0x000000082f087220 */ /* 0x000fe20000410000 */
[----:B------:R-:W-:Y:S01]  /*11710*/  HADD2.F32 R25, -RZ, R25.H1_H1 ;  /* 0x30000019ff197230 */ /* 0x000fe20000004100 */
[----:B------:R-:W-:Y:S01]  /*11720*/  F2FP.F16.E4M3.UNPACK_B R10, R10.H1 ;  /* 0x0000000aff0a723e */ /* 0x000fe200030006ff */
[--C-:B------:R-:W-:Y:S02]  /*11730*/  HADD2.F32 R48, -RZ, R46.reuse.H0_H0 ;  /* 0x2000002eff307230 */ /* 0x100fe40000004100 */
[----:B------:R-:W-:Y:S01]  /*11740*/  FMUL.FTZ R45, R52, R5 ;  /* 0x00000005342d7220 */ /* 0x000fe20000410000 */
[----:B------:R-:W-:Y:S02]  /*11750*/  HADD2.F32 R4, -RZ, R27.H0_H0 ;  /* 0x2000001bff047230 */ /* 0x000fe40000004100 */
[----:B------:R-:W-:Y:S01]  /*11760*/  FFMA.FTZ R8, R49, R25, R8 ;  /* 0x0000001931087223 */ /* 0x000fe20000010008 */
[----:B------:R-:W-:Y:S01]  /*11770*/  F2FP.F16.E4M3.UNPACK_B R49, R36 ;  /* 0x00000024ff31723e */ /* 0x000fe200020006ff */
[----:B------:R-:W-:Y:S01]  /*11780*/  FMUL.FTZ R5, R48, R5 ;  /* 0x0000000530057220 */ /* 0x000fe20000410000 */
[----:B------:R-:W-:-:S02]  /*11790*/  HADD2.F32 R51, -RZ, R46.H1_H1 ;  /* 0x3000002eff337230 */ /* 0x000fc40000004100 */
[----:B------:R-:W-:Y:S01]  /*117a0*/  FFMA.FTZ R40, R47, R25, -R40 ;  /* 0x000000192f287223 */ /* 0x000fe20000010828 */
[----:B------:R-:W-:Y:S02]  /*117b0*/  HADD2.F32 R37, -RZ, R37.H1_H1 ;  /* 0x30000025ff257230 */ /* 0x000fe40000004100 */
[-C--:B------:R-:W-:Y:S01]  /*117c0*/  FFMA.FTZ R47, R52, R4.reuse, R5 ;  /* 0x00000004342f7223 */ /* 0x080fe20000010005 */
[----:B------:R-:W-:Y:S02]  /*117d0*/  HADD2.F32 R55, -RZ, R50.H1_H1 ;  /* 0x30000032ff377230 */ /* 0x000fe40000004100 */
[----:B------:R-:W-:Y:S01]  /*117e0*/  FFMA.FTZ R45, R48, R4, -R45 ;  /* 0x00000004302d7223 */ /* 0x000fe2000001082d */
[----:B------:R-:W-:Y:S02]  /*117f0*/  HADD2.F32 R5, -RZ, R35.H0_H0 ;  /* 0x20000023ff057230 */ /* 0x000fe40000004100 */
[----:B------:R-:W-:Y:S01]  /*11800*/  FMUL.FTZ R50, R51, R37 ;  /* 0x0000002533327220 */ /* 0x000fe20000410000 */
[----:B------:R-:W-:-:S02]  /*11810*/  HADD2.F32 R27, -RZ, R27.H1_H1 ;  /* 0x3000001bff1b7230 */ /* 0x000fc40000004100 */
[C---:B------:R-:W-:Y:S01]  /*11820*/  FMUL.FTZ R46, R55.reuse, R37 ;  /* 0x00000025372e7220 */ /* 0x040fe20000410000 */
[----:B------:R-:W-:Y:S02]  /*11830*/  HADD2.F32 R52, -RZ, R49.H0_H0 ;  /* 0x20000031ff347230 */ /* 0x000fe40000004100 */
[----:B------:R-:W-:Y:S01]  /*11840*/  FMUL.FTZ R25, R54, R5 ;  /* 0x0000000536197220 */ /* 0x000fe20000410000 */
[----:B------:R-:W-:Y:S02]  /*11850*/  HADD2.F32 R4, -RZ, R26.H0_H0 ;  /* 0x2000001aff047230 */ /* 0x000fe40000004100 */
[----:B------:R-:W-:Y:S01]  /*11860*/  FFMA.FTZ R50, R55, R27, R50 ;  /* 0x0000001b37327223 */ /* 0x000fe20000010032 */
[----:B------:R-:W-:Y:S01]  /*11870*/  F2FP.F16.E4M3.UNPACK_B R55, R14.H1 ;  /* 0x0000000eff37723e */ /* 0x000fe200030006ff */
[----:B------:R-:W-:Y:S01]  /*11880*/  FMUL.FTZ R5, R52, R5 ;  /* 0x0000000534057220 */ /* 0x000fe20000410000 */
[----:B------:R-:W-:Y:S01]  /*11890*/  FFMA.FTZ R48, R51, R27, -R46 ;  /* 0x0000001b33307223 */ /* 0x000fe2000001082e */
[----:B------:R-:W-:Y:S01]  /*118a0*/  F2FP.F16.E4M3.UNPACK_B R28, R6 ;  /* 0x00000006ff1c723e */ /* 0x000fe200020006ff */
[----:B------:R-:W-:-:S02]  /*118b0*/  HADD2.F32 R35, -RZ, R35.H1_H1 ;  /* 0x30000023ff237230 */ /* 0x000fc40000004100 */
[----:B------:R-:W-:Y:S01]  /*118c0*/  FFMA.FTZ R27, R54, R4, R5 ;  /* 0x00000004361b7223 */ /* 0x000fe20000010005 */
[----:B------:R-:W-:Y:S01]  /*118d0*/  F2FP.F16.E4M3.UNPACK_B R6, R6.H1 ;  /* 0x00000006ff06723e */ /* 0x000fe200030006ff */
[----:B------:R-:W-:Y:S01]  /*118e0*/  HADD2.F32 R54, -RZ, R53.H1_H1 ;  /* 0x30000035ff367230 */ /* 0x000fe20000004100 */
[----:B------:R-:W-:Y:S01]  /*118f0*/  F2FP.F16.E4M3.UNPACK_B R51, R3.H1 ;  /* 0x00000003ff33723e */ /* 0x000fe200030006ff */
[----:B------:R-:W-:Y:S02]  /*11900*/  HADD2.F32 R46, -RZ, R49.H1_H1 ;  /* 0x30000031ff2e7230 */ /* 0x000fe40000004100 */
[----:B------:R-:W-:Y:S01]  /*11910*/  FFMA.FTZ R25, R52, R4, -R25 ;  /* 0x0000000434197223 */ /* 0x000fe20000010819 */
[----:B------:R-:W-:Y:S02]  /*11920*/  HADD2.F32 R56, -RZ, R55.H0_H0 ;  /* 0x20000037ff387230 */ /* 0x000fe40000004100 */
[----:B------:R-:W-:Y:S01]  /*11930*/  FMUL.FTZ R37, R54, R35 ;  /* 0x0000002336257220 */ /* 0x000fe20000410000 */
[----:B------:R-:W-:-:S02]  /*11940*/  HADD2.F32 R5, -RZ, R10.H0_H0 ;  /* 0x2000000aff057230 */ /* 0x000fc40000004100 */
[----:B------:R-:W-:Y:S01]  /*11950*/  FMUL.FTZ R35, R46, R35 ;  /* 0x000000232e237220 */ /* 0x000fe20000410000 */
[----:B------:R-:W-:Y:S01]  /*11960*/  HADD2.F32 R26, -RZ, R26.H1_H1 ;  /* 0x3000001aff1a7230 */ /* 0x000fe20000004100 */
[----:B------:R-:W-:Y:S01]  /*11970*/  F2FP.F16.E4M3.UNPACK_B R53, R3 ;  /* 0x00000003ff35723e */ /* 0x000fe200020006ff */
[----:B------:R-:W-:Y:S02]  /*11980*/  HADD2.F32 R52, -RZ, R51.H0_H0 ;  /* 0x20000033ff347230 */ /* 0x000fe40000004100 */
[-C--:B------:R-:W-:Y:S01]  /*11990*/  FMUL.FTZ R49, R56, R5.reuse ;  /* 0x0000000538317220 */ /* 0x080fe20000410000 */
[----:B------:R-:W-:Y:S02]  /*119a0*/  HADD2.F32 R4, -RZ, R6.H0_H0 ;  /* 0x20000006ff047230 */ /* 0x000fe40000004100 */
[-C--:B------:R-:W-:Y:S01]  /*119b0*/  FFMA.FTZ R46, R46, R26.reuse, -R37 ;  /* 0x0000001a2e2e7223 */ /* 0x080fe20000010825 */
[----:B------:R-:W-:Y:S01]  /*119c0*/  FFMA.FTZ R26, R54, R26, R35 ;  /* 0x0000001a361a7223 */ /* 0x000fe20000010023 */
[----:B------:R-:W-:Y:S01]  /*119d0*/  FMUL.FTZ R5, R52, R5 ;  /* 0x0000000534057220 */ /* 0x000fe20000410000 */
[----:B------:R-:W-:-:S02]  /*119e0*/  HADD2.F32 R54, -RZ, R55.H1_H1 ;  /* 0x30000037ff367230 */ /* 0x000fc40000004100 */
[----:B------:R-:W-:Y:S01]  /*119f0*/  FFMA.FTZ R49, R52, R4, -R49 ;  /* 0x0000000434317223 */ /* 0x000fe20000010831 */
[----:B------:R-:W-:Y:S01]  /*11a00*/  HADD2.F32 R10, -RZ, R10.H1_H1 ;  /* 0x3000000aff0a7230 */ /* 0x000fe20000004100 */
[----:B------:R-:W-:Y:S01]  /*11a10*/  F2FP.F16.E4M3.UNPACK_B R55, R14 ;  /* 0x0000000eff37723e */ /* 0x000fe200020006ff */
[----:B------:R-:W-:Y:S02]  /*11a20*/  HADD2.F32 R52, -RZ, R51.H1_H1 ;  /* 0x30000033ff347230 */ /* 0x000fe40000004100 */
[----:B------:R-:W-:Y:S01]  /*11a30*/  FFMA.FTZ R37, R56, R4, R5 ;  /* 0x0000000438257223 */ /* 0x000fe20000010005 */
[----:B------:R-:W-:Y:S02]  /*11a40*/  HADD2.F32 R6, -RZ, R6.H1_H1 ;  /* 0x30000006ff067230 */ /* 0x000fe40000004100 */
[-C--:B------:R-:W-:Y:S01]  /*11a50*/  FMUL.FTZ R35, R54, R10.reuse ;  /* 0x0000000a36237220 */ /* 0x080fe20000410000 */
[----:B------:R-:W-:Y:S02]  /*11a60*/  HADD2.F32 R5, -RZ, R39.H0_H0 ;  /* 0x20000027ff057230 */ /* 0x000fe40000004100 */
[----:B------:R-:W-:Y:S01]  /*11a70*/  FMUL.FTZ R51, R52, R10 ;  /* 0x0000000a34337220 */ /* 0x000fe20000410000 */
[----:B------:R-:W-:-:S02]  /*11a80*/  HADD2.F32 R10, -RZ, R55.H0_H0 ;  /* 0x20000037ff0a7230 */ /* 0x000fc40000004100 */
[-C--:B------:R-:W-:Y:S01]  /*11a90*/  FFMA.FTZ R52, R52, R6.reuse, -R35 ;  /* 0x0000000634347223 */ /* 0x080fe20000010823 */
[----:B------:R-:W-:Y:S02]  /*11aa0*/  HADD2.F32 R4, -RZ, R28.H0_H0 ;  /* 0x2000001cff047230 */ /* 0x000fe40000004100 */
[----:B------:R-:W-:Y:S01]  /*11ab0*/  FFMA.FTZ R54, R54, R6, R51 ;  /* 0x0000000636367223 */ /* 0x000fe20000010033 */
[----:B------:R-:W-:Y:S02]  /*11ac0*/  HADD2.F32 R6, -RZ, R53.H0_H0 ;  /* 0x20000035ff067230 */ /* 0x000fe40000004100 */
[----:B------:R-:W-:Y:S01]  /*11ad0*/  FMUL.FTZ R35, R10, R5 ;  /* 0x000000050a237220 */ /* 0x000fe20000410000 */
[----:B------:R-:W-:Y:S01]  /*11ae0*/  HADD2.F32 R58, -RZ, R55.H1_H1 ;  /* 0x30000037ff3a7230 */ /* 0x000fe20000004100 */
[----:B------:R-:W-:Y:S01]  /*11af0*/  F2FP.F16.E4M3.UNPACK_B R34, R11 ;  /* 0x0000000bff22723e */ /* 0x000fe200020006ff */
[----:B------:R-:W-:Y:S02]  /*11b00*/  HADD2.F32 R39, -RZ, R39.H1_H1 ;  /* 0x30000027ff277230 */ /* 0x000fe40000004100 */
[----:B------:R-:W-:Y:S01]  /*11b10*/  FMUL.FTZ R5, R6, R5 ;  /* 0x0000000506057220 */ /* 0x000fe20000410000 */
[----:B------:R-:W-:-:S02]  /*11b20*/  HADD2.F32 R56, -RZ, R53.H1_H1 ;  /* 0x30000035ff387230 */ /* 0x000fc40000004100 */
[-C--:B------:R-:W-:Y:S01]  /*11b30*/  FFMA.FTZ R6, R6, R4.reuse, -R35 ;  /* 0x0000000406067223 */ /* 0x080fe20000010823 */
[----:B------:R-:W-:Y:S01]  /*11b40*/  HADD2.F32 R28, -RZ, R28.H1_H1 ;  /* 0x3000001cff1c7230 */ /* 0x000fe20000004100 */
[----:B------:R-:W-:Y:S01]  /*11b50*/  F2FP.F16.E4M3.UNPACK_B R11, R11.H1 ;  /* 0x0000000bff0b723e */ /* 0x000fe200030006ff */
[----:B------:R-:W-:Y:S01]  /*11b60*/  FMUL.FTZ R35, R58, R39 ;  /* 0x000000273a237220 */ /* 0x000fe20000410000 */
[----:B------:R-:W-:Y:S01]  /*11b70*/  F2FP.F16.E4M3.UNPACK_B R53, R15.H1 ;  /* 0x0000000fff35723e */ /* 0x000fe200030006ff */
[----:B------:R-:W-:Y:S01]  /*11b80*/  FFMA.FTZ R10, R10, R4, R5 ;  /* 0x000000040a0a7223 */ /* 0x000fe20000010005 */
[----:B------:R-:W-:Y:S01]  /*11b90*/  F2FP.F16.E4M3.UNPACK_B R4, R38.H1 ;  /* 0x00000026ff04723e */ /* 0x000fe200030006ff */
[C---:B------:R-:W-:Y:S01]  /*11ba0*/  FMUL.FTZ R39, R56.reuse, R39 ;  /* 0x0000002738277220 */ /* 0x040fe20000410000 */
[-C--:B------:R-:W-:Y:S01]  /*11bb0*/  F2FP.F16.E4M3.UNPACK_B R29, R7.reuse ;  /* 0x00000007ff1d723e */ /* 0x080fe200020006ff */
[----:B------:R-:W-:Y:S01]  /*11bc0*/  FFMA.FTZ R35, R56, R28, -R35 ;  /* 0x0000001c38237223 */ /* 0x000fe20000010823 */
[----:B------:R-:W-:Y:S01]  /*11bd0*/  F2FP.F16.E4M3.UNPACK_B R7, R7.H1 ;  /* 0x00000007ff07723e */ /* 0x000fe200030006ff */
[----:B------:R-:W-:-:S02]  /*11be0*/  HADD2.F32 R56, -RZ, R53.H0_H0 ;  /* 0x20000035ff387230 */ /* 0x000fc40000004100 */
[----:B------:R-:W-:Y:S01]  /*11bf0*/  FFMA.FTZ R39, R58, R28, R39 ;  /* 0x0000001c3a277223 */ /* 0x000fe20000010027 */
[----:B------:R-:W-:Y:S01]  /*11c00*/  HADD2.F32 R5, -RZ, R11.H0_H0 ;  /* 0x2000000bff057230 */ /* 0x000fe20000004100 */
[----:B------:R-:W-:Y:S01]  /*11c10*/  F2FP.F16.E4M3.UNPACK_B R55, R38 ;  /* 0x00000026ff37723e */ /* 0x000fe200020006ff */
[--C-:B------:R-:W-:Y:S01]  /*11c20*/  HADD2.F32 R28, -RZ, R4.reuse.H0_H0 ;  /* 0x20000004ff1c7230 */ /* 0x100fe20000004100 */
[----:B------:R-:W-:Y:S01]  /*11c30*/  F2FP.SATFINITE.E4M3.F32.PACK_AB_MERGE_C R42, R43, R42, RZ ;  /* 0x0000002a2b2a723e */ /* 0x000fe200048070ff */
[----:B------:R-:W-:Y:S02]  /*11c40*/  HADD2.F32 R57, -RZ, R4.H1_H1 ;  /* 0x30000004ff397230 */ /* 0x000fe40000004100 */
[-C--:B------:R-:W-:Y:S01]  /*11c50*/  FMUL.FTZ R51, R56, R5.reuse ;  /* 0x0000000538337220 */ /* 0x080fe20000410000 */
[----:B------:R-:W-:Y:S02]  /*11c60*/  HADD2.F32 R4, -RZ, R7.H0_H0 ;  /* 0x20000007ff047230 */ /* 0x000fe40000004100 */
[----:B------:R-:W-:Y:S01]  /*11c70*/  FMUL.FTZ R5, R28, R5 ;  /* 0x000000051c057220 */ /* 0x000fe20000410000 */
[----:B------:R-:W-:Y:S01]  /*11c80*/  HADD2.F32 R59, -RZ, R53.H1_H1 ;  /* 0x30000035ff3b7230 */ /* 0x000fe20000004100 */
[----:B------:R-:W-:Y:S01]  /*11c90*/  F2FP.SATFINITE.E4M3.F32.PACK_AB_MERGE_C R49, R52, R49, RZ ;  /* 0x000000313431723e */ /* 0x000fe200048070ff */
[----:B------:R-:W-:-:S02]  /*11ca0*/  HADD2.F32 R11, -RZ, R11.H1_H1 ;  /* 0x3000000bff0b7230 */ /* 0x000fc40000004100 */
[-C--:B------:R-:W-:Y:S01]  /*11cb0*/  FFMA.FTZ R51, R28, R4.reuse, -R51 ;  /* 0x000000041c337223 */ /* 0x080fe20000010833 */
[----:B------:R-:W-:Y:S01]  /*11cc0*/  FFMA.FTZ R53, R56, R4, R5 ;  /* 0x0000000438357223 */ /* 0x000fe20000010005 */
[----:B------:R-:W-:Y:S01]  /*11cd0*/  HADD2.F32 R7, -RZ, R7.H1_H1 ;  /* 0x30000007ff077230 */ /* 0x000fe20000004100 */
[----:B------:R-:W-:Y:S01]  /*11ce0*/  F2FP.F16.E4M3.UNPACK_B R4, R15 ;  /* 0x0000000fff04723e */ /* 0x000fe200020006ff */
[-C--:B------:R-:W-:Y:S01]  /*11cf0*/  FMUL.FTZ R28, R59, R11.reuse ;  /* 0x0000000b3b1c7220 */ /* 0x080fe20000410000 */
[C---:B------:R-:W-:Y:S01]  /*11d00*/  FMUL.FTZ R58, R57.reuse, R11 ;  /* 0x0000000b393a7220 */ /* 0x040fe20000410000 */
[----:B------:R-:W-:Y:S01]  /*11d10*/  HADD2.F32 R5, -RZ, R34.H0_H0 ;  /* 0x20000022ff057230 */ /* 0x000fe20000004100 */
[----:B------:R-:W-:Y:S01]  /*11d20*/  F2FP.SATFINITE.E4M3.F32.PACK_AB_MERGE_C R47, R50, R47, RZ ;  /* 0x0000002f322f723e */ /* 0x000fe200048070ff */
[-C--:B------:R-:W-:Y:S01]  /*11d30*/  FFMA.FTZ R56, R57, R7.reuse, -R28 ;  /* 0x0000000739387223 */ /* 0x080fe2000001081c */
[--C-:B------:R-:W-:Y:S02]  /*11d40*/  HADD2.F32 R62, -RZ, R4.reuse.H0_H0 ;  /* 0x20000004ff3e7230 */ /* 0x100fe40000004100 */
[----:B------:R-:W-:Y:S01]  /*11d50*/  FFMA.FTZ R58, R59, R7, R58 ;  /* 0x000000073b3a7223 */ /* 0x000fe2000001003a */
[----:B------:R-:W-:Y:S01]  /*11d60*/  HADD2.F32 R60, -RZ, R55.H0_H0 ;  /* 0x20000037ff3c7230 */ /* 0x000fe20000004100 */
[----:B------:R-:W-:Y:S01]  /*11d70*/  F2FP.SATFINITE.E4M3.F32.PACK_AB_MERGE_C R37, R54, R37, RZ ;  /* 0x000000253625723e */ /* 0x000fe200048070ff */
[----:B------:R-:W-:-:S02]  /*11d80*/  HADD2.F32 R57, -RZ, R4.H1_H1 ;  /* 0x30000004ff397230 */ /* 0x000fc40000004100 */
[-C--:B------:R-:W-:Y:S01]  /*11d90*/  FMUL.FTZ R7, R62, R5.reuse ;  /* 0x000000053e077220 */ /* 0x080fe20000410000 */
[----:B------:R-:W-:Y:S02]  /*11da0*/  HADD2.F32 R34, -RZ, R34.H1_H1 ;  /* 0x30000022ff227230 */ /* 0x000fe40000004100 */
[----:B------:R-:W-:Y:S01]  /*11db0*/  FMUL.FTZ R5, R60, R5 ;  /* 0x000000053c057220 */ /* 0x000fe20000410000 */
[----:B------:R-:W-:Y:S01]  /*11dc0*/  HADD2.F32 R55, -RZ, R55.H1_H1 ;  /* 0x30000037ff377230 */ /* 0x000fe20000004100 */
[----:B------:R-:W-:Y:S01]  /*11dd0*/  F2FP.SATFINITE.E4M3.F32.PACK_AB_MERGE_C R51, R56, R51, RZ ;  /* 0x000000333833723e */ /* 0x000fe200048070ff */
[--C-:B------:R-:W-:Y:S02]  /*11de0*/  HADD2.F32 R4, -RZ, R29.reuse.H0_H0 ;  /* 0x2000001dff047230 */ /* 0x100fe40000004100 */
[-C--:B------:R-:W-:Y:S01]  /*11df0*/  FMUL.FTZ R28, R57, R34.reuse ;  /* 0x00000022391c7220 */ /* 0x080fe20000410000 */
[----:B------:R-:W-:Y:S02]  /*11e00*/  HADD2.F32 R29, -RZ, R29.H1_H1 ;  /* 0x3000001dff1d7230 */ /* 0x000fe40000004100 */
[C---:B------:R-:W-:Y:S01]  /*11e10*/  FMUL.FTZ R34, R55.reuse, R34 ;  /* 0x0000002237227220 */ /* 0x040fe20000410000 */
[----:B------:R-:W-:Y:S01]  /*11e20*/  F2FP.SATFINITE.E4M3.F32.PACK_AB_MERGE_C R53, R58, R53, RZ ;  /* 0x000000353a35723e */ /* 0x000fe200048070ff */
[-C--:B------:R-:W-:Y:S01]  /*11e30*/  FFMA.FTZ R7, R60, R4.reuse, -R7 ;  /* 0x000000043c077223 */ /* 0x080fe20000010807 */
[----:B------:R-:W-:Y:S01]  /*11e40*/  FFMA.FTZ R11, R62, R4, R5 ;  /* 0x000000043e0b7223 */ /* 0x000fe20000010005 */
[-C--:B------:R-:W-:Y:S01]  /*11e50*/  FFMA.FTZ R28, R55, R29.reuse, -R28 ;  /* 0x0000001d371c7223 */ /* 0x080fe2000001081c */
[----:B------:R-:W-:Y:S01]  /*11e60*/  FFMA.FTZ R34, R57, R29, R34 ;  /* 0x0000001d39227223 */ /* 0x000fe20000010022 */
[----:B------:R-:W-:-:S02]  /*11e70*/  F2FP.SATFINITE.E4M3.F32.PACK_AB_MERGE_C R4, R44, R41, RZ ;  /* 0x000000292c04723e */ /* 0x000fc400048070ff */
[----:B------:R-:W-:Y:S02]  /*11e80*/  F2FP.SATFINITE.E4M3.F32.PACK_AB_MERGE_C R5, R48, R45, RZ ;  /* 0x0000002d3005723e */ /* 0x000fe400048070ff */
[----:B------:R-:W-:Y:S02]  /*11e90*/  F2FP.SATFINITE.E4M3.F32.PACK_AB_MERGE_C R4, R40, R33, R4 ;  /* 0x000000212804723e */ /* 0x000fe40004807004 */
[----:B------:R-:W-:Y:S02]  /*11ea0*/  F2FP.SATFINITE.E4M3.F32.PACK_AB_MERGE_C R8, R8, R9, R42 ;  /* 0x000000090808723e */ /* 0x000fe4000480702a */
[----:B------:R-:W-:Y:S02]  /*11eb0*/  F2FP.SATFINITE.E4M3.F32.PACK_AB_MERGE_C R5, R46, R25, R5 ;  /* 0x000000192e05723e */ /* 0x000fe40004807005 */
[----:B------:R-:W-:Y:S02]  /*11ec0*/  F2FP.SATFINITE.E4M3.F32.PACK_AB_MERGE_C R6, R35, R6, R49 ;  /* 0x000000062306723e */ /* 0x000fe40004807031 */
[----:B------:R-:W-:-:S02]  /*11ed0*/  F2FP.SATFINITE.E4M3.F32.PACK_AB_MERGE_C R7, R28, R7, R51 ;  /* 0x000000071c07723e */ /* 0x000fc40004807033 */
[----:B------:R-:W-:Y:S02]  /*11ee0*/  F2FP.SATFINITE.E4M3.F32.PACK_AB_MERGE_C R9, R26, R27, R47 ;  /* 0x0000001b1a09723e */ /* 0x000fe4000480702f */
[----:B------:R-:W-:Y:S01]  /*11ef0*/  F2FP.SATFINITE.E4M3.F32.PACK_AB_MERGE_C R10, R39, R10, R37 ;  /* 0x0000000a270a723e */ /* 0x000fe20004807025 */
[----:B------:R2:W-:Y:S01]  /*11f00*/  STS.128 [R61+0x20400], R4 ;  /* 0x020400043d007388 */ /* 0x0005e20000000c00 */
[----:B------:R-:W-:-:S05]  /*11f10*/  F2FP.SATFINITE.E4M3.F32.PACK_AB_MERGE_C R11, R34, R11, R53 ;  /* 0x0000000b220b723e */ /* 0x000fca0004807035 */
[----:B------:R2:W-:Y:S02]  /*11f20*/  STS.128 [R24+0x20400], R8 ;  /* 0x0204000818007388 */ /* 0x0005e40000000c00 */
.L_x_426:
[----:B------:R-:W-:Y:S05]  /*11f30*/  BSYNC B1 ;  /* 0x0000000000017941 */ /* 0x000fea0003800000 */
.L_x_425:
[----:B------:R-:W-:Y:S04]  /*11f40*/  BSSY B1, `(.L_x_427) ;  /* 0x00000c5000017945 */ /* 0x000fe80003800000 */
[----:B------:R-:W-:Y:S05]  /*11f50*/  @P3 BRA `(.L_x_428) ;  /* 0x0000000c000c3947 */ /* 0x000fea0003800000 */
[----:B-12---:R-:W2:Y:S04]  /*11f60*/  LDL R8, [R1+0x20] ;  /* 0x0000200001087983 */ /* 0x006ea80000100800 */
[----:B------:R-:W3:Y:S01]  /*11f70*/  LDL R61, [R1+0x40] ;  /* 0x00004000013d7983 */ /* 0x000ee20000100800 */
[----:B------:R-:W-:Y:S01]  /*11f80*/  LEA.HI R4, R21, R20, RZ, 0x1c ;  /* 0x0000001415047211 */ /* 0x000fe200078fe0ff */
[----:B------:R-:W-:Y:S01]  /*11f90*/  IMAD.SHL.U32 R5, R233, 0x80, RZ ;  /* 0x00000080e9057824 */ /* 0x000fe200078e00ff */
[----:B------:R-:W-:Y:S02]  /*11fa0*/  F2FP.F16.E4M3.UNPACK_B R43, R0.H1 ;  /* 0x00000000ff2b723e */ /* 0x000fe400030006ff */
[----:B------:R-:W-:Y:S02]  /*11fb0*/  SHF.R.S32.HI R7, RZ, 0x1f, R4 ;  /* 0x0000001fff077819 */ /* 0x000fe40000011404 */
[----:B------:R-:W-:Y:S01]  /*11fc0*/  LOP3.LUT R6, R5, 0x380, RZ, 0xc0, !PT ;  /* 0x0000038005067812 */ /* 0x000fe200078ec0ff */
[----:B------:R-:W-:Y:S01]  /*11fd0*/  IMAD.SHL.U32 R5, R4, 0x10, RZ ;  /* 0x0000001004057824 */ /* 0x000fe200078e00ff */
[----:B------:R-:W-:Y:S01]  /*11fe0*/  LEA.HI R7, R7, R4, RZ, 0x3 ;  /* 0x0000000407077211 */ /* 0x000fe200078f18ff */
[--C-:B0-----:R-:W-:Y:S01]  /*11ff0*/  HADD2.F32 R41, -RZ, R43.reuse.H0_H0 ;  /* 0x2000002bff297230 */ /* 0x101fe20000004100 */
[----:B------:R-:W-:Y:S01]  /*12000*/  F2FP.F16.E4M3.UNPACK_B R44, R12.H1 ;  /* 0x0000000cff2c723e */ /* 0x000fe200030006ff */
[----:B------:R-:W-:Y:S01]  /*12010*/  HADD2.F32 R43, -RZ, R43.H1_H1 ;  /* 0x3000002bff2b7230 */ /* 0x000fe20000004100 */
[----:B------:R-:W-:-:S02]  /*12020*/  LOP3.LUT R4, R6, 0x70, R5, 0xf8, !PT ;  /* 0x0000007006047812 */ /* 0x000fc400078ef805 */
[----:B------:R-:W-:Y:S01]  /*12030*/  SHF.R.U32.HI R5, RZ, 0x3, R6 ;  /* 0x00000003ff057819 */ /* 0x000fe20000011606 */
[--C-:B------:R-:W-:Y:S01]  /*12040*/  HADD2.F32 R45, -RZ, R44.reuse.H0_H0 ;  /* 0x2000002cff2d7230 */ /* 0x100fe20000004100 */
[----:B------:R-:W-:Y:S01]  /*12050*/  SHF.L.U32 R7, R7, 0xb, RZ ;  /* 0x0000000b07077819 */ /* 0x000fe200000006ff */
[----:B------:R-:W-:Y:S01]  /*12060*/  HADD2.F32 R47, -RZ, R44.H1_H1 ;  /* 0x3000002cff2f7230 */ /* 0x000fe20000004100 */
[----:B------:R-:W-:Y:S02]  /*12070*/  LOP3.LUT R4, R4, R5, RZ, 0x3c, !PT ;  /* 0x0000000504047212 */ /* 0x000fe400078e3cff */
[----:B------:R-:W-:Y:S02]  /*12080*/  LOP3.LUT R7, R7, 0xffffc000, RZ, 0xc0, !PT ;  /* 0xffffc00007077812 */ /* 0x000fe400078ec0ff */
[----:B------:R-:W-:Y:S02]  /*12090*/  F2FP.F16.E4M3.UNPACK_B R49, R12 ;  /* 0x0000000cff31723e */ /* 0x000fe400020006ff */
[----:B------:R-:W-:-:S03]  /*120a0*/  F2FP.F16.E4M3.UNPACK_B R53, R13 ;  /* 0x0000000dff35723e */ /* 0x000fc600020006ff */
[--C-:B------:R-:W-:Y:S02]  /*120b0*/  HADD2.F32 R50, -RZ, R49.reuse.H0_H0 ;  /* 0x20000031ff327230 */ /* 0x100fe40000004100 */
[----:B------:R-:W-:Y:S02]  /*120c0*/  HADD2.F32 R49, -RZ, R49.H1_H1 ;  /* 0x30000031ff317230 */ /* 0x000fe40000004100 */
[----:B------:R-:W-:Y:S01]  /*120d0*/  HADD2.F32 R54, -RZ, R53.H0_H0 ;  /* 0x20000035ff367230 */ /* 0x000fe20000004100 */
[----:B--2---:R-:W-:Y:S02]  /*120e0*/  IADD3 R8, R4, R7, R8 ;  /* 0x0000000704087210 */ /* 0x004fe40007ffe008 */
[----:B---3--:R-:W0:Y:S03]  /*120f0*/  LDS.128 R4, [R61+0x20400] ;  /* 0x020400003d047984 */ /* 0x008e260000000c00 */
        /* <DEDUP_REMOVED lines=8> */
[----:B------:R-:W-:Y:S01]  /*12180*/  F2FP.F16.E4M3.UNPACK_B R8, R8 ;  /* 0x00000008ff08723e */ /* 0x000fe200020006ff */
[--C-:B------:R-:W-:Y:S01]  /*12190*/  HADD2.F32 R34, -RZ, R33.reuse.H0_H0 ;  /* 0x20000021ff227230 */ /* 0x100fe20000004100 */
[-C--:B------:R-:W-:Y:S01]  /*121a0*/  F2FP.F16.E4M3.UNPACK_B R35, R9.reuse ;  /* 0x00000009ff23723e */ /* 0x080fe200020006ff */
[----:B------:R-:W-:Y:S01]  /*121b0*/  HADD2.F32 R33, -RZ, R33.H1_H1 ;  /* 0x30000021ff217230 */ /* 0x000fe20000004100 */
[----:B------:R-:W-:Y:S01]  /*121c0*/  F2FP.F16.E4M3.UNPACK_B R37, R9.H1 ;  /* 0x00000009ff25723e */ /* 0x000fe200030006ff */
[----:B------:R-:W-:-:S02]  /*121d0*/  HADD2.F32 R9, -RZ, R8.H0_H0 ;  /* 0x20000008ff097230 */ /* 0x000fc40000004100 */
[-C--:B------:R-:W-:Y:S01]  /*121e0*/  FMUL.FTZ R42, R41, R34.reuse ;  /* 0x00000022292a7220 */ /* 0x080fe20000410000 */
[----:B------:R-:W-:Y:S01]  /*121f0*/  FMUL.FTZ R40, R45, R34 ;  /* 0x000000222d287220 */ /* 0x000fe20000410000 */
[----:B------:R-:W-:Y:S01]  /*12200*/  FMUL.FTZ R46, R43, R33 ;  /* 0x000000212b2e7220 */ /* 0x000fe20000410000 */
[----:B------:R-:W-:Y:S02]  /*12210*/  HADD2.F32 R8, -RZ, R8.H1_H1 ;  /* 0x30000008ff087230 */ /* 0x000fe40000004100 */
[-C--:B------:R-:W-:Y:S01]  /*12220*/  FFMA.FTZ R42, R45, R5.reuse, R42 ;  /* 0x000000052d2a7223 */ /* 0x080fe2000001002a */
[----:B------:R-:W-:Y:S01]  /*12230*/  F2FP.F16.E4M3.UNPACK_B R45, R0 ;  /* 0x00000000ff2d723e */ /* 0x000fe200020006ff */
[----:B------:R-:W-:Y:S01]  /*12240*/  FFMA.FTZ R41, R41, R5, -R40 ;  /* 0x0000000529297223 */ /* 0x000fe20000010828 */
[----:B------:R-:W-:Y:S02]  /*12250*/  HADD2.F32 R5, -RZ, R4.H1_H1 ;  /* 0x30000004ff057230 */ /* 0x000fe40000004100 */
[----:B------:R-:W-:Y:S01]  /*12260*/  FMUL.FTZ R40, R47, R33 ;  /* 0x000000212f287220 */ /* 0x000fe20000410000 */
[----:B------:R-:W-:-:S02]  /*12270*/  HADD2.F32 R4, -RZ, R25.H0_H0 ;  /* 0x20000019ff047230 */ /* 0x000fc40000004100 */
[----:B------:R-:W-:Y:S01]  /*12280*/  FMUL.FTZ R33, R50, R9 ;  /* 0x0000000932217220 */ /* 0x000fe20000410000 */
[--C-:B------:R-:W-:Y:S02]  /*12290*/  HADD2.F32 R48, -RZ, R45.reuse.H0_H0 ;  /* 0x2000002dff307230 */ /* 0x100fe40000004100 */
[-C--:B------:R-:W-:Y:S01]  /*122a0*/  FFMA.FTZ R44, R43, R5.reuse, -R40 ;  /* 0x000000052b2c7223 */ /* 0x080fe20000010828 */
[----:B------:R-:W-:Y:S01]  /*122b0*/  FFMA.FTZ R43, R47, R5, R46 ;  /* 0x000000052f2b7223 */ /* 0x000fe2000001002e */
[----:B------:R-:W-:Y:S01]  /*122c0*/  F2FP.F16.E4M3.UNPACK_B R46, R36.H1 ;  /* 0x00000024ff2e723e */ /* 0x000fe200030006ff */
[----:B------:R-:W-:Y:S02]  /*122d0*/  HADD2.F32 R47, -RZ, R45.H1_H1 ;  /* 0x3000002dff2f7230 */ /* 0x000fe40000004100 */
[C---:B------:R-:W-:Y:S01]  /*122e0*/  FMUL.FTZ R9, R48.reuse, R9 ;  /* 0x0000000930097220 */ /* 0x040fe20000410000 */
[----:B------:R-:W-:Y:S01]  /*122f0*/  FFMA.FTZ R33, R48, R4, -R33 ;  /* 0x0000000430217223 */ /* 0x000fe20000010821 */
[----:B------:R-:W-:-:S02]  /*12300*/  HADD2.F32 R5, -RZ, R37.H0_H0 ;  /* 0x20000025ff057230 */ /* 0x000fc40000004100 */
[----:B------:R-:W-:Y:S01]  /*12310*/  FMUL.FTZ R40, R49, R8 ;  /* 0x0000000831287220 */ /* 0x000fe20000410000 */
[----:B------:R-:W-:Y:S01]  /*12320*/  FFMA.FTZ R9, R50, R4, R9 ;  /* 0x0000000432097223 */ /* 0x000fe20000010009 */
[----:B------:R-:W-:Y:S01]  /*12330*/  F2FP.F16.E4M3.UNPACK_B R50, R13.H1 ;  /* 0x0000000dff32723e */ /* 0x000fe200030006ff */
[----:B------:R-:W-:Y:S02]  /*12340*/  HADD2.F32 R25, -RZ, R25.H1_H1 ;  /* 0x30000019ff197230 */ /* 0x000fe40000004100 */
[----:B------:R-:W-:Y:S01]  /*12350*/  FMUL.FTZ R8, R47, R8 ;  /* 0x000000082f087220 */ /* 0x000fe20000410000 */
[----:B------:R-:W-:Y:S01]  /*12360*/  HADD2.F32 R48, -RZ, R46.H0_H0 ;  /* 0x2000002eff307230 */ /* 0x000fe20000004100 */
[----:B------:R-:W-:Y:S01]  /*12370*/  F2FP.F16.E4M3.UNPACK_B R39, R10 ;  /* 0x0000000aff27723e */ /* 0x000fe200020006ff */
[----:B------:R-:W-:Y:S02]  /*12380*/  HADD2.F32 R52, -RZ, R50.H0_H0 ;  /* 0x20000032ff347230 */ /* 0x000fe40000004100 */
[----:B------:R-:W-:Y:S01]  /*12390*/  FFMA.FTZ R8, R49, R25, R8 ;  /* 0x0000001931087223 */ /* 0x000fe20000010008 */
[----:B------:R-:W-:Y:S01]  /*123a0*/  HADD2.F32 R4, -RZ, R27.H0_H0 ;  /* 0x2000001bff047230 */ /* 0x000fe20000004100 */
[----:B------:R-:W-:Y:S01]  /*123b0*/  F2FP.F16.E4M3.UNPACK_B R49, R36 ;  /* 0x00000024ff31723e */ /* 0x000fe200020006ff */
[----:B------:R-:W-:-:S02]  /*123c0*/  HADD2.F32 R51, -RZ, R46.H1_H1 ;  /* 0x3000002eff337230 */ /* 0x000fc40000004100 */
[-C--:B------:R-:W-:Y:S01]  /*123d0*/  FMUL.FTZ R45, R52, R5.reuse ;  /* 0x00000005342d7220 */ /* 0x080fe20000410000 */
[----:B------:R-:W-:Y:S01]  /*123e0*/  FMUL.FTZ R5, R48, R5 ;  /* 0x0000000530057220 */ /* 0x000fe20000410000 */
[----:B------:R-:W-:Y:S02]  /*123f0*/  HADD2.F32 R37, -RZ, R37.H1_H1 ;  /* 0x30000025ff257230 */ /* 0x000fe40000004100 */
[----:B------:R-:W-:Y:S01]  /*12400*/  FFMA.FTZ R40, R47, R25, -R40 ;  /* 0x000000192f287223 */ /* 0x000fe20000010828 */
[----:B------:R-:W-:Y:S02]  /*12410*/  HADD2.F32 R55, -RZ, R50.H1_H1 ;  /* 0x30000032ff377230 */ /* 0x000fe40000004100 */
[----:B------:R-:W-:Y:S01]  /*12420*/  FFMA.FTZ R47, R52, R4, R5 ;  /* 0x00000004342f7223 */ /* 0x000fe20000010005 */
[----:B------:R-:W-:Y:S02]  /*12430*/  HADD2.F32 R5, -RZ, R35.H0_H0 ;  /* 0x20000023ff057230 */ /* 0x000fe40000004100 */
[----:B------:R-:W-:Y:S01]  /*12440*/  FMUL.FTZ R50, R51, R37 ;  /* 0x0000002533327220 */ /* 0x000fe20000410000 */
[----:B------:R-:W-:-:S02]  /*12450*/  HADD2.F32 R27, -RZ, R27.H1_H1 ;  /* 0x3000001bff1b7230 */ /* 0x000fc40000004100 */
[----:B------:R-:W-:Y:S01]  /*12460*/  FFMA.FTZ R45, R48, R4, -R45 ;  /* 0x00000004302d7223 */ /* 0x000fe2000001082d */
[----:B------:R-:W-:Y:S02]  /*12470*/  HADD2.F32 R52, -RZ, R49.H0_H0 ;  /* 0x20000031ff347230 */ /* 0x000fe40000004100 */
[C---:B------:R-:W-:Y:S01]  /*12480*/  FMUL.FTZ R46, R55.reuse, R37 ;  /* 0x00000025372e7220 */ /* 0x040fe20000410000 */
[----:B------:R-:W-:Y:S02]  /*12490*/  HADD2.F32 R4, -RZ, R26.H0_H0 ;  /* 0x2000001aff047230 */ /* 0x000fe40000004100 */
[----:B------:R-:W-:Y:S01]  /*124a0*/  FMUL.FTZ R25, R54, R5 ;  /* 0x0000000536197220 */ /* 0x000fe20000410000 */
[----:B------:R-:W-:Y:S01]  /*124b0*/  FFMA.FTZ R50, R55, R27, R50 ;  /* 0x0000001b37327223 */ /* 0x000fe20000010032 */
[----:B------:R-:W-:Y:S01]  /*124c0*/  FMUL.FTZ R5, R52, R5 ;  /* 0x0000000534057220 */ /* 0x000fe20000410000 */
[----:B------:R-:W-:Y:S01]  /*124d0*/  F2FP.F16.E4M3.UNPACK_B R10, R10.H1 ;  /* 0x0000000aff0a723e */ /* 0x000fe200030006ff */
[----:B------:R-:W-:Y:S01]  /*124e0*/  FFMA.FTZ R48, R51, R27, -R46 ;  /* 0x0000001b33307223 */ /* 0x000fe2000001082e */
[----:B------:R-:W-:Y:S01]  /*124f0*/  F2FP.F16.E4M3.UNPACK_B R55, R14.H1 ;  /* 0x0000000eff37723e */ /* 0x000fe200030006ff */
[----:B------:R-:W-:Y:S01]  /*12500*/  FFMA.FTZ R27, R54, R4, R5 ;  /* 0x00000004361b7223 */ /* 0x000fe20000010005 */
[-C--:B------:R-:W-:Y:S01]  /*12510*/  F2FP.F16.E4M3.UNPACK_B R28, R6.reuse ;  /* 0x00000006ff1c723e */ /* 0x080fe200020006ff */
[----:B------:R-:W-:Y:S01]  /*12520*/  HADD2.F32 R54, -RZ, R53.H1_H1 ;  /* 0x30000035ff367230 */ /* 0x000fe20000004100 */
[----:B------:R-:W-:Y:S01]  /*12530*/  F2FP.F16.E4M3.UNPACK_B R6, R6.H1 ;  /* 0x00000006ff06723e */ /* 0x000fe200030006ff */
[----:B------:R-:W-:Y:S01]  /*12540*/  HADD2.F32 R35, -RZ, R35.H1_H1 ;  /* 0x30000023ff237230 */ /* 0x000fe20000004100 */
[----:B------:R-:W-:Y:S01]  /*12550*/  F2FP.F16.E4M3.UNPACK_B R51, R3.H1 ;  /* 0x00000003ff33723e */ /* 0x000fe200030006ff */
[----:B------:R-:W-:-:S02]  /*12560*/  HADD2.F32 R46, -RZ, R49.H1_H1 ;  /* 0x30000031ff2e7230 */ /* 0x000fc40000004100 */
[----:B------:R-:W-:Y:S01]  /*12570*/  FFMA.FTZ R25, R52, R4, -R25 ;  /* 0x0000000434197223 */ /* 0x000fe20000010819 */
[----:B------:R-:W-:Y:S02]  /*12580*/  HADD2.F32 R56, -RZ, R55.H0_H0 ;  /* 0x20000037ff387230 */ /* 0x000fe40000004100 */
[-C--:B------:R-:W-:Y:S01]  /*12590*/  FMUL.FTZ R37, R54, R35.reuse ;  /* 0x0000002336257220 */ /* 0x080fe20000410000 */
[----:B------:R-:W-:Y:S02]  /*125a0*/  HADD2.F32 R5, -RZ, R10.H0_H0 ;  /* 0x2000000aff057230 */ /* 0x000fe40000004100 */
[----:B------:R-:W-:Y:S01]  /*125b0*/  FMUL.FTZ R35, R46, R35 ;  /* 0x000000232e237220 */ /* 0x000fe20000410000 */
[----:B------:R-:W-:Y:S01]  /*125c0*/  HADD2.F32 R26, -RZ, R26.H1_H1 ;  /* 0x3000001aff1a7230 */ /* 0x000fe20000004100 */
[----:B------:R-:W-:Y:S01]  /*125d0*/  F2FP.F16.E4M3.UNPACK_B R53, R3 ;  /* 0x00000003ff35723e */ /* 0x000fe200020006ff */
[----:B------:R-:W-:Y:S02]  /*125e0*/  HADD2.F32 R52, -RZ, R51.H0_H0 ;  /* 0x20000033ff347230 */ /* 0x000fe40000004100 */
[----:B------:R-:W-:Y:S01]  /*125f0*/  FMUL.FTZ R49, R56, R5 ;  /* 0x0000000538317220 */ /* 0x000fe20000410000 */
[----:B------:R-:W-:-:S02]  /*12600*/  HADD2.F32 R4, -RZ, R6.H0_H0 ;  /* 0x20000006ff047230 */ /* 0x000fc40000004100 */
[-C--:B------:R-:W-:Y:S01]  /*12610*/  FFMA.FTZ R46, R46, R26.reuse, -R37 ;  /* 0x0000001a2e2e7223 */ /* 0x080fe20000010825 */
[----:B------:R-:W-:Y:S01]  /*12620*/  FFMA.FTZ R26, R54, R26, R35 ;  /* 0x0000001a361a7223 */ /* 0x000fe20000010023 */
[C---:B------:R-:W-:Y:S01]  /*12630*/  FMUL.FTZ R5, R52.reuse, R5 ;  /* 0x0000000534057220 */ /* 0x040fe20000410000 */
[----:B------:R-:W-:Y:S02]  /*12640*/  HADD2.F32 R54, -RZ, R55.H1_H1 ;  /* 0x30000037ff367230 */ /* 0x000fe40000004100 */
[----:B------:R-:W-:Y:S01]  /*12650*/  FFMA.FTZ R49, R52, R4, -R49 ;  /* 0x0000000434317223 */ /* 0x000fe20000010831 */
[----:B------:R-:W-:Y:S01]  /*12660*/  HADD2.F32 R10, -RZ, R10.H1_H1 ;  /* 0x3000000aff0a7230 */ /* 0x000fe20000004100 */
[----:B------:R-:W-:Y:S01]  /*12670*/  F2FP.F16.E4M3.UNPACK_B R55, R14 ;  /* 0x0000000eff37723e */ /* 0x000fe200020006ff */
[----:B------:R-:W-:Y:S02]  /*12680*/  HADD2.F32 R52, -RZ, R51.H1_H1 ;  /* 0x30000033ff347230 */ /* 0x000fe40000004100 */
[----:B------:R-:W-:Y:S01]  /*12690*/  FFMA.FTZ R37, R56, R4, R5 ;  /* 0x0000000438257223 */ /* 0x000fe20000010005 */
[----:B------:R-:W-:-:S02]  /*126a0*/  HADD2.F32 R6, -RZ, R6.H1_H1 ;  /* 0x30000006ff067230 */ /* 0x000fc40000004100 */
[-C--:B------:R-:W-:Y:S01]  /*126b0*/  FMUL.FTZ R35, R54, R10.reuse ;  /* 0x0000000a36237220 */ /* 0x080fe20000410000 */
[----:B------:R-:W-:Y:S02]  /*126c0*/  HADD2.F32 R5, -RZ, R39.H0_H0 ;  /* 0x20000027ff057230 */ /* 0x000fe40000004100 */
[C---:B------:R-:W-:Y:S01]  /*126d0*/  FMUL.FTZ R51, R52.reuse, R10 ;  /* 0x0000000a34337220 */ /* 0x040fe20000410000 */
[----:B------:R-:W-:Y:S02]  /*126e0*/  HADD2.F32 R10, -RZ, R55.H0_H0 ;  /* 0x20000037ff0a7230 */ /* 0x000fe40000004100 */
[-C--:B------:R-:W-:Y:S01]  /*126f0*/  FFMA.FTZ R52, R52, R6.reuse, -R35 ;  /* 0x0000000634347223 */ /* 0x080fe20000010823 */
[----:B------:R-:W-:Y:S02]  /*12700*/  HADD2.F32 R4, -RZ, R28.H0_H0 ;  /* 0x2000001cff047230 */ /* 0x000fe40000004100 */
[----:B------:R-:W-:Y:S01]  /*12710*/  FFMA.FTZ R54, R54, R6, R51 ;  /* 0x0000000636367223 */ /* 0x000fe20000010033 */
[----:B------:R-:W-:-:S02]  /*12720*/  HADD2.F32 R6, -RZ, R53.H0_H0 ;  /* 0x20000035ff067230 */ /* 0x000fc40000004100 */
[----:B------:R-:W-:Y:S01]  /*12730*/  FMUL.FTZ R35, R10, R5 ;  /* 0x000000050a237220 */ /* 0x000fe20000410000 */
[----:B------:R-:W-:Y:S01]  /*12740*/  HADD2.F32 R58, -RZ, R55.H1_H1 ;  /* 0x30000037ff3a7230 */ /* 0x000fe20000004100 */
[----:B------:R-:W-:Y:S01]  /*12750*/  F2FP.F16.E4M3.UNPACK_B R34, R11 ;  /* 0x0000000bff22723e */ /* 0x000fe200020006ff */
[----:B------:R-:W-:Y:S02]  /*12760*/  HADD2.F32 R39, -RZ, R39.H1_H1 ;  /* 0x30000027ff277230 */ /* 0x000fe40000004100 */
[C---:B------:R-:W-:Y:S01]  /*12770*/  FMUL.FTZ R5, R6.reuse, R5 ;  /* 0x0000000506057220 */ /* 0x040fe20000410000 */
[----:B------:R-:W-:Y:S02]  /*12780*/  HADD2.F32 R56, -RZ, R53.H1_H1 ;  /* 0x30000035ff387230 */ /* 0x000fe40000004100 */
        /* <DEDUP_REMOVED lines=64> */
.L_x_428:
[----:B------:R-:W-:Y:S05]  /*12b90*/  BSYNC B1 ;  /* 0x0000000000017941 */ /* 0x000fea0003800000 */
.L_x_427:
[----:B------:R-:W-:Y:S05]  /*12ba0*/  @P0 BRA `(.L_x_414) ;  /* 0x0000000c000c0947 */ /* 0x000fea0003800000 */
[----:B-123--:R-:W2:Y:S04]  /*12bb0*/  LDL R6, [R1+0x1c] ;  /* 0x00001c0001067983 */ /* 0x00eea80000100800 */
[----:B------:R-:W3:Y:S01]  /*12bc0*/  LDL R53, [R1+0x3c] ;  /* 0x00003c0001357983 */ /* 0x000ee20000100800 */
[----:B------:R-:W-:Y:S01]  /*12bd0*/  LEA.HI R20, R21, R20, RZ, 0x1c ;  /* 0x0000001415147211 */ /* 0x000fe200078fe0ff */
[----:B------:R-:W-:Y:S01]  /*12be0*/  IMAD.SHL.U32 R4, R235, 0x80, RZ ;  /* 0x00000080eb047824 */ /* 0x000fe200078e00ff */
[----:B------:R-:W-:Y:S02]  /*12bf0*/  F2FP.F16.E4M3.UNPACK_B R37, R0.H1 ;  /* 0x00000000ff25723e */ /* 0x000fe400030006ff */
[----:B------:R-:W-:Y:S02]  /*12c00*/  SHF.R.S32.HI R5, RZ, 0x1f, R20 ;  /* 0x0000001fff057819 */ /* 0x000fe40000011414 */
[----:B------:R-:W-:Y:S01]  /*12c10*/  LOP3.LUT R7, R4, 0x380, RZ, 0xc0, !PT ;  /* 0x0000038004077812 */ /* 0x000fe200078ec0ff */
[--C-:B------:R-:W-:Y:S01]  /*12c20*/  HADD2.F32 R39, -RZ, R37.reuse.H0_H0 ;  /* 0x20000025ff277230 */ /* 0x100fe20000004100 */
[----:B------:R-:W-:Y:S01]  /*12c30*/  LEA.HI R5, R5, R20, RZ, 0x3 ;  /* 0x0000001405057211 */ /* 0x000fe200078f18ff */
[----:B------:R-:W-:Y:S01]  /*12c40*/  HADD2.F32 R46, -RZ, R37.H1_H1 ;  /* 0x30000025ff2e7230 */ /* 0x000fe20000004100 */
[----:B------:R-:W-:-:S02]  /*12c50*/  SHF.L.U32 R4, R20, 0x4, RZ ;  /* 0x0000000414047819 */ /* 0x000fc400000006ff */
[----:B------:R-:W-:Y:S01]  /*12c60*/  F2FP.F16.E4M3.UNPACK_B R43, R12.H1 ;  /* 0x0000000cff2b723e */ /* 0x000fe200030006ff */
[----:B------:R-:W-:Y:S01]  /*12c70*/  IMAD.SHL.U32 R5, R5, 0x800, RZ ;  /* 0x0000080005057824 */ /* 0x000fe200078e00ff */
[----:B------:R-:W-:Y:S02]  /*12c80*/  LOP3.LUT R4, R7, 0x70, R4, 0xf8, !PT ;  /* 0x0000007007047812 */ /* 0x000fe400078ef804 */
[----:B------:R-:W-:Y:S01]  /*12c90*/  SHF.R.U32.HI R7, RZ, 0x3, R7 ;  /* 0x00000003ff077819 */ /* 0x000fe20000011607 */
[--C-:B0-----:R-:W-:Y:S01]  /*12ca0*/  HADD2.F32 R41, -RZ, R43.reuse.H0_H0 ;  /* 0x2000002bff297230 */ /* 0x101fe20000004100 */
[----:B------:R-:W-:Y:S01]  /*12cb0*/  LOP3.LUT R5, R5, 0xffffc000, RZ, 0xc0, !PT ;  /* 0xffffc00005057812 */ /* 0x000fe200078ec0ff */
[----:B------:R-:W-:Y:S01]  /*12cc0*/  HADD2.F32 R50, -RZ, R43.H1_H1 ;  /* 0x3000002bff327230 */ /* 0x000fe20000004100 */
[----:B------:R-:W-:Y:S02]  /*12cd0*/  LOP3.LUT R4, R4, R7, RZ, 0x3c, !PT ;  /* 0x0000000704047212 */ /* 0x000fe400078e3cff */
[----:B------:R-:W-:-:S02]  /*12ce0*/  F2FP.F16.E4M3.UNPACK_B R47, R13 ;  /* 0x0000000dff2f723e */ /* 0x000fc400020006ff */
[----:B--2---:R-:W-:Y:S01]  /*12cf0*/  IADD3 R4, R4, R5, R6 ;  /* 0x0000000504047210 */ /* 0x004fe20007ffe006 */
[----:B---3--:R-:W0:Y:S04]  /*12d00*/  LDS.128 R8, [R53+0x20400] ;  /* 0x0204000035087984 */ /* 0x008e280000000c00 */
        /* <DEDUP_REMOVED lines=13> */
[----:B------:R-:W-:-:S02]  /*12de0*/  HADD2.F32 R8, -RZ, R8.H1_H1 ;  /* 0x30000008ff087230 */ /* 0x000fc40000004100 */
[-C--:B------:R-:W-:Y:S01]  /*12df0*/  FMUL.FTZ R42, R39, R29.reuse ;  /* 0x0000001d272a7220 */ /* 0x080fe20000410000 */
[C---:B------:R-:W-:Y:S01]  /*12e00*/  FMUL.FTZ R40, R41.reuse, R29 ;  /* 0x0000001d29287220 */ /* 0x040fe20000410000 */
[----:B------:R-:W-:Y:S02]  /*12e10*/  HADD2.F32 R5, -RZ, R4.H0_H0 ;  /* 0x20000004ff057230 */ /* 0x000fe40000004100 */
[----:B------:R-:W-:Y:S01]  /*12e20*/  FMUL.FTZ R37, R50, R28 ;  /* 0x0000001c32257220 */ /* 0x000fe20000410000 */
[-C--:B------:R-:W-:Y:S01]  /*12e30*/  FFMA.FTZ R42, R41, R9.reuse, R42 ;  /* 0x00000009292a7223 */ /* 0x080fe2000001002a */
[----:B------:R-:W-:Y:S01]  /*12e40*/  F2FP.F16.E4M3.UNPACK_B R41, R12 ;  /* 0x0000000cff29723e */ /* 0x000fe200020006ff */
[----:B------:R-:W-:Y:S01]  /*12e50*/  FFMA.FTZ R40, R39, R9, -R40 ;  /* 0x0000000927287223 */ /* 0x000fe20000010828 */
[----:B------:R-:W-:Y:S01]  /*12e60*/  F2FP.F16.E4M3.UNPACK_B R12, R0 ;  /* 0x00000000ff0c723e */ /* 0x000fe200020006ff */
[----:B------:R-:W-:Y:S02]  /*12e70*/  HADD2.F32 R0, -RZ, R21.H0_H0 ;  /* 0x20000015ff007230 */ /* 0x000fe40000004100 */
[----:B------:R-:W-:Y:S01]  /*12e80*/  FMUL.FTZ R39, R46, R28 ;  /* 0x0000001c2e277220 */ /* 0x000fe20000410000 */
[----:B------:R-:W-:-:S02]  /*12e90*/  HADD2.F32 R48, -RZ, R41.H0_H0 ;  /* 0x20000029ff307230 */ /* 0x000fc40000004100 */
[-C--:B------:R-:W-:Y:S01]  /*12ea0*/  FFMA.FTZ R37, R46, R8.reuse, -R37 ;  /* 0x000000082e257223 */ /* 0x080fe20000010825 */
[----:B------:R-:W-:Y:S01]  /*12eb0*/  HADD2.F32 R44, -RZ, R12.H0_H0 ;  /* 0x2000000cff2c7230 */ /* 0x000fe20000004100 */
[----:B------:R-:W-:Y:S01]  /*12ec0*/  F2FP.F16.E4M3.UNPACK_B R46, R13.H1 ;  /* 0x0000000dff2e723e */ /* 0x000fe200030006ff */
[----:B------:R-:W-:Y:S01]  /*12ed0*/  FFMA.FTZ R39, R50, R8, R39 ;  /* 0x0000000832277223 */ /* 0x000fe20000010027 */
[-C--:B------:R-:W-:Y:S01]  /*12ee0*/  FMUL.FTZ R9, R48, R5.reuse ;  /* 0x0000000530097220 */ /* 0x080fe20000410000 */
[----:B------:R-:W-:Y:S01]  /*12ef0*/  F2FP.F16.E4M3.UNPACK_B R28, R36.H1 ;  /* 0x00000024ff1c723e */ /* 0x000fe200030006ff */
[C---:B------:R-:W-:Y:S01]  /*12f00*/  FMUL.FTZ R5, R44.reuse, R5 ;  /* 0x000000052c057220 */ /* 0x040fe20000410000 */
[----:B------:R-:W-:Y:S02]  /*12f10*/  HADD2.F32 R45, -RZ, R41.H1_H1 ;  /* 0x30000029ff2d7230 */ /* 0x000fe40000004100 */
[----:B------:R-:W-:Y:S01]  /*12f20*/  FFMA.FTZ R9, R44, R0, -R9 ;  /* 0x000000002c097223 */ /* 0x000fe20000010809 */
[----:B------:R-:W-:-:S02]  /*12f30*/  HADD2.F32 R4, -RZ, R4.H1_H1 ;  /* 0x30000004ff047230 */ /* 0x000fc40000004100 */
[----:B------:R-:W-:Y:S01]  /*12f40*/  FFMA.FTZ R8, R48, R0, R5 ;  /* 0x0000000030087223 */ /* 0x000fe20000010005 */
[----:B------:R-:W-:Y:S01]  /*12f50*/  HADD2.F32 R48, -RZ, R46.H0_H0 ;  /* 0x2000002eff307230 */ /* 0x000fe20000004100 */
[-C--:B------:R-:W-:Y:S01]  /*12f60*/  F2FP.F16.E4M3.UNPACK_B R35, R6.reuse ;  /* 0x00000006ff23723e */ /* 0x080fe200020006ff */
[----:B------:R-:W-:Y:S01]  /*12f70*/  HADD2.F32 R5, -RZ, R34.H0_H0 ;  /* 0x20000022ff057230 */ /* 0x000fe20000004100 */
[----:B------:R-:W-:Y:S01]  /*12f80*/  F2FP.F16.E4M3.UNPACK_B R6, R6.H1 ;  /* 0x00000006ff06723e */ /* 0x000fe200030006ff */
[----:B------:R-:W-:Y:S02]  /*12f90*/  HADD2.F32 R43, -RZ, R12.H1_H1 ;  /* 0x3000000cff2b7230 */ /* 0x000fe40000004100 */
[----:B------:R-:W-:Y:S01]  /*12fa0*/  FMUL.FTZ R12, R45, R4 ;  /* 0x000000042d0c7220 */ /* 0x000fe20000410000 */
[----:B------:R-:W-:Y:S02]  /*12fb0*/  HADD2.F32 R44, -RZ, R28.H0_H0 ;  /* 0x2000001cff2c7230 */ /* 0x000fe40000004100 */
[----:B------:R-:W-:Y:S01]  /*12fc0*/  FMUL.FTZ R41, R48, R5 ;  /* 0x0000000530297220 */ /* 0x000fe20000410000 */
[----:B------:R-:W-:-:S02]  /*12fd0*/  HADD2.F32 R21, -RZ, R21.H1_H1 ;  /* 0x30000015ff157230 */ /* 0x000fc40000004100 */
[C---:B------:R-:W-:Y:S01]  /*12fe0*/  FMUL.FTZ R4, R43.reuse, R4 ;  /* 0x000000042b047220 */ /* 0x040fe20000410000 */
[----:B------:R-:W-:Y:S02]  /*12ff0*/  HADD2.F32 R0, -RZ, R25.H0_H0 ;  /* 0x20000019ff007230 */ /* 0x000fe40000004100 */
[C---:B------:R-:W-:Y:S01]  /*13000*/  FMUL.FTZ R5, R44.reuse, R5 ;  /* 0x000000052c057220 */ /* 0x040fe20000410000 */
[----:B------:R-:W-:Y:S02]  /*13010*/  HADD2.F32 R34, -RZ, R34.H1_H1 ;  /* 0x30000022ff227230 */ /* 0x000fe40000004100 */
[-C--:B------:R-:W-:Y:S01]  /*13020*/  FFMA.FTZ R12, R43, R21.reuse, -R12 ;  /* 0x000000152b0c7223 */ /* 0x080fe2000001080c */
[----:B------:R-:W-:Y:S01]  /*13030*/  FFMA.FTZ R21, R45, R21, R4 ;  /* 0x000000152d157223 */ /* 0x000fe20000010004 */
[-C--:B------:R-:W-:Y:S01]  /*13040*/  FFMA.FTZ R41, R44, R0.reuse, -R41 ;  /* 0x000000002c297223 */ /* 0x080fe20000010829 */
[----:B------:R-:W-:Y:S01]  /*13050*/  FFMA.FTZ R43, R48, R0, R5 ;  /* 0x00000000302b7223 */ /* 0x000fe20000010005 */
[----:B------:R-:W-:Y:S01]  /*13060*/  F2FP.F16.E4M3.UNPACK_B R44, R36 ;  /* 0x00000024ff2c723e */ /* 0x000fe200020006ff */
[----:B------:R-:W-:Y:S01]  /*13070*/  HADD2.F32 R45, -RZ, R28.H1_H1 ;  /* 0x3000001cff2d7230 */ /* 0x000fe20000004100 */
[-C--:B------:R-:W-:Y:S01]  /*13080*/  F2FP.F16.E4M3.UNPACK_B R26, R10.reuse ;  /* 0x0000000aff1a723e */ /* 0x080fe200020006ff */
[----:B------:R-:W-:Y:S01]  /*13090*/  HADD2.F32 R48, -RZ, R47.H0_H0 ;  /* 0x2000002fff307230 */ /* 0x000fe20000004100 */
[----:B------:R-:W-:Y:S01]  /*130a0*/  F2FP.F16.E4M3.UNPACK_B R10, R10.H1 ;  /* 0x0000000aff0a723e */ /* 0x000fe200030006ff */
[----:B------:R-:W-:-:S02]  /*130b0*/  HADD2.F32 R4, -RZ, R33.H0_H0 ;  /* 0x20000021ff047230 */ /* 0x000fc40000004100 */
[----:B------:R-:W-:Y:S01]  /*130c0*/  FMUL.FTZ R36, R45, R34 ;  /* 0x000000222d247220 */ /* 0x000fe20000410000 */
[----:B------:R-:W-:Y:S01]  /*130d0*/  HADD2.F32 R49, -RZ, R46.H1_H1 ;  /* 0x3000002eff317230 */ /* 0x000fe20000004100 */
[----:B------:R-:W-:Y:S01]  /*130e0*/  F2FP.F16.E4M3.UNPACK_B R29, R7 ;  /* 0x00000007ff1d723e */ /* 0x000fe200020006ff */
[----:B------:R-:W-:Y:S02]  /*130f0*/  HADD2.F32 R25, -RZ, R25.H1_H1 ;  /* 0x30000019ff197230 */ /* 0x000fe40000004100 */
[----:B------:R-:W-:Y:S01]  /*13100*/  FMUL.FTZ R5, R48, R4 ;  /* 0x0000000430057220 */ /* 0x000fe20000410000 */
[----:B------:R-:W-:Y:S02]  /*13110*/  HADD2.F32 R46, -RZ, R44.H0_H0 ;  /* 0x2000002cff2e7230 */ /* 0x000fe40000004100 */
[C---:B------:R-:W-:Y:S01]  /*13120*/  FMUL.FTZ R28, R49.reuse, R34 ;  /* 0x00000022311c7220 */ /* 0x040fe20000410000 */
[----:B------:R-:W-:Y:S02]  /*13130*/  HADD2.F32 R0, -RZ, R24.H0_H0 ;  /* 0x20000018ff007230 */ /* 0x000fe40000004100 */
[----:B------:R-:W-:Y:S01]  /*13140*/  FFMA.FTZ R36, R49, R25, R36 ;  /* 0x0000001931247223 */ /* 0x000fe20000010024 */
[----:B------:R-:W-:Y:S01]  /*13150*/  F2FP.F16.E4M3.UNPACK_B R49, R14.H1 ;  /* 0x0000000eff31723e */ /* 0x000fe200030006ff */
[----:B------:R-:W-:Y:S01]  /*13160*/  FMUL.FTZ R13, R46, R4 ;  /* 0x000000042e0d7220 */ /* 0x000fe20000410000 */
[----:B------:R-:W-:-:S02]  /*13170*/  HADD2.F32 R4, -RZ, R6.H0_H0 ;  /* 0x20000006ff047230 */ /* 0x000fc40000004100 */
[-C--:B------:R-:W-:Y:S01]  /*13180*/  FFMA.FTZ R5, R46, R0.reuse, -R5 ;  /* 0x000000002e057223 */ /* 0x080fe20000010805 */
[----:B------:R-:W-:Y:S01]  /*13190*/  F2FP.F16.E4M3.UNPACK_B R46, R3.H1 ;  /* 0x00000003ff2e723e */ /* 0x000fe200030006ff */
[----:B------:R-:W-:Y:S01]  /*131a0*/  FFMA.FTZ R13, R48, R0, R13 ;  /* 0x00000000300d7223 */ /* 0x000fe2000001000d */
[----:B------:R-:W-:Y:S02]  /*131b0*/  HADD2.F32 R52, -RZ, R49.H0_H0 ;  /* 0x20000031ff347230 */ /* 0x000fe40000004100 */
[----:B------:R-:W-:Y:S01]  /*131c0*/  FFMA.FTZ R34, R45, R25, -R28 ;  /* 0x000000192d227223 */ /* 0x000fe2000001081c */
[----:B------:R-:W-:Y:S01]  /*131d0*/  HADD2.F32 R50, -RZ, R47.H1_H1 ;  /* 0x3000002fff327230 */ /* 0x000fe20000004100 */
[----:B------:R-:W-:Y:S01]  /*131e0*/  F2FP.F16.E4M3.UNPACK_B R7, R7.H1 ;  /* 0x00000007ff07723e */ /* 0x000fe200030006ff */
[----:B------:R-:W-:Y:S02]  /*131f0*/  HADD2.F32 R48, -RZ, R46.H0_H0 ;  /* 0x2000002eff307230 */ /* 0x000fe40000004100 */
[----:B------:R-:W-:Y:S01]  /*13200*/  FMUL.FTZ R45, R52, R4 ;  /* 0x00000004342d7220 */ /* 0x000fe20000410000 */
[----:B------:R-:W-:Y:S01]  /*13210*/  HADD2.F32 R33, -RZ, R33.H1_H1 ;  /* 0x30000021ff217230 */ /* 0x000fe20000004100 */
[----:B------:R-:W-:Y:S01]  /*13220*/  F2FP.F16.E4M3.UNPACK_B R27, R11 ;  /* 0x0000000bff1b723e */ /* 0x000fe200020006ff */
[----:B------:R-:W-:-:S02]  /*13230*/  HADD2.F32 R44, -RZ, R44.H1_H1 ;  /* 0x3000002cff2c7230 */ /* 0x000fc40000004100 */
[----:B------:R-:W-:Y:S01]  /*13240*/  FMUL.FTZ R47, R48, R4 ;  /* 0x00000004302f7220 */ /* 0x000fe20000410000 */
[----:B------:R-:W-:Y:S02]  /*13250*/  HADD2.F32 R0, -RZ, R10.H0_H0 ;  /* 0x2000000aff007230 */ /* 0x000fe40000004100 */
[-C--:B------:R-:W-:Y:S01]  /*13260*/  FMUL.FTZ R25, R50, R33.reuse ;  /* 0x0000002132197220 */ /* 0x080fe20000410000 */
[----:B------:R-:W-:Y:S02]  /*13270*/  HADD2.F32 R24, -RZ, R24.H1_H1 ;  /* 0x30000018ff187230 */ /* 0x000fe40000004100 */
[----:B------:R-:W-:Y:S01]  /*13280*/  FMUL.FTZ R33, R44, R33 ;  /* 0x000000212c217220 */ /* 0x000fe20000410000 */
[----:B------:R-:W-:Y:S02]  /*13290*/  HADD2.F32 R6, -RZ, R6.H1_H1 ;  /* 0x30000006ff067230 */ /* 0x000fe40000004100 */
[-C--:B------:R-:W-:Y:S01]  /*132a0*/  FFMA.FTZ R45, R48, R0.reuse, -R45 ;  /* 0x00000000302d7223 */ /* 0x080fe2000001082d */
[----:B------:R-:W-:Y:S01]  /*132b0*/  FFMA.FTZ R47, R52, R0, R47 ;  /* 0x00000000342f7223 */ /* 0x000fe2000001002f */
[----:B------:R-:W-:-:S02]  /*132c0*/  HADD2.F32 R46, -RZ, R46.H1_H1 ;  /* 0x3000002eff2e7230 */ /* 0x000fc40000004100 */
[----:B------:R-:W-:Y:S01]  /*132d0*/  FFMA.FTZ R28, R44, R24, -R25 ;  /* 0x000000182c1c7223 */ /* 0x000fe20000010819 */
[----:B------:R-:W-:Y:S01]  /*132e0*/  HADD2.F32 R0, -RZ, R49.H1_H1 ;  /* 0x30000031ff007230 */ /* 0x000fe20000004100 */
[----:B------:R-:W-:Y:S01]  /*132f0*/  F2FP.F16.E4M3.UNPACK_B R48, R14 ;  /* 0x0000000eff30723e */ /* 0x000fe200020006ff */
[----:B------:R-:W-:Y:S01]  /*13300*/  FFMA.FTZ R24, R50, R24, R33 ;  /* 0x0000001832187223 */ /* 0x000fe20000010021 */
[----:B------:R-:W-:Y:S01]  /*13310*/  F2FP.F16.E4M3.UNPACK_B R44, R3 ;  /* 0x00000003ff2c723e */ /* 0x000fe200020006ff */
[----:B------:R-:W-:Y:S02]  /*13320*/  HADD2.F32 R10, -RZ, R10.H1_H1 ;  /* 0x3000000aff0a7230 */ /* 0x000fe40000004100 */
[-C--:B------:R-:W-:Y:S01]  /*13330*/  FMUL.FTZ R33, R46, R6.reuse ;  /* 0x000000062e217220 */ /* 0x080fe20000410000 */
[----:B------:R-:W-:Y:S01]  /*13340*/  FMUL.FTZ R25, R0, R6 ;  /* 0x0000000600197220 */ /* 0x000fe20000410000 */
[----:B------:R-:W-:Y:S01]  /*13350*/  HADD2.F32 R50, -RZ, R48.H0_H0 ;  /* 0x20000030ff327230 */ /* 0x000fe20000004100 */
[----:B------:R-:W-:Y:S01]  /*13360*/  F2FP.F16.E4M3.UNPACK_B R11, R11.H1 ;  /* 0x0000000bff0b723e */ /* 0x000fe200030006ff */
[----:B------:R-:W-:-:S02]  /*13370*/  HADD2.F32 R3, -RZ, R35.H0_H0 ;  /* 0x20000023ff037230 */ /* 0x000fc40000004100 */
[-C--:B------:R-:W-:Y:S01]  /*13380*/  FFMA.FTZ R14, R0, R10.reuse, R33 ;  /* 0x0000000a000e7223 */ /* 0x080fe20000010021 */
[----:B------:R-:W-:Y:S02]  /*13390*/  HADD2.F32 R6, -RZ, R44.H0_H0 ;  /* 0x2000002cff067230 */ /* 0x000fe40000004100 */
[----:B------:R-:W-:Y:S01]  /*133a0*/  FFMA.FTZ R4, R46, R10, -R25 ;  /* 0x0000000a2e047223 */ /* 0x000fe20000010819 */
[----:B------:R-:W-:Y:S02]  /*133b0*/  HADD2.F32 R0, -RZ, R26.H0_H0 ;  /* 0x2000001aff007230 */ /* 0x000fe40000004100 */
[-C--:B------:R-:W-:Y:S01]  /*133c0*/  FMUL.FTZ R25, R50, R3.reuse ;  /* 0x0000000332197220 */ /* 0x080fe20000410000 */
[----:B------:R-:W-:Y:S02]  /*133d0*/  HADD2.F32 R48, -RZ, R48.H1_H1 ;  /* 0x30000030ff307230 */ /* 0x000fe40000004100 */
[----:B------:R-:W-:Y:S01]  /*133e0*/  FMUL.FTZ R3, R6, R3 ;  /* 0x0000000306037220 */ /* 0x000fe20000410000 */
[----:B------:R-:W-:-:S02]  /*133f0*/  HADD2.F32 R35, -RZ, R35.H1_H1 ;  /* 0x30000023ff237230 */ /* 0x000fc40000004100 */
[-C--:B------:R-:W-:Y:S01]  /*13400*/  FFMA.FTZ R6, R6, R0.reuse, -R25 ;  /* 0x0000000006067223 */ /* 0x080fe20000010819 */
[----:B------:R-:W-:Y:S01]  /*13410*/  HADD2.F32 R44, -RZ, R44.H1_H1 ;  /* 0x3000002cff2c7230 */ /* 0x000fe20000004100 */
[----:B------:R-:W-:Y:S01]  /*13420*/  F2FP.F16.E4M3.UNPACK_B R46, R15.H1 ;  /* 0x0000000fff2e723e */ /* 0x000fe200030006ff */
[----:B------:R-:W-:Y:S02]  /*13430*/  HADD2.F32 R26, -RZ, R26.H1_H1 ;  /* 0x3000001aff1a7230 */ /* 0x000fe40000004100 */
[-C--:B------:R-:W-:Y:S01]  /*13440*/  FMUL.FTZ R25, R48, R35.reuse ;  /* 0x0000002330197220 */ /* 0x080fe20000410000 */
[----:B------:R-:W-:Y:S01]  /*13450*/  FFMA.FTZ R10, R50, R0, R3 ;  /* 0x00000000320a7223 */ /* 0x000fe20000010003 */
[----:B------:R-:W-:Y:S01]  /*13460*/  F2FP.F16.E4M3.UNPACK_B R0, R38.H1 ;  /* 0x00000026ff00723e */ /* 0x000fe200030006ff */
[C---:B------:R-:W-:Y:S01]  /*13470*/  FMUL.FTZ R35, R44.reuse, R35 ;  /* 0x000000232c237220 */ /* 0x040fe20000410000 */
[----:B------:R-:W-:Y:S01]  /*13480*/  FFMA.FTZ R25, R44, R26, -R25 ;  /* 0x0000001a2c197223 */ /* 0x000fe20000010819 */
[----:B------:R-:W-:Y:S01]  /*13490*/  HADD2.F32 R44, -RZ, R46.H0_H0 ;  /* 0x2000002eff2c7230 */ /* 0x000fe20000004100 */
[----:B------:R-:W-:Y:S01]  /*134a0*/  F2FP.SATFINITE.E4M3.F32.PACK_AB_MERGE_C R37, R37, R40, RZ ;  /* 0x000000282525723e */ /* 0x000fe200048070ff */
[----:B------:R-:W-:-:S02]  /*134b0*/  HADD2.F32 R3, -RZ, R7.H0_H0 ;  /* 0x20000007ff037230 */ /* 0x000fc40000004100 */
[----:B------:R-:W-:Y:S01]  /*134c0*/  FFMA.FTZ R35, R48, R26, R35 ;  /* 0x0000001a30237223 */ /* 0x000fe20000010023 */
[--C-:B------:R-:W-:Y:S01]  /*134d0*/  HADD2.F32 R26, -RZ, R0.reuse.H0_H0 ;  /* 0x20000000ff1a7230 */ /* 0x100fe20000004100 */
[----:B------:R-:W-:Y:S01]  /*134e0*/  F2FP.F16.E4M3.UNPACK_B R48, R38 ;  /* 0x00000026ff30723e */ /* 0x000fe200020006ff */
        /* <DEDUP_REMOVED lines=8> */
[----:B------:R-:W-:Y:S02]  /*13570*/  HADD2.F32 R11, -RZ, R11.H1_H1 ;  /* 0x3000000bff0b7230 */ /* 0x000fe40000004100 */
[----:B------:R-:W-:Y:S01]  /*13580*/  FFMA.FTZ R44, R44, R0, R3 ;  /* 0x000000002c2c7223 */ /* 0x000fe20000010003 */
[----:B------:R-:W-:Y:S01]  /*13590*/  F2FP.F16.E4M3.UNPACK_B R0, R15 ;  /* 0x0000000fff00723e */ /* 0x000fe200020006ff */
[-C--:B------:R-:W-:Y:S01]  /*135a0*/  FMUL.FTZ R26, R51, R7.reuse ;  /* 0x00000007331a7220 */ /* 0x080fe20000410000 */
[C---:B------:R-:W-:Y:S01]  /*135b0*/  FMUL.FTZ R38, R49.reuse, R7 ;  /* 0x0000000731267220 */ /* 0x040fe20000410000 */
[--C-:B------:R-:W-:Y:S01]  /*135c0*/  HADD2.F32 R50, -RZ, R48.reuse.H0_H0 ;  /* 0x20000030ff327230 */ /* 0x100fe20000004100 */
[----:B------:R-:W-:Y:S01]  /*135d0*/  F2FP.SATFINITE.E4M3.F32.PACK_AB_MERGE_C R45, R4, R45, RZ ;  /* 0x0000002d042d723e */ /* 0x000fe200048070ff */
[----:B------:R-:W-:Y:S01]  /*135e0*/  FFMA.FTZ R46, R49, R11, -R26 ;  /* 0x0000000b312e7223 */ /* 0x000fe2000001081a */
[----:B------:R-:W-:-:S02]  /*135f0*/  HADD2.F32 R15, -RZ, R48.H1_H1 ;  /* 0x30000030ff0f7230 */ /* 0x000fc40000004100 */
[----:B------:R-:W-:Y:S01]  /*13600*/  FFMA.FTZ R11, R51, R11, R38 ;  /* 0x0000000b330b7223 */ /* 0x000fe20000010026 */
[--C-:B------:R-:W-:Y:S01]  /*13610*/  HADD2.F32 R3, -RZ, R29.reuse.H0_H0 ;  /* 0x2000001dff037230 */ /* 0x100fe20000004100 */
[----:B------:R-:W-:Y:S01]  /*13620*/  F2FP.SATFINITE.E4M3.F32.PACK_AB_MERGE_C R39, R39, R42, RZ ;  /* 0x0000002a2727723e */ /* 0x000fe200048070ff */
[--C-:B------:R-:W-:Y:S01]  /*13630*/  HADD2.F32 R48, -RZ, R0.reuse.H0_H0 ;  /* 0x20000000ff307230 */ /* 0x100fe20000004100 */
[----:B------:R-:W-:Y:S01]  /*13640*/  F2FP.SATFINITE.E4M3.F32.PACK_AB_MERGE_C R33, R46, R33, RZ ;  /* 0x000000212e21723e */ /* 0x000fe200048070ff */
[----:B------:R-:W-:Y:S01]  /*13650*/  HADD2.F32 R49, -RZ, R0.H1_H1 ;  /* 0x30000000ff317230 */ /* 0x000fe20000004100 */
[----:B------:R-:W-:Y:S01]  /*13660*/  F2FP.SATFINITE.E4M3.F32.PACK_AB_MERGE_C R36, R36, R43, RZ ;  /* 0x0000002b2424723e */ /* 0x000fe200048070ff */
[----:B------:R-:W-:Y:S02]  /*13670*/  HADD2.F32 R29, -RZ, R29.H1_H1 ;  /* 0x3000001dff1d7230 */ /* 0x000fe40000004100 */
[----:B------:R-:W-:Y:S01]  /*13680*/  FMUL.FTZ R7, R48, R3 ;  /* 0x0000000330077220 */ /* 0x000fe20000410000 */
[----:B------:R-:W-:-:S02]  /*13690*/  HADD2.F32 R0, -RZ, R27.H0_H0 ;  /* 0x2000001bff007230 */ /* 0x000fc40000004100 */
[C---:B------:R-:W-:Y:S01]  /*136a0*/  FMUL.FTZ R3, R50.reuse, R3 ;  /* 0x0000000332037220 */ /* 0x040fe20000410000 */
[----:B------:R-:W-:Y:S02]  /*136b0*/  HADD2.F32 R27, -RZ, R27.H1_H1 ;  /* 0x3000001bff1b7230 */ /* 0x000fe40000004100 */
[-C--:B------:R-:W-:Y:S01]  /*136c0*/  FMUL.FTZ R26, R49, R29.reuse ;  /* 0x0000001d311a7220 */ /* 0x080fe20000410000 */
[C---:B------:R-:W-:Y:S01]  /*136d0*/  FMUL.FTZ R38, R15.reuse, R29 ;  /* 0x0000001d0f267220 */ /* 0x040fe20000410000 */
[-C--:B------:R-:W-:Y:S01]  /*136e0*/  FFMA.FTZ R7, R50, R0.reuse, -R7 ;  /* 0x0000000032077223 */ /* 0x080fe20000010807 */
[----:B------:R-:W-:Y:S01]  /*136f0*/  FFMA.FTZ R3, R48, R0, R3 ;  /* 0x0000000030037223 */ /* 0x000fe20000010003 */
[-C--:B------:R-:W-:Y:S01]  /*13700*/  FFMA.FTZ R26, R15, R27.reuse, -R26 ;  /* 0x0000001b0f1a7223 */ /* 0x080fe2000001081a */
[----:B------:R-:W-:Y:S01]  /*13710*/  FFMA.FTZ R38, R49, R27, R38 ;  /* 0x0000001b31267223 */ /* 0x000fe20000010026 */
[----:B------:R-:W-:Y:S02]  /*13720*/  F2FP.SATFINITE.E4M3.F32.PACK_AB_MERGE_C R14, R14, R47, RZ ;  /* 0x0000002f0e0e723e */ /* 0x000fe400048070ff */
[----:B------:R-:W-:-:S02]  /*13730*/  F2FP.SATFINITE.E4M3.F32.PACK_AB_MERGE_C R11, R11, R44, RZ ;  /* 0x0000002c0b0b723e */ /* 0x000fc400048070ff */
[----:B------:R-:W-:Y:S02]  /*13740*/  F2FP.SATFINITE.E4M3.F32.PACK_AB_MERGE_C R4, R12, R9, R37 ;  /* 0x000000090c04723e */ /* 0x000fe40004807025 */
        /* <DEDUP_REMOVED lines=9> */
.L_x_414:
[----:B------:R-:W-:Y:S05]  /*137e0*/  BSYNC B0 ;  /* 0x0000000000007941 */ /* 0x000fea0003800000 */
.L_x_392:
[----:B------:R-:W-:Y:S01]  /*137f0*/  @!PT LDS RZ, [RZ] ;  /* 0x00000000fffff984 */ /* 0x000fe20000000800 */
[----:B------:R-:W-:Y:S01]  /*13800*/  @!PT LDS RZ, [RZ] ;  /* 0x00000000fffff984 */ /* 0x000fe20000000800 */
[----:B------:R-:W-:Y:S01]  /*13810*/  @!PT LDS RZ, [RZ] ;  /* 0x00000000fffff984 */ /* 0x000fe20000000800 */
[----:B------:R-:W-:Y:S01]  /*13820*/  @!PT LDS RZ, [RZ] ;  /* 0x00000000fffff984 */ /* 0x000fe20000000800 */
[----:B------:R1:W-:Y:S06]  /*13830*/  MEMBAR.ALL.CTA ;  /* 0x0000000000007992 */ /* 0x0003ec0000008000 */
[----:B-1----:R-:W1:Y:S01]  /*13840*/  FENCE.VIEW.ASYNC.S ;  /* 0x00000000000073c6 */ /* 0x002e620000000000 */
[----:B------:R-:W-:Y:S05]  /*13850*/  WARPSYNC.ALL ;  /* 0x0000000000007948 */ /* 0x000fea0003800000 */
[----:B-1----:R-:W-:Y:S06]  /*13860*/  BAR.SYNC.DEFER_BLOCKING 0xd, 0x100 ;  /* 0x0344000000007b1d */ /* 0x002fec0000010000 */
.L_x_390:
[----:B01----:R-:W-:-:S04]  /*13870*/  MOV R0, UR47 ;  /* 0x0000002f00007c02 */ /* 0x003fc80008000f00 */
[----:B------:R-:W-:-:S13]  /*13880*/  ISETP.NE.AND P0, PT, R0, 0x3, PT ;  /* 0x000000030000780c */ /* 0x000fda0003f05270 */
[----:B------:R-:W-:Y:S05]  /*13890*/  @!P0 BRA `(.L_x_429) ;  /* 0x0000000000048947 */ /* 0x000fea0003800000 */
[----:B------:R-:W-:Y:S01]  /*138a0*/  BPT.TRAP 0x1 ;  /* 0x000000040000795c */ /* 0x000fe20000300000 */
.L_x_429:
[----:B------:R-:W2:Y:S01]  /*138b0*/  LDL R3, [R1] ;  /* 0x0000000001037983 */ /* 0x000ea20000100800 */
[----:B------:R-:W-:Y:S01]  /*138c0*/  IMAD R0, R152, 0x8, R19 ;  /* 0x0000000898007824 */ /* 0x000fe200078e0213 */
[----:B--2---:R-:W-:-:S04]  /*138d0*/  SHF.L.U32 R3, R3, 0x1f, RZ ;  /* 0x0000001f03037819 */ /* 0x004fc800000006ff */
[----:B------:R0:W1:Y:S01]  /*138e0*/  SYNCS.PHASECHK.TRANS64.TRYWAIT P1, [R0+URZ+0x38830], R3 ;  /* 0x03883003000075a7 */ /* 0x000062000802017f */
[----:B------:R-:W-:Y:S05]  /*138f0*/  @!P0 BRA `(.L_x_430) ;  /* 0x0000000000048947 */ /* 0x000fea0003800000 */
[----:B------:R-:W-:Y:S01]  /*13900*/  BPT.TRAP 0x1 ;  /* 0x000000040000795c */ /* 0x000fe20000300000 */
.L_x_430:
[----:B------:R-:W-:Y:S02]  /*13910*/  LOP3.LUT R31, R31, 0xffffff80, RZ, 0xc0, !PT ;  /* 0xffffff801f1f7812 */ /* 0x000fe400078ec0ff */
[----:B---34-:R-:W-:-:S03]  /*13920*/  MOV R5, 0xfffffffe ;  /* 0xfffffffe00057802 */ /* 0x018fc60000000f00 */
[----:B------:R-:W-:-:S05]  /*13930*/  IMAD.IADD R31, R30, 0x1, -R31 ;  /* 0x000000011e1f7824 */ /* 0x000fca00078e0a1f */
[----:B------:R-:W-:-:S04]  /*13940*/  SHF.R.S32.HI R4, RZ, 0x1f, R31 ;  /* 0x0000001fff047819 */ /* 0x000fc8000001141f */
[----:B------:R-:W-:-:S04]  /*13950*/  LEA.HI R4, R4, R31, RZ, 0x2 ;  /* 0x0000001f04047211 */ /* 0x000fc800078f10ff */
[----:B------:R-:W-:-:S05]  /*13960*/  LOP3.LUT R4, R4, 0x7ffffffc, RZ, 0xc0, !PT ;  /* 0x7ffffffc04047812 */ /* 0x000fca00078ec0ff */
[----:B------:R-:W-:Y:S01]  /*13970*/  IMAD.IADD R4, R31, 0x1, -R4 ;  /* 0x000000011f047824 */ /* 0x000fe200078e0a04 */
[----:B-1----:R-:W-:Y:S06]  /*13980*/  @P1 BRA `(.L_x_431) ;  /* 0x0000000000081947 */ /* 0x002fec0003800000 */
[----:B------:R-:W1:Y:S02]  /*13990*/  SYNCS.PHASECHK.TRANS64.TRYWAIT P1, [R0+URZ+0x38830], R3 ;  /* 0x03883003000075a7 */ /* 0x000e64000802017f */
[----:B-1----:R-:W-:Y:S05]  /*139a0*/  @!P1 BRA `(.L_x_432) ;  /* 0x0000011400289947 */ /* 0x002fea0003800000 */
.L_x_431:
[----:B------:R-:W2:Y:S01]  /*139b0*/  S2R R6, SR_TID.X ;  /* 0x0000000000067919 */ /* 0x000ea20000002100 */
[----:B------:R-:W-:Y:S05]  /*139c0*/  WARPSYNC.ALL ;  /* 0x0000000000007948 */ /* 0x000fea0003800000 */
[----:B------:R-:W-:Y:S01]  /*139d0*/  IMAD.MOV.U32 R151, RZ, RZ, RZ ;  /* 0x000000ffff977224 */ /* 0x000fe200078e00ff */
[----:B--2---:R-:W-:-:S04]  /*139e0*/  LOP3.LUT R6, R6, 0x7f, RZ, 0xc0, !PT ;  /* 0x0000007f06067812 */ /* 0x004fc800078ec0ff */
[----:B------:R-:W-:Y:S01]  /*139f0*/  ISETP.NE.AND P1, PT, R6, RZ, PT ;  /* 0x000000ff0600720c */ /* 0x000fe20003f25270 */
[----:B------:R-:W-:Y:S01]  /*13a00*/  IMAD R6, R4, R5, 0x80 ;  /* 0x0000008004067424 */ /* 0x000fe200078e0205 */
[----:B01----:R-:W-:Y:S01]  /*13a10*/  IADD3 R3, R19, 0x28400, RZ ;  /* 0x0002840013037810 */ /* 0x003fe20007ffe0ff */
[----:B------:R-:W-:Y:S01]  /*13a20*/  IMAD.MOV.U32 R5, RZ, RZ, 0x40000040 ;  /* 0x40000040ff057424 */ /* 0x000fe200078e00ff */
[----:B------:R-:W-:Y:S01]  /*13a30*/  R2UR UR12, R32 ;  /* 0x00000000200c72ca */ /* 0x000fe200000e0000 */
[----:B------:R-:W-:Y:S01]  /*13a40*/  UMOV UR13, 0x40000040 ;  /* 0x40000040000d7882 */ /* 0x000fe20000000000 */
[----:B------:R-:W-:Y:S01]  /*13a50*/  SHF.R.U32.HI R3, RZ, 0x4, R3 ;  /* 0x00000004ff037819 */ /* 0x000fe20000011603 */
[----:B-----5:R-:W-:Y:S01]  /*13a60*/  WARPGROUP.ARRIVE ;  /* 0x00000000000079c5 */ /* 0x020fe20000000000 */
[----:B------:R-:W-:Y:S01]  /*13a70*/  R2UR UR15, R5 ;  /* 0x00000000050f72ca */ /* 0x000fe200000e0000 */
[----:B------:R-:W-:Y:S01]  /*13a80*/  IMAD.MOV.U32 R9, RZ, RZ, 0x40000040 ;  /* 0x40000040ff097424 */ /* 0x000fe200078e00ff */
[----:B------:R-:W-:Y:S01]  /*13a90*/  LOP3.LUT R3, R3, 0x3fff, RZ, 0xc0, !PT ;  /* 0x00003fff03037812 */ /* 0x000fe200078ec0ff */
[----:B------:R-:W-:Y:S01]  /*13aa0*/  UMOV UR9, 0x40000040 ;  /* 0x4000004000097882 */ /* 0x000fe20000000000 */
[----:B------:R-:W-:Y:S01]  /*13ab0*/  UMOV UR5, 0x40000040 ;  /* 0x4000004000057882 */ /* 0x000fe20000000000 */
[----:B------:R-:W-:Y:S01]  /*13ac0*/  UMOV UR17, 0x40000040 ;  /* 0x4000004000117882 */ /* 0x000fe20000000000 */
[----:B------:R-:W-:Y:S01]  /*13ad0*/  LOP3.LUT R13, R3, 0x10000, RZ, 0xfc, !PT ;  /* 0x00010000030d7812 */ /* 0x000fe200078efcff */
[----:B------:R-:W-:Y:S01]  /*13ae0*/  UMOV UR21, 0x40000040 ;  /* 0x4000004000157882 */ /* 0x000fe20000000000 */
[----:B------:R-:W-:Y:S01]  /*13af0*/  R2UR UR11, R9 ;  /* 0x00000000090b72ca */ /* 0x000fe200000e0000 */
[----:B------:R-:W-:Y:S01]  /*13b00*/  ULOP3.LUT UR12, UR12, 0x10000, URZ, 0xfc, !UPT ;  /* 0x000100000c0c7892 */ /* 0x000fe2000f8efc3f */
[----:B------:R-:W-:Y:S01]  /*13b10*/  MOV R9, 0x40000040 ;  /* 0x4000004000097802 */ /* 0x000fe20000000f00 */
[----:B------:R-:W-:Y:S01]  /*13b20*/  IMAD R4, R152, 0x800, R13 ;  /* 0x0000080098047824 */ /* 0x000fe200078e020d */
[----:B------:R-:W-:Y:S01]  /*13b30*/  UMOV UR25, 0x40000040 ;  /* 0x4000004000197882 */ /* 0x000fe20000000000 */
[----:B------:R-:W-:Y:S01]  /*13b40*/  UIADD3 UR8, UR12, 0x2, URZ ;  /* 0x000000020c087890 */ /* 0x000fe2000fffe03f */
[----:B------:R-:W-:Y:S01]  /*13b50*/  R2UR UR7, R9 ;  /* 0x00000000090772ca */ /* 0x000fe200000e0000 */
[----:B------:R-:W-:Y:S01]  /*13b60*/  UIADD3 UR4, UR12, 0x4, URZ ;  /* 0x000000040c047890 */ /* 0x000fe2000fffe03f */
[C---:B------:R-:W-:Y:S01]  /*13b70*/  R2UR UR14, R4.reuse ;  /* 0x00000000040e72ca */ /* 0x040fe200000e0000 */
[----:B------:R-:W-:Y:S01]  /*13b80*/  IMAD.MOV.U32 R9, RZ, RZ, 0x40000040 ;  /* 0x40000040ff097424 */ /* 0x000fe200078e00ff */
[----:B------:R-:W-:Y:S01]  /*13b90*/  IADD3 R8, R4, 0x2, RZ ;  /* 0x0000000204087810 */ /* 0x000fe20007ffe0ff */
[----:B------:R-:W-:Y:S01]  /*13ba0*/  UIADD3 UR16, UR12, 0x6, URZ ;  /* 0x000000060c107890 */ /* 0x000fe2000fffe03f */
[----:B------:R-:W-:Y:S01]  /*13bb0*/  IMAD.MOV.U32 R5, RZ, RZ, 0x40000040 ;  /* 0x40000040ff057424 */ /* 0x000fe200078e00ff */
[----:B------:R-:W-:Y:S01]  /*13bc0*/  UIADD3 UR20, UR12, 0x400, URZ ;  /* 0x000004000c147890 */ /* 0x000fe2000fffe03f */
[----:B------:R-:W-:Y:S01]  /*13bd0*/  R2UR UR10, R8 ;  /* 0x00000000080a72ca */ /* 0x000fe200000e0000 */
[----:B------:R-:W-:Y:S01]  /*13be0*/  VIADD R8, R4, 0x4 ;  /* 0x0000000404087836 */ /* 0x000fe20000000000 */
[----:B------:R-:W-:Y:S01]  /*13bf0*/  R2UR UR19, R9 ;  /* 0x00000000091372ca */ /* 0x000fe200000e0000 */
[----:B------:R-:W-:Y:S01]  /*13c00*/  IMAD.MOV.U32 R9, RZ, RZ, 0x40000040 ;  /* 0x40000040ff097424 */ /* 0x000fe200078e00ff */
[----:B------:R-:W-:Y:S01]  /*13c10*/  UIADD3 UR24, UR12, 0x402, URZ ;  /* 0x000004020c187890 */ /* 0x000fe2000fffe03f */
[----:B------:R-:W-:Y:S01]  /*13c20*/  R2UR UR35, R5 ;  /* 0x00000000052372ca */ /* 0x000fe200000e0000 */
[----:B------:R-:W-:-:S02]  /*13c30*/  UIADD3 UR28, UR12, 0x404, URZ ;  /* 0x000004040c1c7890 */ /* 0x000fc4000fffe03f */
[----:B------:R-:W-:Y:S01]  /*13c40*/  QGMMA.64x128x32.F32.E4M3.E4M3 R24, gdesc[UR12], RZ, !UPT, gsb0 ;  /* 0x01e000000c1879f3 */ /* 0x000fe2000c0008ff */
[----:B------:R-:W-:Y:S01]  /*13c50*/  R2UR UR6, R8 ;  /* 0x00000000080672ca */ /* 0x000fe200000e0000 */
[----:B------:R-:W-:Y:S01]  /*13c60*/  VIADD R8, R4, 0x6 ;  /* 0x0000000604087836 */ /* 0x000fe20000000000 */
[----:B------:R-:W-:Y:S01]  /*13c70*/  R2UR UR23, R9 ;  /* 0x00000000091772ca */ /* 0x000fe200000e0000 */
[----:B------:R-:W-:Y:S01]  /*13c80*/  UMOV UR29, 0x40000040 ;  /* 0x40000040001d7882 */ /* 0x000fe20000000000 */
[----:B------:R-:W-:Y:S01]  /*13c90*/  MOV R9, 0x40000040 ;  /* 0x4000004000097802 */ /* 0x000fe20000000f00 */
[----:B------:R-:W-:Y:S01]  /*13ca0*/  UIADD3 UR32, UR12, 0x406, URZ ;  /* 0x000004060c207890 */ /* 0x000fe2000fffe03f */
[----:B------:R-:W-:Y:S01]  /*13cb0*/  R2UR UR18, R8 ;  /* 0x00000000081272ca */ /* 0x000fe200000e0000 */
[----:B------:R-:W-:Y:S01]  /*13cc0*/  UMOV UR33, 0x40000040 ;  /* 0x4000004000217882 */ /* 0x000fe20000000000 */
[----:B------:R-:W-:Y:S01]  /*13cd0*/  IADD3 R8, R4, 0x400, RZ ;  /* 0x0000040004087810 */ /* 0x000fe20007ffe0ff */
[----:B------:R-:W-:Y:S01]  /*13ce0*/  IMAD.IADD R6, R6, 0x1, R127 ;  /* 0x0000000106067824 */ /* 0x000fe200078e027f */
[----:B------:R-:W-:Y:S01]  /*13cf0*/  R2UR UR27, R9 ;  /* 0x00000000091b72ca */ /* 0x000fe200000e0000 */
[----:B------:R-:W-:Y:S01]  /*13d00*/  IMAD.MOV.U32 R9, RZ, RZ, 0x40000040 ;  /* 0x40000040ff097424 */ /* 0x000fe200078e00ff */
[----:B------:R-:W-:Y:S01]  /*13d10*/  R2UR UR22, R8 ;  /* 0x00000000081672ca */ /* 0x000fe200000e0000 */
[----:B------:R-:W-:Y:S01]  /*13d20*/  VIADD R8, R4, 0x402 ;  /* 0x0000040204087836 */ /* 0x000fe20000000000 */
[----:B------:R-:W-:Y:S01]  /*13d30*/  ULDC UR48, c[0x0][0x988] ;  /* 0x0002620000307ab9 */ /* 0x000fe20000000800 */
[----:B------:R-:W-:Y:S01]  /*13d40*/  IMAD R6, R153, -0x80, R6 ;  /* 0xffffff8099067824 */ /* 0x000fe200078e0206 */
[----:B------:R-:W-:Y:S01]  /*13d50*/  R2UR UR31, R9 ;  /* 0x00000000091f72ca */ /* 0x000fe200000e0000 */
[----:B------:R-:W-:Y:S01]  /*13d60*/  @!P1 VIADD R0, R0, 0x38840 ;  /* 0x0003884000009836 */ /* 0x000fe20000000000 */
[----:B------:R-:W-:Y:S01]  /*13d70*/  R2UR UR26, R8 ;  /* 0x00000000081a72ca */ /* 0x000fe200000e0000 */
[C---:B------:R-:W-:Y:S01]  /*13d80*/  VIADD R8, R4.reuse, 0x404 ;  /* 0x0000040404087836 */ /* 0x040fe20000000000 */
[----:B------:R-:W-:Y:S01]  /*13d90*/  IADD3 R4, R4, 0x406, RZ ;  /* 0x0000040604047810 */ /* 0x000fe20007ffe0ff */
[--C-:B------:R-:W-:Y:S01]  /*13da0*/  IMAD.MOV.U32 R150, RZ, RZ, R151.reuse ;  /* 0x000000ffff967224 */ /* 0x100fe200078e0097 */
[----:B------:R-:W-:Y:S01]  /*13db0*/  ISETP.GT.AND P2, PT, R6, RZ, PT ;  /* 0x000000ff0600720c */ /* 0x000fe20003f44270 */
[--C-:B------:R-:W-:Y:S01]  /*13dc0*/  IMAD.MOV.U32 R148, RZ, RZ, R151.reuse ;  /* 0x000000ffff947224 */ /* 0x100fe200078e0097 */
[----:B------:R-:W-:Y:S01]  /*13dd0*/  R2UR UR30, R8 ;  /* 0x00000000081e72ca */ /* 0x000fe200000e0000 */
[--C-:B------:R-:W-:Y:S01]  /*13de0*/  IMAD.MOV.U32 R144, RZ, RZ, R151.reuse ;  /* 0x000000ffff907224 */ /* 0x100fe200078e0097 */
[----:B------:R-:W-:Y:S01]  /*13df0*/  R2UR UR34, R4 ;  /* 0x00000000042272ca */ /* 0x000fe200000e0000 */
[--C-:B------:R-:W-:Y:S01]  /*13e00*/  IMAD.MOV.U32 R142, RZ, RZ, R151.reuse ;  /* 0x000000ffff8e7224 */ /* 0x100fe200078e0097 */
[C---:B------:R-:W-:Y:S01]  /*13e10*/  ISETP.GT.AND P3, PT, R6.reuse, 0x1, PT ;  /* 0x000000010600780c */ /* 0x040fe20003f64270 */
[--C-:B------:R-:W-:Y:S01]  /*13e20*/  IMAD.MOV.U32 R138, RZ, RZ, R151.reuse ;  /* 0x000000ffff8a7224 */ /* 0x100fe200078e0097 */
[C---:B------:R-:W-:Y:S01]  /*13e30*/  ISETP.GT.AND P4, PT, R6.reuse, 0x8, PT ;  /* 0x000000080600780c */ /* 0x040fe20003f84270 */
[--C-:B------:R-:W-:Y:S01]  /*13e40*/  IMAD.MOV.U32 R136, RZ, RZ, R151.reuse ;  /* 0x000000ffff887224 */ /* 0x100fe200078e0097 */
[----:B------:R-:W-:Y:S01]  /*13e50*/  ISETP.GT.AND P5, PT, R6, 0x9, PT ;  /* 0x000000090600780c */ /* 0x000fe20003fa4270 */
[--C-:B------:R-:W-:Y:S01]  /*13e60*/  IMAD.MOV.U32 R132, RZ, RZ, R151.reuse ;  /* 0x000000ffff847224 */ /* 0x100fe200078e0097 */
[----:B------:R-:W-:Y:S01]  /*13e70*/  @!P1 PRMT R0, RZ, 0x654, R0 ;  /* 0x00000654ff009816 */ /* 0x000fe20000000000 */
[--C-:B------:R-:W-:Y:S01]  /*13e80*/  IMAD.MOV.U32 R130, RZ, RZ, R151.reuse ;  /* 0x000000ffff827224 */ /* 0x100fe200078e0097 */
[-C--:B------:R-:W-:Y:S01]  /*13e90*/  MOV R149, R151.reuse ;  /* 0x0000009700957202 */ /* 0x080fe20000000f00 */
        /* <DEDUP_REMOVED lines=19> */
[----:B------:R-:W-:Y:S01]  /*13fd0*/  MOV R92, R151 ;  /* 0x00000097005c7202 */ /* 0x000fe20000000f00 */
[----:B------:R-:W-:-:S02]  /*13fe0*/  IMAD.MOV.U32 R96, RZ, RZ, R151 ;  /* 0x000000ffff607224 */ /* 0x000fc400078e0097 */
[--C-:B------:R-:W-:Y:S02]  /*13ff0*/  IMAD.MOV.U32 R94, RZ, RZ, R151.reuse ;  /* 0x000000ffff5e7224 */ /* 0x100fe400078e0097 */
[--C-:B------:R-:W-:Y:S02]  /*14000*/  IMAD.MOV.U32 R90, RZ, RZ, R151.reuse ;  /* 0x000000ffff5a7224 */ /* 0x100fe400078e0097 */
[----:B------:R-:W-:Y:S01]  /*14010*/  IMAD.MOV.U32 R88, RZ, RZ, R151 ;  /* 0x000000ffff587224 */ /* 0x000fe200078e0097 */
[----:B------:R-:W-:Y:S02]  /*14020*/  WARPGROUP.DEPBAR.LE gsb0, 0x0 ;  /* 0x00008000000079c5 */ /* 0x000fe40000010000 */
[----:B------:R-:W-:-:S06]  /*14030*/  WARPGROUP.ARRIVE ;  /* 0x00000000000079c5 */ /* 0x000fcc0000000000 */
[----:B------:R-:W-:Y:S03]  /*14040*/  QGMMA.64x128x32.F32.E4M3.E4M3 R24, gdesc[UR8], R24, gsb0 ;  /* 0x01e00000081879f3 */ /* 0x000fe60008000818 */
[----:B------:R-:W-:Y:S02]  /*14050*/  WARPGROUP.DEPBAR.LE gsb0, 0x0 ;  /* 0x00008000000079c5 */ /* 0x000fe40000010000 */
[----:B------:R-:W-:-:S07]  /*14060*/  WARPGROUP.ARRIVE ;  /* 0x00000000000079c5 */ /* 0x000fce0000000000 */
[----:B------:R-:W-:Y:S01]  /*14070*/  QGMMA.64x128x32.F32.E4M3.E4M3 R24, gdesc[UR4], R24, gsb0 ;  /* 0x01e00000041879f3 */ /* 0x000fe20008000818 */
[----:B------:R-:W-:Y:S02]  /*14080*/  ULDC UR6, c[0x0][0x988] ;  /* 0x0002620000067ab9 */ /* 0x000fe40000000800 */
[----:B------:R-:W-:Y:S01]  /*14090*/  MOV R166, UR6 ;  /* 0x0000000600a67c02 */ /* 0x000fe20008000f00 */
[----:B------:R-:W-:Y:S02]  /*140a0*/  WARPGROUP.DEPBAR.LE gsb0, 0x0 ;  /* 0x00008000000079c5 */ /* 0x000fe40000010000 */
[----:B------:R-:W-:-:S06]  /*140b0*/  WARPGROUP.ARRIVE ;  /* 0x00000000000079c5 */ /* 0x000fcc0000000000 */
        /* <DEDUP_REMOVED lines=45> */
[----:B0-----:R-:W-:Y:S01]  /*14390*/  FSEL R8, R25, -INF , P3 ;  /* 0xff80000019087808 */ /* 0x001fe20001800000 */
[C---:B------:R-:W-:Y:S01]  /*143a0*/  FMUL.FTZ R52, R2.reuse, R52 ;  /* 0x0000003402347220 */ /* 0x040fe20000410000 */
[C---:B------:R-:W-:Y:S01]  /*143b0*/  FMUL.FTZ R47, R2.reuse, R47 ;  /* 0x0000002f022f7220 */ /* 0x040fe20000410000 */
[C---:B------:R-:W-:Y:S01]  /*143c0*/  FMUL.FTZ R50, R2.reuse, R50 ;  /* 0x0000003202327220 */ /* 0x040fe20000410000 */
[C---:B------:R-:W-:Y:S01]  /*143d0*/  FMUL.FTZ R53, R2.reuse, R53 ;  /* 0x0000003502357220 */ /* 0x040fe20000410000 */
[C---:B------:R-:W-:Y:S01]  /*143e0*/  FMUL.FTZ R56, R2.reuse, R56 ;  /* 0x0000003802387220 */ /* 0x040fe20000410000 */
[----:B------:R-:W-:Y:S01]  /*143f0*/  FMUL.FTZ R54, R2, R54 ;  /* 0x0000003602367220 */ /* 0x000fe20000410000 */
[----:B------:R-:W0:Y:S01]  /*14400*/  MUFU.TANH R29, R29 ;  /* 0x0000001d001d7308 */ /* 0x000e220000002400 */
[----:B-1----:R-:W-:Y:S01]  /*14410*/  FSEL R89, R28, -INF , P4 ;  /* 0xff8000001c597808 */ /* 0x002fe20002000000 */
[C---:B------:R-:W-:Y:S01]  /*14420*/  FMUL.FTZ R57, R2.reuse, R57 ;  /* 0x0000003902397220 */ /* 0x040fe20000410000 */
[C---:B------:R-:W-:Y:S01]  /*14430*/  FMUL.FTZ R60, R2.reuse, R60 ;  /* 0x0000003c023c7220 */ /* 0x040fe20000410000 */
[C---:B------:R-:W-:Y:S01]  /*14440*/  FMUL.FTZ R55, R2.reuse, R55 ;  /* 0x0000003702377220 */ /* 0x040fe20000410000 */
[C---:B------:R-:W-:Y:S01]  /*14450*/  FMUL.FTZ R58, R2.reuse, R58 ;  /* 0x0000003a023a7220 */ /* 0x040fe20000410000 */
[C---:B------:R-:W-:Y:S01]  /*14460*/  FMUL.FTZ R61, R2.reuse, R61 ;  /* 0x0000003d023d7220 */ /* 0x040fe20000410000 */
[C---:B------:R-:W-:Y:S01]  /*14470*/  FMUL.FTZ R64, R2.reuse, R64 ;  /* 0x0000004002407220 */ /* 0x040fe20000410000 */
[----:B------:R-:W1:Y:S01]  /*14480*/  MUFU.TANH R4, R27 ;  /* 0x0000001b00047308 */ /* 0x000e620000002400 */
[----:B--2---:R-:W-:Y:S01]  /*14490*/  FSEL R3, R3, -INF , P2 ;  /* 0xff80000003037808 */ /* 0x004fe20001000000 */
[C---:B------:R-:W-:Y:S01]  /*144a0*/  FMUL.FTZ R59, R2.reuse, R59 ;  /* 0x0000003b023b7220 */ /* 0x040fe20000410000 */
[C---:B------:R-:W-:Y:S01]  /*144b0*/  FMUL.FTZ R62, R2.reuse, R62 ;  /* 0x0000003e023e7220 */ /* 0x040fe20000410000 */
[C---:B------:R-:W-:Y:S01]  /*144c0*/  FMUL.FTZ R65, R2.reuse, R65 ;  /* 0x0000004102417220 */ /* 0x040fe20000410000 */
[C---:B------:R-:W-:Y:S01]  /*144d0*/  FMUL.FTZ R68, R2.reuse, R68 ;  /* 0x0000004402447220 */ /* 0x040fe20000410000 */
[C---:B------:R-:W-:Y:S01]  /*144e0*/  FMUL.FTZ R63, R2.reuse, R63 ;  /* 0x0000003f023f7220 */ /* 0x040fe20000410000 */
[C---:B------:R-:W-:Y:S01]  /*144f0*/  FMUL.FTZ R66, R2.reuse, R66 ;  /* 0x0000004202427220 */ /* 0x040fe20000410000 */
[----:B------:R-:W-:Y:S01]  /*14500*/  MUFU.TANH R32, R32 ;  /* 0x0000002000207308 */ /* 0x000fe20000002400 */
        /* <DEDUP_REMOVED lines=9> */
[----:B------:R-:W-:Y:S01]  /*145a0*/  FMUL.FTZ R77, R2, R77 ;  /* 0x0000004d024d7220 */ /* 0x000fe20000410000 */
[----:B------:R-:W-:Y:S01]  /*145b0*/  ISETP.GT.AND P3, PT, R6, 0x11, PT ;  /* 0x000000110600780c */ /* 0x000fe20003f64270 */
        /* <DEDUP_REMOVED lines=14> */
[----:B------:R-:W-:Y:S01]  /*146a0*/  FMUL.FTZ R87, R2, R87 ;  /* 0x0000005702577220 */ /* 0x000fe20000410000 */
[----:B------:R0:W-:Y:S05]  /*146b0*/  @!P1 SYNCS.ARRIVE.TRANS64.RED.A1T0 RZ, [R0+URZ], RZ ;  /* 0x000000ff00ff99a7 */ /* 0x0001ea000810043f */
[----:B------:R-:W2:Y:S01]  /*146c0*/  MUFU.TANH R33, R33 ;  /* 0x0000002100217308 */ /* 0x000ea20000002400 */
[----:B-1----:R-:W-:-:S02]  /*146d0*/  FSEL R5, R5, -INF , P4 ;  /* 0xff80000005057808 */ /* 0x002fc40002000000 */
[----:B------:R-:W-:-:S05]  /*146e0*/  ISETP.GT.AND P4, PT, R6, 0x18, PT ;  /* 0x000000180600780c */ /* 0x000fca0003f84270 */
[----:B------:R1:W-:Y:S08]  /*146f0*/  MUFU.TANH R51, R67 ;  /* 0x0000004300337308 */ /* 0x0003f00000002400 */
[----:B------:R-:W3:Y:S01]  /*14700*/  MUFU.TANH R7, R31 ;  /* 0x0000001f00077308 */ /* 0x000ee20000002400 */
[----:B-1----:R-:W-:Y:S02]  /*14710*/  FSEL R67, R24, -INF , P2 ;  /* 0xff80000018437808 */ /* 0x002fe40001000000 */
[----:B------:R-:W-:-:S02]  /*14720*/  ISETP.GT.AND P2, PT, R6, 0x10, PT ;  /* 0x000000100600780c */ /* 0x000fc40003f44270 */
[----:B------:R-:W-:Y:S02]  /*14730*/  FMNMX.FTZ R10, R67, R8, !PT ;  /* 0x00000008430a7209 */ /* 0x000fe40007810000 */
[----:B------:R-:W-:Y:S01]  /*14740*/  FSEL R93, R32, -INF , P2 ;  /* 0xff800000205d7808 */ /* 0x000fe20001000000 */
[----:B------:R-:W1:Y:S01]  /*14750*/  MUFU.TANH R36, R36 ;  /* 0x0000002400247308 */ /* 0x000e620000002400 */
[----:B------:R-:W-:Y:S02]  /*14760*/  FMNMX.FTZ R10, R89, R10, !PT ;  /* 0x0000000a590a7209 */ /* 0x000fe40007810000 */
[----:B--2---:R-:W-:Y:S02]  /*14770*/  FSEL R95, R33, -INF , P3 ;  /* 0xff800000215f7808 */ /* 0x004fe40001800000 */
[----:B------:R-:W-:Y:S02]  /*14780*/  FMNMX.FTZ R10, R91, R10, !PT ;  /* 0x0000000a5b0a7209 */ /* 0x000fe40007810000 */
[----:B------:R-:W-:Y:S01]  /*14790*/  ISETP.GT.AND P3, PT, R6, 0x21, PT ;  /* 0x000000210600780c */ /* 0x000fe20003f64270 */
[----:B------:R-:W2:Y:S01]  /*147a0*/  MUFU.TANH R9, R34 ;  /* 0x0000002200097308 */ /* 0x000ea20000002400 */
[----:B------:R-:W-:-:S02]  /*147b0*/  FMNMX.FTZ R10, R93, R10, !PT ;  /* 0x0000000a5d0a7209 */ /* 0x000fc40007810000 */
[----:B---3--:R-:W-:Y:S02]  /*147c0*/  FSEL R7, R7, -INF , P5 ;  /* 0xff80000007077808 */ /* 0x008fe40002800000 */
[----:B------:R-:W-:Y:S02]  /*147d0*/  ISETP.GT.AND P5, PT, R6, 0x19, PT ;  /* 0x000000190600780c */ /* 0x000fe40003fa4270 */
[----:B------:R-:W-:Y:S01]  /*147e0*/  FMNMX.FTZ R10, R95, R10, !PT ;  /* 0x0000000a5f0a7209 */ /* 0x000fe20007810000 */
[----:B------:R-:W3:Y:S01]  /*147f0*/  MUFU.TANH R37, R37 ;  /* 0x0000002500257308 */ /* 0x000ee20000002400 */
[----:B-1----:R-:W-:-:S04]  /*14800*/  FSEL R97, R36, -INF , P4 ;  /* 0xff80000024617808 */ /* 0x002fc80002000000 */
[----:B------:R-:W-:-:S03]  /*14810*/  FMNMX.FTZ R10, R97, R10, !PT ;  /* 0x0000000a610a7209 */ /* 0x000fc60007810000 */
[----:B------:R-:W1:Y:S01]  /*14820*/  MUFU.TANH R40, R40 ;  /* 0x0000002800287308 */ /* 0x000e620000002400 */
[----:B--2---:R-:W-:Y:S02]  /*14830*/  FSEL R9, R9, -INF , P2 ;  /* 0xff80000009097808 */ /* 0x004fe40001000000 */
[----:B------:R-:W-:-:S05]  /*14840*/  ISETP.GT.AND P2, PT, R6, 0x20, PT ;  /* 0x000000200600780c */ /* 0x000fca0003f44270 */
[----:B------:R-:W2:Y:S01]  /*14850*/  MUFU.TANH R15, R38 ;  /* 0x00000026000f7308 */ /* 0x000ea20000002400 */
[----:B---3--:R-:W-:-:S04]  /*14860*/  FSEL R99, R37, -INF , P5 ;  /* 0xff80000025637808 */ /* 0x008fc80002800000 */
[----:B------:R-:W-:-:S03]  /*14870*/  FMNMX.FTZ R10, R99, R10, !PT ;  /* 0x0000000a630a7209 */ /* 0x000fc60007810000 */
        /* <DEDUP_REMOVED lines=10> */
[----:B-1----:R-:W-:Y:S02]  /*14920*/  FSEL R21, R21, -INF , P5 ;  /* 0xff80000015157808 */ /* 0x002fe40002800000 */
[----:B------:R-:W-:-:S05]  /*14930*/  ISETP.GT.AND P5, PT, R6, 0x29, PT ;  /* 0x000000290600780c */ /* 0x000fca0003fa4270 */
[----:B------:R-:W1:Y:S01]  /*14940*/  MUFU.TANH R45, R45 ;  /* 0x0000002d002d7308 */ /* 0x000e620000002400 */
[----:B--2---:R-:W-:-:S04]  /*14950*/  FSEL R105, R44, -INF , P4 ;  /* 0xff8000002c697808 */ /* 0x004fc80002000000 */
[----:B------:R-:W-:-:S03]  /*14960*/  FMNMX.FTZ R10, R105, R10, !PT ;  /* 0x0000000a690a7209 */ /* 0x000fc60007810000 */
[----:B------:R-:W2:Y:S01]  /*14970*/  MUFU.TANH R27, R43 ;  /* 0x0000002b001b7308 */ /* 0x000ea20000002400 */
[----:B---3--:R-:W-:Y:S02]  /*14980*/  FSEL R25, R42, -INF , P2 ;  /* 0xff8000002a197808 */ /* 0x008fe40001000000 */
[----:B------:R-:W-:-:S05]  /*14990*/  ISETP.GT.AND P2, PT, R6, 0x30, PT ;  /* 0x000000300600780c */ /* 0x000fca0003f44270 */
[----:B------:R-:W3:Y:S01]  /*149a0*/  MUFU.TANH R48, R48 ;  /* 0x0000003000307308 */ /* 0x000ee20000002400 */
[----:B-1----:R-:W-:-:S04]  /*149b0*/  FSEL R107, R45, -INF , P5 ;  /* 0xff8000002d6b7808 */ /* 0x002fc80002800000 */
[----:B------:R-:W-:-:S03]  /*149c0*/  FMNMX.FTZ R10, R107, R10, !PT ;  /* 0x0000000a6b0a7209 */ /* 0x000fc60007810000 */
[----:B------:R-:W1:Y:S01]  /*149d0*/  MUFU.TANH R46, R46 ;  /* 0x0000002e002e7308 */ /* 0x000e620000002400 */
[----:B--2---:R-:W-:Y:S02]  /*149e0*/  FSEL R27, R27, -INF , P3 ;  /* 0xff8000001b1b7808 */ /* 0x004fe40001800000 */
[----:B------:R-:W-:-:S04]  /*149f0*/  ISETP.GT.AND P3, PT, R6, 0x31, PT ;  /* 0x000000310600780c */ /* 0x000fc80003f64270 */
[----:B------:R-:W-:Y:S01]  /*14a00*/  FSEL R35, R35, -INF , P3 ;  /* 0xff80000023237808 */ /* 0x000fe20001800000 */
[----:B------:R-:W2:Y:S01]  /*14a10*/  MUFU.TANH R49, R49 ;  /* 0x0000003100317308 */ /* 0x000ea20000002400 */
[----:B---3--:R-:W-:-:S04]  /*14a20*/  FSEL R109, R48, -INF , P2 ;  /* 0xff800000306d7808 */ /* 0x008fc80001000000 */
[----:B------:R-:W-:-:S03]  /*14a30*/  FMNMX.FTZ R10, R109, R10, !PT ;  /* 0x0000000a6d0a7209 */ /* 0x000fc60007810000 */
[----:B------:R-:W3:Y:S01]  /*14a40*/  MUFU.TANH R31, R47 ;  /* 0x0000002f001f7308 */ /* 0x000ee20000002400 */
[----:B-1----:R-:W-:Y:S02]  /*14a50*/  FSEL R29, R46, -INF , P4 ;  /* 0xff8000002e1d7808 */ /* 0x002fe40002000000 */
[----:B------:R-:W-:-:S05]  /*14a60*/  ISETP.GT.AND P4, PT, R6, 0x38, PT ;  /* 0x000000380600780c */ /* 0x000fca0003f84270 */
[----:B------:R-:W1:Y:S01]  /*14a70*/  MUFU.TANH R52, R52 ;  /* 0x0000003400347308 */ /* 0x000e620000002400 */
[----:B--2---:R-:W-:Y:S02]  /*14a80*/  FSEL R111, R49, -INF , P3 ;  /* 0xff800000316f7808 */ /* 0x004fe40001800000 */
[----:B------:R-:W-:Y:S02]  /*14a90*/  ISETP.GT.AND P3, PT, R6, 0x41, PT ;  /* 0x000000410600780c */ /* 0x000fe40003f64270 */
        /* <DEDUP_REMOVED lines=61> */
[----:B-1----:R-:W-:Y:S01]  /*14e70*/  FSEL R133, R72, -INF , P2 ;  /* 0xff80000048857808 */ /* 0x002fe20001000000 */
[----:B------:R-:W-:-:S03]  /*14e80*/  IMAD.MOV.U32 R72, RZ, RZ, R151 ;  /* 0x000000ffff487224 */ /* 0x000fc600078e0097 */
[----:B------:R-:W-:-:S03]  /*14e90*/  FMNMX.FTZ R10, R133, R10, !PT ;  /* 0x0000000a850a7209 */ /* 0x000fc60007810000 */
[----:B------:R-:W1:Y:S01]  /*14ea0*/  MUFU.TANH R55, R71 ;  /* 0x0000004700377308 */ /* 0x000e620000002400 */
[----:B--2---:R-:W-:Y:S01]  /*14eb0*/  FSEL R53, R70, -INF , P4 ;  /* 0xff80000046357808 */ /* 0x004fe20002000000 */
[----:B------:R-:W-:Y:S01]  /*14ec0*/  IMAD.MOV.U32 R70, RZ, RZ, R151 ;  /* 0x000000ffff467224 */ /* 0x000fe200078e0097 */
[----:B------:R-:W-:-:S05]  /*14ed0*/  ISETP.GT.AND P4, PT, R6, 0x68, PT ;  /* 0x000000680600780c */ /* 0x000fca0003f84270 */
[----:B------:R-:W2:Y:S01]  /*14ee0*/  MUFU.TANH R76, R76 ;  /* 0x0000004c004c7308 */ /* 0x000ea20000002400 */
[----:B---3--:R-:W-:-:S04]  /*14ef0*/  FSEL R135, R73, -INF , P3 ;  /* 0xff80000049877808 */ /* 0x008fc80001800000 */
[----:B------:R-:W-:-:S03]  /*14f00*/  FMNMX.FTZ R10, R135, R10, !PT ;  /* 0x0000000a870a7209 */ /* 0x000fc60007810000 */
[----:B------:R3:W4:Y:S01]  /*14f10*/  MUFU.TANH R59, R74 ;  /* 0x0000004a003b7308 */ /* 0x0007220000002400 */
[----:B-1----:R-:W-:Y:S02]  /*14f20*/  FSEL R55, R55, -INF , P5 ;  /* 0xff80000037377808 */ /* 0x002fe40002800000 */
[----:B------:R-:W-:-:S05]  /*14f30*/  ISETP.GT.AND P5, PT, R6, 0x69, PT ;  /* 0x000000690600780c */ /* 0x000fca0003fa4270 */
[----:B------:R-:W1:Y:S01]  /*14f40*/  MUFU.TANH R77, R77 ;  /* 0x0000004d004d7308 */ /* 0x000e620000002400 */
[----:B--2---:R-:W-:Y:S01]  /*14f50*/  FSEL R137, R76, -INF , P4 ;  /* 0xff8000004c897808 */ /* 0x004fe20002000000 */
[----:B------:R-:W-:Y:S01]  /*14f60*/  IMAD.MOV.U32 R76, RZ, RZ, R151 ;  /* 0x000000ffff4c7224 */ /* 0x000fe200078e0097 */
[----:B---3--:R-:W-:Y:S02]  /*14f70*/  MOV R74, R151 ;  /* 0x00000097004a7202 */ /* 0x008fe40000000f00 */
[----:B------:R-:W-:-:S03]  /*14f80*/  FMNMX.FTZ R10, R137, R10, !PT ;  /* 0x0000000a890a7209 */ /* 0x000fc60007810000 */
[----:B------:R-:W2:Y:S01]  /*14f90*/  MUFU.TANH R75, R75 ;  /* 0x0000004b004b7308 */ /* 0x000ea20000002400 */
[----:B----4-:R-:W-:Y:S02]  /*14fa0*/  FSEL R59, R59, -INF , P2 ;  /* 0xff8000003b3b7808 */ /* 0x010fe40001000000 */
[----:B------:R-:W-:-:S05]  /*14fb0*/  ISETP.GT.AND P2, PT, R6, 0x70, PT ;  /* 0x000000700600780c */ /* 0x000fca0003f44270 */
[----:B------:R-:W3:Y:S01]  /*14fc0*/  MUFU.TANH R80, R80 ;  /* 0x0000005000507308 */ /* 0x000ee20000002400 */
[----:B-1----:R-:W-:-:S04]  /*14fd0*/  FSEL R139, R77, -INF , P5 ;  /* 0xff8000004d8b7808 */ /* 0x002fc80002800000 */
[----:B------:R-:W-:-:S03]  /*14fe0*/  FMNMX.FTZ R10, R139, R10, !PT ;  /* 0x0000000a8b0a7209 */ /* 0x000fc60007810000 */
[----:B------:R1:W4:Y:S01]  /*14ff0*/  MUFU.TANH R63, R78 ;  /* 0x0000004e003f7308 */ /* 0x0003220000002400 */
[----:B--2---:R-:W-:Y:S02]  /*15000*/  FSEL R61, R75, -INF , P3 ;  /* 0xff8000004b3d7808 */ /* 0x004fe40001800000 */
[----:B------:R-:W-:-:S05]  /*15010*/  ISETP.GT.AND P3, PT, R6, 0x71, PT ;  /* 0x000000710600780c */ /* 0x000fca0003f64270 */
[----:B------:R-:W2:Y:S01]  /*15020*/  MUFU.TANH R81, R81 ;  /* 0x0000005100517308 */ /* 0x000ea20000002400 */
[----:B---3--:R-:W-:Y:S01]  /*15030*/  FSEL R141, R80, -INF , P2 ;  /* 0xff800000508d7808 */ /* 0x008fe20001000000 */
[----:B-1----:R-:W-:Y:S01]  /*15040*/  IMAD.MOV.U32 R78, RZ, RZ, R151 ;  /* 0x000000ffff4e7224 */ /* 0x002fe200078e0097 */
[----:B------:R-:W-:Y:S02]  /*15050*/  MOV R80, R151 ;  /* 0x0000009700507202 */ /* 0x000fe40000000f00 */
[----:B------:R-:W-:-:S03]  /*15060*/  FMNMX.FTZ R10, R141, R10, !PT ;  /* 0x0000000a8d0a7209 */ /* 0x000fc60007810000 */
[----:B------:R-:W1:Y:S01]  /*15070*/  MUFU.TANH R79, R79 ;  /* 0x0000004f004f7308 */ /* 0x000e620000002400 */
[----:B----4-:R-:W-:Y:S02]  /*15080*/  FSEL R63, R63, -INF , P4 ;  /* 0xff8000003f3f7808 */ /* 0x010fe40002000000 */
[----:B------:R-:W-:-:S05]  /*15090*/  ISETP.GT.AND P4, PT, R6, 0x78, PT ;  /* 0x000000780600780c */ /* 0x000fca0003f84270 */
[----:B------:R-:W3:Y:S01]  /*150a0*/  MUFU.TANH R84, R84 ;  /* 0x0000005400547308 */ /* 0x000ee20000002400 */
[----:B--2---:R-:W-:-:S04]  /*150b0*/  FSEL R143, R81, -INF , P3 ;  /* 0xff800000518f7808 */ /* 0x004fc80001800000 */
[----:B------:R-:W-:-:S03]  /*150c0*/  FMNMX.FTZ R10, R143, R10, !PT ;  /* 0x0000000a8f0a7209 */ /* 0x000fc60007810000 */
[----:B------:R-:W2:Y:S01]  /*150d0*/  MUFU.TANH R85, R85 ;  /* 0x0000005500557308 */ /* 0x000ea20000002400 */
[----:B-1----:R-:W-:Y:S02]  /*150e0*/  FSEL R65, R79, -INF , P5 ;  /* 0xff8000004f417808 */ /* 0x002fe40002800000 */
[----:B------:R-:W-:-:S05]  /*150f0*/  ISETP.GT.AND P5, PT, R6, 0x79, PT ;  /* 0x000000790600780c */ /* 0x000fca0003fa4270 */
[----:B------:R-:W-:Y:S01]  /*15100*/  MUFU.TANH R82, R82 ;  /* 0x0000005200527308 */ /* 0x000fe20000002400 */
[----:B---3--:R-:W-:Y:S01]  /*15110*/  FSEL R145, R84, -INF , P4 ;  /* 0xff80000054917808 */ /* 0x008fe20002000000 */
[----:B------:R-:W-:-:S03]  /*15120*/  IMAD.MOV.U32 R84, RZ, RZ, R151 ;  /* 0x000000ffff547224 */ /* 0x000fc600078e0097 */
[----:B------:R-:W-:-:S03]  /*15130*/  FMNMX.FTZ R10, R145, R10, !PT ;  /* 0x0000000a910a7209 */ /* 0x000fc60007810000 */
[----:B------:R-:W1:Y:S01]  /*15140*/  MUFU.TANH R83, R83 ;  /* 0x0000005300537308 */ /* 0x000e620000002400 */
[----:B--2---:R-:W-:-:S04]  /*15150*/  FSEL R147, R85, -INF , P5 ;  /* 0xff80000055937808 */ /* 0x004fc80002800000 */
[----:B------:R-:W-:-:S03]  /*15160*/  FMNMX.FTZ R10, R147, R10, !PT ;  /* 0x0000000a930a7209 */ /* 0x000fc60007810000 */
[----:B------:R-:W-:Y:S02]  /*15170*/  MUFU.TANH R86, R86 ;  /* 0x0000005600567308 */ /* 0x000fe40000002400 */
[----:B------:R-:W2:Y:S06]  /*15180*/  SHFL.BFLY PT, R69, R10, 0x2, 0x1f ;  /* 0x0c401f000a457f89 */ /* 0x000eac00000e0000 */
[----:B------:R-:W3:Y:S01]  /*15190*/  MUFU.TANH R87, R87 ;  /* 0x0000005700577308 */ /* 0x000ee20000002400 */
[----:B--2---:R-:W-:Y:S02]  /*151a0*/  FMNMX.FTZ R69, R10, R69, !PT ;  /* 0x000000450a457209 */ /* 0x004fe40007810000 */
[----:B------:R-:W-:-:S03]  /*151b0*/  FMNMX.FTZ R10, R3, R4, !PT ;  /* 0x00000004030a7209 */ /* 0x000fc60007810000 */
[----:B------:R-:W2:Y:S01]  /*151c0*/  SHFL.BFLY PT, R6, R69, 0x1, 0x1f ;  /* 0x0c201f0045067f89 */ /* 0x000ea200000e0000 */
[----:B------:R-:W-:-:S04]  /*151d0*/  FMNMX.FTZ R10, R5, R10, !PT ;  /* 0x0000000a050a7209 */ /* 0x000fc80007810000 */
[----:B------:R-:W-:-:S04]  /*151e0*/  FMNMX.FTZ R12, R7, R10, !PT ;  /* 0x0000000a070c7209 */ /* 0x000fc80007810000 */
[----:B------:R-:W-:-:S04]  /*151f0*/  FMNMX.FTZ R12, R9, R12, !PT ;  /* 0x0000000c090c7209 */ /* 0x000fc80007810000 */
[----:B------:R-:W-:-:S04]  /*15200*/  FMNMX.FTZ R12, R11, R12, !PT ;  /* 0x0000000c0b0c7209 */ /* 0x000fc80007810000 */
[----:B------:R-:W-:-:S04]  /*15210*/  FMNMX.FTZ R12, R15, R12, !PT ;  /* 0x0000000c0f0c7209 */ /* 0x000fc80007810000 */
[----:B------:R-:W-:Y:S02]  /*15220*/  FMNMX.FTZ R14, R21, R12, !PT ;  /* 0x0000000c150e7209 */ /* 0x000fe40007810000 */
[----:B--2---:R-:W-:Y:S02]  /*15230*/  FMNMX.FTZ R167, R69, R6, !PT ;  /* 0x0000000645a77209 */ /* 0x004fe40007810000 */
[----:B------:R-:W-:Y:S02]  /*15240*/  FMNMX.FTZ R14, R25, R14, !PT ;  /* 0x0000000e190e7209 */ /* 0x000fe40007810000 */
[C---:B------:R-:W-:Y:S01]  /*15250*/  FSETP.NEU.FTZ.AND P6, PT, R167.reuse, -INF , PT ;  /* 0xff800000a700780b */ /* 0x040fe20003fdd000 */
[----:B------:R-:W-:-:S01]  /*15260*/  FFMA.FTZ R6, R167, R166, -8 ;  /* 0xc1000000a7067423 */ /* 0x000fc200000100a6 */
[----:B------:R-:W-:-:S04]  /*15270*/  FMNMX.FTZ R14, R27, R14, !PT ;  /* 0x0000000e1b0e7209 */ /* 0x000fc80007810000 */
[----:B------:R-:W-:Y:S02]  /*15280*/  FMNMX.FTZ R14, R29, R14, !PT ;  /* 0x0000000e1d0e7209 */ /* 0x000fe40007810000 */
[----:B------:R-:W-:Y:S02]  /*15290*/  FSEL R44, R6, RZ, P6 ;  /* 0x000000ff062c7208 */ /* 0x000fe40003000000 */
[----:B------:R-:W-:-:S03]  /*152a0*/  FMNMX.FTZ R20, R31, R14, !PT ;  /* 0x0000000e1f147209 */ /* 0x000fc60007810000 */
[--C-:B------:R-:W-:Y:S01]  /*152b0*/  FFMA.FTZ R97, R97, R166, -R44.reuse ;  /* 0x000000a661617223 */ /* 0x100fe2000001082c */
[----:B------:R-:W-:Y:S01]  /*152c0*/  FMNMX.FTZ R20, R33, R20, !PT ;  /* 0x0000001421147209 */ /* 0x000fe20007810000 */
[-CC-:B------:R-:W-:Y:S01]  /*152d0*/  FFMA.FTZ R73, R99, R166.reuse, -R44.reuse ;  /* 0x000000a663497223 */ /* 0x180fe2000001082c */
[----:B------:R-:W-:-:S01]  /*152e0*/  FFMA.FTZ R101, R101, R166, -R44 ;  /* 0x000000a665657223 */ /* 0x000fc2000001082c */
[----:B------:R2:W-:Y:S01]  /*152f0*/  MUFU.EX2 R12, R97 ;  /* 0x00000061000c7308 */ /* 0x0005e20000000800 */
[----:B------:R-:W-:Y:S01]  /*15300*/  FMNMX.FTZ R20, R35, R20, !PT ;  /* 0x0000001423147209 */ /* 0x000fe20007810000 */
[-CC-:B------:R-:W-:Y:S01]  /*15310*/  FFMA.FTZ R75, R103, R166.reuse, -R44.reuse ;  /* 0x000000a6674b7223 */ /* 0x180fe2000001082c */
[----:B-1----:R-:W-:Y:S01]  /*15320*/  FSEL R99, R83, -INF , P3 ;  /* 0xff80000053637808 */ /* 0x002fe20001800000 */
[--C-:B------:R-:W-:Y:S01]  /*15330*/  FFMA.FTZ R69, R91, R166, -R44.reuse ;  /* 0x000000a65b457223 */ /* 0x100fe2000001082c */
[----:B------:R-:W-:Y:S01]  /*15340*/  FMNMX.FTZ R20, R37, R20, !PT ;  /* 0x0000001425147209 */ /* 0x000fe20007810000 */
[--C-:B------:R-:W-:Y:S01]  /*15350*/  FFMA.FTZ R6, R67, R166, -R44.reuse ;  /* 0x000000a643067223 */ /* 0x100fe2000001082c */
[----:B---3--:R-:W-:Y:S01]  /*15360*/  FSEL R103, R87, -INF , P5 ;  /* 0xff80000057677808 */ /* 0x008fe20002800000 */
[----:B------:R1:W-:Y:S01]  /*15370*/  MUFU.EX2 R14, R101 ;  /* 0x00000065000e7308 */ /* 0x0003e20000000800 */
[----:B------:R-:W-:Y:S01]  /*15380*/  FMNMX.FTZ R24, R39, R20, !PT ;  /* 0x0000001427187209 */ /* 0x000fe20007810000 */
[-CC-:B------:R-:W-:Y:S01]  /*15390*/  FFMA.FTZ R67, R8, R166.reuse, -R44.reuse ;  /* 0x000000a608437223 */ /* 0x180fe2000001082c */
[----:B--2---:R-:W-:Y:S01]  /*153a0*/  FSEL R97, R82, -INF , P2 ;  /* 0xff80000052617808 */ /* 0x004fe20001000000 */
[--C-:B------:R-:W-:Y:S01]  /*153b0*/  FFMA.FTZ R8, R89, R166, -R44.reuse ;  /* 0x000000a659087223 */ /* 0x100fe2000001082c */
[----:B------:R-:W-:Y:S01]  /*153c0*/  FMNMX.FTZ R24, R41, R24, !PT ;  /* 0x0000001829187209 */ /* 0x000fe20007810000 */
[-CC-:B------:R-:W-:Y:S01]  /*153d0*/  FFMA.FTZ R93, R93, R166.reuse, -R44.reuse ;  /* 0x000000a65d5d7223 */ /* 0x180fe2000001082c */
[----:B------:R-:W-:-:S01]  /*153e0*/  FFMA.FTZ R71, R95, R166, -R44 ;  /* 0x000000a65f477223 */ /* 0x000fc2000001082c */
[----:B------:R-:W-:Y:S01]  /*153f0*/  MUFU.EX2 R6, R6 ;  /* 0x0000000600067308 */ /* 0x000fe20000000800 */
[----:B------:R-:W-:Y:S01]  /*15400*/  FMNMX.FTZ R24, R43, R24, !PT ;  /* 0x000000182b187209 */ /* 0x000fe20007810000 */
[-CC-:B------:R-:W-:Y:S01]  /*15410*/  FFMA.FTZ R32, R57, R166.reuse, -R44.reuse ;  /* 0x000000a639207223 */ /* 0x180fe2000001082c */
[----:B-1----:R-:W-:Y:S01]  /*15420*/  FSEL R101, R86, -INF , P4 ;  /* 0xff80000056657808 */ /* 0x002fe20002000000 */
[--C-:B------:R-:W-:Y:S01]  /*15430*/  FFMA.FTZ R105, R105, R166, -R44.reuse ;  /* 0x000000a669697223 */ /* 0x100fe2000001082c */
[----:B------:R-:W-:Y:S01]  /*15440*/  FMNMX.FTZ R24, R45, R24, !PT ;  /* 0x000000182d187209 */ /* 0x000fe20007810000 */
[-CC-:B------:R-:W-:Y:S01]  /*15450*/  FFMA.FTZ R77, R107, R166.reuse, -R44.reuse ;  /* 0x000000a66b4d7223 */ /* 0x180fe2000001082c */
[----:B------:R-:W-:-:S01]  /*15460*/  FFMA.FTZ R109, R109, R166, -R44 ;  /* 0x000000a66d6d7223 */ /* 0x000fc2000001082c */
[----:B------:R-:W-:Y:S01]  /*15470*/  MUFU.EX2 R67, R67 ;  /* 0x0000004300437308 */ /* 0x000fe20000000800 */
[----:B------:R-:W-:Y:S01]  /*15480*/  FMNMX.FTZ R26, R47, R24, !PT ;  /* 0x000000182f1a7209 */ /* 0x000fe20007810000 */
[-CC-:B------:R-:W-:Y:S01]  /*15490*/  FFMA.FTZ R79, R111, R166.reuse, -R44.reuse ;  /* 0x000000a66f4f7223 */ /* 0x180fe2000001082c */
[----:B------:R-:W-:-:S01]  /*154a0*/  FFMA.FTZ R113, R113, R166, -R44 ;  /* 0x000000a671717223 */ /* 0x000fc2000001082c */
        /* <DEDUP_REMOVED lines=12> */
[----:B------:R1:W-:Y:S01]  /*15570*/  MUFU.EX2 R10, R93 ;  /* 0x0000005d000a7308 */ /* 0x0003e20000000800 */
[----:B------:R-:W-:Y:S01]  /*15580*/  FMNMX.FTZ R28, R55, R26, !PT ;  /* 0x0000001a371c7209 */ /* 0x000fe20007810000 */
[-CC-:B------:R-:W-:Y:S01]  /*15590*/  FFMA.FTZ R89, R139, R166.reuse, -R44.reuse ;  /* 0x000000a68b597223 */ /* 0x180fe2000001082c */
[----:B------:R-:W-:-:S01]  /*155a0*/  FFMA.FTZ R40, R141, R166, -R44 ;  /* 0x000000a68d287223 */ /* 0x000fc2000001082c */
[--C-:B------:R-:W-:Y:S01]  /*155b0*/  FFMA.FTZ R143, R143, R166, -R44.reuse ;  /* 0x000000a68f8f7223 */ /* 0x100fe2000001082c */
[----:B------:R-:W-:Y:S01]  /*155c0*/  FMNMX.FTZ R28, R59, R28, !PT ;  /* 0x0000001c3b1c7209 */ /* 0x000fe20007810000 */
[--C-:B------:R-:W-:Y:S01]  /*155d0*/  IMAD.MOV.U32 R141, RZ, RZ, R151.reuse ;  /* 0x000000ffff8d7224 */ /* 0x100fe200078e0097 */
[-C--:B------:R-:W-:Y:S01]  /*155e0*/  MOV R137, R151.reuse ;  /* 0x0000009700897202 */ /* 0x080fe20000000f00 */
[----:B------:R-:W2:Y:S01]  /*155f0*/  MUFU.EX2 R69, R69 ;  /* 0x0000004500457308 */ /* 0x000ea20000000800 */
[----:B------:R-:W-:Y:S01]  /*15600*/  FMNMX.FTZ R28, R61, R28, !PT ;  /* 0x0000001c3d1c7209 */ /* 0x000fe20007810000 */
[----:B-1----:R-:W-:Y:S01]  /*15610*/  FFMA.FTZ R93, R147, R166, -R44 ;  /* 0x000000a6935d7223 */ /* 0x002fe2000001082c */
[--C-:B------:R-:W-:Y:S01]  /*15620*/  IMAD.MOV.U32 R147, RZ, RZ, R151.reuse ;  /* 0x000000ffff937224 */ /* 0x100fe200078e0097 */
[-C--:B------:R-:W-:Y:S01]  /*15630*/  MOV R131, R151.reuse ;  /* 0x0000009700837202 */ /* 0x080fe20000000f00 */
[--C-:B------:R-:W-:Y:S01]  /*15640*/  IMAD.MOV.U32 R139, RZ, RZ, R151.reuse ;  /* 0x000000ffff8b7224 */ /* 0x100fe200078e0097 */
[----:B------:R-:W-:Y:S01]  /*15650*/  FMNMX.FTZ R28, R63, R28, !PT ;  /* 0x0000001c3f1c7209 */ /* 0x000fe20007810000 */
[--C-:B------:R-:W-:Y:S01]  /*15660*/  IMAD.MOV.U32 R129, RZ, RZ, R151.reuse ;  /* 0x000000ffff817224 */ /* 0x100fe200078e0097 */
[----:B------:R-:W-:Y:S01]  /*15670*/  MUFU.EX2 R71, R71 ;  /* 0x0000004700477308 */ /* 0x000fe20000000800 */
[-C--:B------:R-:W-:Y:S01]  /*15680*/  MOV R125, R151.reuse ;  /* 0x00000097007d7202 */ /* 0x080fe20000000f00 */
[--C-:B------:R-:W-:Y:S01]  /*15690*/  IMAD.MOV.U32 R121, RZ, RZ, R151.reuse ;  /* 0x000000ffff797224 */ /* 0x100fe200078e0097 */
[----:B------:R-:W-:Y:S01]  /*156a0*/  FMNMX.FTZ R30, R65, R28, !PT ;  /* 0x0000001c411e7209 */ /* 0x000fe20007810000 */
[--C-:B------:R-:W-:Y:S01]  /*156b0*/  IMAD.MOV.U32 R115, RZ, RZ, R151.reuse ;  /* 0x000000ffff737224 */ /* 0x100fe200078e0097 */
[----:B------:R-:W-:Y:S01]  /*156c0*/  MOV R119, R151 ;  /* 0x0000009700777202 */ /* 0x000fe20000000f00 */
[--C-:B------:R-:W-:Y:S01]  /*156d0*/  IMAD.MOV.U32 R111, RZ, RZ, R151.reuse ;  /* 0x000000ffff6f7224 */ /* 0x100fe200078e0097 */
[----:B------:R-:W-:Y:S01]  /*156e0*/  FMNMX.FTZ R30, R97, R30, !PT ;  /* 0x0000001e611e7209 */ /* 0x000fe20007810000 */
[----:B------:R-:W1:Y:S01]  /*156f0*/  MUFU.EX2 R73, R73 ;  /* 0x0000004900497308 */ /* 0x000e620000000800 */
[----:B--2---:R-:W-:Y:S01]  /*15700*/  F2FP.SATFINITE.E4M3.F32.PACK_AB_MERGE_C R228, R69, R8, RZ ;  /* 0x0000000845e4723e */ /* 0x004fe200048070ff */
[----:B------:R-:W-:Y:S01]  /*15710*/  IMAD.MOV.U32 R82, RZ, RZ, R151 ;  /* 0x000000ffff527224 */ /* 0x000fe200078e0097 */
[----:B------:R-:W-:-:S02]  /*15720*/  FMNMX.FTZ R30, R99, R30, !PT ;  /* 0x0000001e631e7209 */ /* 0x000fc40007810000 */
[----:B------:R-:W-:Y:S02]  /*15730*/  F2FP.SATFINITE.E4M3.F32.PACK_AB_MERGE_C R228, R67, R6, R228 ;  /* 0x0000000643e4723e */ /* 0x000fe400048070e4 */
[----:B------:R-:W-:Y:S01]  /*15740*/  FMNMX.FTZ R30, R101, R30, !PT ;  /* 0x0000001e651e7209 */ /* 0x000fe20007810000 */
[----:B------:R-:W-:Y:S01]  /*15750*/  MUFU.EX2 R75, R75 ;  /* 0x0000004b004b7308 */ /* 0x000fe20000000800 */
[----:B------:R-:W-:Y:S02]  /*15760*/  MOV R107, R151 ;  /* 0x00000097006b7202 */ /* 0x000fe40000000f00 */
[----:B------:R-:W-:Y:S01]  /*15770*/  FMNMX.FTZ R36, R103, R30, !PT ;  /* 0x0000001e67247209 */ /* 0x000fe20007810000 */
[----:B------:R-:W-:-:S01]  /*15780*/  FFMA.FTZ R30, R123, R166, -R44 ;  /* 0x000000a67b1e7223 */ /* 0x000fc2000001082c */
[----:B------:R-:W-:Y:S01]  /*15790*/  IMAD.MOV.U32 R123, RZ, RZ, R151 ;  /* 0x000000ffff7b7224 */ /* 0x000fe200078e0097 */
[----:B------:R-:W-:Y:S02]  /*157a0*/  MOV R86, R151 ;  /* 0x0000009700567202 */ /* 0x000fe40000000f00 */
[----:B------:R-:W2:Y:S01]  /*157b0*/  SHFL.BFLY PT, R87, R36, 0x2, 0x1f ;  /* 0x0c401f0024577f89 */ /* 0x000ea200000e0000 */
[----:B------:R3:W-:Y:S01]  /*157c0*/  MUFU.EX2 R20, R105 ;  /* 0x0000006900147308 */ /* 0x0007e20000000800 */
[----:B-1----:R-:W-:-:S04]  /*157d0*/  F2FP.SATFINITE.E4M3.F32.PACK_AB_MERGE_C R230, R73, R12, RZ ;  /* 0x0000000c49e6723e */ /* 0x002fc800048070ff */
[----:B------:R-:W-:-:S03]  /*157e0*/  F2FP.SATFINITE.E4M3.F32.PACK_AB_MERGE_C R230, R71, R10, R230 ;  /* 0x0000000a47e6723e */ /* 0x000fc600048070e6 */
[----:B------:R-:W1:Y:S01]  /*157f0*/  MUFU.EX2 R77, R77 ;  /* 0x0000004d004d7308 */ /* 0x000e620000000800 */
[----:B---3--:R-:W-:-:S07]  /*15800*/  IMAD.MOV.U32 R105, RZ, RZ, R151 ;  /* 0x000000ffff697224 */ /* 0x008fce00078e0097 */
[----:B------:R3:W-:Y:S01]  /*15810*/  MUFU.EX2 R24, R109 ;  /* 0x0000006d00187308 */ /* 0x0007e20000000800 */
[----:B--2---:R-:W-:Y:S01]  /*15820*/  FMNMX.FTZ R42, R36, R87, !PT ;  /* 0x00000057242a7209 */ /* 0x004fe20007810000 */
[-CC-:B------:R-:W-:Y:S01]  /*15830*/  FFMA.FTZ R36, R133, R166.reuse, -R44.reuse ;  /* 0x000000a685247223 */ /* 0x180fe2000001082c */
[----:B------:R-:W-:-:S05]  /*15840*/  FFMA.FTZ R87, R135, R166, -R44 ;  /* 0x000000a687577223 */ /* 0x000fca000001082c */
[----:B------:R-:W-:Y:S01]  /*15850*/  MUFU.EX2 R79, R79 ;  /* 0x0000004f004f7308 */ /* 0x000fe20000000800 */
[----:B-1----:R-:W-:Y:S01]  /*15860*/  F2FP.SATFINITE.E4M3.F32.PACK_AB_MERGE_C R224, R77, R20, RZ ;  /* 0x000000144de0723e */ /* 0x002fe200048070ff */
[----:B------:R-:W1:Y:S01]  /*15870*/  SHFL.BFLY PT, R91, R42, 0x1, 0x1f ;  /* 0x0c201f002a5b7f89 */ /* 0x000e6200000e0000 */
[--C-:B------:R-:W-:Y:S02]  /*15880*/  IMAD.MOV.U32 R135, RZ, RZ, R151.reuse ;  /* 0x000000ffff877224 */ /* 0x100fe400078e0097 */
[----:B------:R-:W-:Y:S01]  /*15890*/  F2FP.SATFINITE.E4M3.F32.PACK_AB_MERGE_C R224, R75, R14, R224 ;  /* 0x0000000e4be0723e */ /* 0x000fe200048070e0 */
[--C-:B------:R-:W-:Y:S02]  /*158a0*/  IMAD.MOV.U32 R133, RZ, RZ, R151.reuse ;  /* 0x000000ffff857224 */ /* 0x100fe400078e0097 */
[----:B------:R2:W-:Y:S01]  /*158b0*/  MUFU.EX2 R26, R113 ;  /* 0x00000071001a7308 */ /* 0x0005e20000000800 */
[----:B---3--:R-:W-:-:S07]  /*158c0*/  IMAD.MOV.U32 R109, RZ, RZ, R151 ;  /* 0x000000ffff6d7224 */ /* 0x008fce00078e0097 */
[----:B------:R-:W3:Y:S01]  /*158d0*/  MUFU.EX2 R81, R81 ;  /* 0x0000005100517308 */ /* 0x000ee20000000800 */
[----:B--2---:R-:W-:-:S07]  /*158e0*/  MOV R113, R151 ;  /* 0x0000009700717202 */ /* 0x004fce0000000f00 */
[----:B------:R2:W-:Y:S01]  /*158f0*/  MUFU.EX2 R28, R117 ;  /* 0x00000075001c7308 */ /* 0x0005e20000000800 */
[----:B-1----:R-:W-:Y:S01]  /*15900*/  FMNMX.FTZ R200, R42, R91, !PT ;  /* 0x0000005b2ac87209 */ /* 0x002fe20007810000 */
[-C--:B------:R-:W-:Y:S01]  /*15910*/  FFMA.FTZ R42, R145, R166.reuse, -R44 ;  /* 0x000000a6912a7223 */ /* 0x080fe2000001082c */
[----:B------:R-:W-:Y:S02]  /*15920*/  IMAD.MOV.U32 R145, RZ, RZ, R151 ;  /* 0x000000ffff917224 */ /* 0x000fe400078e0097 */
[C---:B------:R-:W-:Y:S01]  /*15930*/  FSETP.NEU.FTZ.AND P2, PT, R200.reuse, -INF , PT ;  /* 0xff800000c800780b */ /* 0x040fe20003f5d000 */
[----:B------:R-:W-:-:S02]  /*15940*/  FFMA.FTZ R46, R200, R166, -8 ;  /* 0xc1000000c82e7423 */ /* 0x000fc400000100a6 */
[----:B------:R-:W-:Y:S01]  /*15950*/  MUFU.EX2 R83, R83 ;  /* 0x0000005300537308 */ /* 0x000fe20000000800 */
[----:B---3--:R-:W-:Y:S01]  /*15960*/  F2FP.SATFINITE.E4M3.F32.PACK_AB_MERGE_C R226, R81, R26, RZ ;  /* 0x0000001a51e2723e */ /* 0x008fe200048070ff */
[----:B--2---:R-:W-:Y:S01]  /*15970*/  IMAD.MOV.U32 R117, RZ, RZ, R151 ;  /* 0x000000ffff757224 */ /* 0x004fe200078e0097 */
[----:B------:R-:W-:-:S02]  /*15980*/  FSEL R46, R46, RZ, P2 ;  /* 0x000000ff2e2e7208 */ /* 0x000fc40001000000 */
[----:B------:R-:W-:Y:S01]  /*15990*/  ISETP.GE.AND P2, PT, R127, 0x81, PT ;  /* 0x000000817f00780c */ /* 0x000fe20003f46270 */
[----:B------:R-:W-:Y:S02]  /*159a0*/  IMAD.MOV.U32 R127, RZ, RZ, R151 ;  /* 0x000000ffff7f7224 */ /* 0x000fe400078e0097 */
[----:B------:R-:W-:Y:S01]  /*159b0*/  MUFU.EX2 R32, R32 ;  /* 0x0000002000207308 */ /* 0x000fe20000000800 */
[----:B------:R-:W-:-:S01]  /*159c0*/  FFMA.FTZ R3, R3, R166, -R46 ;  /* 0x000000a603037223 */ /* 0x000fc2000001082e */
[-CC-:B------:R-:W-:Y:S01]  /*159d0*/  FFMA.FTZ R4, R4, R166.reuse, -R46.reuse ;  /* 0x000000a604047223 */ /* 0x180fe2000001082e */
[----:B------:R-:W-:-:S01]  /*159e0*/  FFMA.FTZ R5, R5, R166, -R46 ;  /* 0x000000a605057223 */ /* 0x000fc2000001082e */
[-CC-:B------:R-:W-:Y:S01]  /*159f0*/  FFMA.FTZ R7, R7, R166.reuse, -R46.reuse ;  /* 0x000000a607077223 */ /* 0x180fe2000001082e */
[----:B------:R-:W-:-:S01]  /*15a00*/  FFMA.FTZ R9, R9, R166, -R46 ;  /* 0x000000a609097223 */ /* 0x000fc2000001082e */
[-CC-:B------:R-:W-:Y:S01]  /*15a10*/  FFMA.FTZ R11, R11, R166.reuse, -R46.reuse ;  /* 0x000000a60b0b7223 */ /* 0x180fe2000001082e */
[----:B------:R-:W-:-:S01]  /*15a20*/  FFMA.FTZ R15, R15, R166, -R46 ;  /* 0x000000a60f0f7223 */ /* 0x000fc2000001082e */
        /* <DEDUP_REMOVED lines=8> */
[----:B------:R-:W1:Y:S01]  /*15ab0*/  MUFU.EX2 R4, R4 ;  /* 0x0000000400047308 */ /* 0x000e620000000800 */
[----:B------:R-:W-:-:S01]  /*15ac0*/  FFMA.FTZ R37, R37, R166, -R46 ;  /* 0x000000a625257223 */ /* 0x000fc2000001082e */
[-CC-:B------:R-:W-:Y:S01]  /*15ad0*/  FFMA.FTZ R39, R39, R166.reuse, -R46.reuse ;  /* 0x000000a627277223 */ /* 0x180fe2000001082e */
[----:B------:R-:W-:-:S01]  /*15ae0*/  FFMA.FTZ R41, R41, R166, -R46 ;  /* 0x000000a629297223 */ /* 0x000fc2000001082e */
[-CC-:B------:R-:W-:Y:S01]  /*15af0*/  FFMA.FTZ R43, R43, R166.reuse, -R46.reuse ;  /* 0x000000a62b2b7223 */ /* 0x180fe2000001082e */
[----:B------:R-:W-:-:S01]  /*15b00*/  FFMA.FTZ R45, R45, R166, -R46 ;  /* 0x000000a62d2d7223 */ /* 0x000fc2000001082e */
[-CC-:B------:R-:W-:Y:S01]  /*15b10*/  FFMA.FTZ R47, R47, R166.reuse, -R46.reuse ;  /* 0x000000a62f2f7223 */ /* 0x180fe2000001082e */
[----:B------:R-:W-:-:S01]  /*15b20*/  FFMA.FTZ R49, R49, R166, -R46 ;  /* 0x000000a631317223 */ /* 0x000fc2000001082e */
[----:B------:R-:W2:Y:S01]  /*15b30*/  MUFU.EX2 R5, R5 ;  /* 0x0000000500057308 */ /* 0x000ea20000000800 */
[----:B------:R-:W-:-:S01]  /*15b40*/  FFMA.FTZ R51, R51, R166, -R46 ;  /* 0x000000a633337223 */ /* 0x000fc2000001082e */
[-CC-:B------:R-:W-:Y:S01]  /*15b50*/  FFMA.FTZ R53, R53, R166.reuse, -R46.reuse ;  /* 0x000000a635357223 */ /* 0x180fe2000001082e */
[----:B------:R-:W-:-:S01]  /*15b60*/  FFMA.FTZ R55, R55, R166, -R46 ;  /* 0x000000a637377223 */ /* 0x000fc2000001082e */
[-CC-:B------:R-:W-:Y:S01]  /*15b70*/  FFMA.FTZ R59, R59, R166.reuse, -R46.reuse ;  /* 0x000000a63b3b7223 */ /* 0x180fe2000001082e */
[----:B------:R-:W-:-:S01]  /*15b80*/  FFMA.FTZ R61, R61, R166, -R46 ;  /* 0x000000a63d3d7223 */ /* 0x000fc2000001082e */
[-CC-:B------:R-:W-:Y:S01]  /*15b90*/  FFMA.FTZ R63, R63, R166.reuse, -R46.reuse ;  /* 0x000000a63f3f7223 */ /* 0x180fe2000001082e */
[----:B------:R-:W-:-:S01]  /*15ba0*/  FFMA.FTZ R65, R65, R166, -R46 ;  /* 0x000000a641417223 */ /* 0x000fc2000001082e */
[----:B------:R3:W4:Y:S01]  /*15bb0*/  MUFU.EX2 R44, R7 ;  /* 0x00000007002c7308 */ /* 0x0007220000000800 */
[----:B-1----:R-:W-:-:S01]  /*15bc0*/  FADD.FTZ R64, R3, R4 ;  /* 0x0000000403407221 */ /* 0x002fc20000010000 */
[-CC-:B------:R-:W-:Y:S01]  /*15bd0*/  FFMA.FTZ R97, R97, R166.reuse, -R46.reuse ;  /* 0x000000a661617223 */ /* 0x180fe2000001082e */
[----:B------:R-:W-:-:S01]  /*15be0*/  FFMA.FTZ R99, R99, R166, -R46 ;  /* 0x000000a663637223 */ /* 0x000fc2000001082e */
[-CC-:B------:R-:W-:Y:S01]  /*15bf0*/  FFMA.FTZ R101, R101, R166.reuse, -R46.reuse ;  /* 0x000000a665657223 */ /* 0x180fe2000001082e */
[----:B------:R-:W-:-:S01]  /*15c00*/  FFMA.FTZ R46, R103, R166, -R46 ;  /* 0x000000a6672e7223 */ /* 0x000fc2000001082e */
[----:B------:R-:W-:Y:S01]  /*15c10*/  F2FP.SATFINITE.E4M3.F32.PACK_AB_MERGE_C R226, R79, R24, R226 ;  /* 0x000000184fe2723e */ /* 0x000fe200048070e2 */
[----:B------:R-:W-:Y:S01]  /*15c20*/  IMAD.MOV.U32 R103, RZ, RZ, R151 ;  /* 0x000000ffff677224 */ /* 0x000fe200078e0097 */
[----:B------:R-:W1:Y:S01]  /*15c30*/  MUFU.EX2 R9, R9 ;  /* 0x0000000900097308 */ /* 0x000e620000000800 */
[----:B---3--:R-:W-:-:S01]  /*15c40*/  FADD.FTZ R7, R6, R67 ;  /* 0x0000004306077221 */ /* 0x008fc20000010000 */
[----:B------:R-:W-:-:S03]  /*15c50*/  IMAD.MOV.U32 R67, RZ, RZ, R151 ;  /* 0x000000ffff437224 */ /* 0x000fc600078e0097 */
[----:B------:R-:W-:Y:S01]  /*15c60*/  FADD.FTZ R66, R8, R7 ;  /* 0x0000000708427221 */ /* 0x000fe20000010000 */
[----:B--2---:R-:W-:-:S02]  /*15c70*/  FADD.FTZ R7, R5, R64 ;  /* 0x0000004005077221 */ /* 0x004fc40000010000 */
[----:B------:R2:W3:Y:S01]  /*15c80*/  MUFU.EX2 R48, R11 ;  /* 0x0000000b00307308 */ /* 0x0004e20000000800 */
[C---:B----4-:R-:W-:Y:S01]  /*15c90*/  F2FP.SATFINITE.E4M3.F32.PACK_AB_MERGE_C R229, R44.reuse, R5, RZ ;  /* 0x000000052ce5723e */ /* 0x050fe200048070ff */
[----:B------:R-:W-:Y:S01]  /*15ca0*/  FADD.FTZ R64, R44, R7 ;  /* 0x000000072c407221 */ /* 0x000fe20000010000 */
[----:B------:R-:W-:Y:S02]  /*15cb0*/  MOV R44, R151 ;  /* 0x00000097002c7202 */ /* 0x000fe40000000f00 */
[----:B------:R-:W-:-:S03]  /*15cc0*/  F2FP.SATFINITE.E4M3.F32.PACK_AB_MERGE_C R229, R4, R3, R229 ;  /* 0x0000000304e5723e */ /* 0x000fc600048070e5 */
[----:B------:R-:W4:Y:S01]  /*15cd0*/  MUFU.EX2 R15, R15 ;  /* 0x0000000f000f7308 */ /* 0x000f220000000800 */
[----:B--2---:R-:W-:-:S01]  /*15ce0*/  FADD.FTZ R11, R69, R66 ;  /* 0x00000042450b7221 */ /* 0x004fc20000010000 */
[----:B-1----:R-:W-:Y:S01]  /*15cf0*/  FADD.FTZ R7, R9, R64 ;  /* 0x0000004009077221 */ /* 0x002fe20000010000 */
[----:B------:R-:W-:Y:S02]  /*15d00*/  IMAD.MOV.U32 R69, RZ, RZ, R151 ;  /* 0x000000ffff457224 */ /* 0x000fe400078e0097 */
[----:B------:R-:W-:-:S03]  /*15d10*/  FADD.FTZ R66, R10, R11 ;  /* 0x0000000b0a427221 */ /* 0x000fc60000010000 */
[----:B------:R-:W1:Y:S01]  /*15d20*/  MUFU.EX2 R50, R21 ;  /* 0x0000001500327308 */ /* 0x000e620000000800 */
[----:B------:R-:W-:-:S01]  /*15d30*/  FADD.FTZ R11, R71, R66 ;  /* 0x00000042470b7221 */ /* 0x000fc20000010000 */
[----:B---3--:R-:W-:Y:S01]  /*15d40*/  FADD.FTZ R64, R48, R7 ;  /* 0x0000000730407221 */ /* 0x008fe20000010000 */
[----:B------:R-:W-:Y:S02]  /*15d50*/  MOV R71, R151 ;  /* 0x0000009700477202 */ /* 0x000fe40000000f00 */
[----:B------:R-:W-:-:S03]  /*15d60*/  FADD.FTZ R66, R12, R11 ;  /* 0x0000000b0c427221 */ /* 0x000fc60000010000 */
[----:B------:R-:W2:Y:S01]  /*15d70*/  MUFU.EX2 R25, R25 ;  /* 0x0000001900197308 */ /* 0x000ea20000000800 */
[----:B----4-:R-:W-:-:S01]  /*15d80*/  FADD.FTZ R7, R15, R64 ;  /* 0x000000400f077221 */ /* 0x010fc20000010000 */
[----:B------:R-:W-:Y:S01]  /*15d90*/  FADD.FTZ R11, R73, R66 ;  /* 0x00000042490b7221 */ /* 0x000fe20000010000 */
[----:B------:R-:W-:-:S03]  /*15da0*/  IMAD.MOV.U32 R73, RZ, RZ, R151 ;  /* 0x000000ffff497224 */ /* 0x000fc600078e0097 */
[----:B------:R-:W-:Y:S02]  /*15db0*/  FADD.FTZ R66, R14, R11 ;  /* 0x0000000b0e427221 */ /* 0x000fe40000010000 */
[----:B------:R3:W4:Y:S01]  /*15dc0*/  MUFU.EX2 R52, R27 ;  /* 0x0000001b00347308 */ /* 0x0007220000000800 */
[----:B-1----:R-:W-:-:S01]  /*15dd0*/  FADD.FTZ R64, R50, R7 ;  /* 0x0000000732407221 */ /* 0x002fc20000010000 */
[----:B------:R-:W-:Y:S01]  /*15de0*/  FADD.FTZ R11, R75, R66 ;  /* 0x000000424b0b7221 */ /* 0x000fe20000010000 */
[----:B------:R-:W-:Y:S01]  /*15df0*/  F2FP.SATFINITE.E4M3.F32.PACK_AB_MERGE_C R15, R50, R15, RZ ;  /* 0x0000000f320f723e */ /* 0x000fe200048070ff */
[----:B------:R-:W-:Y:S01]  /*15e00*/  IMAD.MOV.U32 R75, RZ, RZ, R151 ;  /* 0x000000ffff4b7224 */ /* 0x000fe200078e0097 */
[----:B------:R-:W-:Y:S01]  /*15e10*/  MOV R50, R151 ;  /* 0x0000009700327202 */ /* 0x000fe20000000f00 */
[----:B------:R-:W-:Y:S01]  /*15e20*/  FADD.FTZ R68, R20, R11 ;  /* 0x0000000b14447221 */ /* 0x000fe20000010000 */
[----:B------:R-:W-:Y:S01]  /*15e30*/  F2FP.SATFINITE.E4M3.F32.PACK_AB_MERGE_C R231, R48, R9, R15 ;  /* 0x0000000930e7723e */ /* 0x000fe2000480700f */
[----:B------:R-:W1:Y:S01]  /*15e40*/  MUFU.EX2 R29, R29 ;  /* 0x0000001d001d7308 */ /* 0x000e620000000800 */
[----:B--2---:R-:W-:-:S01]  /*15e50*/  FADD.FTZ R7, R25, R64 ;  /* 0x0000004019077221 */ /* 0x004fc20000010000 */
[----:B------:R-:W-:Y:S01]  /*15e60*/  FADD.FTZ R11, R77, R68 ;  /* 0x000000444d0b7221 */ /* 0x000fe20000010000 */
[----:B------:R-:W-:Y:S01]  /*15e70*/  MOV R77, R151 ;  /* 0x00000097004d7202 */ /* 0x000fe20000000f00 */
[----:B------:R-:W-:-:S02]  /*15e80*/  IMAD.MOV.U32 R48, RZ, RZ, R151 ;  /* 0x000000ffff307224 */ /* 0x000fc400078e0097 */
[----:B------:R-:W-:-:S01]  /*15e90*/  FADD.FTZ R68, R24, R11 ;  /* 0x0000000b18447221 */ /* 0x000fc20000010000 */
[----:B---3--:R-:W-:Y:S01]  /*15ea0*/  IMAD.MOV.U32 R27, RZ, RZ, R151 ;  /* 0x000000ffff1b7224 */ /* 0x008fe200078e0097 */
[----:B------:R2:W3:Y:S01]  /*15eb0*/  MUFU.EX2 R54, R31 ;  /* 0x0000001f00367308 */ /* 0x0004e20000000800 */
[----:B----4-:R-:W-:-:S01]  /*15ec0*/  FADD.FTZ R66, R52, R7 ;  /* 0x0000000734427221 */ /* 0x010fc20000010000 */
[----:B------:R-:W-:Y:S01]  /*15ed0*/  FADD.FTZ R11, R79, R68 ;  /* 0x000000444f0b7221 */ /* 0x000fe20000010000 */
[--C-:B------:R-:W-:Y:S01]  /*15ee0*/  IMAD.MOV.U32 R79, RZ, RZ, R151.reuse ;  /* 0x000000ffff4f7224 */ /* 0x100fe200078e0097 */
[----:B------:R-:W-:Y:S01]  /*15ef0*/  MOV R68, R151 ;  /* 0x0000009700447202 */ /* 0x000fe20000000f00 */
[----:B------:R-:W-:-:S03]  /*15f00*/  IMAD.MOV.U32 R24, RZ, RZ, R151 ;  /* 0x000000ffff187224 */ /* 0x000fc600078e0097 */
[----:B------:R-:W4:Y:S01]  /*15f10*/  MUFU.EX2 R33, R33 ;  /* 0x0000002100217308 */ /* 0x000f220000000800 */
[----:B-1----:R-:W-:-:S01]  /*15f20*/  FADD.FTZ R7, R29, R66 ;  /* 0x000000421d077221 */ /* 0x002fc20000010000 */
[----:B--2---:R-:W-:-:S06]  /*15f30*/  IMAD.MOV.U32 R31, RZ, RZ, R151 ;  /* 0x000000ffff1f7224 */ /* 0x004fcc00078e0097 */
[----:B------:R1:W2:Y:S01]  /*15f40*/  MUFU.EX2 R56, R35 ;  /* 0x0000002300387308 */ /* 0x0002a20000000800 */
[----:B---3--:R-:W-:-:S01]  /*15f50*/  FADD.FTZ R66, R54, R7 ;  /* 0x0000000736427221 */ /* 0x008fc20000010000 */
[----:B------:R-:W-:Y:S01]  /*15f60*/  F2FP.SATFINITE.E4M3.F32.PACK_AB_MERGE_C R29, R54, R29, RZ ;  /* 0x0000001d361d723e */ /* 0x000fe200048070ff */
[----:B------:R-:W-:-:S03]  /*15f70*/  IMAD.MOV.U32 R54, RZ, RZ, R151 ;  /* 0x000000ffff367224 */ /* 0x000fc600078e0097 */
[----:B------:R-:W-:Y:S01]  /*15f80*/  F2FP.SATFINITE.E4M3.F32.PACK_AB_MERGE_C R225, R52, R25, R29 ;  /* 0x0000001934e1723e */ /* 0x000fe2000480701d */
[----:B------:R-:W-:Y:S01]  /*15f90*/  IMAD.MOV.U32 R52, RZ, RZ, R151 ;  /* 0x000000ffff347224 */ /* 0x000fe200078e0097 */
[----:B------:R-:W3:Y:S01]  /*15fa0*/  MUFU.EX2 R37, R37 ;  /* 0x0000002500257308 */ /* 0x000ee20000000800 */
[----:B----4-:R-:W-:-:S01]  /*15fb0*/  FADD.FTZ R7, R33, R66 ;  /* 0x0000004221077221 */ /* 0x010fc20000010000 */
[----:B------:R-:W-:Y:S01]  /*15fc0*/  FADD.FTZ R66, R26, R11 ;  /* 0x0000000b1a427221 */ /* 0x000fe20000010000 */
[-C--:B-1----:R-:W-:Y:S01]  /*15fd0*/  MOV R35, R151.reuse ;  /* 0x0000009700237202 */ /* 0x082fe20000000f00 */
[--C-:B------:R-:W-:Y:S01]  /*15fe0*/  IMAD.MOV.U32 R25, RZ, RZ, R151.reuse ;  /* 0x000000ffff197224 */ /* 0x100fe200078e0097 */
[----:B------:R-:W-:Y:S01]  /*15ff0*/  MOV R29, R151 ;  /* 0x00000097001d7202 */ /* 0x000fe20000000f00 */
[----:B------:R-:W-:Y:S01]  /*16000*/  FADD.FTZ R81, R81, R66 ;  /* 0x0000004251517221 */ /* 0x000fe20000010000 */
[----:B------:R-:W-:Y:S01]  /*16010*/  IMAD.MOV.U32 R66, RZ, RZ, R151 ;  /* 0x000000ffff427224 */ /* 0x000fe200078e0097 */
[----:B------:R1:W4:Y:S01]  /*16020*/  MUFU.EX2 R58, R39 ;  /* 0x00000027003a7308 */ /* 0x0003220000000800 */
[----:B--2---:R-:W-:-:S01]  /*16030*/  FADD.FTZ R12, R56, R7 ;  /* 0x00000007380c7221 */ /* 0x004fc20000010000 */
[----:B------:R-:W-:Y:S01]  /*16040*/  FADD.FTZ R20, R28, R81 ;  /* 0x000000511c147221 */ /* 0x000fe20000010000 */
[----:B------:R-:W-:-:S05]  /*16050*/  IMAD.MOV.U32 R81, RZ, RZ, R151 ;  /* 0x000000ffff517224 */ /* 0x000fca00078e0097 */
[----:B------:R-:W2:Y:S01]  /*16060*/  MUFU.EX2 R41, R41 ;  /* 0x0000002900297308 */ /* 0x000ea20000000800 */
[----:B---3--:R-:W-:-:S01]  /*16070*/  FADD.FTZ R7, R37, R12 ;  /* 0x0000000c25077221 */ /* 0x008fc20000010000 */
[----:B-1----:R-:W-:-:S06]  /*16080*/  IMAD.MOV.U32 R39, RZ, RZ, R151 ;  /* 0x000000ffff277224 */ /* 0x002fcc00078e0097 */
[----:B------:R1:W3:Y:S01]  /*16090*/  MUFU.EX2 R60, R43 ;  /* 0x0000002b003c7308 */ /* 0x0002e20000000800 */
[----:B----4-:R-:W-:-:S01]  /*160a0*/  FADD.FTZ R12, R58, R7 ;  /* 0x000000073a0c7221 */ /* 0x010fc20000010000 */
[----:B------:R-:W-:Y:S01]  /*160b0*/  FADD.FTZ R7, R83, R20 ;  /* 0x0000001453077221 */ /* 0x000fe20000010000 */
[----:B------:R-:W-:Y:S01]  /*160c0*/  F2FP.SATFINITE.E4M3.F32.PACK_AB_MERGE_C R37, R58, R37, RZ ;  /* 0x000000253a25723e */ /* 0x000fe200048070ff */
[----:B------:R-:W-:Y:S02]  /*160d0*/  IMAD.MOV.U32 R58, RZ, RZ, R151 ;  /* 0x000000ffff3a7224 */ /* 0x000fe400078e0097 */
[----:B------:R-:W-:-:S01]  /*160e0*/  FADD.FTZ R26, R32, R7 ;  /* 0x00000007201a7221 */ /* 0x000fc20000010000 */
[----:B------:R-:W-:Y:S01]  /*160f0*/  F2FP.SATFINITE.E4M3.F32.PACK_AB_MERGE_C R227, R56, R33, R37 ;  /* 0x0000002138e3723e */ /* 0x000fe20004807025 */
[----:B------:R-:W4:Y:S01]  /*16100*/  MUFU.EX2 R45, R45 ;  /* 0x0000002d002d7308 */ /* 0x000f220000000800 */
[----:B--2---:R-:W-:-:S01]  /*16110*/  FADD.FTZ R5, R41, R12 ;  /* 0x0000000c29057221 */ /* 0x004fc20000010000 */
[----:B------:R-:W-:Y:S01]  /*16120*/  MOV R56, R151 ;  /* 0x0000009700387202 */ /* 0x000fe20000000f00 */
[----:B-1----:R-:W-:-:S02]  /*16130*/  IMAD.MOV.U32 R43, RZ, RZ, R151 ;  /* 0x000000ffff2b7224 */ /* 0x002fc400078e0097 */
[--C-:B------:R-:W-:Y:S02]  /*16140*/  IMAD.MOV.U32 R37, RZ, RZ, R151.reuse ;  /* 0x000000ffff257224 */ /* 0x100fe400078e0097 */
[----:B------:R-:W-:Y:S01]  /*16150*/  IMAD.MOV.U32 R33, RZ, RZ, R151 ;  /* 0x000000ffff217224 */ /* 0x000fe200078e0097 */
[----:B------:R-:W1:Y:S01]  /*16160*/  MUFU.EX2 R95, R95 ;  /* 0x0000005f005f7308 */ /* 0x000e620000000800 */
[----:B---3--:R-:W-:-:S07]  /*16170*/  FADD.FTZ R20, R60, R5 ;  /* 0x000000053c147221 */ /* 0x008fce0000010000 */
[----:B------:R2:W3:Y:S01]  /*16180*/  MUFU.EX2 R62, R47 ;  /* 0x0000002f003e7308 */ /* 0x0004e20000000800 */
[----:B----4-:R-:W-:-:S07]  /*16190*/  FADD.FTZ R5, R45, R20 ;  /* 0x000000142d057221 */ /* 0x010fce0000010000 */
[----:B------:R-:W4:Y:S01]  /*161a0*/  MUFU.EX2 R30, R30 ;  /* 0x0000001e001e7308 */ /* 0x000f220000000800 */
[C---:B-1----:R-:W-:Y:S01]  /*161b0*/  F2FP.SATFINITE.E4M3.F32.PACK_AB_MERGE_C R216, R95.reuse, R32, RZ ;  /* 0x000000205fd8723e */ /* 0x042fe200048070ff */
[----:B------:R-:W-:Y:S01]  /*161c0*/  FADD.FTZ R95, R95, R26 ;  /* 0x0000001a5f5f7221 */ /* 0x000fe20000010000 */
[-C--:B--2---:R-:W-:Y:S02]  /*161d0*/  MOV R47, R151.reuse ;  /* 0x00000097002f7202 */ /* 0x084fe40000000f00 */
[----:B------:R-:W-:Y:S01]  /*161e0*/  F2FP.SATFINITE.E4M3.F32.PACK_AB_MERGE_C R216, R83, R28, R216 ;  /* 0x0000001c53d8723e */ /* 0x000fe200048070d8 */
[----:B------:R-:W-:Y:S01]  /*161f0*/  IMAD.MOV.U32 R28, RZ, RZ, R151 ;  /* 0x000000ffff1c7224 */ /* 0x000fe200078e0097 */
[----:B------:R-:W-:Y:S01]  /*16200*/  MOV R83, R151 ;  /* 0x0000009700537202 */ /* 0x000fe20000000f00 */
[----:B------:R-:W1:Y:S01]  /*16210*/  MUFU.EX2 R49, R49 ;  /* 0x0000003100317308 */ /* 0x000e620000000800 */
[C---:B---3--:R-:W-:Y:S01]  /*16220*/  F2FP.SATFINITE.E4M3.F32.PACK_AB_MERGE_C R45, R62.reuse, R45, RZ ;  /* 0x0000002d3e2d723e */ /* 0x048fe200048070ff */
[----:B------:R-:W-:Y:S01]  /*16230*/  FADD.FTZ R62, R62, R5 ;  /* 0x000000053e3e7221 */ /* 0x000fe20000010000 */
[----:B------:R-:W-:-:S02]  /*16240*/  MOV R32, R151 ;  /* 0x0000009700207202 */ /* 0x000fc40000000f00 */
[----:B------:R-:W-:Y:S01]  /*16250*/  F2FP.SATFINITE.E4M3.F32.PACK_AB_MERGE_C R217, R60, R41, R45 ;  /* 0x000000293cd9723e */ /* 0x000fe2000480702d */
[----:B------:R-:W-:Y:S01]  /*16260*/  IMAD.MOV.U32 R60, RZ, RZ, R151 ;  /* 0x000000ffff3c7224 */ /* 0x000fe200078e0097 */
[----:B------:R-:W-:Y:S01]  /*16270*/  MOV R41, R151 ;  /* 0x0000009700297202 */ /* 0x000fe20000000f00 */
[----:B------:R-:W2:Y:S01]  /*16280*/  MUFU.EX2 R57, R57 ;  /* 0x0000003900397308 */ /* 0x000ea20000000800 */
[----:B----4-:R-:W-:-:S01]  /*16290*/  FADD.FTZ R6, R30, R95 ;  /* 0x0000005f1e067221 */ /* 0x010fc20000010000 */
[-C--:B------:R-:W-:Y:S01]  /*162a0*/  MOV R95, R151.reuse ;  /* 0x00000097005f7202 */ /* 0x080fe20000000f00 */
[----:B------:R-:W-:Y:S01]  /*162b0*/  IMAD.MOV.U32 R45, RZ, RZ, R151 ;  /* 0x000000ffff2d7224 */ /* 0x000fe200078e0097 */
[----:B------:R-:W-:-:S04]  /*162c0*/  MOV R26, R151 ;  /* 0x00000097001a7202 */ /* 0x000fc80000000f00 */
[----:B0-----:R0:W3:Y:S01]  /*162d0*/  MUFU.EX2 R0, R51 ;  /* 0x0000003300007308 */ /* 0x0010e20000000800 */
[----:B-1----:R-:W-:-:S01]  /*162e0*/  FADD.FTZ R5, R49, R62 ;  /* 0x0000003e31057221 */ /* 0x002fc20000010000 */
[----:B------:R-:W-:-:S06]  /*162f0*/  MOV R62, R151 ;  /* 0x00000097003e7202 */ /* 0x000fcc0000000f00 */
[----:B------:R-:W1:Y:S01]  /*16300*/  MUFU.EX2 R34, R34 ;  /* 0x0000002200227308 */ /* 0x000e620000000800 */
[----:B--2---:R-:W-:-:S01]  /*16310*/  FADD.FTZ R7, R57, R6 ;  /* 0x0000000639077221 */ /* 0x004fc20000010000 */
[----:B0-----:R-:W-:-:S06]  /*16320*/  IMAD.MOV.U32 R51, RZ, RZ, R151 ;  /* 0x000000ffff337224 */ /* 0x001fcc00078e0097 */
[----:B------:R-:W0:Y:S01]  /*16330*/  MUFU.EX2 R53, R53 ;  /* 0x0000003500357308 */ /* 0x000e220000000800 */
[----:B---3--:R-:W-:-:S07]  /*16340*/  FADD.FTZ R10, R0, R5 ;  /* 0x00000005000a7221 */ /* 0x008fce0000010000 */
[----:B------:R-:W2:Y:S01]  /*16350*/  MUFU.EX2 R85, R85 ;  /* 0x0000005500557308 */ /* 0x000ea20000000800 */
[----:B-1----:R-:W-:-:S07]  /*16360*/  FADD.FTZ R14, R34, R7 ;  /* 0x00000007220e7221 */ /* 0x002fce0000010000 */
[----:B------:R1:W3:Y:S01]  /*16370*/  MUFU.EX2 R64, R55 ;  /* 0x0000003700407308 */ /* 0x0002e20000000800 */
[----:B0-----:R-:W-:-:S07]  /*16380*/  FADD.FTZ R5, R53, R10 ;  /* 0x0000000a35057221 */ /* 0x001fce0000010000 */
[----:B------:R-:W-:Y:S01]  /*16390*/  MUFU.EX2 R38, R38 ;  /* 0x0000002600267308 */ /* 0x000fe20000000800 */
[C---:B--2---:R-:W-:Y:S01]  /*163a0*/  F2FP.SATFINITE.E4M3.F32.PACK_AB_MERGE_C R218, R85.reuse, R34, RZ ;  /* 0x0000002255da723e */ /* 0x044fe200048070ff */
[----:B------:R-:W-:Y:S01]  /*163b0*/  FADD.FTZ R85, R85, R14 ;  /* 0x0000000e55557221 */ /* 0x000fe20000010000 */
[--C-:B-1----:R-:W-:Y:S02]  /*163c0*/  IMAD.MOV.U32 R55, RZ, RZ, R151.reuse ;  /* 0x000000ffff377224 */ /* 0x102fe400078e0097 */
[----:B------:R-:W-:Y:S01]  /*163d0*/  F2FP.SATFINITE.E4M3.F32.PACK_AB_MERGE_C R218, R57, R30, R218 ;  /* 0x0000001e39da723e */ /* 0x000fe200048070da */
[----:B------:R-:W-:Y:S02]  /*163e0*/  IMAD.MOV.U32 R57, RZ, RZ, R151 ;  /* 0x000000ffff397224 */ /* 0x000fe400078e0097 */
[----:B------:R-:W0:Y:S01]  /*163f0*/  MUFU.EX2 R89, R89 ;  /* 0x0000005900597308 */ /* 0x000e220000000800 */
[C---:B---3--:R-:W-:Y:S01]  /*16400*/  F2FP.SATFINITE.E4M3.F32.PACK_AB_MERGE_C R53, R64.reuse, R53, RZ ;  /* 0x000000354035723e */ /* 0x048fe200048070ff */
[----:B------:R-:W-:Y:S01]  /*16410*/  FADD.FTZ R64, R64, R5 ;  /* 0x0000000540407221 */ /* 0x000fe20000010000 */
[----:B------:R-:W-:-:S02]  /*16420*/  IMAD.MOV.U32 R34, RZ, RZ, R151 ;  /* 0x000000ffff227224 */ /* 0x000fc400078e0097 */
[----:B------:R-:W-:Y:S01]  /*16430*/  F2FP.SATFINITE.E4M3.F32.PACK_AB_MERGE_C R219, R0, R49, R53 ;  /* 0x0000003100db723e */ /* 0x000fe20004807035 */
[--C-:B------:R-:W-:Y:S01]  /*16440*/  IMAD.MOV.U32 R49, RZ, RZ, R151.reuse ;  /* 0x000000ffff317224 */ /* 0x100fe200078e0097 */
[----:B------:R-:W-:Y:S01]  /*16450*/  MOV R53, R151 ;  /* 0x0000009700357202 */ /* 0x000fe20000000f00 */
[----:B------:R-:W1:Y:S01]  /*16460*/  MUFU.EX2 R36, R36 ;  /* 0x0000002400247308 */ /* 0x000e620000000800 */
[----:B------:R-:W-:-:S07]  /*16470*/  IMAD.MOV.U32 R30, RZ, RZ, R151 ;  /* 0x000000ffff1e7224 */ /* 0x000fce00078e0097 */
[----:B------:R-:W2:Y:S01]  /*16480*/  MUFU.EX2 R59, R59 ;  /* 0x0000003b003b7308 */ /* 0x000ea20000000800 */
[----:B0-----:R-:W-:-:S07]  /*16490*/  F2FP.SATFINITE.E4M3.F32.PACK_AB_MERGE_C R220, R89, R38, RZ ;  /* 0x0000002659dc723e */ /* 0x001fce00048070ff */
[----:B------:R-:W0:Y:S01]  /*164a0*/  MUFU.EX2 R87, R87 ;  /* 0x0000005700577308 */ /* 0x000e220000000800 */
[----:B-1----:R-:W-:-:S01]  /*164b0*/  FADD.FTZ R10, R36, R85 ;  /* 0x00000055240a7221 */ /* 0x002fc20000010000 */
[----:B------:R-:W-:-:S06]  /*164c0*/  IMAD.MOV.U32 R85, RZ, RZ, R151 ;  /* 0x000000ffff557224 */ /* 0x000fcc00078e0097 */
[----:B------:R1:W3:Y:S01]  /*164d0*/  MUFU.EX2 R8, R61 ;  /* 0x0000003d00087308 */ /* 0x0002e20000000800 */
[----:B--2---:R-:W-:-:S01]  /*164e0*/  FADD.FTZ R5, R59, R64 ;  /* 0x000000403b057221 */ /* 0x004fc20000010000 */
[----:B------:R-:W-:-:S06]  /*164f0*/  IMAD.MOV.U32 R64, RZ, RZ, R151 ;  /* 0x000000ffff407224 */ /* 0x000fcc00078e0097 */
[----:B------:R-:W2:Y:S01]  /*16500*/  MUFU.EX2 R63, R63 ;  /* 0x0000003f003f7308 */ /* 0x000ea20000000800 */
[C---:B0-----:R-:W-:Y:S01]  /*16510*/  F2FP.SATFINITE.E4M3.F32.PACK_AB_MERGE_C R220, R87.reuse, R36, R220 ;  /* 0x0000002457dc723e */ /* 0x041fe200048070dc */
[----:B------:R-:W-:Y:S01]  /*16520*/  FADD.FTZ R87, R87, R10 ;  /* 0x0000000a57577221 */ /* 0x000fe20000010000 */
[--C-:B-1----:R-:W-:Y:S02]  /*16530*/  IMAD.MOV.U32 R61, RZ, RZ, R151.reuse ;  /* 0x000000ffff3d7224 */ /* 0x102fe400078e0097 */
[----:B------:R-:W-:Y:S02]  /*16540*/  IMAD.MOV.U32 R36, RZ, RZ, R151 ;  /* 0x000000ffff247224 */ /* 0x000fe400078e0097 */
[----:B------:R-:W-:-:S01]  /*16550*/  FADD.FTZ R38, R38, R87 ;  /* 0x0000005726267221 */ /* 0x000fc20000010000 */
[----:B------:R-:W-:Y:S01]  /*16560*/  IMAD.MOV.U32 R87, RZ, RZ, R151 ;  /* 0x000000ffff577224 */ /* 0x000fe200078e0097 */
[----:B------:R0:W1:Y:S01]  /*16570*/  MUFU.EX2 R12, R65 ;  /* 0x00000041000c7308 */ /* 0x0000620000000800 */
[----:B---3--:R-:W-:-:S01]  /*16580*/  FADD.FTZ R4, R8, R5 ;  /* 0x0000000508047221 */ /* 0x008fc20000010000 */
[----:B------:R-:W-:Y:S01]  /*16590*/  FADD.FTZ R89, R89, R38 ;  /* 0x0000002659597221 */ /* 0x000fe20000010000 */
[----:B------:R-:W-:-:S05]  /*165a0*/  MOV R38, R151 ;  /* 0x0000009700267202 */ /* 0x000fca0000000f00 */
[----:B------:R-:W-:Y:S01]  /*165b0*/  MUFU.EX2 R42, R42 ;  /* 0x0000002a002a7308 */ /* 0x000fe20000000800 */
[----:B--2---:R-:W-:-:S01]  /*165c0*/  FADD.FTZ R3, R63, R4 ;  /* 0x000000043f037221 */ /* 0x004fc20000010000 */
[----:B0-----:R-:W-:-:S06]  /*165d0*/  MOV R65, R151 ;  /* 0x0000009700417202 */ /* 0x001fcc0000000f00 */
[----:B------:R-:W0:Y:S01]  /*165e0*/  MUFU.EX2 R93, R93 ;  /* 0x0000005d005d7308 */ /* 0x000e220000000800 */
[C---:B-1----:R-:W-:Y:S01]  /*165f0*/  F2FP.SATFINITE.E4M3.F32.PACK_AB_MERGE_C R63, R12.reuse, R63, RZ ;  /* 0x0000003f0c3f723e */ /* 0x042fe200048070ff */
[----:B------:R-:W-:-:S03]  /*16600*/  FADD.FTZ R12, R12, R3 ;  /* 0x000000030c0c7221 */ /* 0x000fc60000010000 */
[----:B------:R-:W-:Y:S01]  /*16610*/  F2FP.SATFINITE.E4M3.F32.PACK_AB_MERGE_C R221, R8, R59, R63 ;  /* 0x0000003b08dd723e */ /* 0x000fe2000480703f */
[----:B------:R-:W-:Y:S01]  /*16620*/  IMAD.MOV.U32 R63, RZ, RZ, R151 ;  /* 0x000000ffff3f7224 */ /* 0x000fe200078e0097 */
[----:B------:R-:W-:Y:S01]  /*16630*/  MOV R59, R151 ;  /* 0x00000097003b7202 */ /* 0x000fe20000000f00 */
[----:B------:R-:W1:Y:S08]  /*16640*/  MUFU.EX2 R40, R40 ;  /* 0x0000002800287308 */ /* 0x000e700000000800 */
[----:B------:R-:W2:Y:S01]  /*16650*/  MUFU.EX2 R97, R97 ;  /* 0x0000006100617308 */ /* 0x000ea20000000800 */
[----:B0-----:R-:W-:-:S07]  /*16660*/  F2FP.SATFINITE.E4M3.F32.PACK_AB_MERGE_C R5, R93, R42, RZ ;  /* 0x0000002a5d05723e */ /* 0x001fce00048070ff */
[----:B------:R0:W3:Y:S01]  /*16670*/  MUFU.EX2 R91, R143 ;  /* 0x0000008f005b7308 */ /* 0x0000e20000000800 */
[----:B-1----:R-:W-:-:S01]  /*16680*/  FADD.FTZ R4, R40, R89 ;  /* 0x0000005928047221 */ /* 0x002fc20000010000 */
[----:B------:R-:W-:-:S06]  /*16690*/  MOV R89, R151 ;  /* 0x0000009700597202 */ /* 0x000fcc0000000f00 */
[----:B------:R1:W4:Y:S01]  /*166a0*/  MUFU.EX2 R6, R99 ;  /* 0x0000006300067308 */ /* 0x0003220000000800 */
[----:B--2---:R-:W-:-:S01]  /*166b0*/  FADD.FTZ R3, R97, R12 ;  /* 0x0000000c61037221 */ /* 0x004fc20000010000 */
[----:B0-----:R-:W-:-:S06]  /*166c0*/  MOV R143, R151 ;  /* 0x00000097008f7202 */ /* 0x001fcc0000000f00 */
[----:B------:R-:W0:Y:S01]  /*166d0*/  MUFU.EX2 R101, R101 ;  /* 0x0000006500657308 */ /* 0x000e220000000800 */
[C---:B---3--:R-:W-:Y:S01]  /*166e0*/  F2FP.SATFINITE.E4M3.F32.PACK_AB_MERGE_C R222, R91.reuse, R40, R5 ;  /* 0x000000285bde723e */ /* 0x048fe20004807005 */
[----:B------:R-:W-:Y:S01]  /*166f0*/  FADD.FTZ R91, R91, R4 ;  /* 0x000000045b5b7221 */ /* 0x000fe20000010000 */
[--C-:B-1----:R-:W-:Y:S02]  /*16700*/  IMAD.MOV.U32 R99, RZ, RZ, R151.reuse ;  /* 0x000000ffff637224 */ /* 0x102fe400078e0097 */
[----:B------:R-:W-:Y:S02]  /*16710*/  IMAD.MOV.U32 R40, RZ, RZ, R151 ;  /* 0x000000ffff287224 */ /* 0x000fe400078e0097 */
[----:B------:R-:W-:-:S01]  /*16720*/  FADD.FTZ R0, R42, R91 ;  /* 0x0000005b2a007221 */ /* 0x000fc20000010000 */
[----:B------:R-:W-:Y:S01]  /*16730*/  IMAD.MOV.U32 R91, RZ, RZ, R151 ;  /* 0x000000ffff5b7224 */ /* 0x000fe200078e0097 */
[----:B------:R-:W1:Y:S01]  /*16740*/  MUFU.EX2 R46, R46 ;  /* 0x0000002e002e7308 */ /* 0x000e620000000800 */
[----:B----4-:R-:W-:-:S01]  /*16750*/  FADD.FTZ R4, R6, R3 ;  /* 0x0000000306047221 */ /* 0x010fc20000010000 */
[----:B------:R-:W-:Y:S01]  /*16760*/  FADD.FTZ R0, R93, R0 ;  /* 0x000000005d007221 */ /* 0x000fe20000010000 */
[----:B------:R-:W-:-:S02]  /*16770*/  IMAD.MOV.U32 R93, RZ, RZ, R151 ;  /* 0x000000ffff5d7224 */ /* 0x000fc400078e0097 */
[----:B------:R-:W-:Y:S02]  /*16780*/  IMAD.MOV.U32 R42, RZ, RZ, R151 ;  /* 0x000000ffff2a7224 */ /* 0x000fe400078e0097 */
[----:B0-----:R-:W-:-:S01]  /*16790*/  FADD.FTZ R3, R101, R4 ;  /* 0x0000000465037221 */ /* 0x001fc20000010000 */
[----:B-1----:R-:W-:-:S03]  /*167a0*/  F2FP.SATFINITE.E4M3.F32.PACK_AB_MERGE_C R5, R46, R101, RZ ;  /* 0x000000652e05723e */ /* 0x002fc600048070ff */
[----:B------:R-:W-:Y:S01]  /*167b0*/  FADD.FTZ R3, R46, R3 ;  /* 0x000000032e037221 */ /* 0x000fe20000010000 */
[----:B------:R-:W-:Y:S01]  /*167c0*/  MOV R101, R151 ;  /* 0x0000009700657202 */ /* 0x000fe20000000f00 */
[----:B------:R-:W-:Y:S01]  /*167d0*/  IMAD.MOV.U32 R46, RZ, RZ, R151 ;  /* 0x000000ffff2e7224 */ /* 0x000fe200078e0097 */
[----:B------:R-:W-:Y:S01]  /*167e0*/  F2FP.SATFINITE.E4M3.F32.PACK_AB_MERGE_C R223, R6, R97, R5 ;  /* 0x0000006106df723e */ /* 0x000fe20004807005 */
[----:B------:R-:W-:Y:S01]  /*167f0*/  IMAD.MOV.U32 R97, RZ, RZ, R151 ;  /* 0x000000ffff617224 */ /* 0x000fe200078e0097 */
[----:B------:R-:W-:Y:S06]  /*16800*/  @!P2 BRA `(.L_x_433) ;  /* 0x00000030003ca947 */ /* 0x000fec0003800000 */
[----:B------:R0:W5:Y:S01]  /*16810*/  LDL.LU R4, [R1] ;  /* 0x0000000001047983 */ /* 0x0001620000300800 */
[----:B------:R-:W-:Y:S01]  /*16820*/  IADD3 R8, R153, -0x2, RZ ;  /* 0xfffffffe99087810 */ /* 0x000fe20007ffe0ff */
[----:B------:R-:W-:Y:S01]  /*16830*/  IMAD.MOV.U32 R9, RZ, RZ, R200 ;  /* 0x000000ffff097224 */ /* 0x000fe200078e00c8 */
[----:B------:R-:W-:Y:S01]  /*16840*/  MOV R11, R152 ;  /* 0x00000098000b7202 */ /* 0x000fe20000000f00 */
[----:B------:R-:W-:Y:S01]  /*16850*/  IMAD.MOV.U32 R10, RZ, RZ, R167 ;  /* 0x000000ffff0a7224 */ /* 0x000fe200078e00a7 */
        /* <DEDUP_REMOVED lines=63> */
[----:B0-----:R-:W-:-:S07]  /*16c50*/  CS2R R24, SRZ ;  /* 0x0000000000187805 */ /* 0x001fce000001ff00 */
.L_x_444:
[----:B------:R-:W2:Y:S01]  /*16c60*/  LDL R6, [R1+0x8] ;  /* 0x0000080001067983 */ /* 0x000ea20000100800 */
[----:B------:R-:W-:Y:S01]  /*16c70*/  ISETP.NE.AND P1, PT, R11, 0x1, PT ;  /* 0x000000010b00780c */ /* 0x000fe20003f25270 */
[----:B------:R-:W-:Y:S05]  /*16c80*/  YIELD ;  /* 0x0000000000007946 */ /* 0x000fea0003800000 */
[----:B------:R-:W-:-:S04]  /*16c90*/  SEL R5, RZ, 0x1, P1 ;  /* 0x00000001ff057807 */ /* 0x000fc80000800000 */
[----:B-----5:R-:W-:-:S05]  /*16ca0*/  LOP3.LUT R7, R4, R5, RZ, 0x3c, !PT ;  /* 0x0000000504077212 */ /* 0x020fca00078e3cff */
[----:B------:R0:W-:Y:S01]  /*16cb0*/  STL [R1], R7 ;  /* 0x0000000701007387 */ /* 0x0001e20000100800 */
[----:B--2---:R-:W-:-:S13]  /*16cc0*/  ISETP.NE.AND P1, PT, R6, RZ, PT ;  /* 0x000000ff0600720c */ /* 0x004fda0003f25270 */
[----:B0-----:R-:W-:Y:S05]  /*16cd0*/  @P1 BRA `(.L_x_434) ;  /* 0x00000000003c1947 */ /* 0x001fea0003800000 */
[----:B------:R-:W-:Y:S05]  /*16ce0*/  @!P0 BRA `(.L_x_435) ;  /* 0x0000000000048947 */ /* 0x000fea0003800000 */
[----:B------:R-:W-:Y:S01]  /*16cf0*/  BPT.TRAP 0x1 ;  /* 0x000000040000795c */ /* 0x000fe20000300000 */
.L_x_435:
[----:B------:R-:W-:-:S05]  /*16d00*/  VIADD R5, R11, 0x1 ;  /* 0x000000010b057836 */ /* 0x000fca0000000000 */
[----:B------:R-:W-:-:S04]  /*16d10*/  ISETP.NE.AND P2, PT, R5, 0x2, PT ;  /* 0x000000020500780c */ /* 0x000fc80003f45270 */
[----:B------:R-:W-:Y:S02]  /*16d20*/  SEL R6, R5, RZ, P2 ;  /* 0x000000ff05067207 */ /* 0x000fe40001000000 */
[----:B------:R-:W-:-:S03]  /*16d30*/  SHF.L.U32 R5, R7, 0x1f, RZ ;  /* 0x0000001f07057819 */ /* 0x000fc600000006ff */
[----:B------:R-:W-:-:S04]  /*16d40*/  IMAD R6, R6, 0x8, R19 ;  /* 0x0000000806067824 */ /* 0x000fc800078e0213 */
[----:B------:R0:W1:Y:S01]  /*16d50*/  SYNCS.PHASECHK.TRANS64.TRYWAIT P2, [R6+URZ+0x38830], R5 ;  /* 0x03883005060075a7 */ /* 0x000062000804017f */
[----:B------:R-:W-:Y:S05]  /*16d60*/  @!P0 BRA `(.L_x_436) ;  /* 0x0000000000048947 */ /* 0x000fea0003800000 */
[----:B------:R-:W-:Y:S01]  /*16d70*/  BPT.TRAP 0x1 ;  /* 0x000000040000795c */ /* 0x000fe20000300000 */
.L_x_436:
[----:B------:R-:W-:Y:S04]  /*16d80*/  BSSY B0, `(.L_x_434) ;  /* 0x0000004000007945 */ /* 0x000fe80003800000 */
[----:B-1----:R-:W-:Y:S05]  /*16d90*/  @P2 BRA `(.L_x_437) ;  /* 0x0000000000082947 */ /* 0x002fea0003800000 */
[----:B------:R-:W1:Y:S02]  /*16da0*/  SYNCS.PHASECHK.TRANS64.TRYWAIT P2, [R6+URZ+0x38830], R5 ;  /* 0x03883005060075a7 */ /* 0x000e64000804017f */
[----:B-1----:R-:W-:Y:S05]  /*16db0*/  @!P2 BRA `(.L_x_438) ;  /* 0x000000e00038a947 */ /* 0x002fea0003800000 */
.L_x_437:
[----:B------:R-:W-:Y:S05]  /*16dc0*/  BSYNC B0 ;  /* 0x0000000000007941 */ /* 0x000fea0003800000 */
.L_x_434:
[----:B01----:R-:W0:Y:S01]  /*16dd0*/  S2R R5, SR_TID.X ;  /* 0x0000000000057919 */ /* 0x003e220000002100 */
[----:B------:R-:W-:Y:S01]  /*16de0*/  IADD3 R12, R11, 0x1, RZ ;  /* 0x000000010b0c7810 */ /* 0x000fe20007ffe0ff */
[----:B------:R-:W-:Y:S05]  /*16df0*/  WARPSYNC.ALL ;  /* 0x0000000000007948 */ /* 0x000fea0003800000 */
[C---:B------:R-:W-:Y:S01]  /*16e00*/  ISETP.NE.AND P2, PT, R12.reuse, 0x2, PT ;  /* 0x000000020c00780c */ /* 0x040fe20003f45270 */
[----:B------:R-:W-:Y:S02]  /*16e10*/  IMAD.MOV.U32 R7, RZ, RZ, 0x40000040 ;  /* 0x40000040ff077424 */ /* 0x000fe400078e00ff */
[----:B------:R-:W-:Y:S01]  /*16e20*/  IMAD.MOV.U32 R153, RZ, RZ, 0x40000040 ;  /* 0x40000040ff997424 */ /* 0x000fe200078e00ff */
[----:B------:R-:W-:Y:S01]  /*16e30*/  SEL R12, R12, RZ, P2 ;  /* 0x000000ff0c0c7207 */ /* 0x000fe20001000000 */
[----:B------:R-:W-:Y:S01]  /*16e40*/  IMAD.MOV.U32 R15, RZ, RZ, 0x40000040 ;  /* 0x40000040ff0f7424 */ /* 0x000fe200078e00ff */
[----:B------:R-:W-:Y:S01]  /*16e50*/  R2UR UR15, R7 ;  /* 0x00000000070f72ca */ /* 0x000fe200000e0000 */
[----:B------:R-:W-:Y:S01]  /*16e60*/  IMAD.MOV.U32 R21, RZ, RZ, 0x40000040 ;  /* 0x40000040ff157424 */ /* 0x000fe200078e00ff */
[C---:B------:R-:W-:Y:S01]  /*16e70*/  R2UR UR19, R153.reuse ;  /* 0x00000000991372ca */ /* 0x040fe200000e0000 */
[----:B------:R-:W-:Y:S01]  /*16e80*/  IMAD R6, R12, 0x800, R13 ;  /* 0x000008000c067824 */ /* 0x000fe200078e020d */
[----:B------:R-:W-:-:S02]  /*16e90*/  R2UR UR31, R153 ;  /* 0x00000000991f72ca */ /* 0x000fc400000e0000 */
[----:B------:R-:W-:Y:S01]  /*16ea0*/  R2UR UR11, R15 ;  /* 0x000000000f0b72ca */ /* 0x000fe200000e0000 */
[C---:B------:R-:W-:Y:S01]  /*16eb0*/  VIADD R20, R6.reuse, 0x4 ;  /* 0x0000000406147836 */ /* 0x040fe20000000000 */
[C---:B------:R-:W-:Y:S02]  /*16ec0*/  IADD3 R152, R6.reuse, 0x6, RZ ;  /* 0x0000000606987810 */ /* 0x040fe40007ffe0ff */
[----:B------:R-:W-:Y:S02]  /*16ed0*/  R2UR UR14, R6 ;  /* 0x00000000060e72ca */ /* 0x000fe400000e0000 */
[----:B------:R-:W-:Y:S02]  /*16ee0*/  R2UR UR18, R152 ;  /* 0x00000000981272ca */ /* 0x000fe400000e0000 */
[C---:B------:R-:W-:Y:S02]  /*16ef0*/  IADD3 R152, R6.reuse, 0x404, RZ ;  /* 0x0000040406987810 */ /* 0x040fe40007ffe0ff */
[----:B------:R-:W-:-:S02]  /*16f00*/  IADD3 R14, R6, 0x2, RZ ;  /* 0x00000002060e7810 */ /* 0x000fc40007ffe0ff */
[----:B------:R-:W-:Y:S02]  /*16f10*/  R2UR UR30, R152 ;  /* 0x00000000981e72ca */ /* 0x000fe400000e0000 */
[----:B0-----:R-:W-:Y:S02]  /*16f20*/  SHF.R.U32.HI R5, RZ, 0x7, R5 ;  /* 0x00000007ff057819 */ /* 0x001fe40000011605 */
[----:B------:R-:W-:Y:S02]  /*16f30*/  R2UR UR10, R14 ;  /* 0x000000000e0a72ca */ /* 0x000fe400000e0000 */
[----:B------:R-:W-:Y:S01]  /*16f40*/  R2UR UR6, R20 ;  /* 0x00000000140672ca */ /* 0x000fe200000e0000 */
[----:B------:R-:W-:Y:S01]  /*16f50*/  VIADD R5, R5, 0x8 ;  /* 0x0000000805057836 */ /* 0x000fe20000000000 */
[----:B------:R-:W-:Y:S01]  /*16f60*/  R2UR UR7, R21 ;  /* 0x00000000150772ca */ /* 0x000fe200000e0000 */
[C---:B------:R-:W-:Y:S01]  /*16f70*/  VIADD R20, R6.reuse, 0x402 ;  /* 0x0000040206147836 */ /* 0x040fe20000000000 */
[C---:B------:R-:W-:Y:S01]  /*16f80*/  IADD3 R14, R6.reuse, 0x400, RZ ;  /* 0x00000400060e7810 */ /* 0x040fe20007ffe0ff */
[----:B------:R-:W-:Y:S01]  /*16f90*/  VIADD R6, R6, 0x406 ;  /* 0x0000040606067836 */ /* 0x000fe20000000000 */
[----:B------:R0:W-:Y:S01]  /*16fa0*/  BAR.SYNC.DEFER_BLOCKING R5, 0x100 ;  /* 0x000400050000751d */ /* 0x0001e20000010000 */
[----:B------:R-:W-:-:S02]  /*16fb0*/  R2UR UR23, R15 ;  /* 0x000000000f1772ca */ /* 0x000fc400000e0000 */
[----:B------:R-:W-:Y:S02]  /*16fc0*/  R2UR UR22, R14 ;  /* 0x000000000e1672ca */ /* 0x000fe400000e0000 */
[----:B------:R-:W-:Y:S02]  /*16fd0*/  R2UR UR26, R20 ;  /* 0x00000000141a72ca */ /* 0x000fe400000e0000 */
[----:B------:R-:W-:Y:S02]  /*16fe0*/  R2UR UR27, R21 ;  /* 0x00000000151b72ca */ /* 0x000fe400000e0000 */
[----:B------:R-:W-:Y:S02]  /*16ff0*/  R2UR UR34, R6 ;  /* 0x00000000062272ca */ /* 0x000fe400000e0000 */
[----:B------:R-:W-:Y:S01]  /*17000*/  R2UR UR35, R7 ;  /* 0x00000000072372ca */ /* 0x000fe200000e0000 */
[----:B------:R-:W-:-:S06]  /*17010*/  WARPGROUP.ARRIVE ;  /* 0x00000000000079c5 */ /* 0x000fcc0000000000 */
        /* <DEDUP_REMOVED lines=26> */
.L_x_440:
[----:B------:R-:W-:Y:S01]  /*171c0*/  SHF.L.U32 R4, R4, 0x1f, RZ ;  /* 0x0000001f04047819 */ /* 0x000fe200000006ff */
[----:B------:R-:W-:-:S04]  /*171d0*/  IMAD R5, R11, 0x8, R19 ;  /* 0x000000080b057824 */ /* 0x000fc800078e0213 */
[----:B------:R0:W1:Y:S01]  /*171e0*/  SYNCS.PHASECHK.TRANS64.TRYWAIT P1, [R5+URZ+0x38850], R4 ;  /* 0x03885004050075a7 */ /* 0x000062000802017f */
[----:B------:R-:W-:Y:S05]  /*171f0*/  @!P0 BRA `(.L_x_441) ;  /* 0x0000000000048947 */ /* 0x000fea0003800000 */
[----:B------:R-:W-:Y:S01]  /*17200*/  BPT.TRAP 0x1 ;  /* 0x000000040000795c */ /* 0x000fe20000300000 */
.L_x_441:
[----:B-1----:R-:W-:Y:S05]  /*17210*/  @P1 BRA `(.L_x_439) ;  /* 0x0000000000081947 */ /* 0x002fea0003800000 */
[----:B------:R-:W1:Y:S02]  /*17220*/  SYNCS.PHASECHK.TRANS64.TRYWAIT P1, [R5+URZ+0x38850], R4 ;  /* 0x03885004050075a7 */ /* 0x000e64000802017f */
[----:B-1----:R-:W-:Y:S05]  /*17230*/  @!P1 BRA `(.L_x_442) ;  /* 0x000000dc002c9947 */ /* 0x002fea0003800000 */
.L_x_439:
[----:B01----:R-:W-:Y:S01]  /*17240*/  IADD3 R4, R19, 0x400, RZ ;  /* 0x0000040013047810 */ /* 0x003fe20007ffe0ff */
[----:B------:R-:W-:Y:S01]  /*17250*/  IMAD.MOV.U32 R5, RZ, RZ, 0x40000040 ;  /* 0x40000040ff057424 */ /* 0x000fe200078e00ff */
[----:B------:R-:W-:Y:S05]  /*17260*/  WARPSYNC.ALL ;  /* 0x0000000000007948 */ /* 0x000fea0003800000 */
[----:B------:R-:W-:Y:S01]  /*17270*/  SHF.R.U32.HI R4, RZ, 0x4, R4 ;  /* 0x00000004ff047819 */ /* 0x000fe20000011604 */
[----:B------:R-:W-:Y:S01]  /*17280*/  WARPGROUP.ARRIVE ;  /* 0x00000000000079c5 */ /* 0x000fe20000000000 */
[----:B------:R-:W-:Y:S01]  /*17290*/  R2UR UR7, R5 ;  /* 0x00000000050772ca */ /* 0x000fe200000e0000 */
[----:B------:R-:W-:Y:S01]  /*172a0*/  IMAD.MOV.U32 R7, RZ, RZ, 0x40000040 ;  /* 0x40000040ff077424 */ /* 0x000fe200078e00ff */
[----:B------:R-:W-:Y:S01]  /*172b0*/  LOP3.LUT R4, R4, 0x3fff, RZ, 0xc0, !PT ;  /* 0x00003fff04047812 */ /* 0x000fe200078ec0ff */
[C---:B------:R-:W-:Y:S01]  /*172c0*/  FMUL.FTZ R5, R2.reuse, R152 ;  /* 0x0000009802057220 */ /* 0x040fe20000410000 */
[C---:B------:R-:W-:Y:S01]  /*172d0*/  FMUL.FTZ R15, R2.reuse, R156 ;  /* 0x0000009c020f7220 */ /* 0x040fe20000410000 */
[----:B------:R-:W-:Y:S01]  /*172e0*/  FMUL.FTZ R14, R2, R155 ;  /* 0x0000009b020e7220 */ /* 0x000fe20000410000 */
[----:B------:R-:W-:Y:S01]  /*172f0*/  LOP3.LUT R4, R4, 0x10000, RZ, 0xfc, !PT ;  /* 0x0001000004047812 */ /* 0x000fe200078efcff */
[C---:B------:R-:W-:Y:S01]  /*17300*/  FMUL.FTZ R20, R2.reuse, R157 ;  /* 0x0000009d02147220 */ /* 0x040fe20000410000 */
[C---:B------:R-:W-:Y:S01]  /*17310*/  FMUL.FTZ R21, R2.reuse, R158 ;  /* 0x0000009e02157220 */ /* 0x040fe20000410000 */
[----:B------:R-:W0:Y:S01]  /*17320*/  MUFU.TANH R5, R5 ;  /* 0x0000000500057308 */ /* 0x000e220000002400 */
[----:B------:R-:W-:Y:S01]  /*17330*/  FMUL.FTZ R152, R2, R159 ;  /* 0x0000009f02987220 */ /* 0x000fe20000410000 */
[----:B------:R-:W-:-:S02]  /*17340*/  IMAD R4, R11, 0x800, R4 ;  /* 0x000008000b047824 */ /* 0x000fc400078e0204 */
[C---:B------:R-:W-:Y:S01]  /*17350*/  FMUL.FTZ R155, R2.reuse, R162 ;  /* 0x000000a2029b7220 */ /* 0x040fe20000410000 */
[C---:B------:R-:W-:Y:S01]  /*17360*/  FMUL.FTZ R157, R2.reuse, R164 ;  /* 0x000000a4029d7220 */ /* 0x040fe20000410000 */
[C---:B------:R-:W-:Y:S01]  /*17370*/  FMUL.FTZ R156, R2.reuse, R163 ;  /* 0x000000a3029c7220 */ /* 0x040fe20000410000 */
[----:B------:R-:W-:Y:S01]  /*17380*/  FMUL.FTZ R158, R2, R165 ;  /* 0x000000a5029e7220 */ /* 0x000fe20000410000 */
[C---:B------:R-:W-:Y:S01]  /*17390*/  R2UR UR6, R4.reuse ;  /* 0x00000000040672ca */ /* 0x040fe200000e0000 */
[----:B------:R-:W-:Y:S01]  /*173a0*/  MUFU.TANH R15, R15 ;  /* 0x0000000f000f7308 */ /* 0x000fe20000002400 */
[----:B------:R-:W-:Y:S01]  /*173b0*/  IADD3 R6, R4, 0x2, RZ ;  /* 0x0000000204067810 */ /* 0x000fe20007ffe0ff */
        /* <DEDUP_REMOVED lines=9> */
[----:B------:R-:W-:Y:S01]  /*17450*/  FMUL.FTZ R172, R2, R177 ;  /* 0x000000b102ac7220 */ /* 0x000fe20000410000 */
[----:B------:R-:W-:Y:S01]  /*17460*/  QGMMA.64x256x32.F32.E4M3.E4M3 R24, R228, gdesc[UR4], R24, gsb0 ;  /* 0x03e00004e4187df3 */ /* 0x000fe20008000818 */
[----:B------:R-:W-:Y:S01]  /*17470*/  R2UR UR6, R6 ;  /* 0x00000000060672ca */ /* 0x000fe200000e0000 */
[----:B------:R-:W-:Y:S01]  /*17480*/  VIADD R6, R4, 0x4 ;  /* 0x0000000404067836 */ /* 0x000fe20000000000 */
[----:B------:R-:W-:Y:S01]  /*17490*/  R2UR UR7, R7 ;  /* 0x00000000070772ca */ /* 0x000fe200000e0000 */
[----:B------:R-:W-:Y:S01]  /*174a0*/  MUFU.TANH R20, R20 ;  /* 0x0000001400147308 */ /* 0x000fe20000002400 */
[----:B------:R-:W-:Y:S01]  /*174b0*/  MOV R7, 0x40000040 ;  /* 0x4000004000077802 */ /* 0x000fe20000000f00 */
        /* <DEDUP_REMOVED lines=32> */
[----:B------:R-:W-:-:S06]  /*176c0*/  FMUL.FTZ R210, R2, R214 ;  /* 0x000000d602d27220 */ /* 0x000fcc0000410000 */
[----:B------:R-:W-:Y:S08]  /*176d0*/  MUFU.TANH R156, R156 ;  /* 0x0000009c009c7308 */ /* 0x000ff00000002400 */
        /* <DEDUP_REMOVED lines=27> */
[----:B------:R-:W-:Y:S01]  /*17890*/  MUFU.TANH R194, R194 ;  /* 0x000000c200c27308 */ /* 0x000fe20000002400 */
[----:B------:R-:W-:-:S02]  /*178a0*/  WARPGROUP.DEPBAR.LE gsb0, 0x0 ;  /* 0x00008000000079c5 */ /* 0x000fc40000010000 */
[----:B------:R-:W-:-:S06]  /*178b0*/  WARPGROUP.ARRIVE ;  /* 0x00000000000079c5 */ /* 0x000fcc0000000000 */
[----:B------:R-:W1:Y:S01]  /*178c0*/  S2R R231, SR_TID.X ;  /* 0x0000000000e77919 */ /* 0x000e620000002100 */
[----:B------:R-:W-:Y:S01]  /*178d0*/  MUFU.TANH R196, R196 ;  /* 0x000000c400c47308 */ /* 0x000fe20000002400 */
[----:B------:R-:W-:Y:S01]  /*178e0*/  QGMMA.64x256x32.F32.E4M3.E4M3 R24, R224, gdesc[UR4], R24, gsb0 ;  /* 0x03e00004e0187df3 */ /* 0x000fe20008000818 */
[----:B------:R-:W-:Y:S01]  /*178f0*/  R2UR UR6, R6 ;  /* 0x00000000060672ca */ /* 0x000fe200000e0000 */
[C---:B------:R-:W-:Y:S01]  /*17900*/  FMUL.FTZ R6, R2.reuse, R153 ;  /* 0x0000009902067220 */ /* 0x040fe20000410000 */
[----:B------:R-:W-:Y:S01]  /*17910*/  R2UR UR7, R7 ;  /* 0x00000000070772ca */ /* 0x000fe200000e0000 */
[C---:B------:R-:W-:Y:S01]  /*17920*/  FMUL.FTZ R7, R2.reuse, R154 ;  /* 0x0000009a02077220 */ /* 0x040fe20000410000 */
[C---:B------:R-:W-:Y:S01]  /*17930*/  FMUL.FTZ R153, R2.reuse, R160 ;  /* 0x000000a002997220 */ /* 0x040fe20000410000 */
[C---:B------:R-:W-:Y:S01]  /*17940*/  FMUL.FTZ R154, R2.reuse, R161 ;  /* 0x000000a1029a7220 */ /* 0x040fe20000410000 */
[C---:B------:R-:W-:Y:S01]  /*17950*/  FMUL.FTZ R160, R2.reuse, R167 ;  /* 0x000000a702a07220 */ /* 0x040fe20000410000 */
        /* <DEDUP_REMOVED lines=13> */
[----:B------:R-:W-:-:S03]  /*17a30*/  FMUL.FTZ R211, R2, R215 ;  /* 0x000000d702d37220 */ /* 0x000fc60000410000 */
[----:B------:R-:W3:Y:S01]  /*17a40*/  MUFU.TANH R153, R153 ;  /* 0x0000009900997308 */ /* 0x000ee20000002400 */
[----:B--2---:R-:W-:Y:S02]  /*17a50*/  FMNMX.FTZ R167, R6, R167, !PT ;  /* 0x000000a706a77209 */ /* 0x004fe40007810000 */
[----:B-1----:R-:W-:Y:S02]  /*17a60*/  LOP3.LUT R231, R231, 0x7f, RZ, 0xc0, !PT ;  /* 0x0000007fe7e77812 */ /* 0x002fe400078ec0ff */
[----:B------:R-:W-:Y:S02]  /*17a70*/  FMNMX.FTZ R167, R15, R167, !PT ;  /* 0x000000a70fa77209 */ /* 0x000fe40007810000 */
[----:B------:R-:W-:Y:S01]  /*17a80*/  ISETP.NE.AND P1, PT, R231, RZ, PT ;  /* 0x000000ffe700720c */ /* 0x000fe20003f25270 */
[----:B------:R-:W1:Y:S01]  /*17a90*/  MUFU.TANH R154, R154 ;  /* 0x0000009a009a7308 */ /* 0x000e620000002400 */
[----:B0-----:R-:W-:Y:S01]  /*17aa0*/  FMNMX.FTZ R166, R7, R9, !PT ;  /* 0x0000000907a67209 */ /* 0x001fe20007810000 */
[----:B------:R-:W0:Y:S01]  /*17ab0*/  S2R R231, SR_TID.X ;  /* 0x0000000000e77919 */ /* 0x000e220000002100 */
[----:B------:R-:W-:-:S02]  /*17ac0*/  FMNMX.FTZ R167, R20, R167, !PT ;  /* 0x000000a714a77209 */ /* 0x000fc40007810000 */
[----:B------:R-:W-:-:S03]  /*17ad0*/  FMNMX.FTZ R166, R14, R166, !PT ;  /* 0x000000a60ea67209 */ /* 0x000fc60007810000 */
[----:B------:R-:W2:Y:S01]  /*17ae0*/  MUFU.TANH R161, R161 ;  /* 0x000000a100a17308 */ /* 0x000ea20000002400 */
[----:B------:R-:W-:Y:S02]  /*17af0*/  FMNMX.FTZ R166, R21, R166, !PT ;  /* 0x000000a615a67209 */ /* 0x000fe40007810000 */
[----:B---3--:R-:W-:Y:S02]  /*17b00*/  FMNMX.FTZ R167, R153, R167, !PT ;  /* 0x000000a799a77209 */ /* 0x008fe40007810000 */
[----:B------:R-:W-:-:S03]  /*17b10*/  FMNMX.FTZ R166, R152, R166, !PT ;  /* 0x000000a698a67209 */ /* 0x000fc60007810000 */
[----:B------:R-:W3:Y:S01]  /*17b20*/  MUFU.TANH R160, R160 ;  /* 0x000000a000a07308 */ /* 0x000ee20000002400 */
[----:B-1----:R-:W-:Y:S02]  /*17b30*/  FMNMX.FTZ R167, R154, R167, !PT ;  /* 0x000000a79aa77209 */ /* 0x002fe40007810000 */
[----:B------:R-:W-:Y:S02]  /*17b40*/  FMNMX.FTZ R166, R155, R166, !PT ;  /* 0x000000a69ba67209 */ /* 0x000fe40007810000 */
[----:B------:R-:W-:Y:S02]  /*17b50*/  FMNMX.FTZ R167, R157, R167, !PT ;  /* 0x000000a79da77209 */ /* 0x000fe40007810000 */
[----:B------:R-:W-:Y:S01]  /*17b60*/  FMNMX.FTZ R166, R156, R166, !PT ;  /* 0x000000a69ca67209 */ /* 0x000fe20007810000 */
[----:B------:R-:W1:Y:S01]  /*17b70*/  MUFU.TANH R168, R168 ;  /* 0x000000a800a87308 */ /* 0x000e620000002400 */
[----:B------:R-:W-:Y:S02]  /*17b80*/  FMNMX.FTZ R167, R158, R167, !PT ;  /* 0x000000a79ea77209 */ /* 0x000fe40007810000 */
[----:B------:R-:W-:-:S02]  /*17b90*/  FMNMX.FTZ R166, R159, R166, !PT ;  /* 0x000000a69fa67209 */ /* 0x000fc40007810000 */
[----:B--2---:R-:W-:-:S03]  /*17ba0*/  FMNMX.FTZ R167, R161, R167, !PT ;  /* 0x000000a7a1a77209 */ /* 0x004fc60007810000 */
[----:B------:R-:W2:Y:S01]  /*17bb0*/  MUFU.TANH R173, R173 ;  /* 0x000000ad00ad7308 */ /* 0x000ea20000002400 */
[----:B---3--:R-:W-:Y:S02]  /*17bc0*/  FMNMX.FTZ R166, R160, R166, !PT ;  /* 0x000000a6a0a67209 */ /* 0x008fe40007810000 */
[----:B------:R-:W-:Y:S02]  /*17bd0*/  FMNMX.FTZ R167, R162, R167, !PT ;  /* 0x000000a7a2a77209 */ /* 0x000fe40007810000 */
[----:B------:R-:W-:Y:S02]  /*17be0*/  FMNMX.FTZ R166, R163, R166, !PT ;  /* 0x000000a6a3a67209 */ /* 0x000fe40007810000 */
[----:B------:R-:W-:Y:S01]  /*17bf0*/  FMNMX.FTZ R167, R165, R167, !PT ;  /* 0x000000a7a5a77209 */ /* 0x000fe20007810000 */
[----:B------:R-:W3:Y:S01]  /*17c00*/  MUFU.TANH R178, R178 ;  /* 0x000000b200b27308 */ /* 0x000ee20000002400 */
[----:B------:R-:W-:Y:S02]  /*17c10*/  FMNMX.FTZ R166, R164, R166, !PT ;  /* 0x000000a6a4a67209 */ /* 0x000fe40007810000 */
[----:B-1----:R-:W-:-:S02]  /*17c20*/  FMNMX.FTZ R167, R168, R167, !PT ;  /* 0x000000a7a8a77209 */ /* 0x002fc40007810000 */
[----:B------:R-:W-:Y:S02]  /*17c30*/  FMNMX.FTZ R166, R169, R166, !PT ;  /* 0x000000a6a9a67209 */ /* 0x000fe40007810000 */
[----:B------:R-:W-:Y:S01]  /*17c40*/  FMNMX.FTZ R167, R171, R167, !PT ;  /* 0x000000a7aba77209 */ /* 0x000fe20007810000 */
[----:B------:R-:W1:Y:S01]  /*17c50*/  MUFU.TANH R183, R183 ;  /* 0x000000b700b77308 */ /* 0x000e620000002400 */
[----:B------:R-:W-:Y:S02]  /*17c60*/  FMNMX.FTZ R166, R170, R166, !PT ;  /* 0x000000a6aaa67209 */ /* 0x000fe40007810000 */
[----:B------:R-:W-:Y:S02]  /*17c70*/  FMNMX.FTZ R167, R172, R167, !PT ;  /* 0x000000a7aca77209 */ /* 0x000fe40007810000 */
[----:B--2---:R-:W-:Y:S02]  /*17c80*/  FMNMX.FTZ R166, R173, R166, !PT ;  /* 0x000000a6ada67209 */ /* 0x004fe40007810000 */
[----:B------:R-:W-:Y:S01]  /*17c90*/  FMNMX.FTZ R167, R175, R167, !PT ;  /* 0x000000a7afa77209 */ /* 0x000fe20007810000 */
[----:B------:R-:W2:Y:S01]  /*17ca0*/  MUFU.TANH R188, R188 ;  /* 0x000000bc00bc7308 */ /* 0x000ea20000002400 */
[----:B------:R-:W-:-:S02]  /*17cb0*/  FMNMX.FTZ R166, R174, R166, !PT ;  /* 0x000000a6aea67209 */ /* 0x000fc40007810000 */
[----:B------:R-:W-:Y:S02]  /*17cc0*/  FMNMX.FTZ R167, R176, R167, !PT ;  /* 0x000000a7b0a77209 */ /* 0x000fe40007810000 */
[----:B------:R-:W-:Y:S02]  /*17cd0*/  FMNMX.FTZ R166, R177, R166, !PT ;  /* 0x000000a6b1a67209 */ /* 0x000fe40007810000 */
[----:B------:R-:W-:Y:S01]  /*17ce0*/  FMNMX.FTZ R167, R179, R167, !PT ;  /* 0x000000a7b3a77209 */ /* 0x000fe20007810000 */
[----:B------:R-:W4:Y:S01]  /*17cf0*/  MUFU.TANH R193, R193 ;  /* 0x000000c100c17308 */ /* 0x000f220000002400 */
[----:B---3--:R-:W-:Y:S02]  /*17d00*/  FMNMX.FTZ R166, R178, R166, !PT ;  /* 0x000000a6b2a67209 */ /* 0x008fe40007810000 */
[----:B------:R-:W-:Y:S02]  /*17d10*/  FMNMX.FTZ R167, R180, R167, !PT ;  /* 0x000000a7b4a77209 */ /* 0x000fe40007810000 */
[----:B------:R-:W-:-:S02]  /*17d20*/  FMNMX.FTZ R166, R181, R166, !PT ;  /* 0x000000a6b5a67209 */ /* 0x000fc40007810000 */
[----:B-1----:R-:W-:Y:S01]  /*17d30*/  FMNMX.FTZ R167, R183, R167, !PT ;  /* 0x000000a7b7a77209 */ /* 0x002fe20007810000 */
[----:B------:R-:W1:Y:S01]  /*17d40*/  MUFU.TANH R197, R197 ;  /* 0x000000c500c57308 */ /* 0x000e620000002400 */
[----:B------:R-:W-:Y:S02]  /*17d50*/  FMNMX.FTZ R166, R182, R166, !PT ;  /* 0x000000a6b6a67209 */ /* 0x000fe40007810000 */
[----:B------:R-:W-:Y:S02]  /*17d60*/  FMNMX.FTZ R167, R184, R167, !PT ;  /* 0x000000a7b8a77209 */ /* 0x000fe40007810000 */
[----:B------:R-:W-:Y:S02]  /*17d70*/  FMNMX.FTZ R166, R185, R166, !PT ;  /* 0x000000a6b9a67209 */ /* 0x000fe40007810000 */
[----:B------:R-:W-:Y:S01]  /*17d80*/  FMNMX.FTZ R167, R187, R167, !PT ;  /* 0x000000a7bba77209 */ /* 0x000fe20007810000 */
[----:B------:R-:W3:Y:S01]  /*17d90*/  MUFU.TANH R199, R199 ;  /* 0x000000c700c77308 */ /* 0x000ee20000002400 */
[----:B------:R-:W-:-:S02]  /*17da0*/  FMNMX.FTZ R166, R186, R166, !PT ;  /* 0x000000a6baa67209 */ /* 0x000fc40007810000 */
[----:B--2---:R-:W-:Y:S02]  /*17db0*/  FMNMX.FTZ R167, R188, R167, !PT ;  /* 0x000000a7bca77209 */ /* 0x004fe40007810000 */
[----:B------:R-:W-:Y:S02]  /*17dc0*/  FMNMX.FTZ R166, R189, R166, !PT ;  /* 0x000000a6bda67209 */ /* 0x000fe40007810000 */
[----:B------:R-:W-:Y:S01]  /*17dd0*/  FMNMX.FTZ R167, R191, R167, !PT ;  /* 0x000000a7bfa77209 */ /* 0x000fe20007810000 */
[----:B------:R-:W2:Y:S01]  /*17de0*/  MUFU.TANH R198, R198 ;  /* 0x000000c600c67308 */ /* 0x000ea20000002400 */
[----:B------:R-:W-:Y:S02]  /*17df0*/  FMNMX.FTZ R166, R190, R166, !PT ;  /* 0x000000a6bea67209 */ /* 0x000fe40007810000 */
[----:B------:R-:W-:Y:S02]  /*17e00*/  FMNMX.FTZ R167, R192, R167, !PT ;  /* 0x000000a7c0a77209 */ /* 0x000fe40007810000 */
[----:B----4-:R-:W-:-:S02]  /*17e10*/  FMNMX.FTZ R166, R193, R166, !PT ;  /* 0x000000a6c1a67209 */ /* 0x010fc40007810000 */
[----:B------:R-:W-:Y:S01]  /*17e20*/  FMNMX.FTZ R167, R195, R167, !PT ;  /* 0x000000a7c3a77209 */ /* 0x000fe20007810000 */
[----:B------:R-:W4:Y:S01]  /*17e30*/  MUFU.TANH R201, R201 ;  /* 0x000000c900c97308 */ /* 0x000f220000002400 */
[----:B------:R-:W-:Y:S02]  /*17e40*/  FMNMX.FTZ R166, R194, R166, !PT ;  /* 0x000000a6c2a67209 */ /* 0x000fe40007810000 */
[----:B------:R-:W-:Y:S02]  /*17e50*/  FMNMX.FTZ R167, R196, R167, !PT ;  /* 0x000000a7c4a77209 */ /* 0x000fe40007810000 */
[----:B-1----:R-:W-:Y:S02]  /*17e60*/  FMNMX.FTZ R166, R197, R166, !PT ;  /* 0x000000a6c5a67209 */ /* 0x002fe40007810000 */
[----:B---3--:R-:W-:Y:S01]  /*17e70*/  FMNMX.FTZ R167, R199, R167, !PT ;  /* 0x000000a7c7a77209 */ /* 0x008fe20007810000 */
[----:B------:R-:W1:Y:S01]  /*17e80*/  MUFU.TANH R202, R202 ;  /* 0x000000ca00ca7308 */ /* 0x000e620000002400 */
[----:B--2---:R-:W-:-:S02]  /*17e90*/  FMNMX.FTZ R166, R198, R166, !PT ;  /* 0x000000a6c6a67209 */ /* 0x004fc40007810000 */
[----:B0-----:R-:W-:-:S05]  /*17ea0*/  SHF.R.U32.HI R231, RZ, 0x7, R231 ;  /* 0x00000007ffe77819 */ /* 0x001fca00000116e7 */
[----:B------:R-:W0:Y:S01]  /*17eb0*/  MUFU.TANH R204, R204 ;  /* 0x000000cc00cc7308 */ /* 0x000e220000002400 */
[----:B----4-:R-:W-:-:S07]  /*17ec0*/  FMNMX.FTZ R167, R201, R167, !PT ;  /* 0x000000a7c9a77209 */ /* 0x010fce0007810000 */
[----:B------:R-:W2:Y:S01]  /*17ed0*/  MUFU.TANH R203, R203 ;  /* 0x000000cb00cb7308 */ /* 0x000ea20000002400 */
[----:B-1----:R-:W-:-:S07]  /*17ee0*/  FMNMX.FTZ R166, R202, R166, !PT ;  /* 0x000000a6caa67209 */ /* 0x002fce0007810000 */
[----:B------:R-:W1:Y:S01]  /*17ef0*/  MUFU.TANH R205, R205 ;  /* 0x000000cd00cd7308 */ /* 0x000e620000002400 */
[----:B0-----:R-:W-:-:S07]  /*17f00*/  FMNMX.FTZ R167, R204, R167, !PT ;  /* 0x000000a7cca77209 */ /* 0x001fce0007810000 */
[----:B------:R-:W0:Y:S01]  /*17f10*/  MUFU.TANH R206, R206 ;  /* 0x000000ce00ce7308 */ /* 0x000e220000002400 */
[----:B--2---:R-:W-:-:S07]  /*17f20*/  FMNMX.FTZ R166, R203, R166, !PT ;  /* 0x000000a6cba67209 */ /* 0x004fce0007810000 */
        /* <DEDUP_REMOVED lines=9> */
[----:B0-----:R-:W-:-:S05]  /*17fc0*/  FMNMX.FTZ R167, R209, R167, !PT ;  /* 0x000000a7d1a77209 */ /* 0x001fca0007810000 */
[----:B------:R-:W0:Y:S01]  /*17fd0*/  SHFL.BFLY PT, R212, R167, 0x2, 0x1f ;  /* 0x0c401f00a7d47f89 */ /* 0x000e2200000e0000 */
[----:B--2---:R-:W-:-:S04]  /*17fe0*/  FMNMX.FTZ R166, R210, R166, !PT ;  /* 0x000000a6d2a67209 */ /* 0x004fc80007810000 */
[----:B-1----:R-:W-:Y:S01]  /*17ff0*/  FMNMX.FTZ R200, R211, R166, !PT ;  /* 0x000000a6d3c87209 */ /* 0x002fe20007810000 */
[----:B------:R-:W-:-:S04]  /*18000*/  VIADD R166, R4, 0x6 ;  /* 0x0000000604a67836 */ /* 0x000fc80000000000 */
[----:B------:R-:W1:Y:S01]  /*18010*/  SHFL.BFLY PT, R213, R200, 0x2, 0x1f ;  /* 0x0c401f00c8d57f89 */ /* 0x000e6200000e0000 */
[----:B0-----:R-:W-:Y:S01]  /*18020*/  FMNMX.FTZ R212, R167, R212, !PT ;  /* 0x000000d4a7d47209 */ /* 0x001fe20007810000 */
[----:B------:R-:W-:Y:S01]  /*18030*/  IMAD.MOV.U32 R167, RZ, RZ, 0x40000040 ;  /* 0x40000040ffa77424 */ /* 0x000fe200078e00ff */
[----:B-1----:R-:W-:-:S05]  /*18040*/  FMNMX.FTZ R200, R200, R213, !PT ;  /* 0x000000d5c8c87209 */ /* 0x002fca0007810000 */
[----:B------:R-:W0:Y:S01]  /*18050*/  SHFL.BFLY PT, R4, R200, 0x1, 0x1f ;  /* 0x0c201f00c8047f89 */ /* 0x000e2200000e0000 */
[----:B------:R-:W-:Y:S02]  /*18060*/  WARPGROUP.DEPBAR.LE gsb0, 0x0 ;  /* 0x00008000000079c5 */ /* 0x000fe40000010000 */
[----:B------:R-:W-:-:S06]  /*18070*/  WARPGROUP.ARRIVE ;  /* 0x00000000000079c5 */ /* 0x000fcc0000000000 */
[----:B------:R-:W-:Y:S01]  /*18080*/  QGMMA.64x256x32.F32.E4M3.E4M3 R24, R216, gdesc[UR4], R24, gsb0 ;  /* 0x03e00004d8187df3 */ /* 0x000fe20008000818 */
[----:B------:R-:W-:Y:S02]  /*18090*/  R2UR UR7, R167 ;  /* 0x00000000a70772ca */ /* 0x000fe400000e0000 */
[----:B------:R-:W1:Y:S01]  /*180a0*/  SHFL.BFLY PT, R167, R212, 0x1, 0x1f ;  /* 0x0c201f00d4a77f89 */ /* 0x000e6200000e0000 */
[----:B------:R-:W-:Y:S02]  /*180b0*/  R2UR UR6, R166 ;  /* 0x00000000a60672ca */ /* 0x000fe400000e0000 */
[----:B0-----:R-:W-:Y:S02]  /*180c0*/  FMNMX.FTZ R200, R200, R4, !PT ;  /* 0x00000004c8c87209 */ /* 0x001fe40007810000 */
[----:B------:R-:W-:Y:S02]  /*180d0*/  MOV R166, UR48 ;  /* 0x0000003000a67c02 */ /* 0x000fe40008000f00 */
[----:B-1----:R-:W-:Y:S01]  /*180e0*/  FMNMX.FTZ R167, R212, R167, !PT ;  /* 0x000000a7d4a77209 */ /* 0x002fe20007810000 */
[----:B------:R-:W-:-:S04]  /*180f0*/  @!P1 IMAD R212, R12, 0x8, R19 ;  /* 0x000000080cd49824 */ /* 0x000fc800078e0213 */
[----:B------:R-:W-:Y:S01]  /*18100*/  FADD.FTZ R213, -R167, R10 ;  /* 0x0000000aa7d57221 */ /* 0x000fe20000010100 */
[----:B------:R-:W-:-:S01]  /*18110*/  FADD.FTZ R10, -R200, R9 ;  /* 0x00000009c80a7221 */ /* 0x000fc20000010100 */
[----:B------:R-:W-:Y:S02]  /*18120*/  @!P1 VIADD R212, R212, 0x38840 ;  /* 0x00038840d4d49836 */ /* 0x000fe40000000000 */
[-C--:B------:R-:W-:Y:S01]  /*18130*/  FMUL.FTZ R4, R213, R166.reuse ;  /* 0x000000a6d5047220 */ /* 0x080fe20000410000 */
[-C--:B------:R-:W-:Y:S01]  /*18140*/  FFMA.FTZ R213, R167, R166.reuse, -8 ;  /* 0xc1000000a7d57423 */ /* 0x080fe200000100a6 */
[-C--:B------:R-:W-:Y:S01]  /*18150*/  FMUL.FTZ R214, R10, R166.reuse ;  /* 0x000000a60ad67220 */ /* 0x080fe20000410000 */
[----:B------:R-:W-:Y:S01]  /*18160*/  @!P1 PRMT R212, RZ, 0x654, R212 ;  /* 0x00000654ffd49816 */ /* 0x000fe200000000d4 */
        /* <DEDUP_REMOVED lines=30> */
[-C--:B------:R-:W-:Y:S01]  /*18350*/  FFMA.FTZ R208, R209, R166.reuse, -R213 ;  /* 0x000000a6d1d07223 */ /* 0x080fe200000108d5 */
[----:B------:R-:W-:-:S01]  /*18360*/  FFMA.FTZ R209, R200, R166, -8 ;  /* 0xc1000000c8d17423 */ /* 0x000fc200000100a6 */
        /* <DEDUP_REMOVED lines=10> */
[----:B------:R-:W0:Y:S01]  /*18410*/  MUFU.EX2 R5, R5 ;  /* 0x0000000500057308 */ /* 0x000e220000000800 */
        /* <DEDUP_REMOVED lines=16> */
[----:B0-----:R-:W-:-:S01]  /*18520*/  FFMA.FTZ R0, R9, R0, R5 ;  /* 0x0000000009007223 */ /* 0x001fc20000010005 */
[-CC-:B------:R-:W-:Y:S01]  /*18530*/  FFMA.FTZ R190, R190, R166.reuse, -R209.reuse ;  /* 0x000000a6bebe7223 */ /* 0x180fe200000108d1 */
[----:B------:R-:W-:-:S01]  /*18540*/  FFMA.FTZ R193, R193, R166, -R209 ;  /* 0x000000a6c1c17223 */ /* 0x000fc200000108d1 */
[-CC-:B------:R-:W-:Y:S01]  /*18550*/  FFMA.FTZ R194, R194, R166.reuse, -R209.reuse ;  /* 0x000000a6c2c27223 */ /* 0x180fe200000108d1 */
[----:B------:R-:W-:-:S01]  /*18560*/  FFMA.FTZ R197, R197, R166, -R209 ;  /* 0x000000a6c5c57223 */ /* 0x000fc200000108d1 */
[-CC-:B------:R-:W-:Y:S01]  /*18570*/  FFMA.FTZ R198, R198, R166.reuse, -R209.reuse ;  /* 0x000000a6c6c67223 */ /* 0x180fe200000108d1 */
[----:B------:R-:W-:-:S01]  /*18580*/  FFMA.FTZ R202, R202, R166, -R209 ;  /* 0x000000a6caca7223 */ /* 0x000fc200000108d1 */
[----:B------:R-:W0:Y:S01]  /*18590*/  MUFU.EX2 R14, R14 ;  /* 0x0000000e000e7308 */ /* 0x000e220000000800 */
[----:B-1----:R-:W-:-:S01]  /*185a0*/  FFMA.FTZ R3, R4, R3, R7 ;  /* 0x0000000304037223 */ /* 0x002fc20000010007 */
[-CC-:B------:R-:W-:Y:S01]  /*185b0*/  FFMA.FTZ R203, R203, R166.reuse, -R209.reuse ;  /* 0x000000a6cbcb7223 */ /* 0x180fe200000108d1 */
[----:B------:R-:W-:-:S01]  /*185c0*/  FFMA.FTZ R206, R206, R166, -R209 ;  /* 0x000000a6cece7223 */ /* 0x000fc200000108d1 */
[-CC-:B------:R-:W-:Y:S01]  /*185d0*/  FFMA.FTZ R207, R207, R166.reuse, -R209.reuse ;  /* 0x000000a6cfcf7223 */ /* 0x180fe200000108d1 */
[----:B------:R-:W-:-:S01]  /*185e0*/  FFMA.FTZ R210, R210, R166, -R209 ;  /* 0x000000a6d2d27223 */ /* 0x000fc200000108d1 */
[----:B------:R-:W-:Y:S01]  /*185f0*/  FFMA.FTZ R209, R211, R166, -R209 ;  /* 0x000000a6d3d17223 */ /* 0x000fe200000108d1 */
[----:B------:R-:W-:Y:S01]  /*18600*/  IADD3 R213, -R231, 0xb, RZ ;  /* 0x0000000be7d57810 */ /* 0x000fe20007ffe1ff */
        /* <DEDUP_REMOVED lines=40> */
[----:B------:R-:W-:Y:S02]  /*18890*/  WARPGROUP.DEPBAR.LE gsb0, 0x0 ;  /* 0x00008000000079c5 */ /* 0x000fe40000010000 */
[----:B------:R-:W-:-:S04]  /*188a0*/  WARPGROUP.ARRIVE ;  /* 0x00000000000079c5 */ /* 0x000fc80000000000 */
[----:B------:R-:W0:Y:S01]  /*188b0*/  MUFU.EX2 R168, R168 ;  /* 0x000000a800a87308 */ /* 0x000e220000000800 */
[----:B-1----:R-:W-:-:S01]  /*188c0*/  FADD.FTZ R0, R165, R0 ;  /* 0x00000000a5007221 */ /* 0x002fc20000010000 */
[----:B------:R-:W-:Y:S06]  /*188d0*/  QGMMA.64x256x32.F32.E4M3.E4M3 R24, R220, gdesc[UR4], R24, gsb0 ;  /* 0x03e00004dc187df3 */ /* 0x000fec0008000818 */
        /* <DEDUP_REMOVED lines=68> */
[----:B------:R-:W-:Y:S02]  /*18d20*/  WARPGROUP.DEPBAR.LE gsb0, 0x0 ;  /* 0x00008000000079c5 */ /* 0x000fe40000010000 */
[----:B------:R2:W-:Y:S06]  /*18d30*/  BAR.ARV R213, 0x100 ;  /* 0x000400d50000751d */ /* 0x0005ec0000002000 */
[----:B------:R-:W3:Y:S01]  /*18d40*/  MUFU.EX2 R207, R207 ;  /* 0x000000cf00cf7308 */ /* 0x000ee20000000800 */
[----:B0-----:R-:W-:-:S01]  /*18d50*/  FADD.FTZ R3, R206, R3 ;  /* 0x00000003ce037221 */ /* 0x001fc20000010000 */
[----:B------:R2:W-:Y:S01]  /*18d60*/  @!P1 SYNCS.ARRIVE.TRANS64.RED.A1T0 RZ, [R212+URZ], RZ ;  /* 0x000000ffd4ff99a7 */ /* 0x0005e2000810043f */
[----:B-1----:R-:W-:-:S05]  /*18d70*/  FADD.FTZ R0, R204, R0 ;  /* 0x00000000cc007221 */ /* 0x002fca0000010000 */
[----:B------:R-:W0:Y:S08]  /*18d80*/  MUFU.EX2 R205, R205 ;  /* 0x000000cd00cd7308 */ /* 0x000e300000000800 */
[----:B------:R-:W1:Y:S01]  /*18d90*/  MUFU.EX2 R210, R210 ;  /* 0x000000d200d27308 */ /* 0x000e620000000800 */
[----:B---3--:R-:W-:-:S07]  /*18da0*/  FADD.FTZ R3, R207, R3 ;  /* 0x00000003cf037221 */ /* 0x008fce0000010000 */
[----:B------:R-:W3:Y:S01]  /*18db0*/  MUFU.EX2 R208, R208 ;  /* 0x000000d000d07308 */ /* 0x000ee20000000800 */
[----:B0-----:R-:W-:-:S07]  /*18dc0*/  FADD.FTZ R0, R205, R0 ;  /* 0x00000000cd007221 */ /* 0x001fce0000010000 */
[----:B------:R-:W0:Y:S01]  /*18dd0*/  MUFU.EX2 R209, R209 ;  /* 0x000000d100d17308 */ /* 0x000e220000000800 */
[----:B-1----:R-:W-:-:S01]  /*18de0*/  FADD.FTZ R3, R210, R3 ;  /* 0x00000003d2037221 */ /* 0x002fc20000010000 */
[----:B---3--:R-:W-:-:S03]  /*18df0*/  FADD.FTZ R0, R208, R0 ;  /* 0x00000000d0007221 */ /* 0x008fc60000010000 */
[----:B0-----:R-:W-:Y:S01]  /*18e00*/  FADD.FTZ R3, R209, R3 ;  /* 0x00000003d1037221 */ /* 0x001fe20000010000 */
[----:B--2---:R-:W-:Y:S06]  /*18e10*/  @!P0 BRA `(.L_x_443) ;  /* 0x0000000000048947 */ /* 0x004fec0003800000 */
[----:B------:R-:W-:Y:S01]  /*18e20*/  BPT.TRAP 0x1 ;  /* 0x000000040000795c */ /* 0x000fe20000300000 */
.L_x_443:
        /* <DEDUP_REMOVED lines=64> */
[----:B------:R-:W-:Y:S01]  /*19230*/  LEA R11, R11, R19, 0x3 ;  /* 0x000000130b0b7211 */ /* 0x000fe200078e18ff */
[----:B------:R0:W5:Y:S01]  /*19240*/  LDL R4, [R1] ;  /* 0x0000000001047983 */ /* 0x0001620000100800 */
[----:B------:R-:W-:Y:S01]  /*19250*/  ISETP.GT.AND P1, PT, R8, RZ, PT ;  /* 0x000000ff0800720c */ /* 0x000fe20003f24270 */
[----:B------:R-:W-:Y:S01]  /*19260*/  IMAD.U32 R211, RZ, RZ, UR44 ;  /* 0x0000002cffd37e24 */ /* 0x000fe2000f8e00ff */
        /* <DEDUP_REMOVED lines=34> */
[----:B------:R-:W-:Y:S01]  /*19490*/  F2FP.SATFINITE.E4M3.F32.PACK_AB_MERGE_C R228, R6, R5, R10 ;  /* 0x0000000506e4723e */ /* 0x000fe2000480700a */
        /* <DEDUP_REMOVED lines=66> */
[----:B------:R-:W-:Y:S02]  /*198c0*/  IADD3 R8, R8, -0x1, RZ ;  /* 0xffffffff08087810 */ /* 0x000fe40007ffe0ff */
[----:B-1----:R-:W-:Y:S01]  /*198d0*/  MOV R11, R12 ;  /* 0x0000000c000b7202 */ /* 0x002fe20000000f00 */
[----:B0-----:R-:W-:Y:S06]  /*198e0*/  @P1 BRA `(.L_x_444) ;  /* 0xffffffd000dc1947 */ /* 0x001fec000383ffff */
[----:B------:R-:W-:-:S07]  /*198f0*/  IMAD.MOV.U32 R152, RZ, RZ, R12 ;  /* 0x000000ffff987224 */ /* 0x000fce00078e000c */
.L_x_433:
[----:B------:R-:W-:Y:S05]  /*19900*/  WARPSYNC.ALL ;  /* 0x0000000000007948 */ /* 0x000fea0003800000 */
[----:B------:R-:W-:Y:S06]  /*19910*/  BAR.ARV 0x8, 0x120 ;  /* 0x0204800000007b1d */ /* 0x000fec0000002000 */
[----:B------:R-:W-:Y:S05]  /*19920*/  @!P0 BRA `(.L_x_445) ;  /* 0x0000000000048947 */ /* 0x000fea0003800000 */
[----:B------:R-:W-:Y:S01]  /*19930*/  BPT.TRAP 0x1 ;  /* 0x000000040000795c */ /* 0x000fe20000300000 */
.L_x_445:
[----:B------:R-:W2:Y:S01]  /*19940*/  LDL R2, [R1] ;  /* 0x0000000001027983 */ /* 0x000ea20000100800 */
[----:B------:R-:W-:Y:S01]  /*19950*/  IMAD R11, R152, 0x8, R19 ;  /* 0x00000008980b7824 */ /* 0x000fe200078e0213 */
[----:B--2---:R-:W-:-:S04]  /*19960*/  SHF.L.U32 R2, R2, 0x1f, RZ ;  /* 0x0000001f02027819 */ /* 0x004fc800000006ff */
[----:B------:R0:W1:Y:S01]  /*19970*/  SYNCS.PHASECHK.TRANS64.TRYWAIT P1, [R11+URZ+0x38850], R2 ;  /* 0x038850020b0075a7 */ /* 0x000062000802017f */
[----:B------:R-:W-:Y:S05]  /*19980*/  @!P0 BRA `(.L_x_446) ;  /* 0x0000000000048947 */ /* 0x000fea0003800000 */
[----:B------:R-:W-:Y:S01]  /*19990*/  BPT.TRAP 0x1 ;  /* 0x000000040000795c */ /* 0x000fe20000300000 */
.L_x_446:
[----:B------:R-:W-:-:S04]  /*199a0*/  IADD3 R19, R19, 0x400, RZ ;  /* 0x0000040013137810 */ /* 0x000fc80007ffe0ff */
[----:B------:R-:W-:-:S04]  /*199b0*/  SHF.R.U32.HI R19, RZ, 0x4, R19 ;  /* 0x00000004ff137819 */ /* 0x000fc80000011613 */
[----:B------:R-:W-:-:S04]  /*199c0*/  LOP3.LUT R19, R19, 0x3fff, RZ, 0xc0, !PT ;  /* 0x00003fff13137812 */ /* 0x000fc800078ec0ff */
[----:B------:R-:W-:Y:S01]  /*199d0*/  LOP3.LUT R19, R19, 0x10000, RZ, 0xfc, !PT ;  /* 0x0001000013137812 */ /* 0x000fe200078efcff */
[----:B-1----:R-:W-:Y:S06]  /*199e0*/  @P1 BRA `(.L_x_447) ;  /* 0x0000000000081947 */ /* 0x002fec0003800000 */
[----:B------:R-:W1:Y:S02]  /*199f0*/  SYNCS.PHASECHK.TRANS64.TRYWAIT P1, [R11+URZ+0x38850], R2 ;  /* 0x038850020b0075a7 */ /* 0x000e64000802017f */
[----:B-1----:R-:W-:Y:S05]  /*19a00*/  @!P1 BRA `(.L_x_448) ;  /* 0x000000b4004c9947 */ /* 0x002fea0003800000 */
.L_x_447:
[----:B-----5:R-:W-:Y:S01]  /*19a10*/  IMAD R4, R152, 0x800, R19 ;  /* 0x0000080098047824 */ /* 0x020fe200078e0213 */
[----:B------:R-:W0:Y:S01]  /*19a20*/  LDL R15, [R1+0x30] ;  /* 0x00003000010f7983 */ /* 0x000e220000100800 */
[----:B------:R-:W-:Y:S01]  /*19a30*/  IMAD.MOV.U32 R5, RZ, RZ, 0x40000040 ;  /* 0x40000040ff057424 */ /* 0x000fe200078e00ff */
[----:B------:R-:W-:Y:S05]  /*19a40*/  WARPSYNC.ALL ;  /* 0x0000000000007948 */ /* 0x000fea0003800000 */
[C---:B------:R-:W-:Y:S01]  /*19a50*/  R2UR UR6, R4.reuse ;  /* 0x00000000040672ca */ /* 0x040fe200000e0000 */
[----:B------:R-:W2:Y:S01]  /*19a60*/  LDL R14, [R1+0x18] ;  /* 0x00001800010e7983 */ /* 0x000ea20000100800 */
[----:B------:R-:W-:Y:S01]  /*19a70*/  R2UR UR7, R5 ;  /* 0x00000000050772ca */ /* 0x000fe200000e0000 */
[----:B------:R-:W-:Y:S01]  /*19a80*/  WARPGROUP.ARRIVE ;  /* 0x00000000000079c5 */ /* 0x000fe20000000000 */
[----:B------:R-:W-:Y:S01]  /*19a90*/  IMAD.MOV.U32 R7, RZ, RZ, 0x40000040 ;  /* 0x40000040ff077424 */ /* 0x000fe200078e00ff */
[----:B------:R-:W3:Y:S01]  /*19aa0*/  LDL.LU R10, [R1+0x14] ;  /* 0x00001400010a7983 */ /* 0x000ee20000300800 */
[C---:B------:R-:W-:Y:S01]  /*19ab0*/  IADD3 R6, R4.reuse, 0x2, RZ ;  /* 0x0000000204067810 */ /* 0x040fe20007ffe0ff */
[----:B------:R-:W-:Y:S01]  /*19ac0*/  ULDC.64 UR4, c[0x0][0x9a0] ;  /* 0x0002680000047ab9 */ /* 0x000fe20000000a00 */
[----:B------:R-:W-:Y:S01]  /*19ad0*/  VIADD R12, R4, 0x4 ;  /* 0x00000004040c7836 */ /* 0x000fe20000000000 */
[----:B------:R-:W-:-:S02]  /*19ae0*/  ISETP.NE.U32.AND P1, PT, RZ, UR4, PT ;  /* 0x00000004ff007c0c */ /* 0x000fc4000bf25070 */
[----:B------:R-:W-:Y:S02]  /*19af0*/  MOV R13, 0x40000040 ;  /* 0x40000040000d7802 */ /* 0x000fe40000000f00 */
[----:B------:R-:W-:Y:S02]  /*19b00*/  ISETP.NE.AND.EX P1, PT, RZ, UR5, PT, P1 ;  /* 0x00000005ff007c0c */ /* 0x000fe4000bf25310 */
[----:B------:R-:W-:Y:S01]  /*19b10*/  QGMMA.64x256x32.F32.E4M3.E4M3 R24, R228, gdesc[UR4], R24, gsb0 ;  /* 0x03e00004e4187df3 */ /* 0x000fe20008000818 */
[----:B------:R-:W-:Y:S02]  /*19b20*/  R2UR UR6, R6 ;  /* 0x00000000060672ca */ /* 0x000fe400000e0000 */
[----:B------:R-:W-:-:S08]  /*19b30*/  R2UR UR7, R7 ;  /* 0x00000000070772ca */ /* 0x000fd000000e0000 */
[----:B------:R-:W0:Y:S08]  /*19b40*/  @P1 LDC.64 R6, c[0x0][0x9c8] ;  /* 0x00027200ff061b82 */ /* 0x000e300000000a00 */
[----:B------:R-:W4:Y:S01]  /*19b50*/  @P1 LDC.64 R8, c[0x0][0x9d0] ;  /* 0x00027400ff081b82 */ /* 0x000f220000000a00 */
[----:B------:R-:W-:Y:S02]  /*19b60*/  WARPGROUP.DEPBAR.LE gsb0, 0x0 ;  /* 0x00008000000079c5 */ /* 0x000fe40000010000 */
[----:B------:R-:W-:-:S06]  /*19b70*/  WARPGROUP.ARRIVE ;  /* 0x00000000000079c5 */ /* 0x000fcc0000000000 */
[----:B------:R-:W-:Y:S01]  /*19b80*/  QGMMA.64x256x32.F32.E4M3.E4M3 R24, R224, gdesc[UR4], R24, gsb0 ;  /* 0x03e00004e0187df3 */ /* 0x000fe20008000818 */
[----:B------:R-:W-:Y:S01]  /*19b90*/  R2UR UR6, R12 ;  /* 0x000000000c0672ca */ /* 0x000fe200000e0000 */
[----:B01----:R-:W-:Y:S01]  /*19ba0*/  @P1 IMAD R2, R15, R6, RZ ;  /* 0x000000060f021224 */ /* 0x003fe200078e02ff */
[----:B------:R-:W-:-:S03]  /*19bb0*/  R2UR UR7, R13 ;  /* 0x000000000d0772ca */ /* 0x000fc600000e0000 */
[C---:B--2---:R-:W-:Y:S02]  /*19bc0*/  @P1 IMAD R5, R14.reuse, R7, R2 ;  /* 0x000000070e051224 */ /* 0x044fe400078e0202 */
[----:B------:R-:W-:Y:S01]  /*19bd0*/  @P1 IMAD.WIDE.U32 R6, R14, R6, RZ ;  /* 0x000000060e061225 */ /* 0x000fe200078e00ff */
[----:B---3--:R-:W-:-:S03]  /*19be0*/  @P1 SHF.R.S32.HI R13, RZ, 0x1f, R10 ;  /* 0x0000001fff0d1819 */ /* 0x008fc6000001140a */
[----:B------:R-:W-:Y:S02]  /*19bf0*/  @P1 IMAD.IADD R7, R7, 0x1, R5 ;  /* 0x0000000107071824 */ /* 0x000fe400078e0205 */
[-C--:B----4-:R-:W-:Y:S02]  /*19c00*/  @P1 IMAD R2, R13, R8.reuse, RZ ;  /* 0x000000080d021224 */ /* 0x090fe400078e02ff */
[----:B------:R-:W-:-:S04]  /*19c10*/  @P1 IMAD.WIDE.U32 R6, R10, R8, R6 ;  /* 0x000000080a061225 */ /* 0x000fc800078e0006 */
[----:B------:R-:W-:Y:S01]  /*19c20*/  @P1 IMAD R5, R10, R9, R2 ;  /* 0x000000090a051224 */ /* 0x000fe200078e0202 */
[----:B------:R-:W-:Y:S02]  /*19c30*/  @P1 LEA R8, P2, R6, UR4, 0x2 ;  /* 0x0000000406081c11 */ /* 0x000fe4000f8410ff */
[----:B------:R-:W-:Y:S01]  /*19c40*/  MOV R2, 0x3f800000 ;  /* 0x3f80000000027802 */ /* 0x000fe20000000f00 */
[----:B------:R-:W-:-:S05]  /*19c50*/  @P1 IMAD.IADD R5, R7, 0x1, R5 ;  /* 0x0000000107051824 */ /* 0x000fca00078e0205 */
[----:B------:R-:W-:-:S05]  /*19c60*/  @P1 LEA.HI.X R9, R6, UR5, R5, 0x2, P2 ;  /* 0x0000000506091c11 */ /* 0x000fca00090f1405 */
[----:B------:R0:W2:Y:S01]  /*19c70*/  @P1 LDG.E R2, desc[UR42][R8.64] ;  /* 0x0000002a08021981 */ /* 0x0000a2000c1e1900 */
[----:B------:R-:W-:Y:S02]  /*19c80*/  VIADD R4, R4, 0x6 ;  /* 0x0000000604047836 */ /* 0x000fe40000000000 */
[----:B------:R-:W-:Y:S01]  /*19c90*/  IMAD.MOV.U32 R5, RZ, RZ, 0x40000040 ;  /* 0x40000040ff057424 */ /* 0x000fe200078e00ff */
[----:B------:R-:W-:Y:S02]  /*19ca0*/  WARPGROUP.DEPBAR.LE gsb0, 0x0 ;  /* 0x00008000000079c5 */ /* 0x000fe40000010000 */
[----:B------:R-:W-:-:S06]  /*19cb0*/  WARPGROUP.ARRIVE ;  /* 0x00000000000079c5 */ /* 0x000fcc0000000000 */
[----:B------:R-:W-:Y:S01]  /*19cc0*/  QGMMA.64x256x32.F32.E4M3.E4M3 R24, R216, gdesc[UR4], R24, gsb0 ;  /* 0x03e00004d8187df3 */ /* 0x000fe20008000818 */
[----:B------:R-:W-:Y:S02]  /*19cd0*/  R2UR UR6, R4 ;  /* 0x00000000040672ca */ /* 0x000fe400000e0000 */
[----:B------:R-:W-:Y:S02]  /*19ce0*/  R2UR UR7, R5 ;  /* 0x00000000050772ca */ /* 0x000fe400000e0000 */
[----:B------:R-:W1:Y:S04]  /*19cf0*/  SHFL.BFLY PT, R5, R0, 0x2, 0x1f ;  /* 0x0c401f0000057f89 */ /* 0x000e6800000e0000 */
[----:B------:R-:W3:Y:S01]  /*19d00*/  SHFL.BFLY PT, R6, R3, 0x2, 0x1f ;  /* 0x0c401f0003067f89 */ /* 0x000ee200000e0000 */
[----:B-1----:R-:W-:-:S01]  /*19d10*/  FADD.FTZ R5, R5, R0 ;  /* 0x0000000005057221 */ /* 0x002fc20000010000 */
[----:B---3--:R-:W-:-:S04]  /*19d20*/  FADD.FTZ R6, R6, R3 ;  /* 0x0000000306067221 */ /* 0x008fc80000010000 */
[----:B------:R-:W0:Y:S04]  /*19d30*/  SHFL.BFLY PT, R4, R5, 0x1, 0x1f ;  /* 0x0c201f0005047f89 */ /* 0x000e2800000e0000 */
[----:B------:R-:W1:Y:S01]  /*19d40*/  SHFL.BFLY PT, R7, R6, 0x1, 0x1f ;  /* 0x0c201f0006077f89 */ /* 0x000e6200000e0000 */
[----:B0-----:R-:W-:-:S01]  /*19d50*/  FADD.FTZ R8, R5, R4 ;  /* 0x0000000405087221 */ /* 0x001fc20000010000 */
[----:B-1----:R-:W-:-:S04]  /*19d60*/  FADD.FTZ R10, R6, R7 ;  /* 0x00000007060a7221 */ /* 0x002fc80000010000 */
[C---:B------:R-:W-:Y:S01]  /*19d70*/  FSETP.NE.FTZ.AND P1, PT, R8.reuse, RZ, PT ;  /* 0x000000ff0800720b */ /* 0x040fe20003f35000 */
[----:B------:R-:W-:Y:S01]  /*19d80*/  FMUL.FTZ R12, R8, 0.00390625 ;  /* 0x3b800000080c7820 */ /* 0x000fe20000410000 */
[----:B------:R-:W-:Y:S01]  /*19d90*/  FMUL.FTZ R4, R10, 0.00390625 ;  /* 0x3b8000000a047820 */ /* 0x000fe20000410000 */
[----:B------:R-:W-:-:S03]  /*19da0*/  MOV R7, RZ ;  /* 0x000000ff00077202 */ /* 0x000fc60000000f00 */
[----:B------:R-:W-:Y:S02]  /*19db0*/  FSETP.NE.FTZ.AND P2, PT, R12, RZ, PT ;  /* 0x000000ff0c00720b */ /* 0x000fe40003f55000 */
[----:B------:R-:W-:-:S05]  /*19dc0*/  FSETP.NE.FTZ.AND P3, PT, R4, RZ, PT ;  /* 0x000000ff0400720b */ /* 0x000fca0003f75000 */
[----:B------:R-:W-:Y:S01]  /*19dd0*/  @P1 MUFU.RCP R7, R8 ;  /* 0x0000000800071308 */ /* 0x000fe20000001000 */
[----:B------:R-:W-:Y:S01]  /*19de0*/  FSETP.NE.FTZ.AND P1, PT, R10, RZ, PT ;  /* 0x000000ff0a00720b */ /* 0x000fe20003f35000 */
[----:B------:R-:W-:-:S06]  /*19df0*/  IMAD.MOV.U32 R5, RZ, RZ, RZ ;  /* 0x000000ffff057224 */ /* 0x000fcc00078e00ff */
[----:B------:R-:W0:Y:S08]  /*19e00*/  @P2 MUFU.LG2 R3, R12 ;  /* 0x0000000c00032308 */ /* 0x000e300000000c00 */
[----:B------:R-:W1:Y:S08]  /*19e10*/  @P3 MUFU.LG2 R4, R4 ;  /* 0x0000000400043308 */ /* 0x000e700000000c00 */
[----:B------:R-:W3:Y:S01]  /*19e20*/  @P1 MUFU.RCP R5, R10 ;  /* 0x0000000a00051308 */ /* 0x000ee20000001000 */
[C---:B------:R-:W-:Y:S01]  /*19e30*/  @P2 FMUL.FTZ R0, R166.reuse, 0.69314718246459960938 ;  /* 0x3f317218a6002820 */ /* 0x040fe20000410000 */
[----:B------:R-:W-:Y:S01]  /*19e40*/  @P3 FMUL.FTZ R166, R166, 0.69314718246459960938 ;  /* 0x3f317218a6a63820 */ /* 0x000fe20000410000 */
[----:B------:R-:W-:-:S02]  /*19e50*/  WARPGROUP.DEPBAR.LE gsb0, 0x0 ;  /* 0x00008000000079c5 */ /* 0x000fc40000010000 */
[----:B------:R-:W-:-:S06]  /*19e60*/  WARPGROUP.ARRIVE ;  /* 0x00000000000079c5 */ /* 0x000fcc0000000000 */
[----:B------:R-:W-:Y:S01]  /*19e70*/  QGMMA.64x256x32.F32.E4M3.E4M3 R24, R220, gdesc[UR4], R24, gsb0 ;  /* 0x03e00004dc187df3 */ /* 0x000fe20008000818 */
[----:B0-----:R-:W-:Y:S01]  /*19e80*/  @P2 FMUL.FTZ R3, R3, 0.69314718246459960938 ;  /* 0x3f31721803032820 */ /* 0x001fe20000410000 */
[----:B-1----:R-:W-:Y:S01]  /*19e90*/  @P3 FMUL.FTZ R9, R4, 0.69314718246459960938 ;  /* 0x3f31721804093820 */ /* 0x002fe20000410000 */
[----:B------:R-:W-:Y:S01]  /*19ea0*/  IMAD.MOV.U32 R154, RZ, RZ, -0x800000 ;  /* 0xff800000ff9a7424 */ /* 0x000fe200078e00ff */
[----:B------:R-:W-:Y:S01]  /*19eb0*/  MOV R155, 0xff800000 ;  /* 0xff800000009b7802 */ /* 0x000fe20000000f00 */
[----:B--2---:R-:W-:Y:S01]  /*19ec0*/  FMUL.FTZ R153, R7, R2 ;  /* 0x0000000207997220 */ /* 0x004fe20000410000 */
[----:B------:R-:W-:Y:S01]  /*19ed0*/  @P2 FFMA.FTZ R154, R0, R167, R3 ;  /* 0x000000a7009a2223 */ /* 0x000fe20000010003 */
[----:B------:R-:W-:-:S01]  /*19ee0*/  @P3 FFMA.FTZ R155, R166, R200, R9 ;  /* 0x000000c8a69b3223 */ /* 0x000fc20000010009 */
[----:B---3--:R-:W-:Y:S01]  /*19ef0*/  FMUL.FTZ R2, R5, R2 ;  /* 0x0000000205027220 */ /* 0x008fe20000410000 */
[----:B------:R-:W-:Y:S02]  /*19f00*/  WARPGROUP.DEPBAR.LE gsb0, 0x0 ;  /* 0x00008000000079c5 */ /* 0x000fe40000010000 */
[----:B------:R-:W-:Y:S05]  /*19f10*/  @!P0 BRA `(.L_x_449) ;  /* 0x0000000000048947 */ /* 0x000fea0003800000 */
[----:B------:R-:W-:Y:S01]  /*19f20*/  BPT.TRAP 0x1 ;  /* 0x000000040000795c */ /* 0x000fe20000300000 */
.L_x_449:
[----:B------:R-:W2:Y:S01]  /*19f30*/  LDL.LU R170, [R1] ;  /* 0x0000000001aa7983 */ /* 0x000ea20000300800 */
[----:B------:R-:W-:Y:S01]  /*19f40*/  VIADD R4, R11, 0x38860 ;  /* 0x000388600b047836 */ /* 0x000fe20000000000 */
[----:B------:R-:W-:Y:S01]  /*19f50*/  IADD3 R152, R152, 0x1, RZ ;  /* 0x0000000198987810 */ /* 0x000fe20007ffe0ff */
[----:B------:R-:W-:Y:S02]  /*19f60*/  IMAD.U32 R19, RZ, RZ, UR44 ;  /* 0x0000002cff137e24 */ /* 0x000fe4000f8e00ff */
[-C--:B------:R-:W-:Y:S01]  /*19f70*/  FMUL.FTZ R13, R28, R153.reuse ;  /* 0x000000991c0d7220 */ /* 0x080fe20000410000 */
[-C--:B------:R-:W-:Y:S01]  /*19f80*/  FMUL.FTZ R6, R49, R153.reuse ;  /* 0x0000009931067220 */ /* 0x080fe20000410000 */
[----:B------:R-:W-:Y:S01]  /*19f90*/  ISETP.NE.AND P0, PT, R152, 0x2, PT ;  /* 0x000000029800780c */ /* 0x000fe20003f05270 */
        /* <DEDUP_REMOVED lines=13> */
[----:B0-----:R-:W-:Y:S01]  /*1a070*/  SEL R19, RZ, 0x1, P0 ;  /* 0x00000001ff137807 */ /* 0x001fe20000000000 */
        /* <DEDUP_REMOVED lines=112> */
[----:B------:R-:W-:Y:S01]  /*1a780*/  PLOP3.LUT P1, PT, PT, PT, PT, 0x8, 0x0 ;  /* 0x000000000000781c */ /* 0x000fe20003f2e170 */
[-C--:B------:R-:W-:Y:S01]  /*1a790*/  FMUL.FTZ R54, R147, R2.reuse ;  /* 0x0000000293367220 */ /* 0x080fe20000410000 */
[-C--:B------:R-:W-:Y:S01]  /*1a7a0*/  FMUL.FTZ R70, R150, R2.reuse ;  /* 0x0000000296467220 */ /* 0x080fe20000410000 */
[----:B------:R-:W-:Y:S01]  /*1a7b0*/  FMUL.FTZ R151, R151, R2 ;  /* 0x0000000297977220 */ /* 0x000fe20000410000 */
[----:B------:R-:W-:Y:S01]  /*1a7c0*/  SEL R152, R152, RZ, P0 ;  /* 0x000000ff98987207 */ /* 0x000fe20000000000 */
[----:B------:R-:W-:Y:S01]  /*1a7d0*/  UIADD3 UR45, UR45, 0x1, URZ ;  /* 0x000000012d2d7890 */ /* 0x000fe2000fffe03f */
[----:B--2---:R-:W-:-:S05]  /*1a7e0*/  LOP3.LUT R170, R170, R19, RZ, 0x3c, !PT ;  /* 0x00000013aaaa7212 */ /* 0x004fca00078e3cff */
[----:B------:R1:W-:Y:S06]  /*1a7f0*/  STL [R1], R170 ;  /* 0x000000aa01007387 */ /* 0x0003ec0000100800 */
.L_x_383:
[----:B------:R-:W-:Y:S05]  /*1a800*/  WARPSYNC.ALL ;  /* 0x0000000000007948 */ /* 0x000fea0003800000 */
[----:B------:R-:W2:Y:S08]  /*1a810*/  S2UR UR44, SR_CgaCtaId ;  /* 0x00000000002c79c3 */ /* 0x000eb00000008800 */
[----:B------:R-:W-:Y:S06]  /*1a820*/  BAR.SYNC.DEFER_BLOCKING 0x5, 0x180 ;  /* 0x0146000000007b1d */ /* 0x000fec0000010000 */
[----:B------:R-:W-:Y:S01]  /*1a830*/  UMOV UR4, 0x400 ;  /* 0x0000040000047882 */ /* 0x000fe20000000000 */
[----:B------:R-:W-:Y:S01]  /*1a840*/  BSSY B0, `(.L_x_450) ;  /* 0x000036e000007945 */ /* 0x000fe20003800000 */
[----:B--2---:R-:W-:-:S06]  /*1a850*/  ULEA UR4, UR44, UR4, 0x18 ;  /* 0x000000042c047291 */ /* 0x004fcc000f8ec03f */
[----:B------:R-:W-:-:S05]  /*1a860*/  IMAD.U32 R19, RZ, RZ, UR4 ;  /* 0x00000004ff137e24 */ /* 0x000fca000f8e00ff */
[----:B------:R2:W3:Y:S01]  /*1a870*/  LDS.128 R124, [R19+0x388d0] ;  /* 0x0388d000137c7984 */ /* 0x0004e20000000c00 */
[----:B------:R-:W-:Y:S06]  /*1a880*/  BAR.ARV 0x4, 0x180 ;  /* 0x0106000000007b1d */ /* 0x000fec0000002000 */
[----:B------:R-:W-:Y:S05]  /*1a890*/  @P1 BRA `(.L_x_451) ;  /* 0x0000002800c41947 */ /* 0x000fea0003800000 */
[----:B------:R-:W4:Y:S04]  /*1a8a0*/  LDL R132, [R1+0x48] ;  /* 0x0000480001847983 */ /* 0x000f280000100800 */
[----:B------:R-:W2:Y:S04]  /*1a8b0*/  LDL R107, [R1+0x30] ;  /* 0x00003000016b7983 */ /* 0x000ea80000100800 */
[----:B------:R-:W2:Y:S01]  /*1a8c0*/  LDL R130, [R1+0x18] ;  /* 0x0000180001827983 */ /* 0x000ea20000100800 */
[----:B------:R-:W0:Y:S01]  /*1a8d0*/  S2R R134, SR_TID.X ;  /* 0x0000000000867919 */ /* 0x000e220000002100 */
[----:B------:R-:W-:Y:S01]  /*1a8e0*/  F2FP.BF16.F32.PACK_AB R103, R13, R0 ;  /* 0x000000000d67723e */ /* 0x000fe200000010ff */
[----:B------:R-:W-:Y:S01]  /*1a8f0*/  ULDC.64 UR4, c[0x4][0x38] ;  /* 0x01000e0000047ab9 */ /* 0x000fe20000000a00 */
[----:B------:R-:W-:-:S02]  /*1a900*/  F2FP.BF16.F32.PACK_AB R0, R168, R31 ;  /* 0x0000001fa800723e */ /* 0x000fc400000010ff */
[----:B------:R-:W-:Y:S02]  /*1a910*/  F2FP.BF16.F32.PACK_AB R31, R21, R4 ;  /* 0x00000004151f723e */ /* 0x000fe400000010ff */
[----:B------:R-:W1:Y:S01]  /*1a920*/  S2R R4, SR_SWINHI ;  /* 0x0000000000047919 */ /* 0x000e620000002f00 */
[----:B------:R-:W-:Y:S02]  /*1a930*/  F2FP.BF16.F32.PACK_AB R36, R36, R11 ;  /* 0x0000000b2424723e */ /* 0x000fe400000010ff */
[----:B------:R-:W-:Y:S02]  /*1a940*/  F2FP.BF16.F32.PACK_AB R11, R145, R30 ;  /* 0x0000001e910b723e */ /* 0x000fe400000010ff */
[----:B------:R-:W-:Y:S02]  /*1a950*/  F2FP.BF16.F32.PACK_AB R53, R53, R40 ;  /* 0x000000283535723e */ /* 0x000fe400000010ff */
[----:B------:R-:W-:Y:S02]  /*1a960*/  F2FP.BF16.F32.PACK_AB R30, R160, R59 ;  /* 0x0000003ba01e723e */ /* 0x000fe400000010ff */
[----:B------:R-:W-:Y:S01]  /*1a970*/  F2FP.BF16.F32.PACK_AB R40, R95, R58 ;  /* 0x0000003a5f28723e */ /* 0x000fe200000010ff */
[----:B0-----:R-:W-:-:S05]  /*1a980*/  IMAD.SHL.U32 R2, R134, 0x4, RZ ;  /* 0x0000000486027824 */ /* 0x001fca00078e00ff */
[----:B------:R-:W-:-:S04]  /*1a990*/  LOP3.LUT R2, R2, 0xc, RZ, 0xc0, !PT ;  /* 0x0000000c02027812 */ /* 0x000fc800078ec0ff */
[----:B------:R-:W-:-:S04]  /*1a9a0*/  IADD3 R26, P0, R2, UR4, RZ ;  /* 0x00000004021a7c10 */ /* 0x000fc8000ff1e0ff */
[----:B------:R-:W-:Y:S02]  /*1a9b0*/  IADD3.X R27, RZ, UR5, RZ, P0, !PT ;  /* 0x00000005ff1b7c10 */ /* 0x000fe400087fe4ff */
[----:B------:R-:W-:Y:S02]  /*1a9c0*/  MOV R58, R19 ;  /* 0x00000013003a7202 */ /* 0x000fe40000000f00 */
[----:B-1----:R-:W-:Y:S02]  /*1a9d0*/  MOV R59, R4 ;  /* 0x00000004003b7202 */ /* 0x002fe40000000f00 */
[----:B------:R-:W-:Y:S01]  /*1a9e0*/  F2FP.BF16.F32.PACK_AB R55, R159, R120 ;  /* 0x000000789f37723e */ /* 0x000fe200000010ff */
[----:B------:R0:W5:Y:S01]  /*1a9f0*/  LDG.E.CONSTANT R2, desc[UR42][R26.64] ;  /* 0x0000002a1a027981 */ /* 0x000162000c1e9900 */
[----:B------:R-:W-:Y:S02]  /*1aa00*/  F2FP.BF16.F32.PACK_AB R120, R73, R64 ;  /* 0x000000404978723e */ /* 0x000fe400000010ff */
[----:B------:R-:W-:-:S02]  /*1aa10*/  F2FP.BF16.F32.PACK_AB R131, R76, R69 ;  /* 0x000000454c83723e */ /* 0x000fc400000010ff */
[----:B0-----:R-:W-:Y:S02]  /*1aa20*/  F2FP.BF16.F32.PACK_AB R26, R162, R129 ;  /* 0x00000081a21a723e */ /* 0x001fe400000010ff */
        /* <DEDUP_REMOVED lines=11> */
[----:B---3--:R-:W-:Y:S02]  /*1aae0*/  F2FP.BF16.F32.PACK_AB R124, R12, R3 ;  /* 0x000000030c7c723e */ /* 0x008fe400000010ff */
        /* <DEDUP_REMOVED lines=18> */
[----:B-----5:R-:W-:Y:S02]  /*1ac10*/  F2FP.BF16.F32.PACK_AB R121, R87, R46 ;  /* 0x0000002e5779723e */ /* 0x020fe400000010ff */
[----:B------:R-:W-:Y:S01]  /*1ac20*/  LOP3.LUT P0, R4, R134, 0x3, RZ, 0xc0, !PT ;  /* 0x0000000386047812 */ /* 0x000fe2000780c0ff */
[----:B------:R-:W-:-:S03]  /*1ac30*/  UMOV UR4, 0xffffffff ;  /* 0xffffffff00047882 */ /* 0x000fc60000000000 */
[----:B------:R-:W-:Y:S02]  /*1ac40*/  ISETP.EQ.OR P0, PT, R4, 0x3, !P0 ;  /* 0x000000030400780c */ /* 0x000fe40004702670 */
[----:B------:R-:W-:Y:S02]  /*1ac50*/  F2FP.BF16.F32.PACK_AB R74, R164, R137 ;  /* 0x00000089a44a723e */ /* 0x000fe400000010ff */
[----:B------:R-:W-:Y:S02]  /*1ac60*/  F2FP.BF16.F32.PACK_AB R110, R99, R110 ;  /* 0x0000006e636e723e */ /* 0x000fe400000010ff */
[----:B------:R-:W-:Y:S02]  /*1ac70*/  F2FP.BF16.F32.PACK_AB R115, R102, R115 ;  /* 0x000000736673723e */ /* 0x000fe400000010ff */
[----:B------:R-:W-:Y:S02]  /*1ac80*/  F2FP.BF16.F32.PACK_AB R92, R101, R92 ;  /* 0x0000005c655c723e */ /* 0x000fe400000010ff */
[----:B------:R-:W-:-:S02]  /*1ac90*/  F2FP.BF16.F32.PACK_AB R137, R104, R97 ;  /* 0x000000616889723e */ /* 0x000fc400000010ff */
[----:B------:R-:W-:Y:S02]  /*1aca0*/  F2FP.BF16.F32.PACK_AB R96, R108, R105 ;  /* 0x000000696c60723e */ /* 0x000fe400000010ff */
[----:B------:R-:W-:Y:S02]  /*1acb0*/  SEL R13, R103, R124, P0 ;  /* 0x0000007c670d7207 */ /* 0x000fe40000000000 */
[----:B------:R-:W-:Y:S02]  /*1acc0*/  SEL R4, R124, R103, P0 ;  /* 0x000000677c047207 */ /* 0x000fe40000000000 */
        /* <DEDUP_REMOVED lines=14> */
[----:B------:R-:W-:Y:S01]  /*1adb0*/  F2FP.BF16.F32.PACK_AB R70, R151, R54 ;  /* 0x000000369746723e */ /* 0x000fe200000010ff */
[----:B----4-:R-:W-:-:S03]  /*1adc0*/  IMAD.WIDE R64, R132, 0x2, R58 ;  /* 0x0000000284407825 */ /* 0x010fc600078e023a */
[C---:B------:R-:W-:Y:S02]  /*1add0*/  IADD3 R89, P2, R64.reuse, 0xc040, RZ ;  /* 0x0000c04040597810 */ /* 0x040fe40007f5e0ff */
[C---:B------:R-:W-:Y:S02]  /*1ade0*/  IADD3 R85, P1, R64.reuse, 0xc020, RZ ;  /* 0x0000c02040557810 */ /* 0x040fe40007f3e0ff */
[C---:B------:R-:W-:Y:S02]  /*1adf0*/  IADD3 R73, P4, R64.reuse, 0x8060, RZ ;  /* 0x0000806040497810 */ /* 0x040fe40007f9e0ff */
[C---:B------:R-:W-:Y:S02]  /*1ae00*/  IADD3 R91, P3, R64.reuse, 0xc060, RZ ;  /* 0x0000c060405b7810 */ /* 0x040fe40007f7e0ff */
[----:B------:R-:W-:Y:S02]  /*1ae10*/  IADD3 R81, P5, R64, 0xc000, RZ ;  /* 0x0000c00040517810 */ /* 0x000fe40007fbe0ff */
[----:B------:R-:W-:-:S02]  /*1ae20*/  LOP3.LUT R88, R89, 0x380, RZ, 0xc0, !PT ;  /* 0x0000038059587812 */ /* 0x000fc400078ec0ff */
[----:B------:R-:W-:Y:S02]  /*1ae30*/  LOP3.LUT R84, R85, 0x380, RZ, 0xc0, !PT ;  /* 0x0000038055547812 */ /* 0x000fe400078ec0ff */
[----:B------:R-:W-:Y:S02]  /*1ae40*/  LOP3.LUT R72, R73, 0x380, RZ, 0xc0, !PT ;  /* 0x0000038049487812 */ /* 0x000fe400078ec0ff */
[----:B------:R-:W-:Y:S02]  /*1ae50*/  LOP3.LUT R90, R91, 0x380, RZ, 0xc0, !PT ;  /* 0x000003805b5a7812 */ /* 0x000fe400078ec0ff */
[----:B------:R-:W-:Y:S02]  /*1ae60*/  LOP3.LUT R80, R81, 0x380, RZ, 0xc0, !PT ;  /* 0x0000038051507812 */ /* 0x000fe400078ec0ff */
[----:B------:R-:W-:Y:S02]  /*1ae70*/  SHF.R.U64 R88, R88, 0x3, RZ ;  /* 0x0000000358587819 */ /* 0x000fe400000012ff */
[----:B------:R-:W-:-:S02]  /*1ae80*/  SHF.R.U64 R84, R84, 0x3, RZ ;  /* 0x0000000354547819 */ /* 0x000fc400000012ff */
[----:B------:R-:W-:Y:S02]  /*1ae90*/  SHF.R.U64 R72, R72, 0x3, RZ ;  /* 0x0000000348487819 */ /* 0x000fe400000012ff */
[----:B------:R-:W-:Y:S02]  /*1aea0*/  SHF.R.U64 R90, R90, 0x3, RZ ;  /* 0x000000035a5a7819 */ /* 0x000fe400000012ff */
[----:B------:R-:W-:Y:S02]  /*1aeb0*/  SHF.R.U64 R80, R80, 0x3, RZ ;  /* 0x0000000350507819 */ /* 0x000fe400000012ff */
[----:B------:R-:W-:Y:S02]  /*1aec0*/  LOP3.LUT R88, R88, R89, RZ, 0x3c, !PT ;  /* 0x0000005958587212 */ /* 0x000fe400078e3cff */
[----:B------:R-:W-:Y:S01]  /*1aed0*/  LOP3.LUT R84, R84, R85, RZ, 0x3c, !PT ;  /* 0x0000005554547212 */ /* 0x000fe200078e3cff */
[----:B------:R-:W-:Y:S01]  /*1aee0*/  IMAD.X R85, RZ, RZ, R65, P1 ;  /* 0x000000ffff557224 */ /* 0x000fe200008e0641 */
[----:B------:R-:W-:-:S02]  /*1aef0*/  LOP3.LUT R72, R72, R73, RZ, 0x3c, !PT ;  /* 0x0000004948487212 */ /* 0x000fc400078e3cff */
[----:B------:R-:W-:Y:S01]  /*1af00*/  LOP3.LUT R90, R90, R91, RZ, 0x3c, !PT ;  /* 0x0000005b5a5a7212 */ /* 0x000fe200078e3cff */
[--C-:B------:R-:W-:Y:S01]  /*1af10*/  IMAD.X R91, RZ, RZ, R65.reuse, P3 ;  /* 0x000000ffff5b7224 */ /* 0x100fe200018e0641 */
[----:B------:R-:W-:Y:S02]  /*1af20*/  IADD3.X R89, RZ, R65, RZ, P2, !PT ;  /* 0x00000041ff597210 */ /* 0x000fe400017fe4ff */
[----:B------:R-:W-:Y:S01]  /*1af30*/  LOP3.LUT R80, R80, R81, RZ, 0x3c, !PT ;  /* 0x0000005150507212 */ /* 0x000fe200078e3cff */
[----:B------:R-:W-:Y:S01]  /*1af40*/  IMAD.X R81, RZ, RZ, R65, P5 ;  /* 0x000000ffff517224 */ /* 0x000fe200028e0641 */
[----:B------:R-:W-:Y:S02]  /*1af50*/  IADD3.X R73, RZ, R65, RZ, P4, !PT ;  /* 0x00000041ff497210 */ /* 0x000fe400027fe4ff */
[C---:B------:R-:W-:Y:S02]  /*1af60*/  IADD3 R61, P2, R64.reuse, 0x8020, RZ ;  /* 0x00008020403d7810 */ /* 0x040fe40007f5e0ff */
[----:B------:R-:W-:-:S02]  /*1af70*/  IADD3 R57, P1, R64, 0x8000, RZ ;  /* 0x0000800040397810 */ /* 0x000fc40007f3e0ff */
[C---:B------:R-:W-:Y:S02]  /*1af80*/  IADD3 R49, P4, R64.reuse, 0x4040, RZ ;  /* 0x0000404040317810 */ /* 0x040fe40007f9e0ff */
[C---:B------:R-:W-:Y:S02]  /*1af90*/  IADD3 R69, P3, R64.reuse, 0x8040, RZ ;  /* 0x0000804040457810 */ /* 0x040fe40007f7e0ff */
[----:B------:R-:W-:Y:S02]  /*1afa0*/  IADD3 R51, P5, R64, 0x4060, RZ ;  /* 0x0000406040337810 */ /* 0x000fe40007fbe0ff */
[----:B------:R-:W-:Y:S02]  /*1afb0*/  LOP3.LUT R60, R61, 0x380, RZ, 0xc0, !PT ;  /* 0x000003803d3c7812 */ /* 0x000fe400078ec0ff */
[----:B------:R-:W-:Y:S02]  /*1afc0*/  LOP3.LUT R56, R57, 0x380, RZ, 0xc0, !PT ;  /* 0x0000038039387812 */ /* 0x000fe400078ec0ff */
[----:B------:R-:W-:-:S02]  /*1afd0*/  LOP3.LUT R48, R49, 0x380, RZ, 0xc0, !PT ;  /* 0x0000038031307812 */ /* 0x000fc400078ec0ff */
[----:B------:R-:W-:Y:S02]  /*1afe0*/  LOP3.LUT R68, R69, 0x380, RZ, 0xc0, !PT ;  /* 0x0000038045447812 */ /* 0x000fe400078ec0ff */
[----:B------:R-:W-:Y:S02]  /*1aff0*/  LOP3.LUT R50, R51, 0x380, RZ, 0xc0, !PT ;  /* 0x0000038033327812 */ /* 0x000fe400078ec0ff */
[----:B------:R-:W-:Y:S02]  /*1b000*/  SHF.R.U64 R60, R60, 0x3, RZ ;  /* 0x000000033c3c7819 */ /* 0x000fe400000012ff */
[----:B------:R-:W-:Y:S02]  /*1b010*/  SHF.R.U64 R56, R56, 0x3, RZ ;  /* 0x0000000338387819 */ /* 0x000fe400000012ff */
[----:B------:R-:W-:Y:S02]  /*1b020*/  SHF.R.U64 R48, R48, 0x3, RZ ;  /* 0x0000000330307819 */ /* 0x000fe400000012ff */
[----:B------:R-:W-:-:S02]  /*1b030*/  SHF.R.U64 R68, R68, 0x3, RZ ;  /* 0x0000000344447819 */ /* 0x000fc400000012ff */
[----:B------:R-:W-:Y:S02]  /*1b040*/  SHF.R.U64 R50, R50, 0x3, RZ ;  /* 0x0000000332327819 */ /* 0x000fe400000012ff */
[----:B------:R-:W-:Y:S01]  /*1b050*/  LOP3.LUT R60, R60, R61, RZ, 0x3c, !PT ;  /* 0x0000003d3c3c7212 */ /* 0x000fe200078e3cff */
[--C-:B------:R-:W-:Y:S01]  /*1b060*/  IMAD.X R61, RZ, RZ, R65.reuse, P2 ;  /* 0x000000ffff3d7224 */ /* 0x100fe200010e0641 */
[----:B------:R-:W-:Y:S02]  /*1b070*/  LOP3.LUT R56, R56, R57, RZ, 0x3c, !PT ;  /* 0x0000003938387212 */ /* 0x000fe400078e3cff */
[----:B------:R-:W-:Y:S01]  /*1b080*/  LOP3.LUT R48, R48, R49, RZ, 0x3c, !PT ;  /* 0x0000003130307212 */ /* 0x000fe200078e3cff */
[--C-:B------:R-:W-:Y:S01]  /*1b090*/  IMAD.X R49, RZ, RZ, R65.reuse, P4 ;  /* 0x000000ffff317224 */ /* 0x100fe200020e0641 */
[----:B------:R-:W-:Y:S01]  /*1b0a0*/  LOP3.LUT R68, R68, R69, RZ, 0x3c, !PT ;  /* 0x0000004544447212 */ /* 0x000fe200078e3cff */
[--C-:B------:R-:W-:Y:S01]  /*1b0b0*/  IMAD.X R69, RZ, RZ, R65.reuse, P3 ;  /* 0x000000ffff457224 */ /* 0x100fe200018e0641 */
[----:B------:R-:W-:Y:S01]  /*1b0c0*/  LOP3.LUT R50, R50, R51, RZ, 0x3c, !PT ;  /* 0x0000003332327212 */ /* 0x000fe200078e3cff */
[----:B------:R-:W-:Y:S01]  /*1b0d0*/  IMAD.X R51, RZ, RZ, R65, P5 ;  /* 0x000000ffff337224 */ /* 0x000fe200028e0641 */
[----:B------:R-:W-:-:S02]  /*1b0e0*/  IADD3.X R57, RZ, R65, RZ, P1, !PT ;  /* 0x00000041ff397210 */ /* 0x000fc40000ffe4ff */
        /* <DEDUP_REMOVED lines=10> */
[----:B------:R-:W-:Y:S02]  /*1b190*/  LOP3.LUT R5, R64, 0x380, RZ, 0xc0, !PT ;  /* 0x0000038040057812 */ /* 0x000fe400078ec0ff */
[----:B------:R-:W-:-:S02]  /*1b1a0*/  SHF.R.U64 R42, R42, 0x3, RZ ;  /* 0x000000032a2a7819 */ /* 0x000fc400000012ff */
[----:B------:R-:W-:Y:S02]  /*1b1b0*/  SHF.R.U64 R38, R38, 0x3, RZ ;  /* 0x0000000326267819 */ /* 0x000fe400000012ff */
[----:B------:R-:W-:Y:S02]  /*1b1c0*/  SHF.R.U64 R20, R20, 0x3, RZ ;  /* 0x0000000314147819 */ /* 0x000fe400000012ff */
[----:B------:R-:W-:Y:S02]  /*1b1d0*/  SHF.R.U64 R46, R46, 0x3, RZ ;  /* 0x000000032e2e7819 */ /* 0x000fe400000012ff */
[----:B------:R-:W-:Y:S02]  /*1b1e0*/  SHF.R.U64 R24, R24, 0x3, RZ ;  /* 0x0000000318187819 */ /* 0x000fe400000012ff */
[----:B------:R-:W-:Y:S01]  /*1b1f0*/  SHF.R.U64 R5, R5, 0x3, RZ ;  /* 0x0000000305057819 */ /* 0x000fe200000012ff */
[----:B--2---:R-:W-:Y:S01]  /*1b200*/  IMAD.MOV.U32 R132, RZ, RZ, R107 ;  /* 0x000000ffff847224 */ /* 0x004fe200078e006b */
[----:B------:R-:W-:Y:S01]  /*1b210*/  LOP3.LUT R42, R42, R43, RZ, 0x3c, !PT ;  /* 0x0000002b2a2a7212 */ /* 0x000fe200078e3cff */
[--C-:B------:R-:W-:Y:S01]  /*1b220*/  IMAD.X R43, RZ, RZ, R65.reuse, P2 ;  /* 0x000000ffff2b7224 */ /* 0x100fe200010e0641 */
[----:B------:R-:W-:Y:S01]  /*1b230*/  LOP3.LUT R38, R38, R39, RZ, 0x3c, !PT ;  /* 0x0000002726267212 */ /* 0x000fe200078e3cff */
[--C-:B------:R-:W-:Y:S01]  /*1b240*/  IMAD.X R39, RZ, RZ, R65.reuse, P1 ;  /* 0x000000ffff277224 */ /* 0x100fe200008e0641 */
[----:B------:R-:W-:Y:S01]  /*1b250*/  LOP3.LUT R20, R20, R21, RZ, 0x3c, !PT ;  /* 0x0000001514147212 */ /* 0x000fe200078e3cff */
[----:B------:R-:W-:Y:S01]  /*1b260*/  IMAD.X R21, RZ, RZ, R65, P4 ;  /* 0x000000ffff157224 */ /* 0x000fe200020e0641 */
[----:B------:R-:W-:-:S02]  /*1b270*/  LOP3.LUT R46, R46, R47, RZ, 0x3c, !PT ;  /* 0x0000002f2e2e7212 */ /* 0x000fc400078e3cff */
[----:B------:R-:W-:Y:S02]  /*1b280*/  LOP3.LUT R24, R24, R25, RZ, 0x3c, !PT ;  /* 0x0000001918187212 */ /* 0x000fe400078e3cff */
[-C--:B------:R-:W-:Y:S02]  /*1b290*/  IADD3.X R47, RZ, R65.reuse, RZ, P3, !PT ;  /* 0x00000041ff2f7210 */ /* 0x080fe40001ffe4ff */
[----:B------:R-:W-:Y:S02]  /*1b2a0*/  LOP3.LUT R64, R5, R64, RZ, 0x3c, !PT ;  /* 0x0000004005407212 */ /* 0x000fe400078e3cff */
[----:B------:R-:W-:Y:S02]  /*1b2b0*/  IADD3.X R25, RZ, R65, RZ, P5, !PT ;  /* 0x00000041ff197210 */ /* 0x000fe40002ffe4ff */
[----:B------:R-:W-:Y:S01]  /*1b2c0*/  MOV R87, R84 ;  /* 0x0000005400577202 */ /* 0x000fe20000000f00 */
[----:B------:R-:W-:Y:S01]  /*1b2d0*/  IMAD.SHL.U32 R93, R130, 0x4, RZ ;  /* 0x00000004825d7824 */ /* 0x000fe200078e00ff */
[----:B------:R-:W-:-:S02]  /*1b2e0*/  MOV R85, R80 ;  /* 0x0000005000557202 */ /* 0x000fc40000000f00 */
[----:B------:R-:W-:Y:S02]  /*1b2f0*/  MOV R108, R64 ;  /* 0x00000040006c7202 */ /* 0x000fe40000000f00 */
[----:B------:R-:W-:Y:S02]  /*1b300*/  MOV R91, R90 ;  /* 0x0000005a005b7202 */ /* 0x000fe40000000f00 */
[----:B------:R-:W-:Y:S02]  /*1b310*/  MOV R89, R88 ;  /* 0x0000005800597202 */ /* 0x000fe40000000f00 */
[----:B------:R-:W-:Y:S02]  /*1b320*/  MOV R107, R72 ;  /* 0x00000048006b7202 */ /* 0x000fe40000000f00 */
[----:B------:R-:W-:Y:S02]  /*1b330*/  MOV R105, R68 ;  /* 0x0000004400697202 */ /* 0x000fe40000000f00 */
        /* <DEDUP_REMOVED lines=9> */
[----:B------:R-:W-:Y:S01]  /*1b3d0*/  SHF.L.U64.HI R106, R130, 0x2, R132 ;  /* 0x00000002826a7819 */ /* 0x000fe20000010284 */
[----:B------:R-:W-:Y:S06]  /*1b3e0*/  BRA.DIV UR4, `(.L_x_452) ;  /* 0x0000009a04e87947 */ /* 0x000fec000b800000 */
[----:B------:R-:W-:Y:S02]  /*1b3f0*/  SEL R25, R32, R27, P0 ;  /* 0x0000001b20197207 */ /* 0x000fe40000000000 */
[----:B------:R-:W-:Y:S02]  /*1b400*/  SEL R20, R27, R32, P0 ;  /* 0x000000201b147207 */ /* 0x000fe40000000000 */
[----:B------:R-:W-:Y:S02]  /*1b410*/  SEL R27, R29, R6, P0 ;  /* 0x000000061d1b7207 */ /* 0x000fe40000000000 */
[----:B------:R-:W-:Y:S02]  /*1b420*/  SEL R24, R6, R29, P0 ;  /* 0x0000001d06187207 */ /* 0x000fe40000000000 */
[----:B------:R-:W-:Y:S01]  /*1b430*/  SEL R21, R36, R31, P0 ;  /* 0x0000001f24157207 */ /* 0x000fe20000000000 */
[----:B------:R-:W-:Y:S01]  /*1b440*/  SHFL.IDX PT, R6, R13, R2, 0x1c1f ;  /* 0x001c1f020d067589 */ /* 0x000fe200000e0000 */
[----:B------:R-:W-:-:S02]  /*1b450*/  SEL R8, R31, R36, P0 ;  /* 0x000000241f087207 */ /* 0x000fc40000000000 */
[----:B------:R-:W-:Y:S02]  /*1b460*/  SEL R29, R14, R35, P0 ;  /* 0x000000230e1d7207 */ /* 0x000fe40000000000 */
[----:B------:R-:W-:Y:S02]  /*1b470*/  SEL R28, R35, R14, P0 ;  /* 0x0000000e231c7207 */ /* 0x000fe40000000000 */
[----:B------:R-:W-:Y:S02]  /*1b480*/  SEL R33, R52, R37, P0 ;  /* 0x0000002534217207 */ /* 0x000fe40000000000 */
[----:B------:R-:W-:Y:S02]  /*1b490*/  SEL R36, R37, R52, P0 ;  /* 0x0000003425247207 */ /* 0x000fe40000000000 */
[----:B------:R-:W-:Y:S02]  /*1b4a0*/  SEL R35, R44, R53, P0 ;  /* 0x000000352c237207 */ /* 0x000fe40000000000 */
[----:B------:R-:W-:Y:S01]  /*1b4b0*/  SEL R42, R53, R44, P0 ;  /* 0x0000002c352a7207 */ /* 0x000fe20000000000 */
        /* <DEDUP_REMOVED lines=23> */
[----:B------:R-:W-:Y:S01]  /*1b630*/  LOP3.LUT R7, R2, 0x2, RZ, 0x3c, !PT ;  /* 0x0000000202077812 */ /* 0x000fe200078e3cff */
        /* <DEDUP_REMOVED lines=33> */
[----:B------:R-:W0:Y:S01]  /*1b850*/  SHFL.IDX PT, R29, R28, R7, 0x1c1f ;  /* 0x001c1f071c1d7589 */ /* 0x000e2200000e0000 */
[----:B------:R-:W-:Y:S02]  /*1b860*/  SEL R63, R74, R9, P0 ;  /* 0x000000094a3f7207 */ /* 0x000fe40000000000 */
[----:B------:R-:W-:Y:S01]  /*1b870*/  SEL R110, R115, R110, P0 ;  /* 0x0000006e736e7207 */ /* 0x000fe20000000000 */
[----:B------:R0:W1:Y:S01]  /*1b880*/  SHFL.IDX PT, R31, R32, R7, 0x1c1f ;  /* 0x001c1f07201f7589 */ /* 0x00006200000e0000 */
[----:B------:R-:W-:Y:S02]  /*1b890*/  SEL R79, R40, R119, P0 ;  /* 0x00000077284f7207 */ /* 0x000fe40000000000 */
[----:B------:R-:W-:Y:S01]  /*1b8a0*/  SEL R112, R119, R40, P0 ;  /* 0x0000002877707207 */ /* 0x000fe20000000000 */
[----:B------:R-:W-:Y:S01]  /*1b8b0*/  SHFL.IDX PT, R42, R42, R7, 0x1c1f ;  /* 0x001c1f072a2a7589 */ /* 0x000fe200000e0000 */
[----:B------:R-:W-:-:S02]  /*1b8c0*/  SEL R109, R114, R121, P0 ;  /* 0x00000079726d7207 */ /* 0x000fc40000000000 */
[----:B------:R-:W-:Y:S01]  /*1b8d0*/  SEL R64, R11, R0, P0 ;  /* 0x000000000b407207 */ /* 0x000fe20000000000 */
[----:B------:R1:W2:Y:S01]  /*1b8e0*/  SHFL.IDX PT, R40, R36, R7, 0x1c1f ;  /* 0x001c1f0724287589 */ /* 0x0002a200000e0000 */
[----:B------:R-:W-:Y:S02]  /*1b8f0*/  SEL R72, R15, R12, P0 ;  /* 0x0000000c0f487207 */ /* 0x000fe40000000000 */
[----:B------:R-:W-:Y:S01]  /*1b900*/  SEL R74, R9, R74, P0 ;  /* 0x0000004a094a7207 */ /* 0x000fe20000000000 */
[----:B------:R-:W-:Y:S01]  /*1b910*/  SHFL.IDX PT, R48, R48, R7, 0x1c1f ;  /* 0x001c1f0730307589 */ /* 0x000fe200000e0000 */
[----:B------:R-:W-:Y:S02]  /*1b920*/  SEL R114, R121, R114, P0 ;  /* 0x0000007279727207 */ /* 0x000fe40000000000 */
[----:B------:R-:W-:Y:S01]  /*1b930*/  SEL R111, R86, R123, P0 ;  /* 0x0000007b566f7207 */ /* 0x000fe20000000000 */
[----:B------:R-:W3:Y:S01]  /*1b940*/  SHFL.IDX PT, R9, R4, R7, 0x1c1f ;  /* 0x001c1f0704097589 */ /* 0x000ee200000e0000 */
[----:B------:R-:W-:-:S02]  /*1b950*/  SEL R116, R123, R86, P0 ;  /* 0x000000567b747207 */ /* 0x000fc40000000000 */
[----:B------:R-:W-:Y:S01]  /*1b960*/  SEL R5, R3, R70, P0 ;  /* 0x0000004603057207 */ /* 0x000fe20000000000 */
[----:B------:R-:W-:Y:S01]  /*1b970*/  SHFL.IDX PT, R90, R76, R7, 0x1c1f ;  /* 0x001c1f074c5a7589 */ /* 0x000fe200000e0000 */
[----:B------:R-:W-:Y:S02]  /*1b980*/  SEL R3, R70, R3, P0 ;  /* 0x0000000346037207 */ /* 0x000fe40000000000 */
[----:B0-----:R-:W-:Y:S01]  /*1b990*/  SEL R32, R34, R29, P0 ;  /* 0x0000001d22207207 */ /* 0x001fe20000000000 */
[----:B------:R-:W0:Y:S01]  /*1b9a0*/  SHFL.IDX PT, R92, R78, R7, 0x1c1f ;  /* 0x001c1f074e5c7589 */ /* 0x000e2200000e0000 */
[----:B-1----:R-:W-:Y:S02]  /*1b9b0*/  SEL R36, R38, R31, P0 ;  /* 0x0000001f26247207 */ /* 0x002fe40000000000 */
[----:B------:R-:W-:Y:S01]  /*1b9c0*/  SEL R34, R29, R34, P0 ;  /* 0x000000221d227207 */ /* 0x000fe20000000000 */
[----:B------:R-:W-:Y:S01]  /*1b9d0*/  SHFL.IDX PT, R10, R21, R2, 0x1c1f ;  /* 0x001c1f02150a7589 */ /* 0x000fe200000e0000 */
[----:B------:R-:W-:-:S03]  /*1b9e0*/  SEL R38, R31, R38, P0 ;  /* 0x000000261f267207 */ /* 0x000fc60000000000 */
[----:B------:R-:W-:Y:S01]  /*1b9f0*/  SHFL.IDX PT, R49, R49, R2, 0x1c1f ;  /* 0x001c1f0231317589 */ /* 0x000fe200000e0000 */
[----:B--2---:R-:W-:Y:S02]  /*1ba00*/  SEL R12, R33, R40, P0 ;  /* 0x00000028210c7207 */ /* 0x004fe40000000000 */
[----:B------:R-:W-:Y:S01]  /*1ba10*/  SEL R14, R40, R33, P0 ;  /* 0x00000021280e7207 */ /* 0x000fe20000000000 */
[----:B------:R-:W-:Y:S01]  /*1ba20*/  SHFL.IDX PT, R51, R51, R2, 0x1c1f ;  /* 0x001c1f0233337589 */ /* 0x000fe200000e0000 */
[----:B------:R-:W-:Y:S02]  /*1ba30*/  SEL R40, R35, R42, P0 ;  /* 0x0000002a23287207 */ /* 0x000fe40000000000 */
[----:B------:R-:W-:Y:S01]  /*1ba40*/  SEL R42, R42, R35, P0 ;  /* 0x000000232a2a7207 */ /* 0x000fe20000000000 */
[----:B------:R-:W-:Y:S01]  /*1ba50*/  SHFL.IDX PT, R73, R73, R2, 0x1c1f ;  /* 0x001c1f0249497589 */ /* 0x000fe200000e0000 */
[----:B---3--:R-:W-:Y:S02]  /*1ba60*/  SEL R4, R6, R9, P0 ;  /* 0x0000000906047207 */ /* 0x008fe40000000000 */
[----:B------:R-:W-:Y:S01]  /*1ba70*/  SEL R6, R9, R6, P0 ;  /* 0x0000000609067207 */ /* 0x000fe20000000000 */
[----:B------:R-:W-:Y:S04]  /*1ba80*/  SHFL.IDX PT, R75, R75, R2, 0x1c1f ;  /* 0x001c1f024b4b7589 */ /* 0x000fe800000e0000 */
[----:B------:R1:W2:Y:S01]  /*1ba90*/  SHFL.IDX PT, R27, R24, R7, 0x1c1f ;  /* 0x001c1f07181b7589 */ /* 0x0002a200000e0000 */
[----:B0-----:R-:W-:-:S02]  /*1baa0*/  SEL R13, R67, R92, P0 ;  /* 0x0000005c430d7207 */ /* 0x001fc40000000000 */
[----:B------:R-:W-:Y:S01]  /*1bab0*/  SEL R15, R92, R67, P0 ;  /* 0x000000435c0f7207 */ /* 0x000fe20000000000 */
[----:B------:R-:W-:Y:S04]  /*1bac0*/  SHFL.IDX PT, R50, R50, R7, 0x1c1f ;  /* 0x001c1f0732327589 */ /* 0x000fe800000e0000 */
[----:B------:R-:W0:Y:S01]  /*1bad0*/  SHFL.IDX PT, R56, R56, R7, 0x1c1f ;  /* 0x001c1f0738387589 */ /* 0x000e2200000e0000 */
[----:B-1----:R-:W-:-:S03]  /*1bae0*/  SEL R24, R26, R25, P0 ;  /* 0x000000191a187207 */ /* 0x002fc60000000000 */
[----:B------:R1:W-:Y:S01]  /*1baf0*/  SHFL.IDX PT, R20, R60, R7, 0x1c1f ;  /* 0x001c1f073c147589 */ /* 0x0003e200000e0000 */
[----:B------:R-:W-:-:S03]  /*1bb00*/  SEL R26, R25, R26, P0 ;  /* 0x0000001a191a7207 */ /* 0x000fc60000000000 */
[----:B------:R-:W-:Y:S04]  /*1bb10*/  SHFL.IDX PT, R98, R98, R7, 0x1c1f ;  /* 0x001c1f0762627589 */ /* 0x000fe800000e0000 */
[----:B------:R-:W3:Y:S01]  /*1bb20*/  SHFL.IDX PT, R100, R100, R7, 0x1c1f ;  /* 0x001c1f0764647589 */ /* 0x000ee200000e0000 */
[----:B-1----:R-:W-:-:S03]  /*1bb30*/  SEL R60, R37, R44, P0 ;  /* 0x0000002c253c7207 */ /* 0x002fc60000000000 */
[----:B------:R-:W-:Y:S01]  /*1bb40*/  SHFL.IDX PT, R53, R53, R2, 0x1c1f ;  /* 0x001c1f0235357589 */ /* 0x000fe200000e0000 */
[----:B--2---:R-:W-:Y:S02]  /*1bb50*/  SEL R28, R30, R27, P0 ;  /* 0x0000001b1e1c7207 */ /* 0x004fe40000000000 */
[----:B------:R-:W-:Y:S01]  /*1bb60*/  SEL R30, R27, R30, P0 ;  /* 0x0000001e1b1e7207 */ /* 0x000fe20000000000 */
[----:B------:R-:W-:Y:S04]  /*1bb70*/  SHFL.IDX PT, R55, R55, R2, 0x1c1f ;  /* 0x001c1f0237377589 */ /* 0x000fe800000e0000 */
[----:B------:R-:W-:Y:S01]  /*1bb80*/  SHFL.IDX PT, R61, R61, R2, 0x1c1f ;  /* 0x001c1f023d3d7589 */ /* 0x000fe200000e0000 */
[----:B0-----:R-:W-:Y:S02]  /*1bb90*/  SEL R76, R49, R56, P0 ;  /* 0x00000038314c7207 */ /* 0x001fe40000000000 */
[----:B------:R-:W-:Y:S01]  /*1bba0*/  SEL R78, R56, R49, P0 ;  /* 0x00000031384e7207 */ /* 0x000fe20000000000 */
[----:B------:R-:W-:Y:S04]  /*1bbb0*/  SHFL.IDX PT, R63, R63, R2, 0x1c1f ;  /* 0x001c1f023f3f7589 */ /* 0x000fe800000e0000 */
[----:B------:R-:W-:Y:S04]  /*1bbc0*/  SHFL.IDX PT, R77, R77, R2, 0x1c1f ;  /* 0x001c1f024d4d7589 */ /* 0x000fe800000e0000 */
[----:B------:R-:W-:Y:S01]  /*1bbd0*/  SHFL.IDX PT, R79, R79, R2, 0x1c1f ;  /* 0x001c1f024f4f7589 */ /* 0x000fe200000e0000 */
[----:B---3--:R-:W-:-:S03]  /*1bbe0*/  SEL R67, R100, R75, P0 ;  /* 0x0000004b64437207 */ /* 0x008fc60000000000 */
[----:B------:R-:W0:Y:S04]  /*1bbf0*/  SHFL.IDX PT, R21, R8, R7, 0x1c1f ;  /* 0x001c1f0708157589 */ /* 0x000e2800000e0000 */
[----:B------:R1:W-:Y:S04]  /*1bc00*/  SHFL.IDX PT, R68, R62, R7, 0x1c1f ;  /* 0x001c1f073e447589 */ /* 0x0003e800000e0000 */
[----:B------:R2:W3:Y:S04]  /*1bc10*/  SHFL.IDX PT, R70, R64, R7, 0x1c1f ;  /* 0x001c1f0740467589 */ /* 0x0004e800000e0000 */
[----:B------:R4:W5:Y:S01]  /*1bc20*/  SHFL.IDX PT, R86, R72, R7, 0x1c1f ;  /* 0x001c1f0748567589 */ /* 0x00096200000e0000 */
[----:B-1----:R-:W-:-:S03]  /*1bc30*/  SEL R62, R44, R37, P0 ;  /* 0x000000252c3e7207 */ /* 0x002fc60000000000 */
[----:B------:R1:W5:Y:S01]  /*1bc40*/  SHFL.IDX PT, R88, R74, R7, 0x1c1f ;  /* 0x001c1f074a587589 */ /* 0x00036200000e0000 */
[----:B------:R-:W-:Y:S02]  /*1bc50*/  SEL R44, R39, R46, P0 ;  /* 0x0000002e272c7207 */ /* 0x000fe40000000000 */
[----:B------:R-:W-:Y:S01]  /*1bc60*/  SEL R46, R46, R39, P0 ;  /* 0x000000272e2e7207 */ /* 0x000fe20000000000 */
[----:B------:R-:W5:Y:S01]  /*1bc70*/  SHFL.IDX PT, R110, R110, R7, 0x1c1f ;  /* 0x001c1f076e6e7589 */ /* 0x000f6200000e0000 */
[----:B--2---:R-:W-:Y:S02]  /*1bc80*/  SEL R64, R41, R48, P0 ;  /* 0x0000003029407207 */ /* 0x004fe40000000000 */
[----:B----4-:R-:W-:Y:S01]  /*1bc90*/  SEL R72, R45, R52, P0 ;  /* 0x000000342d487207 */ /* 0x010fe20000000000 */
[----:B------:R-:W2:Y:S01]  /*1bca0*/  SHFL.IDX PT, R112, R112, R7, 0x1c1f ;  /* 0x001c1f0770707589 */ /* 0x000ea200000e0000 */
[----:B------:R-:W-:Y:S02]  /*1bcb0*/  SEL R37, R65, R90, P0 ;  /* 0x0000005a41257207 */ /* 0x000fe40000000000 */
[----:B-1----:R-:W-:Y:S01]  /*1bcc0*/  SEL R74, R52, R45, P0 ;  /* 0x0000002d344a7207 */ /* 0x002fe20000000000 */
        /* <DEDUP_REMOVED lines=10> */
[----:B0-----:R-:W-:-:S02]  /*1bd70*/  SEL R8, R10, R21, P0 ;  /* 0x000000150a087207 */ /* 0x001fc40000000000 */
[----:B---3--:R-:W-:Y:S01]  /*1bd80*/  SEL R9, R55, R70, P0 ;  /* 0x0000004637097207 */ /* 0x008fe20000000000 */
[----:B------:R-:W-:Y:S01]  /*1bd90*/  SHFL.IDX PT, R111, R111, R2, 0x1c1f ;  /* 0x001c1f026f6f7589 */ /* 0x000fe200000e0000 */
[----:B------:R-:W-:Y:S02]  /*1bda0*/  SEL R11, R70, R55, P0 ;  /* 0x00000037460b7207 */ /* 0x000fe40000000000 */
[----:B-----5:R-:W-:Y:S01]  /*1bdb0*/  SEL R29, R61, R86, P0 ;  /* 0x000000563d1d7207 */ /* 0x020fe20000000000 */
[----:B------:R0:W1:Y:S01]  /*1bdc0*/  SHFL.IDX PT, R84, R66, R7, 0x1c1f ;  /* 0x001c1f0742547589 */ /* 0x00006200000e0000 */
[----:B------:R-:W-:Y:S02]  /*1bdd0*/  SEL R31, R86, R61, P0 ;  /* 0x0000003d561f7207 */ /* 0x000fe40000000000 */
[----:B------:R-:W-:Y:S01]  /*1bde0*/  SEL R33, R63, R88, P0 ;  /* 0x000000583f217207 */ /* 0x000fe20000000000 */
[----:B------:R3:W4:Y:S01]  /*1bdf0*/  SHFL.IDX PT, R94, R80, R7, 0x1c1f ;  /* 0x001c1f07505e7589 */ /* 0x00072200000e0000 */
[----:B------:R-:W-:-:S02]  /*1be00*/  SEL R35, R88, R63, P0 ;  /* 0x0000003f58237207 */ /* 0x000fc40000000000 */
[----:B------:R-:W-:Y:S01]  /*1be10*/  SEL R49, R77, R110, P0 ;  /* 0x0000006e4d317207 */ /* 0x000fe20000000000 */
[----:B------:R5:W4:Y:S01]  /*1be20*/  SHFL.IDX PT, R96, R82, R7, 0x1c1f ;  /* 0x001c1f0752607589 */ /* 0x000b2200000e0000 */
[----:B--2---:R-:W-:Y:S02]  /*1be30*/  SEL R73, R79, R112, P0 ;  /* 0x000000704f497207 */ /* 0x004fe40000000000 */
[----:B0-----:R-:W-:Y:S01]  /*1be40*/  SEL R66, R48, R41, P0 ;  /* 0x0000002930427207 */ /* 0x001fe20000000000 */
[----:B------:R-:W0:Y:S01]  /*1be50*/  SHFL.IDX PT, R114, R114, R7, 0x1c1f ;  /* 0x001c1f0772727589 */ /* 0x000e2200000e0000 */
[----:B------:R-:W-:Y:S02]  /*1be60*/  SEL R48, R43, R50, P0 ;  /* 0x000000322b307207 */ /* 0x000fe40000000000 */
[----:B---3--:R-:W-:Y:S01]  /*1be70*/  SEL R80, R51, R20, P0 ;  /* 0x0000001433507207 */ /* 0x008fe20000000000 */
[----:B------:R-:W2:Y:S01]  /*1be80*/  SHFL.IDX PT, R116, R116, R7, 0x1c1f ;  /* 0x001c1f0774747589 */ /* 0x000ea200000e0000 */
[----:B------:R-:W-:-:S02]  /*1be90*/  SEL R50, R50, R43, P0 ;  /* 0x0000002b32327207 */ /* 0x000fc40000000000 */
[----:B-----5:R-:W-:Y:S01]  /*1bea0*/  SEL R82, R20, R51, P0 ;  /* 0x0000003314527207 */ /* 0x020fe20000000000 */
[----:B------:R3:W2:Y:S01]  /*1beb0*/  SHFL.IDX PT, R0, R5, R2, 0x1c1f ;  /* 0x001c1f0205007589 */ /* 0x0006a200000e0000 */
[----:B------:R-:W-:Y:S02]  /*1bec0*/  SEL R51, R110, R77, P0 ;  /* 0x0000004d6e337207 */ /* 0x000fe40000000000 */
[----:B------:R-:W-:Y:S01]  /*1bed0*/  SEL R75, R112, R79, P0 ;  /* 0x0000004f704b7207 */ /* 0x000fe20000000000 */
[----:B------:R5:W2:Y:S01]  /*1bee0*/  SHFL.IDX PT, R3, R3, R7, 0x1c1f ;  /* 0x001c1f0703037589 */ /* 0x000aa200000e0000 */
[----:B------:R-:W-:Y:S02]  /*1bef0*/  SEL R10, R21, R10, P0 ;  /* 0x0000000a150a7207 */ /* 0x000fe40000000000 */
[----:B-1----:R-:W-:Y:S02]  /*1bf00*/  SEL R25, R57, R84, P0 ;  /* 0x0000005439197207 */ /* 0x002fe40000000000 */
[----:B------:R-:W-:-:S02]  /*1bf10*/  SEL R27, R84, R57, P0 ;  /* 0x00000039541b7207 */ /* 0x000fc40000000000 */
[----:B---3--:R-:W-:Y:S02]  /*1bf20*/  SEL R5, R53, R68, P0 ;  /* 0x0000004435057207 */ /* 0x008fe40000000000 */
[----:B----4-:R-:W-:Y:S02]  /*1bf30*/  SEL R41, R69, R94, P0 ;  /* 0x0000005e45297207 */ /* 0x010fe40000000000 */
[----:B-----5:R-:W-:Y:S02]  /*1bf40*/  SEL R7, R68, R53, P0 ;  /* 0x0000003544077207 */ /* 0x020fe40000000000 */
[----:B------:R-:W-:Y:S02]  /*1bf50*/  SEL R43, R94, R69, P0 ;  /* 0x000000455e2b7207 */ /* 0x000fe40000000000 */
[----:B------:R-:W-:Y:S02]  /*1bf60*/  SEL R61, R71, R96, P0 ;  /* 0x00000060473d7207 */ /* 0x000fe40000000000 */
[----:B------:R-:W-:-:S02]  /*1bf70*/  SEL R63, R96, R71, P0 ;  /* 0x00000047603f7207 */ /* 0x000fc40000000000 */
[----:B0-----:R-:W-:Y:S02]  /*1bf80*/  SEL R53, R109, R114, P0 ;  /* 0x000000726d357207 */ /* 0x001fe40000000000 */
[----:B------:R-:W-:Y:S02]  /*1bf90*/  SEL R55, R114, R109, P0 ;  /* 0x0000006d72377207 */ /* 0x000fe40000000000 */
[----:B--2---:R-:W-:Y:S02]  /*1bfa0*/  SEL R77, R111, R116, P0 ;  /* 0x000000746f4d7207 */ /* 0x004fe40000000000 */
[----:B------:R-:W-:Y:S02]  /*1bfb0*/  SEL R79, R116, R111, P0 ;  /* 0x0000006f744f7207 */ /* 0x000fe40000000000 */
[----:B------:R-:W-:-:S07]  /*1bfc0*/  MOV R2, RZ ;  /* 0x000000ff00027202 */ /* 0x000fce0000000f00 */
.L_x_694:
[----:B------:R-:W-:Y:S05]  /*1bfd0*/  WARPSYNC.ALL ;  /* 0x0000000000007948 */ /* 0x000fea0003800000 */
[----:B------:R-:W-:Y:S06]  /*1bfe0*/  BAR.SYNC.DEFER_BLOCKING 0x1, 0x100 ;  /* 0x0044000000007b1d */ /* 0x000fec0000010000 */
[----:B------:R-:W-:-:S02]  /*1bff0*/  ULDC.64 UR4, c[0x0][0xbd8] ;  /* 0x0002f60000047ab9 */ /* 0x000fc40000000a00 */
[----:B------:R-:W-:Y:S02]  /*1c000*/  ISETP.NE.U32.AND P1, PT, RZ, UR4, PT ;  /* 0x00000004ff007c0c */ /* 0x000fe4000bf25070 */
[----:B------:R-:W-:Y:S02]  /*1c010*/  IADD3 R20, P2, R93, UR4, RZ ;  /* 0x000000045d147c10 */ /* 0x000fe4000ff5e0ff */
[----:B------:R-:W-:Y:S02]  /*1c020*/  ISETP.NE.AND.EX P1, PT, RZ, UR5, PT, P1 ;  /* 0x00000005ff007c0c */ /* 0x000fe4000bf25310 */
[----:B------:R-:W-:Y:S01]  /*1c030*/  IADD3.X R21, R106, UR5, RZ, P2, !PT ;  /* 0x000000056a157c10 */ /* 0x000fe200097fe4ff */
[----:B------:R-:W-:Y:S01]  /*1c040*/  ULDC.64 UR4, c[0x0][0xbe0] ;  /* 0x0002f80000047ab9 */ /* 0x000fe20000000a00 */
[----:B------:R-:W-:Y:S04]  /*1c050*/  STSM.16.M88.4 [R108], R4 ;  /* 0x000000046c007844 */ /* 0x000fe80000000200 */
[----:B------:R0:W-:Y:S04]  /*1c060*/  STSM.16.M88.4 [R81], R8 ;  /* 0x0000000851007844 */ /* 0x0001e80000000200 */
[----:B------:R1:W-:Y:S04]  /*1c070*/  STSM.16.M88.4 [R83], R24 ;  /* 0x0000001853007844 */ /* 0x0003e80000000200 */
[----:B------:R2:W-:Y:S04]  /*1c080*/  STSM.16.M88.4 [R95], R28 ;  /* 0x0000001c5f007844 */ /* 0x0005e80000000200 */
[----:B------:R2:W-:Y:S04]  /*1c090*/  STSM.16.M88.4 [R97], R32 ;  /* 0x0000002061007844 */ /* 0x0005e80000000200 */
[----:B------:R2:W-:Y:S01]  /*1c0a0*/  STSM.16.M88.4 [R99], R36 ;  /* 0x0000002463007844 */ /* 0x0005e20000000200 */
[----:B0-----:R-:W-:-:S03]  /*1c0b0*/  SEL R81, R0, R3, P0 ;  /* 0x0000000300517207 */ /* 0x001fc60000000000 */
[----:B------:R2:W-:Y:S01]  /*1c0c0*/  STSM.16.M88.4 [R101], R12 ;  /* 0x0000000c65007844 */ /* 0x0005e20000000200 */
[----:B-1----:R-:W-:-:S03]  /*1c0d0*/  SEL R83, R3, R0, P0 ;  /* 0x0000000003537207 */ /* 0x002fc60000000000 */
[----:B------:R2:W-:Y:S04]  /*1c0e0*/  STSM.16.M88.4 [R102], R40 ;  /* 0x0000002866007844 */ /* 0x0005e80000000200 */
[----:B------:R2:W-:Y:S04]  /*1c0f0*/  STSM.16.M88.4 [R103], R60 ;  /* 0x0000003c67007844 */ /* 0x0005e80000000200 */
[----:B------:R2:W-:Y:S04]  /*1c100*/  STSM.16.M88.4 [R104], R44 ;  /* 0x0000002c68007844 */ /* 0x0005e80000000200 */
[----:B------:R2:W-:Y:S01]  /*1c110*/  STSM.16.M88.4 [R105], R64 ;  /* 0x0000004069007844 */ /* 0x0005e20000000200 */
[----:B------:R-:W-:-:S03]  /*1c120*/  ISETP.NE.U32.AND P0, PT, RZ, UR4, PT ;  /* 0x00000004ff007c0c */ /* 0x000fc6000bf05070 */
[----:B------:R2:W-:Y:S01]  /*1c130*/  STSM.16.M88.4 [R107], R48 ;  /* 0x000000306b007844 */ /* 0x0005e20000000200 */
[----:B------:R-:W-:-:S03]  /*1c140*/  VIADD R0, R134, 0xffffff80 ;  /* 0xffffff8086007836 */ /* 0x000fc60000000000 */
[----:B------:R2:W-:Y:S04]  /*1c150*/  STSM.16.M88.4 [R85], R72 ;  /* 0x0000004855007844 */ /* 0x0005e80000000200 */
[----:B------:R2:W-:Y:S04]  /*1c160*/  STSM.16.M88.4 [R87], R52 ;  /* 0x0000003457007844 */ /* 0x0005e80000000200 */
[----:B------:R2:W-:Y:S01]  /*1c170*/  STSM.16.M88.4 [R89], R76 ;  /* 0x0000004c59007844 */ /* 0x0005e20000000200 */
[----:B------:R-:W-:-:S03]  /*1c180*/  ISETP.NE.AND.EX P0, PT, RZ, UR5, PT, P0 ;  /* 0x00000005ff007c0c */ /* 0x000fc6000bf05300 */
[----:B------:R2:W-:Y:S01]  /*1c190*/  STSM.16.M88.4 [R91], R80 ;  /* 0x000000505b007844 */ /* 0x0005e20000000200 */
[----:B------:R-:W-:Y:S01]  /*1c1a0*/  BAR.SYNC.DEFER_BLOCKING 0x1, 0x100 ;  /* 0x0044000000007b1d */ /* 0x000fe20000010000 */
[----:B------:R-:W-:-:S04]  /*1c1b0*/  SHF.R.S32.HI R3, RZ, 0x1f, R0 ;  /* 0x0000001fff037819 */ /* 0x000fc80000011400 */
[----:B------:R-:W-:-:S04]  /*1c1c0*/  LEA.HI R6, R3, R0, RZ, 0x7 ;  /* 0x0000000003067211 */ /* 0x000fc800078f38ff */
[----:B------:R-:W-:Y:S02]  /*1c1d0*/  LOP3.LUT R3, R6, 0xffffff80, RZ, 0xc0, !PT ;  /* 0xffffff8006037812 */ /* 0x000fe400078ec0ff */
[----:B------:R-:W-:Y:S01]  /*1c1e0*/  @P0 IADD3 R4, P2, R93, UR4, RZ ;  /* 0x000000045d040c10 */ /* 0x000fe2000ff5e0ff */
[----:B------:R-:W-:Y:S02]  /*1c1f0*/  ULDC UR4, c[0x0][0xa88] ;  /* 0x0002a20000047ab9 */ /* 0x000fe40000000800 */
[----:B------:R-:W-:Y:S01]  /*1c200*/  IMAD.IADD R10, R0, 0x1, -R3 ;  /* 0x00000001000a7824 */ /* 0x000fe200078e0a03 */
[----:B------:R-:W-:Y:S02]  /*1c210*/  MOV R0, UR4 ;  /* 0x0000000400007c02 */ /* 0x000fe40008000f00 */
[----:B------:R-:W-:Y:S01]  /*1c220*/  @P0 IADD3.X R5, R106, UR5, RZ, P2, !PT ;  /* 0x000000056a050c10 */ /* 0x000fe200097fe4ff */
[----:B------:R2:W5:Y:S01]  /*1c230*/  @P1 LDG.E R2, desc[UR42][R20.64] ;  /* 0x0000002a14021981 */ /* 0x000562000c1e1900 */
[----:B------:R-:W-:-:S03]  /*1c240*/  SHF.R.S32.HI R7, RZ, 0x1f, R10 ;  /* 0x0000001fff077819 */ /* 0x000fc6000001140a */
[----:B------:R2:W5:Y:S01]  /*1c250*/  @P0 LDG.E R0, desc[UR42][R4.64] ;  /* 0x0000002a04000981 */ /* 0x000562000c1e1900 */
[----:B------:R-:W-:-:S04]  /*1c260*/  LEA.HI R3, R7, R10, RZ, 0x2 ;  /* 0x0000000a07037211 */ /* 0x000fc800078f10ff */
[--C-:B------:R-:W-:Y:S02]  /*1c270*/  SHF.R.S32.HI R8, RZ, 0x2, R3.reuse ;  /* 0x00000002ff087819 */ /* 0x100fe40000011403 */
[----:B------:R-:W-:-:S04]  /*1c280*/  SHF.R.S32.HI R3, RZ, 0x1f, R3 ;  /* 0x0000001fff037819 */ /* 0x000fc80000011403 */
[----:B------:R-:W-:Y:S01]  /*1c290*/  LEA.HI R9, R3, R8, RZ, 0x3 ;  /* 0x0000000803097211 */ /* 0x000fe200078f18ff */
[----:B--2---:R-:W-:Y:S06]  /*1c2a0*/  @P0 BRA `(.L_x_453) ;  /* 0x0000000000100947 */ /* 0x004fec0003800000 */
[----:B------:R-:W-:Y:S05]  /*1c2b0*/  @!P1 BRA `(.L_x_453) ;  /* 0x00000000000c9947 */ /* 0x000fea0003800000 */
[----:B------:R-:W2:Y:S04]  /*1c2c0*/  LDG.E R3, desc[UR42][R20.64] ;  /* 0x0000002a14037981 */ /* 0x000ea8000c1e1900 */
[----:B-----5:R-:W2:Y:S02]  /*1c2d0*/  LDG.E R0, desc[UR42][R20.64+0x4] ;  /* 0x0000042a14007981 */ /* 0x020ea4000c1e1900 */
[----:B--2---:R-:W-:-:S07]  /*1c2e0*/  IMAD.IADD R0, R0, 0x1, -R3 ;  /* 0x0000000100007824 */ /* 0x004fce00078e0a03 */
.L_x_453:
[----:B------:R-:W2:Y:S01]  /*1c2f0*/  LDL.LU R79, [R1+0x2c] ;  /* 0x00002c00014f7983 */ /* 0x000ea20000300800 */
[----:B------:R-:W-:Y:S01]  /*1c300*/  SHF.R.S32.HI R11, RZ, 0x7, R6 ;  /* 0x00000007ff0b7819 */ /* 0x000fe20000011406 */
[----:B------:R-:W-:Y:S02]  /*1c310*/  ULDC.64 UR4, c[0x0][0xb70] ;  /* 0x0002dc0000047ab9 */ /* 0x000fe40000000a00 */
[----:B------:R-:W3:Y:S01]  /*1c320*/  LDL.LU R80, [R1+0x34] ;  /* 0x0000340001507983 */ /* 0x000ee20000300800 */
[----:B------:R-:W-:Y:S02]  /*1c330*/  LOP3.LUT R9, R9, 0xfffffff8, RZ, 0xc0, !PT ;  /* 0xfffffff809097812 */ /* 0x000fe400078ec0ff */
[----:B------:R-:W-:Y:S02]  /*1c340*/  LEA.HI R6, R6, R11, RZ, 0x1 ;  /* 0x0000000b06067211 */ /* 0x000fe400078f08ff */
[----:B------:R-:W-:Y:S01]  /*1c350*/  LEA.HI R7, R7, R10, RZ, 0x5 ;  /* 0x0000000a07077211 */ /* 0x000fe200078f28ff */
[----:B------:R-:W-:Y:S01]  /*1c360*/  IMAD.IADD R13, R8, 0x1, -R9 ;  /* 0x00000001080d7824 */ /* 0x000fe200078e0a09 */
[----:B-----5:R-:W-:-:S02]  /*1c370*/  SHF.R.S32.HI R3, RZ, 0x1f, R2 ;  /* 0x0000001fff037819 */ /* 0x020fc40000011402 */
[----:B------:R-:W-:Y:S02]  /*1c380*/  LOP3.LUT R6, R6, 0x3fffffe, RZ, 0xc0, !PT ;  /* 0x03fffffe06067812 */ /* 0x000fe400078ec0ff */
[----:B------:R-:W-:Y:S02]  /*1c390*/  SHF.R.S32.HI R8, RZ, 0x5, R7 ;  /* 0x00000005ff087819 */ /* 0x000fe40000011407 */
[----:B------:R-:W-:Y:S01]  /*1c3a0*/  LEA R7, R22, R18, 0x6 ;  /* 0x0000001216077211 */ /* 0x000fe200078e30ff */
[----:B------:R-:W-:Y:S01]  /*1c3b0*/  IMAD.IADD R6, R11, 0x1, -R6 ;  /* 0x000000010b067824 */ /* 0x000fe200078e0a06 */
[----:B------:R-:W-:Y:S01]  /*1c3c0*/  SEL R78, R132, RZ, !P1 ;  /* 0x000000ff844e7207 */ /* 0x000fe20004800000 */
[----:B------:R-:W-:Y:S01]  /*1c3d0*/  IMAD R13, R8, 0x10, R13 ;  /* 0x00000010080d7824 */ /* 0x000fe200078e020d */
[----:B------:R-:W-:Y:S01]  /*1c3e0*/  SEL R81, R130, RZ, !P1 ;  /* 0x000000ff82517207 */ /* 0x000fe20004800000 */
[----:B------:R-:W-:-:S04]  /*1c3f0*/  IMAD.WIDE R58, R7, 0x2, R58 ;  /* 0x00000002073a7825 */ /* 0x000fc800078e023a */
[----:B------:R-:W-:Y:S01]  /*1c400*/  IMAD R11, R6, 0x40, R13 ;  /* 0x00000040060b7824 */ /* 0x000fe200078e020d */
[C---:B------:R-:W-:Y:S02]  /*1c410*/  IADD3 R13, P5, R58.reuse, 0x2000, RZ ;  /* 0x000020003a0d7810 */ /* 0x040fe40007fbe0ff */
[C---:B------:R-:W-:Y:S02]  /*1c420*/  IADD3 R25, P4, R58.reuse, 0x3000, RZ ;  /* 0x000030003a197810 */ /* 0x040fe40007f9e0ff */
[----:B------:R-:W-:Y:S02]  /*1c430*/  IADD3 R29, P3, R58, 0x4000, RZ ;  /* 0x000040003a1d7810 */ /* 0x000fe40007f7e0ff */
[----:B------:R-:W-:Y:S02]  /*1c440*/  LOP3.LUT R12, R13, 0x380, RZ, 0xc0, !PT ;  /* 0x000003800d0c7812 */ /* 0x000fe400078ec0ff */
[----:B------:R-:W-:Y:S02]  /*1c450*/  LOP3.LUT R24, R25, 0x380, RZ, 0xc0, !PT ;  /* 0x0000038019187812 */ /* 0x000fe400078ec0ff */
[----:B------:R-:W-:-:S02]  /*1c460*/  LOP3.LUT R28, R29, 0x380, RZ, 0xc0, !PT ;  /* 0x000003801d1c7812 */ /* 0x000fc400078ec0ff */
[----:B------:R-:W-:Y:S02]  /*1c470*/  SHF.R.U64 R12, R12, 0x3, RZ ;  /* 0x000000030c0c7819 */ /* 0x000fe400000012ff */
[----:B------:R-:W-:Y:S02]  /*1c480*/  SHF.R.U64 R24, R24, 0x3, RZ ;  /* 0x0000000318187819 */ /* 0x000fe400000012ff */
[----:B------:R-:W-:Y:S02]  /*1c490*/  SHF.R.U64 R28, R28, 0x3, RZ ;  /* 0x000000031c1c7819 */ /* 0x000fe400000012ff */
[----:B------:R-:W-:Y:S01]  /*1c4a0*/  LOP3.LUT R12, R12, R13, RZ, 0x3c, !PT ;  /* 0x0000000d0c0c7212 */ /* 0x000fe200078e3cff */
[--C-:B------:R-:W-:Y:S01]  /*1c4b0*/  IMAD.X R13, RZ, RZ, R59.reuse, P5 ;  /* 0x000000ffff0d7224 */ /* 0x100fe200028e063b */
[----:B------:R-:W-:Y:S01]  /*1c4c0*/  LOP3.LUT R24, R24, R25, RZ, 0x3c, !PT ;  /* 0x0000001918187212 */ /* 0x000fe200078e3cff */
[----:B------:R-:W-:Y:S01]  /*1c4d0*/  IMAD.X R25, RZ, RZ, R59, P4 ;  /* 0x000000ffff197224 */ /* 0x000fe200020e063b */
[----:B------:R-:W-:-:S02]  /*1c4e0*/  LOP3.LUT R28, R28, R29, RZ, 0x3c, !PT ;  /* 0x0000001d1c1c7212 */ /* 0x000fc400078e3cff */
[----:B------:R-:W-:Y:S02]  /*1c4f0*/  IADD3.X R29, RZ, R59, RZ, P3, !PT ;  /* 0x0000003bff1d7210 */ /* 0x000fe40001ffe4ff */
[C---:B------:R-:W-:Y:S02]  /*1c500*/  IADD3 R41, P5, R58.reuse, 0x7000, RZ ;  /* 0x000070003a297810 */ /* 0x040fe40007fbe0ff */
[C---:B------:R-:W-:Y:S02]  /*1c510*/  IADD3 R45, P4, R58.reuse, 0x8000, RZ ;  /* 0x000080003a2d7810 */ /* 0x040fe40007f9e0ff */
[----:B------:R-:W-:Y:S02]  /*1c520*/  IADD3 R49, P3, R58, 0x9000, RZ ;  /* 0x000090003a317810 */ /* 0x000fe40007f7e0ff */
[----:B------:R-:W-:Y:S02]  /*1c530*/  LOP3.LUT R40, R41, 0x380, RZ, 0xc0, !PT ;  /* 0x0000038029287812 */ /* 0x000fe400078ec0ff */
[----:B------:R-:W-:-:S02]  /*1c540*/  LOP3.LUT R44, R45, 0x380, RZ, 0xc0, !PT ;  /* 0x000003802d2c7812 */ /* 0x000fc400078ec0ff */
[----:B------:R-:W-:Y:S02]  /*1c550*/  LOP3.LUT R48, R49, 0x380, RZ, 0xc0, !PT ;  /* 0x0000038031307812 */ /* 0x000fe400078ec0ff */
[----:B------:R-:W-:Y:S02]  /*1c560*/  SHF.R.U64 R40, R40, 0x3, RZ ;  /* 0x0000000328287819 */ /* 0x000fe400000012ff */
[----:B------:R-:W-:Y:S02]  /*1c570*/  SHF.R.U64 R44, R44, 0x3, RZ ;  /* 0x000000032c2c7819 */ /* 0x000fe400000012ff */
[----:B------:R-:W-:Y:S02]  /*1c580*/  SHF.R.U64 R48, R48, 0x3, RZ ;  /* 0x0000000330307819 */ /* 0x000fe400000012ff */
[----:B------:R-:W-:Y:S02]  /*1c590*/  LOP3.LUT R40, R40, R41, RZ, 0x3c, !PT ;  /* 0x0000002928287212 */ /* 0x000fe400078e3cff */
[----:B------:R-:W-:Y:S01]  /*1c5a0*/  LOP3.LUT R44, R44, R45, RZ, 0x3c, !PT ;  /* 0x0000002d2c2c7212 */ /* 0x000fe200078e3cff */
[--C-:B------:R-:W-:Y:S01]  /*1c5b0*/  IMAD.X R45, RZ, RZ, R59.reuse, P4 ;  /* 0x000000ffff2d7224 */ /* 0x100fe200020e063b */
[----:B------:R-:W-:Y:S01]  /*1c5c0*/  LOP3.LUT R48, R48, R49, RZ, 0x3c, !PT ;  /* 0x0000003130307212 */ /* 0x000fe200078e3cff */
[----:B------:R-:W-:Y:S01]  /*1c5d0*/  IMAD.X R49, RZ, RZ, R59, P3 ;  /* 0x000000ffff317224 */ /* 0x000fe200018e063b */
[----:B------:R-:W-:-:S02]  /*1c5e0*/  IADD3.X R41, RZ, R59, RZ, P5, !PT ;  /* 0x0000003bff297210 */ /* 0x000fc40002ffe4ff */
        /* <DEDUP_REMOVED lines=14> */
[----:B------:R-:W-:Y:S01]  /*1c6d0*/  IADD3.X R73, RZ, R59, RZ, P5, !PT ;  /* 0x0000003bff497210 */ /* 0x000fe20002ffe4ff */
[----:B------:R-:W-:Y:S01]  /*1c6e0*/  BSSY B1, `(.L_x_454) ;  /* 0x000007e000017945 */ /* 0x000fe20003800000 */
[----:B--2---:R-:W-:Y:S01]  /*1c6f0*/  SHF.R.S32.HI R76, RZ, 0x1f, R79 ;  /* 0x0000001fff4c7819 */ /* 0x004fe2000001144f */
[----:B---3--:R-:W-:-:S04]  /*1c700*/  IMAD R11, R80, 0x80, R11 ;  /* 0x00000080500b7824 */ /* 0x008fc800078e020b */
[----:B------:R-:W-:Y:S01]  /*1c710*/  IMAD R4, R76, UR4, RZ ;  /* 0x000000044c047c24 */ /* 0x000fe2000f8e02ff */
[----:B------:R-:W-:-:S03]  /*1c720*/  SHF.R.S32.HI R7, RZ, 0x1f, R11 ;  /* 0x0000001fff077819 */ /* 0x000fc6000001140b */
[C---:B------:R-:W-:Y:S02]  /*1c730*/  IMAD R9, R79.reuse, UR5, R4 ;  /* 0x000000054f097c24 */ /* 0x040fe4000f8e0204 */
[----:B------:R-:W-:Y:S01]  /*1c740*/  IMAD.WIDE.U32 R4, R79, UR4, R2 ;  /* 0x000000044f047c25 */ /* 0x000fe2000f8e0002 */
[----:B------:R-:W-:-:S03]  /*1c750*/  ULDC.64 UR4, c[0x0][0xb78] ;  /* 0x0002de0000047ab9 */ /* 0x000fc60000000a00 */
[----:B------:R-:W-:Y:S01]  /*1c760*/  IMAD R6, R78, UR4, RZ ;  /* 0x000000044e067c24 */ /* 0x000fe2000f8e02ff */
[----:B------:R-:W-:Y:S02]  /*1c770*/  IADD3 R5, R5, R9, RZ ;  /* 0x0000000905057210 */ /* 0x000fe40007ffe0ff */
[----:B------:R-:W-:Y:S01]  /*1c780*/  IADD3 R9, P2, R58, 0x1000, RZ ;  /* 0x000010003a097810 */ /* 0x000fe20007f5e0ff */
[C---:B------:R-:W-:Y:S02]  /*1c790*/  IMAD R6, R81.reuse, UR5, R6 ;  /* 0x0000000551067c24 */ /* 0x040fe4000f8e0206 */
[----:B------:R-:W-:Y:S01]  /*1c7a0*/  IMAD.WIDE.U32 R4, R81, UR4, R4 ;  /* 0x0000000451047c25 */ /* 0x000fe2000f8e0004 */
[----:B------:R-:W-:Y:S01]  /*1c7b0*/  LOP3.LUT R8, R9, 0x380, RZ, 0xc0, !PT ;  /* 0x0000038009087812 */ /* 0x000fe200078ec0ff */
[----:B------:R-:W-:Y:S01]  /*1c7c0*/  ULDC.64 UR4, c[0x0][0xb40] ;  /* 0x0002d00000047ab9 */ /* 0x000fe20000000a00 */
[----:B------:R-:W-:Y:S02]  /*1c7d0*/  IADD3 R4, P0, R11, R4, RZ ;  /* 0x000000040b047210 */ /* 0x000fe40007f1e0ff */
[----:B------:R-:W-:-:S02]  /*1c7e0*/  SHF.R.U64 R8, R8, 0x3, RZ ;  /* 0x0000000308087819 */ /* 0x000fc400000012ff */
[----:B------:R-:W-:Y:S01]  /*1c7f0*/  IADD3.X R7, R7, R5, R6, P0, !PT ;  /* 0x0000000507077210 */ /* 0x000fe200007fe406 */
[----:B------:R-:W-:Y:S01]  /*1c800*/  VIADD R5, R11, 0x8 ;  /* 0x000000080b057836 */ /* 0x000fe20000000000 */
[----:B------:R-:W-:Y:S02]  /*1c810*/  LEA R20, P1, R4, UR4, 0x2 ;  /* 0x0000000404147c11 */ /* 0x000fe4000f8210ff */
[----:B------:R-:W-:Y:S02]  /*1c820*/  LOP3.LUT R8, R8, R9, RZ, 0x3c, !PT ;  /* 0x0000000908087212 */ /* 0x000fe400078e3cff */
[----:B------:R-:W-:Y:S02]  /*1c830*/  IADD3.X R9, RZ, R59, RZ, P2, !PT ;  /* 0x0000003bff097210 */ /* 0x000fe400017fe4ff */
[----:B------:R-:W-:Y:S01]  /*1c840*/  LEA.HI.X R21, R4, UR5, R7, 0x2, P1 ;  /* 0x0000000504157c11 */ /* 0x000fe200088f1407 */
[----:B------:R-:W-:Y:S01]  /*1c850*/  ULDC.64 UR4, c[0x0][0xaa0] ;  /* 0x0002a80000047ab9 */ /* 0x000fe20000000a00 */
[----:B------:R-:W-:-:S02]  /*1c860*/  IADD3 R37, P2, R58, 0x6000, RZ ;  /* 0x000060003a257810 */ /* 0x000fc40007f5e0ff */
[----:B------:R-:W-:Y:S02]  /*1c870*/  IADD3 R33, P1, R58, 0x5000, RZ ;  /* 0x000050003a217810 */ /* 0x000fe40007f3e0ff */
[----:B------:R-:W-:Y:S02]  /*1c880*/  LOP3.LUT R36, R37, 0x380, RZ, 0xc0, !PT ;  /* 0x0000038025247812 */ /* 0x000fe400078ec0ff */
[----:B------:R-:W-:Y:S02]  /*1c890*/  LOP3.LUT R32, R33, 0x380, RZ, 0xc0, !PT ;  /* 0x0000038021207812 */ /* 0x000fe400078ec0ff */
[----:B------:R-:W-:Y:S02]  /*1c8a0*/  SHF.R.U64 R36, R36, 0x3, RZ ;  /* 0x0000000324247819 */ /* 0x000fe400000012ff */
[----:B------:R-:W-:Y:S02]  /*1c8b0*/  SHF.R.U64 R32, R32, 0x3, RZ ;  /* 0x0000000320207819 */ /* 0x000fe400000012ff */
[----:B------:R-:W-:Y:S01]  /*1c8c0*/  LOP3.LUT R36, R36, R37, RZ, 0x3c, !PT ;  /* 0x0000002524247212 */ /* 0x000fe200078e3cff */
[--C-:B------:R-:W-:Y:S01]  /*1c8d0*/  IMAD.X R37, RZ, RZ, R59.reuse, P2 ;  /* 0x000000ffff257224 */ /* 0x100fe200010e063b */
[----:B------:R-:W-:Y:S01]  /*1c8e0*/  LOP3.LUT R32, R32, R33, RZ, 0x3c, !PT ;  /* 0x0000002120207212 */ /* 0x000fe200078e3cff */
[----:B------:R-:W-:Y:S01]  /*1c8f0*/  IMAD.X R33, RZ, RZ, R59, P1 ;  /* 0x000000ffff217224 */ /* 0x000fe200008e063b */
[----:B------:R-:W-:-:S02]  /*1c900*/  IADD3 R57, P2, R58, 0xb000, RZ ;  /* 0x0000b0003a397810 */ /* 0x000fc40007f5e0ff */
[----:B------:R-:W-:Y:S02]  /*1c910*/  IADD3 R53, P1, R58, 0xa000, RZ ;  /* 0x0000a0003a357810 */ /* 0x000fe40007f3e0ff */
[----:B------:R-:W-:Y:S02]  /*1c920*/  LOP3.LUT R56, R57, 0x380, RZ, 0xc0, !PT ;  /* 0x0000038039387812 */ /* 0x000fe400078ec0ff */
[----:B------:R-:W-:Y:S02]  /*1c930*/  LOP3.LUT R52, R53, 0x380, RZ, 0xc0, !PT ;  /* 0x0000038035347812 */ /* 0x000fe400078ec0ff */
[----:B------:R-:W-:Y:S02]  /*1c940*/  SHF.R.U64 R56, R56, 0x3, RZ ;  /* 0x0000000338387819 */ /* 0x000fe400000012ff */
[----:B------:R-:W-:Y:S02]  /*1c950*/  SHF.R.U64 R52, R52, 0x3, RZ ;  /* 0x0000000334347819 */ /* 0x000fe400000012ff */
[----:B------:R-:W-:-:S02]  /*1c960*/  LOP3.LUT P0, RZ, R10, 0x3, RZ, 0xc0, !PT ;  /* 0x000000030aff7812 */ /* 0x000fc4000780c0ff */
[----:B------:R-:W-:Y:S01]  /*1c970*/  LOP3.LUT R56, R56, R57, RZ, 0x3c, !PT ;  /* 0x0000003938387212 */ /* 0x000fe200078e3cff */
[----:B------:R-:W-:Y:S01]  /*1c980*/  IMAD.X R57, RZ, RZ, R59, P2 ;  /* 0x000000ffff397224 */ /* 0x000fe200010e063b */
[----:B------:R-:W-:Y:S02]  /*1c990*/  LOP3.LUT R52, R52, R53, RZ, 0x3c, !PT ;  /* 0x0000003534347212 */ /* 0x000fe400078e3cff */
[C---:B------:R-:W-:Y:S02]  /*1c9a0*/  LOP3.LUT R4, R58.reuse, 0x380, RZ, 0xc0, !PT ;  /* 0x000003803a047812 */ /* 0x040fe400078ec0ff */
[----:B------:R-:W-:Y:S02]  /*1c9b0*/  IADD3.X R53, RZ, R59, RZ, P1, !PT ;  /* 0x0000003bff357210 */ /* 0x000fe40000ffe4ff */
[----:B------:R-:W-:Y:S02]  /*1c9c0*/  IADD3 R7, P2, R58, 0xf000, RZ ;  /* 0x0000f0003a077810 */ /* 0x000fe40007f5e0ff */
[----:B------:R-:W-:-:S02]  /*1c9d0*/  ISETP.GE.OR P1, PT, R11, R0, P0 ;  /* 0x000000000b00720c */ /* 0x000fc40000726670 */
[----:B------:R-:W-:Y:S02]  /*1c9e0*/  ISETP.GE.OR P0, PT, R5, R0, P0 ;  /* 0x000000000500720c */ /* 0x000fe40000706670 */
[----:B------:R-:W-:Y:S02]  /*1c9f0*/  SHF.R.U64 R5, R4, 0x3, RZ ;  /* 0x0000000304057819 */ /* 0x000fe400000012ff */
[----:B------:R-:W-:Y:S02]  /*1ca00*/  LOP3.LUT R4, R7, 0x380, RZ, 0xc0, !PT ;  /* 0x0000038007047812 */ /* 0x000fe400078ec0ff */
[----:B------:R-:W-:Y:S02]  /*1ca10*/  LOP3.LUT R58, R5, R58, RZ, 0x3c, !PT ;  /* 0x0000003a053a7212 */ /* 0x000fe400078e3cff */
[----:B------:R-:W-:Y:S02]  /*1ca20*/  SHF.R.U64 R4, R4, 0x3, RZ ;  /* 0x0000000304047819 */ /* 0x000fe400000012ff */
[----:B------:R-:W-:Y:S01]  /*1ca30*/  IADD3.X R61, RZ, R59, RZ, P2, !PT ;  /* 0x0000003bff3d7210 */ /* 0x000fe200017fe4ff */
[----:B------:R-:W-:Y:S01]  /*1ca40*/  @!P1 STG.E desc[UR42][R20.64], R154 ;  /* 0x0000009a14009986 */ /* 0x000fe2000c10192a */
[----:B------:R-:W-:-:S03]  /*1ca50*/  LOP3.LUT R60, R4, R7, RZ, 0x3c, !PT ;  /* 0x00000007043c7212 */ /* 0x000fc600078e3cff */
[----:B------:R0:W-:Y:S01]  /*1ca60*/  @!P0 STG.E desc[UR42][R20.64+0x20], R155 ;  /* 0x0000209b14008986 */ /* 0x0001e2000c10192a */
[----:B------:R-:W-:-:S03]  /*1ca70*/  IMAD R3, R3, UR4, RZ ;  /* 0x0000000403037c24 */ /* 0x000fc6000f8e02ff */
[----:B------:R1:W5:Y:S04]  /*1ca80*/  LD.E.128 R4, desc[UR42][R58.64] ;  /* 0x0000002a3a047980 */ /* 0x000368000c101d00 */
[----:B------:R-:W5:Y:S04]  /*1ca90*/  LD.E.128 R8, desc[UR42][R8.64] ;  /* 0x0000002a08087980 */ /* 0x000f68000c101d00 */
[----:B------:R-:W5:Y:S01]  /*1caa0*/  LD.E.128 R12, desc[UR42][R12.64] ;  /* 0x0000002a0c0c7980 */ /* 0x000f62000c101d00 */
[--C-:B0-----:R-:W-:Y:S01]  /*1cab0*/  SHF.R.S32.HI R21, RZ, 0x1f, R18.reuse ;  /* 0x0000001fff157819 */ /* 0x101fe20000011412 */
[----:B------:R-:W-:-:S02]  /*1cac0*/  IMAD.MOV.U32 R20, RZ, RZ, R18 ;  /* 0x000000ffff147224 */ /* 0x000fc400078e0012 */
[----:B------:R-:W5:Y:S04]  /*1cad0*/  LD.E.128 R24, desc[UR42][R24.64] ;  /* 0x0000002a18187980 */ /* 0x000f68000c101d00 */
        /* <DEDUP_REMOVED lines=12> */
[C---:B------:R-:W-:Y:S01]  /*1cba0*/  IMAD.WIDE.U32 R20, R2.reuse, UR4, R20 ;  /* 0x0000000402147c25 */ /* 0x040fe2000f8e0014 */
[----:B------:R-:W-:Y:S01]  /*1cbb0*/  @!PT LDS RZ, [RZ] ;  /* 0x00000000fffff984 */ /* 0x000fe20000000800 */
[----:B------:R-:W-:Y:S01]  /*1cbc0*/  @!PT LDS RZ, [RZ] ;  /* 0x00000000fffff984 */ /* 0x000fe20000000800 */
[----:B------:R-:W-:Y:S01]  /*1cbd0*/  @!PT LDS RZ, [RZ] ;  /* 0x00000000fffff984 */ /* 0x000fe20000000800 */
[----:B------:R-:W-:Y:S01]  /*1cbe0*/  @!PT LDS RZ, [RZ] ;  /* 0x00000000fffff984 */ /* 0x000fe20000000800 */
[----:B------:R0:W-:Y:S06]  /*1cbf0*/  MEMBAR.ALL.CTA ;  /* 0x0000000000007992 */ /* 0x0001ec0000008000 */
[----:B0-----:R-:W0:Y:S01]  /*1cc00*/  FENCE.VIEW.ASYNC.S ;  /* 0x00000000000073c6 */ /* 0x001e220000000000 */
[----:B------:R-:W-:Y:S01]  /*1cc10*/  IMAD R3, R2, UR5, R3 ;  /* 0x0000000502037c24 */ /* 0x000fe2000f8e0203 */
[----:B------:R-:W-:Y:S01]  /*1cc20*/  ULDC.64 UR4, c[0x0][0xae0] ;  /* 0x0002b80000047ab9 */ /* 0x000fe20000000a00 */
[----:B------:R-:W-:-:S02]  /*1cc30*/  IMAD R0, R80, -0x80, R0 ;  /* 0xffffff8050007824 */ /* 0x000fc400078e0200 */
[----:B------:R-:W-:Y:S02]  /*1cc40*/  IMAD R2, R76, UR4, RZ ;  /* 0x000000044c027c24 */ /* 0x000fe4000f8e02ff */
[----:B------:R-:W-:Y:S01]  /*1cc50*/  IMAD.IADD R21, R21, 0x1, R3 ;  /* 0x0000000115157824 */ /* 0x000fe200078e0203 */
[-C--:B------:R-:W-:Y:S01]  /*1cc60*/  ISETP.GE.AND P3, PT, R22, R0.reuse, PT ;  /* 0x000000001600720c */ /* 0x080fe20003f66270 */
[C---:B------:R-:W-:Y:S01]  /*1cc70*/  IMAD R77, R79.reuse, UR5, R2 ;  /* 0x000000054f4d7c24 */ /* 0x040fe2000f8e0202 */
[-C--:B------:R-:W-:Y:S01]  /*1cc80*/  ISETP.GE.AND P2, PT, R234, R0.reuse, PT ;  /* 0x00000000ea00720c */ /* 0x080fe20003f46270 */
[----:B------:R-:W-:Y:S01]  /*1cc90*/  IMAD.WIDE.U32 R2, R79, UR4, R20 ;  /* 0x000000044f027c25 */ /* 0x000fe2000f8e0014 */
[-C--:B------:R-:W-:Y:S01]  /*1cca0*/  ISETP.GE.AND P0, PT, R233, R0.reuse, PT ;  /* 0x00000000e900720c */ /* 0x080fe20003f06270 */
[----:B------:R-:W-:Y:S01]  /*1ccb0*/  ULDC.64 UR4, c[0x0][0xae8] ;  /* 0x0002ba0000047ab9 */ /* 0x000fe20000000a00 */
[----:B------:R-:W-:Y:S01]  /*1ccc0*/  ISETP.GE.AND P1, PT, R235, R0, PT ;  /* 0x00000000eb00720c */ /* 0x000fe20003f26270 */
[----:B------:R-:W-:Y:S01]  /*1ccd0*/  VIADD R0, R19, 0x38820 ;  /* 0x0003882013007836 */ /* 0x000fe20000000000 */
[----:B------:R-:W-:Y:S01]  /*1cce0*/  IADD3 R3, R3, R77, RZ ;  /* 0x0000004d03037210 */ /* 0x000fe20007ffe0ff */
[----:B------:R-:W-:-:S03]  /*1ccf0*/  IMAD R20, R78, UR4, RZ ;  /* 0x000000044e147c24 */ /* 0x000fc6000f8e02ff */
[----:B------:R-:W-:Y:S01]  /*1cd00*/  PRMT R0, RZ, 0x654, R0 ;  /* 0x00000654ff007816 */ /* 0x000fe20000000000 */
[C---:B------:R-:W-:Y:S02]  /*1cd10*/  IMAD R79, R81.reuse, UR5, R20 ;  /* 0x00000005514f7c24 */ /* 0x040fe4000f8e0214 */
[----:B------:R-:W-:Y:S01]  /*1cd20*/  IMAD.WIDE.U32 R76, R81, UR4, R2 ;  /* 0x00000004514c7c25 */ /* 0x000fe2000f8e0002 */
[----:B0-----:R1:W-:Y:S03]  /*1cd30*/  SYNCS.ARRIVE.TRANS64.RED.A1T0 RZ, [R0+URZ], RZ ;  /* 0x000000ff00ff79a7 */ /* 0x0013e6000810043f */
[----:B------:R-:W-:-:S04]  /*1cd40*/  IMAD.WIDE R20, R80, 0x80, R22 ;  /* 0x0000008050147825 */ /* 0x000fc800078e0216 */
[----:B------:R-:W-:Y:S01]  /*1cd50*/  IMAD.IADD R81, R77, 0x1, R79 ;  /* 0x000000014d517824 */ /* 0x000fe200078e024f */
[----:B-1----:R-:W-:Y:S06]  /*1cd60*/  @P3 BRA `(.L_x_455) ;  /* 0x0000000000543947 */ /* 0x002fec0003800000 */
[----:B------:R-:W-:Y:S01]  /*1cd70*/  ULDC.64 UR6, c[0x0][0xad8] ;  /* 0x0002b60000067ab9 */ /* 0x000fe20000000a00 */
[----:B------:R-:W-:Y:S01]  /*1cd80*/  MOV R2, R76 ;  /* 0x0000004c00027202 */ /* 0x000fe20000000f00 */
[----:B------:R-:W-:Y:S01]  /*1cd90*/  IMAD R79, R21, UR6, RZ ;  /* 0x00000006154f7c24 */ /* 0x000fe2000f8e02ff */
[----:B------:R-:W-:Y:S01]  /*1cda0*/  ULDC UR4, c[0x0][0xa8c] ;  /* 0x0002a30000047ab9 */ /* 0x000fe20000000800 */
[----:B------:R-:W-:Y:S01]  /*1cdb0*/  IMAD.MOV.U32 R3, RZ, RZ, R81 ;  /* 0x000000ffff037224 */ /* 0x000fe200078e0051 */
[----:B------:R-:W-:Y:S01]  /*1cdc0*/  ISETP.GE.AND P5, PT, R18, UR4, PT ;  /* 0x0000000412007c0c */ /* 0x000fe2000bfa6270 */
[----:B------:R-:W-:Y:S01]  /*1cdd0*/  IMAD R79, R20, UR7, R79 ;  /* 0x00000007144f7c24 */ /* 0x000fe2000f8e024f */
[----:B------:R-:W-:Y:S01]  /*1cde0*/  IADD3 R0, -R18, 0x80, R16 ;  /* 0x0000008012007810 */ /* 0x000fe20007ffe110 */
[----:B------:R-:W-:Y:S01]  /*1cdf0*/  IMAD.WIDE.U32 R2, R20, UR6, R2 ;  /* 0x0000000614027c25 */ /* 0x000fe2000f8e0002 */
[----:B------:R-:W-:Y:S01]  /*1ce00*/  ULDC.64 UR6, c[0x0][0xa80] ;  /* 0x0002a00000067ab9 */ /* 0x000fe20000000a00 */
[----:B------:R-:W-:-:S02]  /*1ce10*/  ISETP.GE.AND P4, PT, R236, UR4, PT ;  /* 0x00000004ec007c0c */ /* 0x000fc4000bf86270 */
[----:B------:R-:W-:Y:S01]  /*1ce20*/  IMAD.IADD R3, R3, 0x1, R79 ;  /* 0x0000000103037824 */ /* 0x000fe200078e024f */
[----:B------:R-:W-:-:S04]  /*1ce30*/  LEA R78, P3, R2, UR6, 0x1 ;  /* 0x00000006024e7c11 */ /* 0x000fc8000f8608ff */
[----:B------:R-:W-:Y:S02]  /*1ce40*/  LEA.HI.X R79, R2, UR7, R3, 0x1, P3 ;  /* 0x00000007024f7c11 */ /* 0x000fe400098f0c03 */
[----:B------:R-:W-:Y:S02]  /*1ce50*/  ISETP.GE.AND P3, PT, R0, UR4, PT ;  /* 0x0000000400007c0c */ /* 0x000fe4000bf66270 */
[----:B------:R-:W-:Y:S01]  /*1ce60*/  IADD3 R0, R18, 0xc0, RZ ;  /* 0x000000c012007810 */ /* 0x000fe20007ffe0ff */
[----:B-----5:R0:W-:Y:S03]  /*1ce70*/  @!P5 STG.E.128 desc[UR42][R78.64], R4 ;  /* 0x000000044e00d986 */ /* 0x0201e6000c101d2a */
[----:B------:R-:W-:Y:S01]  /*1ce80*/  ISETP.GE.AND P5, PT, R0, UR4, PT ;  /* 0x0000000400007c0c */ /* 0x000fe2000bfa6270 */
[----:B------:R0:W-:Y:S06]  /*1ce90*/  @!P4 STG.E.128 desc[UR42][R78.64+0x80], R28 ;  /* 0x0000801c4e00c986 */ /* 0x0001ec000c101d2a */
[----:B------:R0:W-:Y:S06]  /*1cea0*/  @!P3 STG.E.128 desc[UR42][R78.64+0x100], R44 ;  /* 0x0001002c4e00b986 */ /* 0x0001ec000c101d2a */
[----:B------:R0:W-:Y:S02]  /*1ceb0*/  @!P5 STG.E.128 desc[UR42][R78.64+0x180], R72 ;  /* 0x000180484e00d986 */ /* 0x0001e4000c101d2a */
.L_x_455:
[----:B------:R-:W-:Y:S05]  /*1cec0*/  BSYNC B1 ;  /* 0x0000000000017941 */ /* 0x000fea0003800000 */
.L_x_454:
[----:B------:R-:W-:Y:S04]  /*1ced0*/  BSSY B1, `(.L_x_456) ;  /* 0x0000019000017945 */ /* 0x000fe80003800000 */
[----:B------:R-:W-:Y:S05]  /*1cee0*/  @P2 BRA `(.L_x_457) ;  /* 0x00000000005c2947 */ /* 0x000fea0003800000 */
[----:B0----5:R-:W-:Y:S01]  /*1cef0*/  IADD3 R5, P2, R20, 0x20, RZ ;  /* 0x0000002014057810 */ /* 0x021fe20007f5e0ff */
[----:B------:R-:W-:Y:S01]  /*1cf00*/  ULDC.64 UR4, c[0x0][0xad8] ;  /* 0x0002b60000047ab9 */ /* 0x000fe20000000a00 */
[----:B------:R-:W-:Y:S01]  /*1cf10*/  MOV R3, R81 ;  /* 0x0000005100037202 */ /* 0x000fe20000000f00 */
[----:B------:R-:W-:Y:S01]  /*1cf20*/  IMAD.MOV.U32 R2, RZ, RZ, R76 ;  /* 0x000000ffff027224 */ /* 0x000fe200078e004c */
[----:B------:R-:W-:Y:S01]  /*1cf30*/  IADD3 R4, -R18, 0x80, R16 ;  /* 0x0000008012047810 */ /* 0x000fe20007ffe110 */
[----:B------:R-:W-:Y:S01]  /*1cf40*/  IMAD.X R0, RZ, RZ, R21, P2 ;  /* 0x000000ffff007224 */ /* 0x000fe200010e0615 */
[----:B------:R-:W-:Y:S01]  /*1cf50*/  ULDC.64 UR6, c[0x0][0xa80] ;  /* 0x0002a00000067ab9 */ /* 0x000fe20000000a00 */
[----:B------:R-:W-:-:S04]  /*1cf60*/  IMAD.WIDE.U32 R2, R5, UR4, R2 ;  /* 0x0000000405027c25 */ /* 0x000fc8000f8e0002 */
[----:B------:R-:W-:Y:S01]  /*1cf70*/  IMAD R0, R0, UR4, RZ ;  /* 0x0000000400007c24 */ /* 0x000fe2000f8e02ff */
[----:B------:R-:W-:Y:S02]  /*1cf80*/  ULDC UR4, c[0x0][0xa8c] ;  /* 0x0002a30000047ab9 */ /* 0x000fe40000000800 */
[----:B------:R-:W-:Y:S01]  /*1cf90*/  ISETP.GE.AND P2, PT, R4, UR4, PT ;  /* 0x0000000404007c0c */ /* 0x000fe2000bf46270 */
[----:B------:R-:W-:Y:S01]  /*1cfa0*/  IMAD R5, R5, UR5, R0 ;  /* 0x0000000505057c24 */ /* 0x000fe2000f8e0200 */
[----:B------:R-:W-:Y:S01]  /*1cfb0*/  LEA R4, P5, R2, UR6, 0x1 ;  /* 0x0000000602047c11 */ /* 0x000fe2000f8a08ff */
[C---:B------:R-:W-:Y:S01]  /*1cfc0*/  VIADD R0, R18.reuse, 0xc0 ;  /* 0x000000c012007836 */ /* 0x040fe20000000000 */
[----:B------:R-:W-:Y:S01]  /*1cfd0*/  ISETP.GE.AND P4, PT, R18, UR4, PT ;  /* 0x0000000412007c0c */ /* 0x000fe2000bf86270 */
[----:B------:R-:W-:Y:S01]  /*1cfe0*/  IMAD.IADD R3, R3, 0x1, R5 ;  /* 0x0000000103037824 */ /* 0x000fe200078e0205 */
[----:B------:R-:W-:-:S04]  /*1cff0*/  ISETP.GE.AND P3, PT, R236, UR4, PT ;  /* 0x00000004ec007c0c */ /* 0x000fc8000bf66270 */
[----:B------:R-:W-:Y:S02]  /*1d000*/  LEA.HI.X R5, R2, UR7, R3, 0x1, P5 ;  /* 0x0000000702057c11 */ /* 0x000fe4000a8f0c03 */
[----:B------:R-:W-:-:S03]  /*1d010*/  ISETP.GE.AND P5, PT, R0, UR4, PT ;  /* 0x0000000400007c0c */ /* 0x000fc6000bfa6270 */
[----:B------:R1:W-:Y:S04]  /*1d020*/  @!P2 STG.E.128 desc[UR42][R4.64+0x100], R48 ;  /* 0x000100300400a986 */ /* 0x0003e8000c101d2a */
[----:B------:R1:W-:Y:S04]  /*1d030*/  @!P4 STG.E.128 desc[UR42][R4.64], R8 ;  /* 0x000000080400c986 */ /* 0x0003e8000c101d2a */
[----:B------:R1:W-:Y:S04]  /*1d040*/  @!P3 STG.E.128 desc[UR42][R4.64+0x80], R32 ;  /* 0x000080200400b986 */ /* 0x0003e8000c101d2a */
[----:B------:R1:W-:Y:S02]  /*1d050*/  @!P5 STG.E.128 desc[UR42][R4.64+0x180], R68 ;  /* 0x000180440400d986 */ /* 0x0003e4000c101d2a */
.L_x_457:
[----:B------:R-:W-:Y:S05]  /*1d060*/  BSYNC B1 ;  /* 0x0000000000017941 */ /* 0x000fea0003800000 */
.L_x_456:
[----:B------:R-:W-:Y:S04]  /*1d070*/  BSSY B1, `(.L_x_458) ;  /* 0x0000019000017945 */ /* 0x000fe80003800000 */
[----:B------:R-:W-:Y:S05]  /*1d080*/  @P0 BRA `(.L_x_459) ;  /* 0x00000000005c0947 */ /* 0x000fea0003800000 */
[----:B01---5:R-:W-:Y:S01]  /*1d090*/  IADD3 R5, P0, R20, 0x40, RZ ;  /* 0x0000004014057810 */ /* 0x023fe20007f1e0ff */
[C---:B------:R-:W-:Y:S01]  /*1d0a0*/  VIADD R3, R18.reuse, 0xc0 ;  /* 0x000000c012037836 */ /* 0x040fe20000000000 */
[----:B------:R-:W-:Y:S01]  /*1d0b0*/  IADD3 R2, -R18, 0x80, R16 ;  /* 0x0000008012027810 */ /* 0x000fe20007ffe110 */
[----:B------:R-:W-:Y:S01]  /*1d0c0*/  ULDC UR4, c[0x0][0xa8c] ;  /* 0x0002a30000047ab9 */ /* 0x000fe20000000800 */
[----:B------:R-:W-:Y:S01]  /*1d0d0*/  IADD3.X R0, RZ, R21, RZ, P0, !PT ;  /* 0x00000015ff007210 */ /* 0x000fe200007fe4ff */
[----:B------:R-:W-:Y:S01]  /*1d0e0*/  ULDC.64 UR6, c[0x0][0xad8] ;  /* 0x0002b60000067ab9 */ /* 0x000fe20000000a00 */
[----:B------:R-:W-:Y:S02]  /*1d0f0*/  ISETP.GE.AND P5, PT, R3, UR4, PT ;  /* 0x0000000403007c0c */ /* 0x000fe4000bfa6270 */
[----:B------:R-:W-:Y:S01]  /*1d100*/  ISETP.GE.AND P4, PT, R2, UR4, PT ;  /* 0x0000000402007c0c */ /* 0x000fe2000bf86270 */
[----:B------:R-:W-:Y:S01]  /*1d110*/  IMAD.MOV.U32 R2, RZ, RZ, R76 ;  /* 0x000000ffff027224 */ /* 0x000fe200078e004c */
[----:B------:R-:W-:Y:S01]  /*1d120*/  MOV R3, R81 ;  /* 0x0000005100037202 */ /* 0x000fe20000000f00 */
[----:B------:R-:W-:Y:S01]  /*1d130*/  IMAD R0, R0, UR6, RZ ;  /* 0x0000000600007c24 */ /* 0x000fe2000f8e02ff */
[----:B------:R-:W-:-:S02]  /*1d140*/  ISETP.GE.AND P2, PT, R18, UR4, PT ;  /* 0x0000000412007c0c */ /* 0x000fc4000bf46270 */
[----:B------:R-:W-:Y:S01]  /*1d150*/  ISETP.GE.AND P3, PT, R236, UR4, PT ;  /* 0x00000004ec007c0c */ /* 0x000fe2000bf66270 */
[----:B------:R-:W-:-:S04]  /*1d160*/  IMAD.WIDE.U32 R2, R5, UR6, R2 ;  /* 0x0000000605027c25 */ /* 0x000fc8000f8e0002 */
        /* <DEDUP_REMOVED lines=9> */
.L_x_459:
[----:B------:R-:W-:Y:S05]  /*1d200*/  BSYNC B1 ;  /* 0x0000000000017941 */ /* 0x000fea0003800000 */
.L_x_458:
[----:B------:R-:W-:Y:S05]  /*1d210*/  @P1 BRA `(.L_x_460) ;  /* 0x0000000c00401947 */ /* 0x000fea0003800000 */
[----:B012--5:R-:W-:Y:S01]  /*1d220*/  IADD3 R5, P0, R20, 0x60, RZ ;  /* 0x0000006014057810 */ /* 0x027fe20007f1e0ff */
[----:B------:R-:W-:Y:S01]  /*1d230*/  ULDC.64 UR6, c[0x0][0xad8] ;  /* 0x0002b60000067ab9 */ /* 0x000fe20000000a00 */
[----:B------:R-:W-:Y:S01]  /*1d240*/  MOV R2, R76 ;  /* 0x0000004c00027202 */ /* 0x000fe20000000f00 */
[----:B------:R-:W-:Y:S01]  /*1d250*/  IMAD.MOV.U32 R3, RZ, RZ, R81 ;  /* 0x000000ffff037224 */ /* 0x000fe200078e0051 */
[----:B------:R-:W-:Y:S01]  /*1d260*/  IADD3 R0, -R18, 0x80, R16 ;  /* 0x0000008012007810 */ /* 0x000fe20007ffe110 */
[----:B------:R-:W-:Y:S01]  /*1d270*/  IMAD.X R20, RZ, RZ, R21, P0 ;  /* 0x000000ffff147224 */ /* 0x000fe200000e0615 */
[----:B------:R-:W-:Y:S01]  /*1d280*/  ULDC UR4, c[0x0][0xa8c] ;  /* 0x0002a30000047ab9 */ /* 0x000fe20000000800 */
[----:B------:R-:W-:Y:S01]  /*1d290*/  IMAD.WIDE.U32 R2, R5, UR6, R2 ;  /* 0x0000000605027c25 */ /* 0x000fe2000f8e0002 */
[----:B------:R-:W-:Y:S02]  /*1d2a0*/  ISETP.GE.AND P3, PT, R0, UR4, PT ;  /* 0x0000000400007c0c */ /* 0x000fe4000bf66270 */
[----:B------:R-:W-:Y:S01]  /*1d2b0*/  ISETP.GE.AND P1, PT, R18, UR4, PT ;  /* 0x0000000412007c0c */ /* 0x000fe2000bf26270 */
[----:B------:R-:W-:Y:S01]  /*1d2c0*/  IMAD R20, R20, UR6, RZ ;  /* 0x0000000614147c24 */ /* 0x000fe2000f8e02ff */
[----:B------:R-:W-:-:S02]  /*1d2d0*/  ISETP.GE.AND P2, PT, R236, UR4, PT ;  /* 0x00000004ec007c0c */ /* 0x000fc4000bf46270 */
[----:B------:R-:W-:Y:S01]  /*1d2e0*/  IADD3 R0, R18, 0xc0, RZ ;  /* 0x000000c012007810 */ /* 0x000fe20007ffe0ff */
[----:B------:R-:W-:Y:S01]  /*1d2f0*/  IMAD R5, R5, UR7, R20 ;  /* 0x0000000705057c24 */ /* 0x000fe2000f8e0214 */
[----:B------:R-:W-:Y:S02]  /*1d300*/  ULDC.64 UR6, c[0x0][0xa80] ;  /* 0x0002a00000067ab9 */ /* 0x000fe40000000a00 */
        /* <DEDUP_REMOVED lines=10> */
.L_x_451:
[----:B------:R-:W4:Y:S01]  /*1d3b0*/  LDL R11, [R1+0x18] ;  /* 0x00001800010b7983 */ /* 0x000f220000100800 */
[----:B------:R-:W-:-:S03]  /*1d3c0*/  ULDC.64 UR4, c[0x0][0xbd8] ;  /* 0x0002f60000047ab9 */ /* 0x000fc60000000a00 */
[----:B------:R-:W2:Y:S01]  /*1d3d0*/  LDL R9, [R1+0x30] ;  /* 0x0000300001097983 */ /* 0x000ea20000100800 */
[----:B------:R-:W-:Y:S01]  /*1d3e0*/  ISETP.NE.U32.AND P0, PT, RZ, UR4, PT ;  /* 0x00000004ff007c0c */ /* 0x000fe2000bf05070 */
[----:B------:R-:W-:-:S03]  /*1d3f0*/  IMAD.MOV.U32 R7, RZ, RZ, RZ ;  /* 0x000000ffff077224 */ /* 0x000fc600078e00ff */
[----:B------:R-:W-:Y:S01]  /*1d400*/  ISETP.NE.AND.EX P0, PT, RZ, UR5, PT, P0 ;  /* 0x00000005ff007c0c */ /* 0x000fe2000bf05300 */
[C---:B----4-:R-:W-:Y:S01]  /*1d410*/  IMAD.SHL.U32 R4, R11.reuse, 0x4, RZ ;  /* 0x000000040b047824 */ /* 0x050fe200078e00ff */
[----:B--2---:R-:W-:-:S04]  /*1d420*/  SHF.L.U64.HI R0, R11, 0x2, R9 ;  /* 0x000000020b007819 */ /* 0x004fc80000010209 */
[----:B------:R-:W-:-:S04]  /*1d430*/  IADD3 R2, P1, R4, UR4, RZ ;  /* 0x0000000404027c10 */ /* 0x000fc8000ff3e0ff */
[----:B------:R-:W-:Y:S01]  /*1d440*/  IADD3.X R3, R0, UR5, RZ, P1, !PT ;  /* 0x0000000500037c10 */ /* 0x000fe20008ffe4ff */
[----:B------:R-:W-:Y:S02]  /*1d450*/  ULDC.64 UR4, c[0x0][0xbe0] ;  /* 0x0002f80000047ab9 */ /* 0x000fe40000000a00 */
[----:B------:R-:W-:Y:S02]  /*1d460*/  ISETP.NE.U32.AND P1, PT, RZ, UR4, PT ;  /* 0x00000004ff007c0c */ /* 0x000fe4000bf25070 */
[----:B------:R2:W5:Y:S02]  /*1d470*/  @P0 LDG.E R7, desc[UR42][R2.64] ;  /* 0x0000002a02070981 */ /* 0x000564000c1e1900 */
[----:B------:R-:W-:Y:S01]  /*1d480*/  ISETP.NE.AND.EX P1, PT, RZ, UR5, PT, P1 ;  /* 0x00000005ff007c0c */ /* 0x000fe2000bf25310 */
[----:B------:R-:W4:-:S12]  /*1d490*/  S2R R14, SR_TID.X ;  /* 0x00000000000e7919 */ /* 0x000f180000002100 */
[----:B------:R-:W-:Y:S01]  /*1d4a0*/  @P1 IADD3 R4, P2, R4, UR4, RZ ;  /* 0x0000000404041c10 */ /* 0x000fe2000ff5e0ff */
[----:B------:R-:W-:-:S03]  /*1d4b0*/  ULDC UR4, c[0x0][0xa88] ;  /* 0x0002a20000047ab9 */ /* 0x000fc60000000800 */
[----:B------:R-:W-:Y:S02]  /*1d4c0*/  @P1 IADD3.X R5, R0, UR5, RZ, P2, !PT ;  /* 0x0000000500051c10 */ /* 0x000fe400097fe4ff */
[----:B------:R-:W-:-:S06]  /*1d4d0*/  MOV R0, UR4 ;  /* 0x0000000400007c02 */ /* 0x000fcc0008000f00 */
[----:B------:R2:W5:Y:S01]  /*1d4e0*/  @P1 LDG.E R0, desc[UR42][R4.64] ;  /* 0x0000002a04001981 */ /* 0x000562000c1e1900 */
[----:B----4-:R-:W-:-:S05]  /*1d4f0*/  VIADD R6, R14, 0xffffff80 ;  /* 0xffffff800e067836 */ /* 0x010fca0000000000 */
[----:B------:R-:W-:Y:S01]  /*1d500*/  ISETP.GE.AND P2, PT, R6, 0x80, PT ;  /* 0x000000800600780c */ /* 0x000fe20003f46270 */
[----:B--2---:R-:W-:-:S12]  /*1d510*/  @P1 BRA `(.L_x_461) ;  /* 0x0000000000101947 */ /* 0x004fd80003800000 */
[----:B------:R-:W-:Y:S05]  /*1d520*/  @!P0 BRA `(.L_x_461) ;  /* 0x00000000000c8947 */ /* 0x000fea0003800000 */
[----:B------:R-:W2:Y:S04]  /*1d530*/  LDG.E R5, desc[UR42][R2.64] ;  /* 0x0000002a02057981 */ /* 0x000ea8000c1e1900 */
[----:B-----5:R-:W2:Y:S02]  /*1d540*/  LDG.E R0, desc[UR42][R2.64+0x4] ;  /* 0x0000042a02007981 */ /* 0x020ea4000c1e1900 */
[----:B--2---:R-:W-:-:S07]  /*1d550*/  IMAD.IADD R0, R0, 0x1, -R5 ;  /* 0x0000000100007824 */ /* 0x004fce00078e0a05 */
.L_x_461:
[----:B------:R-:W2:Y:S04]  /*1d560*/  LDL R12, [R1+0x2c] ;  /* 0x00002c00010c7983 */ /* 0x000ea80000100800 */
[----:B------:R4:W5:Y:S01]  /*1d570*/  LDL R10, [R1+0x34] ;  /* 0x00003400010a7983 */ /* 0x0009620000100800 */
[----:B------:R-:W-:Y:S01]  /*1d580*/  BSSY B1, `(.L_x_462) ;  /* 0x000001c000017945 */ /* 0x000fe20003800000 */
[----:B------:R-:W-:Y:S02]  /*1d590*/  SHF.R.S32.HI R13, RZ, 0x1f, R18 ;  /* 0x0000001fff0d7819 */ /* 0x000fe40000011412 */
[----:B------:R-:W-:Y:S02]  /*1d5a0*/  SEL R11, R11, RZ, !P0 ;  /* 0x000000ff0b0b7207 */ /* 0x000fe40004000000 */
[----:B------:R-:W-:-:S02]  /*1d5b0*/  SEL R9, R9, RZ, !P0 ;  /* 0x000000ff09097207 */ /* 0x000fc40004000000 */
[----:B-----5:R-:W-:Y:S02]  /*1d5c0*/  SHF.R.S32.HI R6, RZ, 0x1f, R7 ;  /* 0x0000001fff067819 */ /* 0x020fe40000011407 */
[----:B--2---:R-:W-:Y:S01]  /*1d5d0*/  SHF.R.S32.HI R8, RZ, 0x1f, R12 ;  /* 0x0000001fff087819 */ /* 0x004fe2000001140c */
[----:B----4-:R-:W-:Y:S06]  /*1d5e0*/  @P2 BRA `(.L_x_463) ;  /* 0x0000000000542947 */ /* 0x010fec0003800000 */
[----:B------:R-:W-:-:S05]  /*1d5f0*/  LEA R2, R10, R14, 0x7 ;  /* 0x0000000e0a027211 */ /* 0x000fca00078e38ff */
[----:B------:R-:W-:-:S05]  /*1d600*/  VIADD R3, R2, 0xffffff80 ;  /* 0xffffff8002037836 */ /* 0x000fca0000000000 */
[----:B------:R-:W-:-:S13]  /*1d610*/  ISETP.GE.AND P0, PT, R3, R0, PT ;  /* 0x000000000300720c */ /* 0x000fda0003f06270 */
[----:B------:R-:W-:Y:S05]  /*1d620*/  @P0 BRA `(.L_x_463) ;  /* 0x0000000000440947 */ /* 0x000fea0003800000 */
[C---:B------:R-:W-:Y:S01]  /*1d630*/  IADD3 R2, P0, R3.reuse, R7, RZ ;  /* 0x0000000703027210 */ /* 0x040fe20007f1e0ff */
[----:B------:R-:W-:Y:S02]  /*1d640*/  ULDC.64 UR4, c[0x0][0xb70] ;  /* 0x0002dc0000047ab9 */ /* 0x000fe40000000a00 */
[----:B------:R-:W-:Y:S01]  /*1d650*/  IMAD R4, R8, UR4, RZ ;  /* 0x0000000408047c24 */ /* 0x000fe2000f8e02ff */
[----:B------:R-:W-:-:S03]  /*1d660*/  LEA.HI.X.SX32 R3, R3, R6, 0x1, P0 ;  /* 0x0000000603037211 */ /* 0x000fc600000f0eff */
[C---:B------:R-:W-:Y:S02]  /*1d670*/  IMAD R5, R12.reuse, UR5, R4 ;  /* 0x000000050c057c24 */ /* 0x040fe4000f8e0204 */
[----:B------:R-:W-:Y:S01]  /*1d680*/  IMAD.WIDE.U32 R2, R12, UR4, R2 ;  /* 0x000000040c027c25 */ /* 0x000fe2000f8e0002 */
[----:B------:R-:W-:-:S03]  /*1d690*/  ULDC.64 UR4, c[0x0][0xb78] ;  /* 0x0002de0000047ab9 */ /* 0x000fc60000000a00 */
[----:B------:R-:W-:Y:S02]  /*1d6a0*/  IMAD R4, R9, UR4, RZ ;  /* 0x0000000409047c24 */ /* 0x000fe4000f8e02ff */
[----:B------:R-:W-:Y:S02]  /*1d6b0*/  IMAD.IADD R3, R3, 0x1, R5 ;  /* 0x0000000103037824 */ /* 0x000fe400078e0205 */
[C---:B------:R-:W-:Y:S02]  /*1d6c0*/  IMAD R5, R11.reuse, UR5, R4 ;  /* 0x000000050b057c24 */ /* 0x040fe4000f8e0204 */
[----:B------:R-:W-:Y:S01]  /*1d6d0*/  IMAD.WIDE.U32 R2, R11, UR4, R2 ;  /* 0x000000040b027c25 */ /* 0x000fe2000f8e0002 */
[----:B------:R-:W-:-:S04]  /*1d6e0*/  ULDC.64 UR4, c[0x0][0xb40] ;  /* 0x0002d00000047ab9 */ /* 0x000fc80000000a00 */
[----:B------:R-:W-:Y:S02]  /*1d6f0*/  IADD3 R3, R3, R5, RZ ;  /* 0x0000000503037210 */ /* 0x000fe40007ffe0ff */
[----:B------:R-:W-:-:S04]  /*1d700*/  LEA R4, P0, R2, UR4, 0x2 ;  /* 0x0000000402047c11 */ /* 0x000fc8000f8010ff */
[----:B------:R-:W-:Y:S01]  /*1d710*/  LEA.HI.X R5, R2, UR5, R3, 0x2, P0 ;  /* 0x0000000502057c11 */ /* 0x000fe200080f1403 */
[----:B------:R-:W-:-:S05]  /*1d720*/  IMAD.MOV.U32 R3, RZ, RZ, -0x800000 ;  /* 0xff800000ff037424 */ /* 0x000fca00078e00ff */
[----:B------:R2:W-:Y:S03]  /*1d730*/  STG.E desc[UR42][R4.64], R3 ;  /* 0x0000000304007986 */ /* 0x0005e6000c10192a */
.L_x_463:
[----:B------:R-:W-:Y:S05]  /*1d740*/  BSYNC B1 ;  /* 0x0000000000017941 */ /* 0x000fea0003800000 */
.L_x_462:
[----:B------:R-:W-:Y:S01]  /*1d750*/  ULDC.64 UR4, c[0x0][0xaa0] ;  /* 0x0002a80000047ab9 */ /* 0x000fe20000000a00 */
[----:B--2---:R-:W-:Y:S01]  /*1d760*/  MOV R3, R13 ;  /* 0x0000000d00037202 */ /* 0x004fe20000000f00 */
[----:B------:R-:W-:Y:S01]  /*1d770*/  IMAD.MOV.U32 R2, RZ, RZ, R18 ;  /* 0x000000ffff027224 */ /* 0x000fe200078e0012 */
[----:B------:R-:W-:Y:S01]  /*1d780*/  BSSY B1, `(.L_x_464) ;  /* 0x000002b000017945 */ /* 0x000fe20003800000 */
[----:B------:R-:W-:Y:S02]  /*1d790*/  IMAD R4, R6, UR4, RZ ;  /* 0x0000000406047c24 */ /* 0x000fe4000f8e02ff */
[----:B------:R-:W-:-:S04]  /*1d7a0*/  IMAD.WIDE.U32 R2, R7, UR4, R2 ;  /* 0x0000000407027c25 */ /* 0x000fc8000f8e0002 */
[----:B------:R-:W-:Y:S01]  /*1d7b0*/  IMAD R7, R7, UR5, R4 ;  /* 0x0000000507077c24 */ /* 0x000fe2000f8e0204 */
[----:B------:R-:W-:Y:S02]  /*1d7c0*/  ULDC.64 UR4, c[0x0][0xae0] ;  /* 0x0002b80000047ab9 */ /* 0x000fe40000000a00 */
[----:B------:R-:W-:Y:S02]  /*1d7d0*/  IMAD R4, R8, UR4, RZ ;  /* 0x0000000408047c24 */ /* 0x000fe4000f8e02ff */
[----:B------:R-:W-:Y:S02]  /*1d7e0*/  IMAD R8, R10, -0x80, R0 ;  /* 0xffffff800a087824 */ /* 0x000fe400078e0200 */
[----:B------:R-:W-:Y:S02]  /*1d7f0*/  IMAD.IADD R3, R3, 0x1, R7 ;  /* 0x0000000103037824 */ /* 0x000fe400078e0207 */
[----:B------:R-:W-:Y:S01]  /*1d800*/  IMAD R5, R12, UR5, R4 ;  /* 0x000000050c057c24 */ /* 0x000fe2000f8e0204 */
[-C--:B------:R-:W-:Y:S01]  /*1d810*/  ISETP.GE.AND P1, PT, R22, R8.reuse, PT ;  /* 0x000000081600720c */ /* 0x080fe20003f26270 */
[----:B------:R-:W-:Y:S01]  /*1d820*/  IMAD.WIDE.U32 R2, R12, UR4, R2 ;  /* 0x000000040c027c25 */ /* 0x000fe2000f8e0002 */
[----:B------:R-:W-:Y:S01]  /*1d830*/  ULDC.64 UR4, c[0x0][0xae8] ;  /* 0x0002ba0000047ab9 */ /* 0x000fe20000000a00 */
[----:B------:R-:W-:-:S02]  /*1d840*/  ISETP.GE.AND P0, PT, R234, R8, PT ;  /* 0x00000008ea00720c */ /* 0x000fc40003f06270 */
[----:B------:R-:W-:Y:S02]  /*1d850*/  IMAD.IADD R3, R3, 0x1, R5 ;  /* 0x0000000103037824 */ /* 0x000fe400078e0205 */
[----:B------:R-:W-:Y:S02]  /*1d860*/  IMAD R0, R9, UR4, RZ ;  /* 0x0000000409007c24 */ /* 0x000fe4000f8e02ff */
[----:B------:R-:W-:Y:S01]  /*1d870*/  IMAD.WIDE.U32 R4, R11, UR4, R2 ;  /* 0x000000040b047c25 */ /* 0x000fe2000f8e0002 */
[----:B------:R-:W-:-:S03]  /*1d880*/  MOV R2, R22 ;  /* 0x0000001600027202 */ /* 0x000fc60000000f00 */
[----:B------:R-:W-:Y:S02]  /*1d890*/  IMAD R9, R11, UR5, R0 ;  /* 0x000000050b097c24 */ /* 0x000fe4000f8e0200 */
[----:B------:R-:W-:Y:S02]  /*1d8a0*/  IMAD.MOV.U32 R3, RZ, RZ, R23 ;  /* 0x000000ffff037224 */ /* 0x000fe400078e0017 */
[----:B------:R-:W-:Y:S02]  /*1d8b0*/  IMAD.IADD R11, R5, 0x1, R9 ;  /* 0x00000001050b7824 */ /* 0x000fe400078e0209 */
[----:B------:R-:W-:Y:S01]  /*1d8c0*/  IMAD.WIDE R6, R10, 0x80, R2 ;  /* 0x000000800a067825 */ /* 0x000fe200078e0202 */
[----:B------:R-:W-:Y:S06]  /*1d8d0*/  @P1 BRA `(.L_x_465) ;  /* 0x0000000000541947 */ /* 0x000fec0003800000 */
[----:B------:R-:W-:Y:S01]  /*1d8e0*/  IADD3 R2, R18, 0xc0, RZ ;  /* 0x000000c012027810 */ /* 0x000fe20007ffe0ff */
[----:B------:R-:W-:Y:S01]  /*1d8f0*/  ULDC UR4, c[0x0][0xa8c] ;  /* 0x0002a30000047ab9 */ /* 0x000fe20000000800 */
[----:B------:R-:W-:Y:S01]  /*1d900*/  ULDC.64 UR6, c[0x0][0xad8] ;  /* 0x0002b60000067ab9 */ /* 0x000fe20000000a00 */
[----:B------:R-:W-:Y:S01]  /*1d910*/  IMAD.MOV.U32 R3, RZ, RZ, R11 ;  /* 0x000000ffff037224 */ /* 0x000fe200078e000b */
[----:B------:R-:W-:Y:S01]  /*1d920*/  ISETP.GE.AND P5, PT, R2, UR4, PT ;  /* 0x0000000402007c0c */ /* 0x000fe2000bfa6270 */
[----:B------:R-:W-:Y:S01]  /*1d930*/  IMAD R9, R7, UR6, RZ ;  /* 0x0000000607097c24 */ /* 0x000fe2000f8e02ff */
[C---:B------:R-:W-:Y:S01]  /*1d940*/  IADD3 R0, -R18.reuse, 0x80, R16 ;  /* 0x0000008012007810 */ /* 0x040fe20007ffe110 */
[----:B------:R-:W-:Y:S01]  /*1d950*/  IMAD.MOV.U32 R2, RZ, RZ, R4 ;  /* 0x000000ffff027224 */ /* 0x000fe200078e0004 */
[----:B------:R-:W-:Y:S01]  /*1d960*/  ISETP.GE.AND P2, PT, R18, UR4, PT ;  /* 0x0000000412007c0c */ /* 0x000fe2000bf46270 */
[----:B------:R-:W-:Y:S01]  /*1d970*/  IMAD R9, R6, UR7, R9 ;  /* 0x0000000706097c24 */ /* 0x000fe2000f8e0209 */
[----:B------:R-:W-:Y:S01]  /*1d980*/  ISETP.GE.AND P4, PT, R0, UR4, PT ;  /* 0x0000000400007c0c */ /* 0x000fe2000bf86270 */
[----:B------:R-:W-:Y:S01]  /*1d990*/  IMAD.WIDE.U32 R2, R6, UR6, R2 ;  /* 0x0000000606027c25 */ /* 0x000fe2000f8e0002 */
[----:B------:R-:W-:Y:S01]  /*1d9a0*/  ISETP.GE.AND P3, PT, R236, UR4, PT ;  /* 0x00000004ec007c0c */ /* 0x000fe2000bf66270 */
[----:B------:R-:W-:-:S02]  /*1d9b0*/  ULDC.64 UR6, c[0x0][0xa80] ;  /* 0x0002a00000067ab9 */ /* 0x000fc40000000a00 */
[----:B------:R-:W-:Y:S02]  /*1d9c0*/  LEA R12, P1, R2, UR6, 0x1 ;  /* 0x00000006020c7c11 */ /* 0x000fe4000f8208ff */
[----:B------:R-:W-:-:S04]  /*1d9d0*/  IADD3 R3, R3, R9, RZ ;  /* 0x0000000903037210 */ /* 0x000fc80007ffe0ff */
[----:B------:R-:W-:-:S05]  /*1d9e0*/  LEA.HI.X R13, R2, UR7, R3, 0x1, P1 ;  /* 0x00000007020d7c11 */ /* 0x000fca00088f0c03 */
[----:B------:R2:W-:Y:S04]  /*1d9f0*/  @!P2 STG.E.128 desc[UR42][R12.64], RZ ;  /* 0x000000ff0c00a986 */ /* 0x0005e8000c101d2a */
[----:B------:R2:W-:Y:S04]  /*1da00*/  @!P3 STG.E.128 desc[UR42][R12.64+0x80], RZ ;  /* 0x000080ff0c00b986 */ /* 0x0005e8000c101d2a */
[----:B------:R2:W-:Y:S04]  /*1da10*/  @!P4 STG.E.128 desc[UR42][R12.64+0x100], RZ ;  /* 0x000100ff0c00c986 */ /* 0x0005e8000c101d2a */
[----:B------:R2:W-:Y:S02]  /*1da20*/  @!P5 STG.E.128 desc[UR42][R12.64+0x180], RZ ;  /* 0x000180ff0c00d986 */ /* 0x0005e4000c101d2a */
.L_x_465:
[----:B------:R-:W-:Y:S05]  /*1da30*/  BSYNC B1 ;  /* 0x0000000000017941 */ /* 0x000fea0003800000 */
.L_x_464:
[----:B------:R-:W-:Y:S01]  /*1da40*/  BSSY B1, `(.L_x_466) ;  /* 0x000001a000017945 */ /* 0x000fe20003800000 */
[----:B------:R-:W-:-:S03]  /*1da50*/  ISETP.GE.AND P1, PT, R233, R8, PT ;  /* 0x00000008e900720c */ /* 0x000fc60003f26270 */
[----:B------:R-:W-:Y:S10]  /*1da60*/  @P0 BRA `(.L_x_467) ;  /* 0x00000000005c0947 */ /* 0x000ff40003800000 */
[----:B------:R-:W-:Y:S01]  /*1da70*/  IADD3 R9, P0, R6, 0x20, RZ ;  /* 0x0000002006097810 */ /* 0x000fe20007f1e0ff */
[C---:B------:R-:W-:Y:S01]  /*1da80*/  VIADD R3, R18.reuse, 0xc0 ;  /* 0x000000c012037836 */ /* 0x040fe20000000000 */
[----:B------:R-:W-:Y:S01]  /*1da90*/  IADD3 R2, -R18, 0x80, R16 ;  /* 0x0000008012027810 */ /* 0x000fe20007ffe110 */
[----:B------:R-:W-:Y:S01]  /*1daa0*/  ULDC UR4, c[0x0][0xa8c] ;  /* 0x0002a30000047ab9 */ /* 0x000fe20000000800 */
[----:B------:R-:W-:Y:S01]  /*1dab0*/  ULDC.64 UR6, c[0x0][0xad8] ;  /* 0x0002b60000067ab9 */ /* 0x000fe20000000a00 */
[----:B------:R-:W-:Y:S01]  /*1dac0*/  IMAD.X R0, RZ, RZ, R7, P0 ;  /* 0x000000ffff007224 */ /* 0x000fe200000e0607 */
        /* <DEDUP_REMOVED lines=10> */
[----:B--2---:R-:W-:Y:S01]  /*1db70*/  LEA R12, P0, R2, UR6, 0x1 ;  /* 0x00000006020c7c11 */ /* 0x004fe2000f8008ff */
[----:B------:R-:W-:-:S05]  /*1db80*/  IMAD.IADD R3, R3, 0x1, R9 ;  /* 0x0000000103037824 */ /* 0x000fca00078e0209 */
[----:B------:R-:W-:-:S05]  /*1db90*/  LEA.HI.X R13, R2, UR7, R3, 0x1, P0 ;  /* 0x00000007020d7c11 */ /* 0x000fca00080f0c03 */
[----:B------:R4:W-:Y:S04]  /*1dba0*/  @!P2 STG.E.128 desc[UR42][R12.64], RZ ;  /* 0x000000ff0c00a986 */ /* 0x0009e8000c101d2a */
[----:B------:R4:W-:Y:S04]  /*1dbb0*/  @!P3 STG.E.128 desc[UR42][R12.64+0x80], RZ ;  /* 0x000080ff0c00b986 */ /* 0x0009e8000c101d2a */
[----:B------:R4:W-:Y:S04]  /*1dbc0*/  @!P4 STG.E.128 desc[UR42][R12.64+0x100], RZ ;  /* 0x000100ff0c00c986 */ /* 0x0009e8000c101d2a */
[----:B------:R4:W-:Y:S02]  /*1dbd0*/  @!P5 STG.E.128 desc[UR42][R12.64+0x180], RZ ;  /* 0x000180ff0c00d986 */ /* 0x0009e4000c101d2a */
.L_x_467:
[----:B------:R-:W-:Y:S05]  /*1dbe0*/  BSYNC B1 ;  /* 0x0000000000017941 */ /* 0x000fea0003800000 */
.L_x_466:
[----:B------:R-:W-:Y:S01]  /*1dbf0*/  BSSY B1, `(.L_x_468) ;  /* 0x000001a000017945 */ /* 0x000fe20003800000 */
[----:B------:R-:W-:-:S03]  /*1dc00*/  ISETP.GE.AND P0, PT, R235, R8, PT ;  /* 0x00000008eb00720c */ /* 0x000fc60003f06270 */
[----:B------:R-:W-:Y:S10]  /*1dc10*/  @P1 BRA `(.L_x_469) ;  /* 0x00000000005c1947 */ /* 0x000ff40003800000 */
[----:B------:R-:W-:Y:S01]  /*1dc20*/  IADD3 R9, P1, R6, 0x40, RZ ;  /* 0x0000004006097810 */ /* 0x000fe20007f3e0ff */
        /* <DEDUP_REMOVED lines=22> */
.L_x_469:
[----:B------:R-:W-:Y:S05]  /*1dd90*/  BSYNC B1 ;  /* 0x0000000000017941 */ /* 0x000fea0003800000 */
.L_x_468:
[----:B------:R-:W-:Y:S05]  /*1dda0*/  @P0 BRA `(.L_x_460) ;  /* 0x00000000005c0947 */ /* 0x000fea0003800000 */
[----:B------:R-:W-:Y:S01]  /*1ddb0*/  IADD3 R5, P0, R6, 0x60, RZ ;  /* 0x0000006006057810 */ /* 0x000fe20007f1e0ff */
[----:B------:R-:W-:Y:S01]  /*1ddc0*/  ULDC.64 UR6, c[0x0][0xad8] ;  /* 0x0002b60000067ab9 */ /* 0x000fe20000000a00 */
[----:B------:R-:W-:Y:S01]  /*1ddd0*/  MOV R3, R11 ;  /* 0x0000000b00037202 */ /* 0x000fe20000000f00 */
[----:B------:R-:W-:Y:S01]  /*1dde0*/  IMAD.MOV.U32 R2, RZ, RZ, R4 ;  /* 0x000000ffff027224 */ /* 0x000fe200078e0004 */
[C---:B------:R-:W-:Y:S01]  /*1ddf0*/  IADD3 R0, -R18.reuse, 0x80, R16 ;  /* 0x0000008012007810 */ /* 0x040fe20007ffe110 */
[----:B------:R-:W-:Y:S01]  /*1de00*/  IMAD.X R6, RZ, RZ, R7, P0 ;  /* 0x000000ffff067224 */ /* 0x000fe200000e0607 */
[----:B------:R-:W-:Y:S01]  /*1de10*/  ULDC UR4, c[0x0][0xa8c] ;  /* 0x0002a30000047ab9 */ /* 0x000fe20000000800 */
[----:B------:R-:W-:Y:S01]  /*1de20*/  VIADD R4, R18, 0xc0 ;  /* 0x000000c012047836 */ /* 0x000fe20000000000 */
[----:B------:R-:W-:Y:S01]  /*1de30*/  ISETP.GE.AND P3, PT, R0, UR4, PT ;  /* 0x0000000400007c0c */ /* 0x000fe2000bf66270 */
[----:B------:R-:W-:Y:S01]  /*1de40*/  IMAD R6, R6, UR6, RZ ;  /* 0x0000000606067c24 */ /* 0x000fe2000f8e02ff */
[----:B------:R-:W-:Y:S01]  /*1de50*/  ISETP.GE.AND P1, PT, R18, UR4, PT ;  /* 0x0000000412007c0c */ /* 0x000fe2000bf26270 */
[----:B------:R-:W-:Y:S01]  /*1de60*/  IMAD.WIDE.U32 R2, R5, UR6, R2 ;  /* 0x0000000605027c25 */ /* 0x000fe2000f8e0002 */
[----:B------:R-:W-:-:S02]  /*1de70*/  ISETP.GE.AND P4, PT, R4, UR4, PT ;  /* 0x0000000404007c0c */ /* 0x000fc4000bf86270 */
[----:B------:R-:W-:Y:S01]  /*1de80*/  ISETP.GE.AND P2, PT, R236, UR4, PT ;  /* 0x00000004ec007c0c */ /* 0x000fe2000bf46270 */
[----:B------:R-:W-:Y:S01]  /*1de90*/  IMAD R5, R5, UR7, R6 ;  /* 0x0000000705057c24 */ /* 0x000fe2000f8e0206 */
[----:B------:R-:W-:Y:S02]  /*1dea0*/  ULDC.64 UR6, c[0x0][0xa80] ;  /* 0x0002a00000067ab9 */ /* 0x000fe40000000a00 */
[----:B------:R-:W-:Y:S02]  /*1deb0*/  LEA R4, P0, R2, UR6, 0x1 ;  /* 0x0000000602047c11 */ /* 0x000fe4000f8008ff */
[----:B------:R-:W-:-:S04]  /*1dec0*/  IADD3 R3, R3, R5, RZ ;  /* 0x0000000503037210 */ /* 0x000fc80007ffe0ff */
[----:B------:R-:W-:-:S05]  /*1ded0*/  LEA.HI.X R5, R2, UR7, R3, 0x1, P0 ;  /* 0x0000000702057c11 */ /* 0x000fca00080f0c03 */
[----:B------:R0:W-:Y:S04]  /*1dee0*/  @!P1 STG.E.128 desc[UR42][R4.64], RZ ;  /* 0x000000ff04009986 */ /* 0x0001e8000c101d2a */
[----:B------:R0:W-:Y:S04]  /*1def0*/  @!P2 STG.E.128 desc[UR42][R4.64+0x80], RZ ;  /* 0x000080ff0400a986 */ /* 0x0001e8000c101d2a */
[----:B------:R0:W-:Y:S04]  /*1df00*/  @!P3 STG.E.128 desc[UR42][R4.64+0x100], RZ ;  /* 0x000100ff0400b986 */ /* 0x0001e8000c101d2a */
[----:B------:R0:W-:Y:S02]  /*1df10*/  @!P4 STG.E.128 desc[UR42][R4.64+0x180], RZ ;  /* 0x000180ff0400c986 */ /* 0x0001e4000c101d2a */
.L_x_460:
[----:B------:R-:W-:Y:S05]  /*1df20*/  BSYNC B0 ;  /* 0x0000000000007941 */ /* 0x000fea0003800000 */
.L_x_450:
[----:B------:R-:W-:Y:S02]  /*1df30*/  ULDC UR4, c[0x0][0xc14] ;  /* 0x0003050000047ab9 */ /* 0x000fe40000000800 */
[----:B---3--:R-:W-:-:S13]  /*1df40*/  ISETP.GE.AND P0, PT, R127, UR4, PT ;  /* 0x000000047f007c0c */ /* 0x008fda000bf06270 */
[----:B------:R-:W-:Y:S05]  /*1df50*/  @!P0 BRA `(.L_x_470) ;  /* 0xfffffe3000488947 */ /* 0x000fea000383ffff */
[----:B------:R-:W-:Y:S05]  /*1df60*/  BRA `(.L_x_289) ;  /* 0x0000006400d07947 */ /* 0x000fea0003800000 */
.L_x_287:
[----:B------:R-:W-:-:S08]  /*1df70*/  NOP ;  /* 0x0000000000007918 */ /* 0x000fd00000000000 */
[----:B------:R-:W0:-:S00]  /*1df80*/  USETMAXREG.DEALLOC.CTAPOOL 0x18 ;  /* 0x00000018000079c8 */ /* 0x000e0000080e0500 */
[----:B0-----:R-:W2:Y:S01]  /*1df90*/  LDL.LU R2, [R1+0x48] ;  /* 0x0000480001027983 */ /* 0x001ea20000300800 */
[----:B------:R-:W-:-:S06]  /*1dfa0*/  LOP3.LUT R0, R0, 0x3, RZ, 0xc0, !PT ;  /* 0x0000000300007812 */ /* 0x000fcc00078ec0ff */
[----:B------:R-:W0:Y:S02]  /*1dfb0*/  SHFL.IDX PT, R0, R0, RZ, 0x1f ;  /* 0x00001fff00007589 */ /* 0x000e2400000e0000 */
[----:B0-----:R-:W-:Y:S01]  /*1dfc0*/  ISETP.NE.AND P0, PT, R0, RZ, PT ;  /* 0x000000ff0000720c */ /* 0x001fe20003f05270 */
[----:B------:R-:W-:Y:S01]  /*1dfd0*/  IMAD.MOV.U32 R0, RZ, RZ, RZ ;  /* 0x000000ffff007224 */ /* 0x000fe200078e00ff */
[----:B--2---:R-:W-:-:S11]  /*1dfe0*/  LOP3.LUT R2, R2, 0xfffffffd, RZ, 0xc0, !PT ;  /* 0xfffffffd02027812 */ /* 0x004fd600078ec0ff */
[----:B------:R-:W-:-:S05]  /*1dff0*/  @P0 LOP3.LUT R2, R2, 0x2, RZ, 0xfc, !PT ;  /* 0x0000000202020812 */ /* 0x000fca00078efcff */
[----:B------:R0:W-:Y:S01]  /*1e000*/  STL [R1+0x48], R2 ;  /* 0x0000480201007387 */ /* 0x0001e20000100800 */
[----:B------:R-:W-:Y:S05]  /*1e010*/  @!P0 BRA `(.L_x_471) ;  /* 0x0000000000248947 */ /* 0x000fea0003800000 */
[----:B------:R-:W1:Y:S08]  /*1e020*/  S2UR UR5, SR_CgaCtaId ;  /* 0x00000000000579c3 */ /* 0x000e700000008800 */
[----:B------:R-:W-:Y:S06]  /*1e030*/  BAR.SYNC.DEFER_BLOCKING 0x5, 0x180 ;  /* 0x0146000000007b1d */ /* 0x000fec0000010000 */
[----:B------:R-:W-:-:S02]  /*1e040*/  UMOV UR4, 0x400 ;  /* 0x0000040000047882 */ /* 0x000fc40000000000 */
[----:B-1----:R-:W-:-:S09]  /*1e050*/  ULEA UR4, UR5, UR4, 0x18 ;  /* 0x0000000405047291 */ /* 0x002fd2000f8ec03f */
[----:B------:R-:W1:Y:S04]  /*1e060*/  LDS.128 R4, [UR4+0x388d0] ;  /* 0x0388d004ff047984 */ /* 0x000e680008000c00 */
[----:B-1----:R1:W-:Y:S04]  /*1e070*/  STL.64 [R1], R4 ;  /* 0x0000000401007387 */ /* 0x0023e80000100a00 */
[----:B------:R1:W-:Y:S01]  /*1e080*/  STL.64 [R1+0x8], R6 ;  /* 0x0000080601007387 */ /* 0x0003e20000100a00 */
[----:B------:R-:W-:Y:S06]  /*1e090*/  BAR.ARV 0x4, 0x180 ;  /* 0x0106000000007b1d */ /* 0x000fec0000002000 */
[----:B------:R-:W-:Y:S05]  /*1e0a0*/  BRA `(.L_x_472) ;  /* 0x0000000800207947 */ /* 0x000fea0003800000 */
.L_x_471:
[----:B0-----:R-:W0:Y:S01]  /*1e0b0*/  S2R R2, SR_TID.X ;  /* 0x0000000000027919 */ /* 0x001e220000002100 */
[----:B------:R-:W-:Y:S01]  /*1e0c0*/  ULDC UR4, c[0x0][0xc14] ;  /* 0x0003050000047ab9 */ /* 0x000fe20000000800 */
[----:B------:R-:W1:Y:S01]  /*1e0d0*/  S2UR UR6, SR_CTAID.X ;  /* 0x00000000000679c3 */ /* 0x000e620000002500 */
[----:B------:R-:W-:Y:S01]  /*1e0e0*/  ULDC UR5, c[0x0][0xc10] ;  /* 0x0003040000057ab9 */ /* 0x000fe20000000800 */
        /* <DEDUP_REMOVED lines=16> */
[----:B0-----:R-:W-:-:S04]  /*1e1f0*/  SEL R4, R4, RZ, P2 ;  /* 0x000000ff04047207 */ /* 0x001fc80001000000 */
[----:B------:R-:W-:-:S05]  /*1e200*/  IADD3 R4, R7, R4, RZ ;  /* 0x0000000407047210 */ /* 0x000fca0007ffe0ff */
[----:B------:R-:W0:Y:S02]  /*1e210*/  SHFL.UP PT, R6, R4, 0x4, RZ ;  /* 0x0480000004067989 */ /* 0x000e2400000e00ff */
[----:B0-----:R-:W-:-:S05]  /*1e220*/  SEL R3, R6, RZ, P3 ;  /* 0x000000ff06037207 */ /* 0x001fca0001800000 */
[----:B------:R-:W-:Y:S02]  /*1e230*/  IMAD.IADD R3, R4, 0x1, R3 ;  /* 0x0000000104037824 */ /* 0x000fe400078e0203 */
[----:B------:R-:W-:-:S03]  /*1e240*/  IMAD.MOV.U32 R4, RZ, RZ, RZ ;  /* 0x000000ffff047224 */ /* 0x000fc600078e00ff */
[----:B------:R-:W0:Y:S02]  /*1e250*/  SHFL.UP PT, R2, R3, 0x8, RZ ;  /* 0x0500000003027989 */ /* 0x000e2400000e00ff */
[----:B0-----:R-:W-:-:S05]  /*1e260*/  SEL R2, R2, RZ, P4 ;  /* 0x000000ff02027207 */ /* 0x001fca0002000000 */
[----:B------:R-:W-:-:S05]  /*1e270*/  IMAD.IADD R7, R3, 0x1, R2 ;  /* 0x0000000103077824 */ /* 0x000fca00078e0202 */
[----:B------:R-:W0:Y:S02]  /*1e280*/  SHFL.UP PT, R2, R7, 0x10, RZ ;  /* 0x0600000007027989 */ /* 0x000e2400000e00ff */
[----:B0-----:R-:W-:-:S04]  /*1e290*/  SEL R2, R2, RZ, P5 ;  /* 0x000000ff02027207 */ /* 0x001fc80002800000 */
[----:B------:R-:W-:-:S05]  /*1e2a0*/  IADD3 R2, R7, R2, RZ ;  /* 0x0000000207027210 */ /* 0x000fca0007ffe0ff */
[----:B------:R-:W0:Y:S02]  /*1e2b0*/  SHFL.IDX PT, R6, R2, 0x1f, 0x1f ;  /* 0x03e01f0002067f89 */ /* 0x000e2400000e0000 */
[----:B0-----:R-:W-:-:S04]  /*1e2c0*/  IMAD R6, R6, UR5, RZ ;  /* 0x0000000506067c24 */ /* 0x001fc8000f8e02ff */
[----:B------:R-:W-:Y:S01]  /*1e2d0*/  IMAD.MOV.U32 R9, RZ, RZ, R6 ;  /* 0x000000ffff097224 */ /* 0x000fe200078e0006 */
[----:B-1----:R-:W-:-:S13]  /*1e2e0*/  ISETP.GT.AND P6, PT, R6, UR6, PT ;  /* 0x0000000606007c0c */ /* 0x002fda000bfc4270 */
[----:B------:R-:W-:Y:S05]  /*1e2f0*/  @P6 BRA `(.L_x_473) ;  /* 0x0000000000a46947 */ /* 0x000fea0003800000 */
[----:B------:R-:W0:Y:S01]  /*1e300*/  LDC R7, c[0x0][0xc14] ;  /* 0x00030500ff077b82 */ /* 0x000e220000000800 */
[----:B------:R-:W-:Y:S01]  /*1e310*/  MOV R6, R9 ;  /* 0x0000000900067202 */ /* 0x000fe20000000f00 */
[----:B------:R-:W-:Y:S01]  /*1e320*/  UMOV UR4, URZ ;  /* 0x0000003f00047c82 */ /* 0x000fe20008000000 */
[----:B------:R-:W-:Y:S01]  /*1e330*/  ULDC UR7, c[0x0][0xc14] ;  /* 0x0003050000077ab9 */ /* 0x000fe20000000800 */
[----:B------:R-:W-:-:S05]  /*1e340*/  ULDC UR5, c[0x0][0xc10] ;  /* 0x0003040000057ab9 */ /* 0x000fca0000000800 */
.L_x_477:
[----:B------:R-:W-:Y:S01]  /*1e350*/  IMAD.U32 R0, RZ, RZ, UR7 ;  /* 0x00000007ff007e24 */ /* 0x000fe2000f8e00ff */
[----:B------:R-:W-:-:S04]  /*1e360*/  UIADD3 UR4, UR4, 0x1f, URZ ;  /* 0x0000001f04047890 */ /* 0x000fc8000fffe03f */
[----:B------:R1:W-:Y:S02]  /*1e370*/  STL [R1+0xc], R0 ;  /* 0x00000c0001007387 */ /* 0x0003e40000100800 */
[----:B0-----:R-:W-:-:S13]  /*1e380*/  ISETP.LE.AND P6, PT, R7, UR4, PT ;  /* 0x0000000407007c0c */ /* 0x001fda000bfc3270 */
[----:B-1----:R-:W-:Y:S05]  /*1e390*/  @P6 BRA `(.L_x_474) ;  /* 0x00000004002c6947 */ /* 0x002fea0003800000 */
[----:B------:R-:W-:Y:S01]  /*1e3a0*/  VIADD R8, R5, UR4 ;  /* 0x0000000405087c36 */ /* 0x000fe20008000000 */
[----:B------:R-:W-:Y:S01]  /*1e3b0*/  BSSY B0, `(.L_x_475) ;  /* 0x0000007000007945 */ /* 0x000fe20003800000 */
[----:B------:R-:W-:-:S03]  /*1e3c0*/  MOV R0, RZ ;  /* 0x000000ff00007202 */ /* 0x000fc60000000f00 */
[----:B------:R-:W-:-:S13]  /*1e3d0*/  ISETP.GE.OR P6, PT, R8, R7, !P0 ;  /* 0x000000070800720c */ /* 0x000fda00047c6670 */
[----:B------:R-:W-:Y:S05]  /*1e3e0*/  @P6 BRA `(.L_x_476) ;  /* 0x00000000000c6947 */ /* 0x000fea0003800000 */
[----:B------:R-:W0:Y:S02]  /*1e3f0*/  LDC.64 R2, c[0x0][0xc58] ;  /* 0x00031600ff027b82 */ /* 0x000e240000000a00 */
[----:B0-----:R-:W-:-:S05]  /*1e400*/  IMAD.WIDE R2, R8, 0x4, R2 ;  /* 0x0000000408027825 */ /* 0x001fca00078e0202 */
[----:B------:R0:W5:Y:S02]  /*1e410*/  LDG.E R0, desc[UR42][R2.64] ;  /* 0x0000002a02007981 */ /* 0x000164000c1e1900 */
.L_x_476:
[----:B------:R-:W-:Y:S05]  /*1e420*/  BSYNC B0 ;  /* 0x0000000000007941 */ /* 0x000fea0003800000 */
.L_x_475:
[----:B0----5:R-:W0:Y:S02]  /*1e430*/  SHFL.UP PT, R2, R0, 0x1, RZ ;  /* 0x0420000000027989 */ /* 0x021e2400000e00ff */
[----:B0-----:R-:W-:-:S05]  /*1e440*/  SEL R3, R2, RZ, P1 ;  /* 0x000000ff02037207 */ /* 0x001fca0000800000 */
[----:B------:R-:W-:-:S05]  /*1e450*/  IMAD.IADD R3, R0, 0x1, R3 ;  /* 0x0000000100037824 */ /* 0x000fca00078e0203 */
[----:B------:R-:W0:Y:S02]  /*1e460*/  SHFL.UP PT, R2, R3, 0x2, RZ ;  /* 0x0440000003027989 */ /* 0x000e2400000e00ff */
[----:B0-----:R-:W-:-:S05]  /*1e470*/  SEL R2, R2, RZ, P2 ;  /* 0x000000ff02027207 */ /* 0x001fca0001000000 */
[----:B------:R-:W-:-:S05]  /*1e480*/  IMAD.IADD R2, R3, 0x1, R2 ;  /* 0x0000000103027824 */ /* 0x000fca00078e0202 */
[----:B------:R-:W0:Y:S02]  /*1e490*/  SHFL.UP PT, R8, R2, 0x4, RZ ;  /* 0x0480000002087989 */ /* 0x000e2400000e00ff */
[----:B0-----:R-:W-:-:S04]  /*1e4a0*/  SEL R9, R8, RZ, P3 ;  /* 0x000000ff08097207 */ /* 0x001fc80001800000 */
[----:B------:R-:W-:-:S05]  /*1e4b0*/  IADD3 R9, R2, R9, RZ ;  /* 0x0000000902097210 */ /* 0x000fca0007ffe0ff */
[----:B------:R-:W0:Y:S02]  /*1e4c0*/  SHFL.UP PT, R8, R9, 0x8, RZ ;  /* 0x0500000009087989 */ /* 0x000e2400000e00ff */
[----:B0-----:R-:W-:-:S05]  /*1e4d0*/  SEL R8, R8, RZ, P4 ;  /* 0x000000ff08087207 */ /* 0x001fca0002000000 */
[----:B------:R-:W-:-:S05]  /*1e4e0*/  IMAD.IADD R8, R9, 0x1, R8 ;  /* 0x0000000109087824 */ /* 0x000fca00078e0208 */
[----:B------:R-:W0:Y:S02]  /*1e4f0*/  SHFL.UP PT, R10, R8, 0x10, RZ ;  /* 0x06000000080a7989 */ /* 0x000e2400000e00ff */
[----:B0-----:R-:W-:-:S05]  /*1e500*/  SEL R11, R10, RZ, P5 ;  /* 0x000000ff0a0b7207 */ /* 0x001fca0002800000 */
[----:B------:R-:W-:-:S05]  /*1e510*/  IMAD.IADD R11, R8, 0x1, R11 ;  /* 0x00000001080b7824 */ /* 0x000fca00078e020b */
[----:B------:R-:W0:Y:S02]  /*1e520*/  SHFL.IDX PT, R3, R11, 0x1f, 0x1f ;  /* 0x03e01f000b037f89 */ /* 0x000e2400000e0000 */
[----:B0-----:R-:W-:-:S05]  /*1e530*/  IMAD R3, R3, UR5, RZ ;  /* 0x0000000503037c24 */ /* 0x001fca000f8e02ff */
[----:B------:R-:W-:-:S04]  /*1e540*/  IADD3 R6, R3, R6, RZ ;  /* 0x0000000603067210 */ /* 0x000fc80007ffe0ff */
[----:B------:R-:W-:-:S13]  /*1e550*/  ISETP.GT.AND P6, PT, R6, UR6, PT ;  /* 0x0000000606007c0c */ /* 0x000fda000bfc4270 */
[----:B------:R-:W-:Y:S05]  /*1e560*/  @!P6 BRA `(.L_x_477) ;  /* 0xfffffffc0078e947 */ /* 0x000fea000383ffff */
[----:B------:R-:W-:Y:S02]  /*1e570*/  IMAD.MOV.U32 R2, RZ, RZ, R11 ;  /* 0x000000ffff027224 */ /* 0x000fe400078e000b */
[----:B------:R-:W-:-:S07]  /*1e580*/  IMAD.MOV.U32 R9, RZ, RZ, R3 ;  /* 0x000000ffff097224 */ /* 0x000fce00078e0003 */
.L_x_473:
[----:B------:R-:W-:-:S05]  /*1e590*/  IADD3 R9, -R9, R6, RZ ;  /* 0x0000000609097210 */ /* 0x000fca0007ffe1ff */
[----:B------:R-:W-:-:S05]  /*1e5a0*/  IMAD R3, R2, UR5, R9 ;  /* 0x0000000502037c24 */ /* 0x000fca000f8e0209 */
[----:B------:R-:W-:-:S13]  /*1e5b0*/  ISETP.GT.AND P0, PT, R3, UR6, PT ;  /* 0x0000000603007c0c */ /* 0x000fda000bf04270 */
[----:B------:R-:W-:-:S04]  /*1e5c0*/  VOTE.ANY R8, PT, !P0 ;  /* 0x0000000000087806 */ /* 0x000fc800040e0100 */
[----:B------:R-:W0:Y:S01]  /*1e5d0*/  POPC R7, R8 ;  /* 0x0000000800077309 */ /* 0x000e220000000000 */
[----:B------:R-:W-:Y:S01]  /*1e5e0*/  ISETP.NE.AND P0, PT, R8, RZ, PT ;  /* 0x000000ff0800720c */ /* 0x000fe20003f05270 */
[----:B0-----:R-:W0:Y:S02]  /*1e5f0*/  SHFL.IDX PT, R0, R0, R7, 0x1f ;  /* 0x00001f0700007589 */ /* 0x001e2400000e0000 */
[----:B0-----:R-:W-:-:S04]  /*1e600*/  IABS R6, R0 ;  /* 0x0000000000067213 */ /* 0x001fc80000000000 */
[----:B------:R-:W0:Y:S08]  /*1e610*/  I2F.RP R10, R6 ;  /* 0x00000006000a7306 */ /* 0x000e300000209400 */
[----:B0-----:R-:W0:Y:S02]  /*1e620*/  MUFU.RCP R10, R10 ;  /* 0x0000000a000a7308 */ /* 0x001e240000001000 */
[----:B0-----:R-:W-:-:S06]  /*1e630*/  VIADD R3, R10, 0xffffffe ;  /* 0x0ffffffe0a037836 */ /* 0x001fcc0000000000 */
[----:B------:R-:W0:Y:S02]  /*1e640*/  F2I.FTZ.U32.TRUNC.NTZ R3, R3 ;  /* 0x0000000300037305 */ /* 0x000e24000021f000 */
[----:B0-----:R-:W-:Y:S01]  /*1e650*/  IMAD.MOV R13, RZ, RZ, -R3 ;  /* 0x000000ffff0d7224 */ /* 0x001fe200078e0a03 */
[----:B------:R-:W-:Y:S06]  /*1e660*/  @!P0 BRA `(.L_x_478) ;  /* 0x0000000000088947 */ /* 0x000fec0003800000 */
[----:B------:R-:W-:-:S05]  /*1e670*/  IADD3 R11, R7, -0x1, RZ ;  /* 0xffffffff070b7810 */ /* 0x000fca0007ffe0ff */
[----:B------:R0:W1:Y:S02]  /*1e680*/  SHFL.IDX PT, R4, R2, R11, 0x1f ;  /* 0x00001f0b02047589 */ /* 0x00006400000e0000 */
.L_x_478:
[----:B-1----:R-:W-:Y:S02]  /*1e690*/  IMAD R4, R4, UR5, R9 ;  /* 0x0000000504047c24 */ /* 0x002fe4000f8e0209 */
[----:B------:R-:W-:Y:S02]  /*1e6a0*/  IMAD R9, R13, R6, RZ ;  /* 0x000000060d097224 */ /* 0x000fe400078e02ff */
[----:B0-----:R-:W-:Y:S01]  /*1e6b0*/  IMAD.MOV.U32 R2, RZ, RZ, RZ ;  /* 0x000000ffff027224 */ /* 0x001fe200078e00ff */
[----:B------:R0:W-:Y:S03]  /*1e6c0*/  STL [R1], R4 ;  /* 0x0000000401007387 */ /* 0x0001e60000100800 */
[----:B------:R-:W-:Y:S01]  /*1e6d0*/  IMAD.HI.U32 R2, R3, R9, R2 ;  /* 0x0000000903027227 */ /* 0x000fe200078e0002 */
[----:B------:R-:W-:-:S04]  /*1e6e0*/  IADD3 R9, -R4, UR6, RZ ;  /* 0x0000000604097c10 */ /* 0x000fc8000fffe1ff */
[----:B------:R-:W-:Y:S02]  /*1e6f0*/  IABS R3, R9 ;  /* 0x0000000900037213 */ /* 0x000fe40000000000 */
[----:B0-----:R-:W-:-:S03]  /*1e700*/  IABS R4, R0 ;  /* 0x0000000000047213 */ /* 0x001fc60000000000 */
[----:B------:R-:W-:-:S04]  /*1e710*/  IMAD.HI.U32 R2, R2, R3, RZ ;  /* 0x0000000302027227 */ /* 0x000fc800078e00ff */
[----:B------:R-:W-:-:S04]  /*1e720*/  IMAD.MOV R4, RZ, RZ, -R4 ;  /* 0x000000ffff047224 */ /* 0x000fc800078e0a04 */
[----:B------:R-:W-:-:S05]  /*1e730*/  IMAD R3, R2, R4, R3 ;  /* 0x0000000402037224 */ /* 0x000fca00078e0203 */
[----:B------:R-:W-:-:S13]  /*1e740*/  ISETP.GT.U32.AND P1, PT, R6, R3, PT ;  /* 0x000000030600720c */ /* 0x000fda0003f24070 */
[-C--:B------:R-:W-:Y:S01]  /*1e750*/  @!P1 IADD3 R3, R3, -R6.reuse, RZ ;  /* 0x8000000603039210 */ /* 0x080fe20007ffe0ff */
[----:B------:R-:W-:Y:S01]  /*1e760*/  @!P1 VIADD R2, R2, 0x1 ;  /* 0x0000000102029836 */ /* 0x000fe20000000000 */
[----:B------:R-:W-:Y:S02]  /*1e770*/  ISETP.NE.AND P1, PT, R0, RZ, PT ;  /* 0x000000ff0000720c */ /* 0x000fe40003f25270 */
[----:B------:R-:W-:Y:S02]  /*1e780*/  ISETP.GE.U32.AND P0, PT, R3, R6, PT ;  /* 0x000000060300720c */ /* 0x000fe40003f06070 */
[----:B------:R-:W-:-:S04]  /*1e790*/  LOP3.LUT R3, R9, R0, RZ, 0x3c, !PT ;  /* 0x0000000009037212 */ /* 0x000fc800078e3cff */
[----:B------:R-:W-:-:S07]  /*1e7a0*/  ISETP.GE.AND P2, PT, R3, RZ, PT ;  /* 0x000000ff0300720c */ /* 0x000fce0003f46270 */
[----:B------:R-:W-:-:S06]  /*1e7b0*/  @P0 VIADD R2, R2, 0x1 ;  /* 0x0000000102020836 */ /* 0x000fcc0000000000 */
[----:B------:R-:W-:Y:S02]  /*1e7c0*/  @!P2 IADD3 R2, -R2, RZ, RZ ;  /* 0x000000ff0202a210 */ /* 0x000fe40007ffe1ff */
[----:B------:R-:W-:-:S05]  /*1e7d0*/  @!P1 LOP3.LUT R2, RZ, R0, RZ, 0x33, !PT ;  /* 0x00000000ff029212 */ /* 0x000fca00078e33ff */
[----:B------:R-:W-:-:S04]  /*1e7e0*/  IMAD.MOV R3, RZ, RZ, -R2 ;  /* 0x000000ffff037224 */ /* 0x000fc800078e0a02 */
[----:B------:R-:W-:Y:S02]  /*1e7f0*/  IMAD R3, R0, R3, R9 ;  /* 0x0000000300037224 */ /* 0x000fe400078e0209 */
[----:B------:R-:W-:-:S03]  /*1e800*/  VIADD R0, R7, UR4 ;  /* 0x0000000407007c36 */ /* 0x000fc60008000000 */
[----:B------:R1:W-:Y:S04]  /*1e810*/  STL [R1+0x4], R3 ;  /* 0x0000040301007387 */ /* 0x0003e80000100800 */
[----:B------:R1:W-:Y:S04]  /*1e820*/  STL [R1+0x8], R2 ;  /* 0x0000080201007387 */ /* 0x0003e80000100800 */
[----:B------:R1:W-:Y:S01]  /*1e830*/  STL [R1+0xc], R0 ;  /* 0x00000c0001007387 */ /* 0x0003e20000100800 */
[----:B------:R-:W-:Y:S05]  /*1e840*/  BRA `(.L_x_479) ;  /* 0x0000000000107947 */ /* 0x000fea0003800000 */
.L_x_474:
[----:B------:R-:W-:Y:S01]  /*1e850*/  MOV R0, UR6 ;  /* 0x0000000600007c02 */ /* 0x000fe20008000f00 */
[----:B------:R0:W-:Y:S04]  /*1e860*/  STL [R1+0x4], RZ ;  /* 0x000004ff01007387 */ /* 0x0001e80000100800 */
[----:B------:R0:W-:Y:S04]  /*1e870*/  STL [R1+0x8], RZ ;  /* 0x000008ff01007387 */ /* 0x0001e80000100800 */
[----:B------:R0:W-:Y:S02]  /*1e880*/  STL [R1], R0 ;  /* 0x0000000001007387 */ /* 0x0001e40000100800 */
.L_x_479:
[----:B------:R-:W2:Y:S04]  /*1e890*/  LDL R8, [R1] ;  /* 0x0000000001087983 */ /* 0x000ea80000100800 */
[----:B------:R-:W2:Y:S04]  /*1e8a0*/  LDL R9, [R1+0x4] ;  /* 0x0000040001097983 */ /* 0x000ea80000100800 */
[----:B------:R-:W2:Y:S04]  /*1e8b0*/  LDL R10, [R1+0x8] ;  /* 0x00000800010a7983 */ /* 0x000ea80000100800 */
[----:B------:R-:W2:Y:S01]  /*1e8c0*/  LDL R11, [R1+0xc] ;  /* 0x00000c00010b7983 */ /* 0x000ea20000100800 */
[----:B------:R-:W-:-:S13]  /*1e8d0*/  ISETP.NE.AND P0, PT, R5, RZ, PT ;  /* 0x000000ff0500720c */ /* 0x000fda0003f05270 */
[----:B-1----:R-:W1:Y:S01]  /*1e8e0*/  @!P0 S2R R3, SR_CgaCtaId ;  /* 0x0000000000038919 */ /* 0x002e620000008800 */
[----:B0-----:R-:W-:-:S04]  /*1e8f0*/  @!P0 MOV R0, 0x400 ;  /* 0x0000040000008802 */ /* 0x001fc80000000f00 */
[----:B-1----:R-:W-:-:S05]  /*1e900*/  @!P0 LEA R0, R3, R0, 0x18 ;  /* 0x0000000003008211 */ /* 0x002fca00078ec0ff */
[----:B--2---:R0:W-:Y:S01]  /*1e910*/  @!P0 STS.128 [R0+0x388d0], R8 ;  /* 0x0388d00800008388 */ /* 0x0041e20000000c00 */
[----:B------:R-:W-:Y:S06]  /*1e920*/  BAR.ARV 0x5, 0x180 ;  /* 0x0146000000007b1d */ /* 0x000fec0000002000 */
.L_x_472:
[----:B0-----:R-:W2:Y:S01]  /*1e930*/  LDL R0, [R1+0xc] ;  /* 0x00000c0001007983 */ /* 0x001ea20000100800 */
[----:B------:R-:W-:-:S03]  /*1e940*/  ULDC UR4, c[0x0][0xc14] ;  /* 0x0003050000047ab9 */ /* 0x000fc60000000800 */
[----:B------:R0:W-:Y:S01]  /*1e950*/  STL [R1+0x10], RZ ;  /* 0x000010ff01007387 */ /* 0x0001e20000100800 */
[----:B--2---:R-:W-:Y:S01]  /*1e960*/  ISETP.GE.AND P0, PT, R0, UR4, PT ;  /* 0x0000000400007c0c */ /* 0x004fe2000bf06270 */
[----:B------:R-:W-:-:S05]  /*1e970*/  IMAD.MOV.U32 R0, RZ, RZ, 0x1 ;  /* 0x00000001ff007424 */ /* 0x000fca00078e00ff */
[----:B------:R0:W-:Y:S04]  /*1e980*/  STL [R1+0x1c], R0 ;  /* 0x00001c0001007387 */ /* 0x0001e80000100800 */
[----:B------:R0:W-:Y:S03]  /*1e990*/  STL [R1+0x4c], RZ ;  /* 0x00004cff01007387 */ /* 0x0001e60000100800 */
[----:B------:R-:W-:Y:S05]  /*1e9a0*/  @P0 BRA `(.L_x_480) ;  /* 0x00000058003c0947 */ /* 0x000fea0003800000 */
[----:B-1----:R-:W1:Y:S01]  /*1e9b0*/  S2R R7, SR_TID.X ;  /* 0x0000000000077919 */ /* 0x002e620000002100 */
[----:B------:R-:W-:Y:S01]  /*1e9c0*/  BSSY B7, `(.L_x_480) ;  /* 0x000058d000077945 */ /* 0x000fe20003800000 */
[----:B------:R-:W-:Y:S01]  /*1e9d0*/  ULDC UR37, c[0x0][0xc] ;  /* 0x0000030000257ab9 */ /* 0x000fe20000000800 */
[----:B------:R-:W-:Y:S01]  /*1e9e0*/  ULOP3.LUT UR36, UR40, 0x1, URZ, 0xfc, !UPT ;  /* 0x0000000128247892 */ /* 0x000fe2000f8efc3f */
[----:B------:R-:W2:Y:S01]  /*1e9f0*/  S2R R3, SR_TID.X ;  /* 0x0000000000037919 */ /* 0x000ea20000002100 */
[----:B------:R-:W-:Y:S01]  /*1ea00*/  ULOP3.LUT UR38, UR40, 0x2, URZ, 0xfc, !UPT ;  /* 0x0000000228267892 */ /* 0x000fe2000f8efc3f */
[----:B------:R-:W-:Y:S01]  /*1ea10*/  ULDC.64 UR44, c[0x0][0x198] ;  /* 0x00006600002c7ab9 */ /* 0x000fe20000000a00 */
[C---:B-1----:R-:W-:Y:S01]  /*1ea20*/  IMAD.SHL.U32 R2, R7.reuse, 0x10, RZ ;  /* 0x0000001007027824 */ /* 0x042fe200078e00ff */
[C---:B0-----:R-:W-:Y:S02]  /*1ea30*/  SHF.L.U32 R0, R7.reuse, 0x7, RZ ;  /* 0x0000000707007819 */ /* 0x041fe400000006ff */
[----:B------:R-:W-:-:S02]  /*1ea40*/  R2P PR, R7, 0x6 ;  /* 0x0000000607007804 */ /* 0x000fc40000000000 */
[----:B--2---:R-:W-:Y:S02]  /*1ea50*/  LOP3.LUT R5, R3, 0x7f, RZ, 0xc0, !PT ;  /* 0x0000007f03057812 */ /* 0x004fe400078ec0ff */
[----:B------:R-:W-:Y:S02]  /*1ea60*/  LOP3.LUT R4, R2, 0x70, RZ, 0xc0, !PT ;  /* 0x0000007002047812 */ /* 0x000fe400078ec0ff */
[----:B------:R-:W-:Y:S01]  /*1ea70*/  SHF.R.U32.HI R3, RZ, 0x1, R7 ;  /* 0x00000001ff037819 */ /* 0x000fe20000011607 */
[----:B------:R-:W-:Y:S01]  /*1ea80*/  IMAD.SHL.U32 R6, R5, 0x40, RZ ;  /* 0x0000004005067824 */ /* 0x000fe200078e00ff */
[C---:B------:R-:W-:Y:S02]  /*1ea90*/  LOP3.LUT R2, R0.reuse, 0x380, RZ, 0xc0, !PT ;  /* 0x0000038000027812 */ /* 0x040fe400078ec0ff */
[----:B------:R-:W-:Y:S02]  /*1eaa0*/  LOP3.LUT R5, R0, 0x400, RZ, 0xc0, !PT ;  /* 0x0000040000057812 */ /* 0x000fe400078ec0ff */
[----:B------:R-:W-:-:S02]  /*1eab0*/  LOP3.LUT R3, R2, 0x30, R3, 0xf8, !PT ;  /* 0x0000003002037812 */ /* 0x000fc400078ef803 */
[----:B------:R-:W-:Y:S02]  /*1eac0*/  LOP3.LUT R6, R5, 0x1800, R6, 0xf8, !PT ;  /* 0x0000180005067812 */ /* 0x000fe400078ef806 */
[----:B------:R-:W-:Y:S02]  /*1ead0*/  LOP3.LUT R5, R2, 0x10, R7, 0xf8, !PT ;  /* 0x0000001002057812 */ /* 0x000fe400078ef807 */
[----:B------:R-:W-:Y:S02]  /*1eae0*/  LOP3.LUT R3, R3, R4, RZ, 0x3c, !PT ;  /* 0x0000000403037212 */ /* 0x000fe400078e3cff */
[----:B------:R-:W-:Y:S02]  /*1eaf0*/  LOP3.LUT R2, R6, R5, R4, 0xf6, !PT ;  /* 0x0000000506027212 */ /* 0x000fe400078ef604 */
[----:B------:R-:W-:-:S03]  /*1eb00*/  LOP3.LUT R0, R3, 0xc00, R0, 0xf8, !PT ;  /* 0x00000c0003007812 */ /* 0x000fc600078ef800 */
[----:B------:R0:W-:Y:S04]  /*1eb10*/  STL [R1+0x38], R2 ;  /* 0x0000380201007387 */ /* 0x0001e80000100800 */
[----:B------:R1:W-:Y:S01]  /*1eb20*/  STL [R1+0x3c], R0 ;  /* 0x00003c0001007387 */ /* 0x0003e20000100800 */
[----:B0-----:R-:W-:Y:S01]  /*1eb30*/  MOV R2, 0x20 ;  /* 0x0000002000027802 */ /* 0x001fe20000000f00 */
[----:B-1----:R-:W-:-:S03]  /*1eb40*/  IMAD.MOV.U32 R0, RZ, RZ, 0x40 ;  /* 0x00000040ff007424 */ /* 0x002fc600078e00ff */
[----:B------:R-:W-:Y:S02]  /*1eb50*/  SEL R2, R2, 0xffffffe0, !P1 ;  /* 0xffffffe002027807 */ /* 0x000fe40004800000 */
[----:B------:R-:W-:Y:S01]  /*1eb60*/  SEL R3, R0, 0xffffffc0, !P2 ;  /* 0xffffffc000037807 */ /* 0x000fe20005000000 */
[----:B------:R-:W-:-:S04]  /*1eb70*/  IMAD.MOV.U32 R0, RZ, RZ, 0x1 ;  /* 0x00000001ff007424 */ /* 0x000fc800078e00ff */
[----:B------:R0:W-:Y:S04]  /*1eb80*/  STL [R1+0x2c], R3 ;  /* 0x00002c0301007387 */ /* 0x0001e80000100800 */
[----:B------:R0:W-:Y:S04]  /*1eb90*/  STL [R1+0x28], R2 ;  /* 0x0000280201007387 */ /* 0x0001e80000100800 */
[----:B------:R0:W-:Y:S04]  /*1eba0*/  STL [R1+0x4c], RZ ;  /* 0x00004cff01007387 */ /* 0x0001e80000100800 */
[----:B------:R0:W-:Y:S04]  /*1ebb0*/  STL [R1+0x20], R0 ;  /* 0x0000200001007387 */ /* 0x0001e80000100800 */
[----:B------:R0:W-:Y:S04]  /*1ebc0*/  STL [R1+0x14], RZ ;  /* 0x000014ff01007387 */ /* 0x0001e80000100800 */
[----:B------:R0:W-:Y:S04]  /*1ebd0*/  STL [R1+0x10], RZ ;  /* 0x000010ff01007387 */ /* 0x0001e80000100800 */
[----:B------:R0:W-:Y:S02]  /*1ebe0*/  STL [R1+0x1c], R0 ;  /* 0x00001c0001007387 */ /* 0x0001e40000100800 */
.L_x_582:
[----:B0-----:R-:W2:Y:S01]  /*1ebf0*/  LDL R0, [R1+0xc] ;  /* 0x00000c0001007983 */ /* 0x001ea20000100800 */
[----:B------:R-:W2:Y:S01]  /*1ec00*/  LDC.64 R16, c[0x0][0xc60] ;  /* 0x00031800ff107b82 */ /* 0x000ea20000000a00 */
[----:B------:R-:W-:Y:S05]  /*1ec10*/  YIELD ;  /* 0x0000000000007946 */ /* 0x000fea0003800000 */
[----:B------:R-:W-:Y:S01]  /*1ec20*/  ULDC.64 UR4, c[0x0][0xa28] ;  /* 0x00028a0000047ab9 */ /* 0x000fe20000000a00 */
[----:B------:R-:W-:Y:S01]  /*1ec30*/  ULDC.64 UR6, c[0x0][0xa00] ;  /* 0x0002800000067ab9 */ /* 0x000fe20000000a00 */
[----:B------:R-:W-:Y:S01]  /*1ec40*/  ISETP.NE.U32.AND P0, PT, RZ, UR4, PT ;  /* 0x00000004ff007c0c */ /* 0x000fe2000bf05070 */
[----:B--2---:R-:W-:-:S06]  /*1ec50*/  IMAD.WIDE R16, R0, 0x4, R16 ;  /* 0x0000000400107825 */ /* 0x004fcc00078e0210 */
[----:B------:R-:W2:Y:S01]  /*1ec60*/  LDG.E R16, desc[UR42][R16.64] ;  /* 0x0000002a10107981 */ /* 0x000ea2000c1e1900 */
[----:B------:R-:W-:Y:S01]  /*1ec70*/  ISETP.NE.AND.EX P0, PT, RZ, UR5, PT, P0 ;  /* 0x00000005ff007c0c */ /* 0x000fe2000bf05300 */
[----:B------:R-:W-:Y:S01]  /*1ec80*/  IMAD.MOV.U32 R0, RZ, RZ, RZ ;  /* 0x000000ffff007224 */ /* 0x000fe200078e00ff */
[----:B------:R-:W-:-:S04]  /*1ec90*/  ISETP.NE.U32.AND P1, PT, RZ, UR6, PT ;  /* 0x00000006ff007c0c */ /* 0x000fc8000bf25070 */
[----:B------:R-:W-:Y:S02]  /*1eca0*/  ISETP.NE.AND.EX P1, PT, RZ, UR7, PT, P1 ;  /* 0x00000007ff007c0c */ /* 0x000fe4000bf25310 */
[----:B------:R-:W-:Y:S01]  /*1ecb0*/  MOV R4, RZ ;  /* 0x000000ff00047202 */ /* 0x000fe20000000f00 */
[----:B------:R-:W-:Y:S01]  /*1ecc0*/  IMAD.MOV.U32 R10, RZ, RZ, RZ ;  /* 0x000000ffff0a7224 */ /* 0x000fe200078e00ff */
[----:B------:R-:W-:Y:S02]  /*1ecd0*/  MOV R8, RZ ;  /* 0x000000ff00087202 */ /* 0x000fe40000000f00 */
[----:B--2---:R-:W-:Y:S02]  /*1ece0*/  SHF.R.S32.HI R18, RZ, 0x1f, R16 ;  /* 0x0000001fff127819 */ /* 0x004fe40000011410 */
[----:B------:R-:W-:-:S04]  /*1ecf0*/  @P0 LEA R2, P2, R16, UR4, 0x2 ;  /* 0x0000000410020c11 */ /* 0x000fc8000f8410ff */
[C---:B------:R-:W-:Y:S01]  /*1ed00*/  @P0 LEA.HI.X R3, R16.reuse, UR5, R18, 0x2, P2 ;  /* 0x0000000510030c11 */ /* 0x040fe200090f1412 */
[----:B------:R-:W-:Y:S01]  /*1ed10*/  IMAD.SHL.U32 R17, R16, 0x4, RZ ;  /* 0x0000000410117824 */ /* 0x000fe200078e00ff */
[----:B------:R-:W-:-:S03]  /*1ed20*/  ULDC.64 UR4, c[0x0][0xa08] ;  /* 0x0002820000047ab9 */ /* 0x000fc60000000a00 */
[----:B------:R0:W5:Y:S02]  /*1ed30*/  @P0 LDG.E R0, desc[UR42][R2.64] ;  /* 0x0000002a02000981 */ /* 0x000164000c1e1900 */
[----:B0-----:R-:W-:-:S04]  /*1ed40*/  @P1 LEA R2, P0, R16, UR6, 0x2 ;  /* 0x0000000610021c11 */ /* 0x001fc8000f8010ff */
[----:B------:R-:W-:Y:S01]  /*1ed50*/  @P1 LEA.HI.X R3, R16, UR7, R18, 0x2, P0 ;  /* 0x0000000710031c11 */ /* 0x000fe200080f1412 */
[----:B------:R-:W-:-:S04]  /*1ed60*/  ULDC.64 UR6, c[0x0][0xa10] ;  /* 0x0002840000067ab9 */ /* 0x000fc80000000a00 */
[----:B------:R0:W2:Y:S01]  /*1ed70*/  @P1 LDG.E R4, desc[UR42][R2.64] ;  /* 0x0000002a02041981 */ /* 0x0000a2000c1e1900 */
[----:B------:R-:W-:Y:S02]  /*1ed80*/  ISETP.NE.U32.AND P1, PT, RZ, UR6, PT ;  /* 0x00000006ff007c0c */ /* 0x000fe4000bf25070 */
[----:B------:R-:W-:Y:S02]  /*1ed90*/  SHF.L.U64.HI R18, R16, 0x2, R18 ;  /* 0x0000000210127819 */ /* 0x000fe40000010212 */
[----:B------:R-:W-:Y:S02]  /*1eda0*/  ISETP.NE.AND.EX P1, PT, RZ, UR7, PT, P1 ;  /* 0x00000007ff007c0c */ /* 0x000fe4000bf25310 */
[----:B0-----:R-:W-:-:S04]  /*1edb0*/  IADD3 R2, P0, R17, UR6, RZ ;  /* 0x0000000611027c10 */ /* 0x001fc8000ff1e0ff */
[----:B------:R-:W-:Y:S01]  /*1edc0*/  IADD3.X R3, R18, UR7, RZ, P0, !PT ;  /* 0x0000000712037c10 */ /* 0x000fe200087fe4ff */
[----:B------:R-:W-:Y:S01]  /*1edd0*/  ULDC.64 UR6, c[0x0][0xa20] ;  /* 0x0002880000067ab9 */ /* 0x000fe20000000a00 */
[----:B------:R-:W-:-:S05]  /*1ede0*/  ISETP.NE.U32.AND P0, PT, RZ, UR4, PT ;  /* 0x00000004ff007c0c */ /* 0x000fca000bf05070 */
[----:B------:R-:W5:Y:S04]  /*1edf0*/  @P1 LDG.E R10, desc[UR42][R2.64] ;  /* 0x0000002a020a1981 */ /* 0x000f68000c1e1900 */
[----:B------:R-:W5:Y:S04]  /*1ee00*/  @P1 LDG.E R11, desc[UR42][R2.64] ;  /* 0x0000002a020b1981 */ /* 0x000f68000c1e1900 */
[----:B------:R0:W5:Y:S01]  /*1ee10*/  @P1 LDG.E R9, desc[UR42][R2.64+0x4] ;  /* 0x0000042a02091981 */ /* 0x000162000c1e1900 */
[----:B------:R-:W-:Y:S02]  /*1ee20*/  ISETP.NE.AND.EX P0, PT, RZ, UR5, PT, P0 ;  /* 0x00000005ff007c0c */ /* 0x000fe4000bf05300 */
[----:B0-----:R-:W-:-:S04]  /*1ee30*/  IADD3 R2, P2, R17, UR4, RZ ;  /* 0x0000000411027c10 */ /* 0x001fc8000ff5e0ff */
[----:B------:R-:W-:Y:S01]  /*1ee40*/  IADD3.X R3, R18, UR5, RZ, P2, !PT ;  /* 0x0000000512037c10 */ /* 0x000fe200097fe4ff */
[----:B------:R-:W-:Y:S01]  /*1ee50*/  ULDC.64 UR4, c[0x0][0x3f8] ;  /* 0x0000fe0000047ab9 */ /* 0x000fe20000000a00 */
[----:B------:R-:W-:Y:S01]  /*1ee60*/  ISETP.NE.U32.AND P2, PT, RZ, UR6, PT ;  /* 0x00000006ff007c0c */ /* 0x000fe2000bf45070 */
[----:B------:R-:W-:-:S04]  /*1ee70*/  UISETP.NE.U32.AND UP0, UPT, UR4, URZ, UPT ;  /* 0x0000003f0400728c */ /* 0x000fc8000bf05070 */
[----:B------:R0:W5:Y:S01]  /*1ee80*/  @P0 LDG.E R8, desc[UR42][R2.64] ;  /* 0x0000002a02080981 */ /* 0x000162000c1e1900 */
[----:B------:R-:W-:Y:S01]  /*1ee90*/  ISETP.NE.AND.EX P2, PT, RZ, UR7, PT, P2 ;  /* 0x00000007ff007c0c */ /* 0x000fe2000bf45320 */
[----:B------:R-:W-:Y:S01]  /*1eea0*/  UISETP.NE.AND.EX UP0, UPT, UR5, URZ, UPT, UP0 ;  /* 0x0000003f0500728c */ /* 0x000fe2000bf05300 */
[----:B------:R-:W-:Y:S02]  /*1eeb0*/  ULDC UR4, c[0x0][0x404] ;  /* 0x0001010000047ab9 */ /* 0x000fe40000000800 */
[----:B------:R-:W-:Y:S01]  /*1eec0*/  ULDC UR5, c[0x0][0x2e0] ;  /* 0x0000b80000057ab9 */ /* 0x000fe20000000800 */
[----:B------:R-:W-:-:S04]  /*1eed0*/  USEL UR4, UR4, 0x1, UP0 ;  /* 0x0000000104047887 */ /* 0x000fc80008000000 */
[----:B------:R-:W-:-:S04]  /*1eee0*/  UIMAD UR4, UR4, UR5, URZ ;  /* 0x00000005040472a4 */ /* 0x000fc8000f8e023f */
[----:B------:R-:W-:Y:S02]  /*1eef0*/  @P2 IADD3 R6, P3, R17, UR6, RZ ;  /* 0x0000000611062c10 */ /* 0x000fe4000ff7e0ff */
[----:B------:R-:W-:Y:S02]  /*1ef00*/  IMAD.U32 R5, RZ, RZ, UR4 ;  /* 0x00000004ff057e24 */ /* 0x000fe4000f8e00ff */
[----:B------:R-:W-:-:S05]  /*1ef10*/  @P2 IADD3.X R7, R18, UR7, RZ, P3, !PT ;  /* 0x0000000712072c10 */ /* 0x000fca0009ffe4ff */
[----:B------:R0:W5:Y:S01]  /*1ef20*/  @P2 LDG.E R5, desc[UR42][R6.64] ;  /* 0x0000002a06052981 */ /* 0x000162000c1e1900 */
[----:B------:R-:W-:-:S03]  /*1ef30*/  ULDC UR4, c[0x0][0x338] ;  /* 0x0000ce0000047ab9 */ /* 0x000fc60000000800 */
[----:B--2---:R1:W-:Y:S02]  /*1ef40*/  STL [R1+0x30], R4 ;  /* 0x0000300401007387 */ /* 0x0043e40000100800 */
[----:B-1----:R-:W-:Y:S01]  /*1ef50*/  IMAD.U32 R4, RZ, RZ, UR4 ;  /* 0x00000004ff047e24 */ /* 0x002fe2000f8e00ff */
[----:B0-----:R-:W-:Y:S06]  /*1ef60*/  @P2 BRA `(.L_x_481) ;  /* 0x0000000000102947 */ /* 0x001fec0003800000 */
[----:B------:R-:W-:Y:S05]  /*1ef70*/  @!P0 BRA `(.L_x_481) ;  /* 0x00000000000c8947 */ /* 0x000fea0003800000 */
[----:B-----5:R-:W2:Y:S04]  /*1ef80*/  LDG.E R5, desc[UR42][R2.64] ;  /* 0x0000002a02057981 */ /* 0x020ea8000c1e1900 */
[----:B------:R-:W2:Y:S02]  /*1ef90*/  LDG.E R2, desc[UR42][R2.64+0x4] ;  /* 0x0000042a02027981 */ /* 0x000ea4000c1e1900 */
[----:B--2---:R-:W-:-:S07]  /*1efa0*/  IADD3 R5, -R5, R2, RZ ;  /* 0x0000000205057210 */ /* 0x004fce0007ffe1ff */
.L_x_481:
[----:B-----5:R-:W-:Y:S01]  /*1efb0*/  @P1 IMAD.IADD R4, R9, 0x1, -R11 ;  /* 0x0000000109041824 */ /* 0x020fe200078e0a0b */
[----:B------:R-:W-:Y:S01]  /*1efc0*/  BSSY B0, `(.L_x_482) ;  /* 0x0000135000007945 */ /* 0x000fe20003800000 */
[--C-:B------:R-:W-:Y:S02]  /*1efd0*/  IMAD.IADD R5, R5, 0x1, -R0.reuse ;  /* 0x0000000105057824 */ /* 0x100fe400078e0a00 */
[----:B------:R-:W-:-:S03]  /*1efe0*/  IMAD.IADD R0, R8, 0x1, R0 ;  /* 0x0000000108007824 */ /* 0x000fc600078e0200 */
[----:B------:R-:W-:-:S05]  /*1eff0*/  IADD3 R19, R5, R4, RZ ;  /* 0x0000000405137210 */ /* 0x000fca0007ffe0ff */
[----:B------:R-:W-:-:S05]  /*1f000*/  VIADD R2, R19, 0x7f ;  /* 0x0000007f13027836 */ /* 0x000fca0000000000 */
[----:B------:R-:W-:-:S04]  /*1f010*/  SHF.R.S32.HI R3, RZ, 0x1f, R2 ;  /* 0x0000001fff037819 */ /* 0x000fc80000011402 */
[----:B------:R-:W-:Y:S01]  /*1f020*/  LEA.HI R6, R3, R2, RZ, 0x7 ;  /* 0x0000000203067211 */ /* 0x000fe200078f38ff */
[----:B------:R-:W-:-:S03]  /*1f030*/  IMAD.MOV R3, RZ, RZ, -R5 ;  /* 0x000000ffff037224 */ /* 0x000fc600078e0a05 */
[----:B------:R-:W-:Y:S01]  /*1f040*/  LOP3.LUT R2, R6, 0xffffff80, RZ, 0xc0, !PT ;  /* 0xffffff8006027812 */ /* 0x000fe200078ec0ff */
[----:B------:R0:W-:Y:S01]  /*1f050*/  STL [R1+0x18], R6 ;  /* 0x0000180601007387 */ /* 0x0001e20000100800 */
[----:B------:R-:W-:Y:S02]  /*1f060*/  VIMNMX R3, RZ, R3, !PT ;  /* 0x00000003ff037248 */ /* 0x000fe40007fe0100 */
[----:B------:R-:W-:Y:S01]  /*1f070*/  VIADDMNMX R4, R2, -R5, R4, PT ;  /* 0x8000000502047246 */ /* 0x000fe20003800104 */
[----:B------:R0:W-:Y:S03]  /*1f080*/  STL [R1+0x34], R0 ;  /* 0x0000340001007387 */ /* 0x0001e60000100800 */
[----:B------:R-:W-:Y:S02]  /*1f090*/  ISETP.GT.AND P0, PT, R4, R3, PT ;  /* 0x000000030400720c */ /* 0x000fe40003f04270 */
[----:B------:R-:W-:-:S11]  /*1f0a0*/  SHF.R.U32.HI R3, RZ, 0x7, R3 ;  /* 0x00000007ff037819 */ /* 0x000fd60000011603 */
[----:B------:R-:W-:-:S04]  /*1f0b0*/  @P0 IADD3 R4, R4, 0x7f, RZ ;  /* 0x0000007f04040810 */ /* 0x000fc80007ffe0ff */
[----:B------:R-:W-:-:S04]  /*1f0c0*/  @P0 SHF.R.S32.HI R2, RZ, 0x1f, R4 ;  /* 0x0000001fff020819 */ /* 0x000fc80000011404 */
[----:B------:R-:W-:Y:S01]  /*1f0d0*/  @P0 LEA.HI R2, R2, R4, RZ, 0x7 ;  /* 0x0000000402020211 */ /* 0x000fe200078f38ff */
[----:B------:R-:W-:-:S03]  /*1f0e0*/  IMAD.MOV.U32 R4, RZ, RZ, R3 ;  /* 0x000000ffff047224 */ /* 0x000fc600078e0003 */
[----:B------:R-:W-:Y:S02]  /*1f0f0*/  @P0 SHF.R.S32.HI R4, RZ, 0x7, R2 ;  /* 0x00000007ff040819 */ /* 0x000fe40000011402 */
[----:B------:R-:W-:Y:S02]  /*1f100*/  PLOP3.LUT P0, PT, PT, PT, PT, 0x80, 0x0 ;  /* 0x000000000000781c */ /* 0x000fe40003f0f070 */
[----:B------:R-:W-:-:S13]  /*1f110*/  ISETP.GT.AND P2, PT, R4, R3, PT ;  /* 0x000000030400720c */ /* 0x000fda0003f44270 */
[----:B0-----:R-:W-:Y:S05]  /*1f120*/  @!P2 BRA `(.L_x_483) ;  /* 0x000000100078a947 */ /* 0x001fea0003800000 */
[----:B------:R-:W2:Y:S01]  /*1f130*/  LDL R6, [R1+0x8] ;  /* 0x0000080001067983 */ /* 0x000ea20000100800 */
[----:B------:R-:W0:Y:S01]  /*1f140*/  LDC R0, c[0x0][0x428] ;  /* 0x00010a00ff007b82 */ /* 0x000e220000000800 */
[----:B------:R-:W-:Y:S01]  /*1f150*/  UMOV UR4, 0xffffffff ;  /* 0xffffffff00047882 */ /* 0x000fe20000000000 */
[----:B0-----:R-:W-:-:S13]  /*1f160*/  ISETP.NE.AND P0, PT, R0, 0x1, PT ;  /* 0x000000010000780c */ /* 0x001fda0003f05270 */
[----:B------:R-:W2:Y:S08]  /*1f170*/  @P0 LDC R0, c[0x0][0x42c] ;  /* 0x00010b00ff000b82 */ /* 0x000eb00000000800 */
[----:B------:R-:W0:Y:S01]  /*1f180*/  @P0 LDC R5, c[0x0][0x430] ;  /* 0x00010c00ff050b82 */ /* 0x000e220000000800 */
[----:B--2---:R-:W-:Y:S01]  /*1f190*/  @P0 IMAD.HI.U32 R0, R6, R0, RZ ;  /* 0x0000000006000227 */ /* 0x004fe200078e00ff */
[----:B------:R-:W-:-:S04]  /*1f1a0*/  MOV R2, R6 ;  /* 0x0000000600027202 */ /* 0x000fc80000000f00 */
[----:B0-----:R-:W-:Y:S02]  /*1f1b0*/  @P0 SHF.R.U32.HI R2, RZ, R5, R0 ;  /* 0x00000005ff020219 */ /* 0x001fe40000011600 */
[----:B------:R-:W-:Y:S01]  /*1f1c0*/  SEL R0, R16, RZ, !P1 ;  /* 0x000000ff10007207 */ /* 0x000fe20004800000 */
[----:B------:R-:W-:Y:S06]  /*1f1d0*/  BRA.DIV UR4, `(.L_x_484) ;  /* 0x0000007e046c7947 */ /* 0x000fec000b800000 */
[----:B------:R-:W0:Y:S02]  /*1f1e0*/  S2R R5, SR_TID.X ;  /* 0x0000000000057919 */ /* 0x000e240000002100 */
[----:B0-----:R-:W-:-:S04]  /*1f1f0*/  SHF.R.U32.HI R5, RZ, 0x5, R5 ;  /* 0x00000005ff057819 */ /* 0x001fc80000011605 */
[----:B------:R-:W-:-:S05]  /*1f200*/  LOP3.LUT R5, R5, 0x3, RZ, 0xc0, !PT ;  /* 0x0000000305057812 */ /* 0x000fca00078ec0ff */
[----:B------:R0:W1:Y:S02]  /*1f210*/  SHFL.IDX PT, R14, R5, RZ, 0x1f ;  /* 0x00001fff050e7589 */ /* 0x00006400000e0000 */
.L_x_697:
[----:B-1----:R-:W-:Y:S02]  /*1f220*/  ISETP.NE.AND P0, PT, R14, RZ, PT ;  /* 0x000000ff0e00720c */ /* 0x002fe40003f05270 */
[----:B------:R-:W-:-:S11]  /*1f230*/  PLOP3.LUT P6, PT, PT, PT, PT, 0x8, 0x0 ;  /* 0x000000000000781c */ /* 0x000fd60003fce170 */
[----:B------:R-:W-:Y:S05]  /*1f240*/  @P0 BRA `(.L_x_485) ;  /* 0x00000000000c0947 */ /* 0x000fea0003800000 */
[----:B------:R-:W-:-:S03]  /*1f250*/  UMOV UR4, 0xffffffff ;  /* 0xffffffff00047882 */ /* 0x000fc60000000000 */
[----:B------:R-:W-:Y:S05]  /*1f260*/  BRA.DIV UR4, `(.L_x_486) ;  /* 0x0000007e047c7947 */ /* 0x000fea000b800000 */
[----:B------:R-:W-:-:S13]  /*1f270*/  ELECT P6, URZ, PT ;  /* 0x00000000003f782f */ /* 0x000fda00038c0000 */
.L_x_485:
[----:B0-----:R-:W2:Y:S01]  /*1f280*/  LDL R5, [R1+0x4c] ;  /* 0x00004c0001057983 */ /* 0x001ea20000100800 */
[----:B------:R-:W-:Y:S01]  /*1f290*/  BSSY B1, `(.L_x_487) ;  /* 0x000000b000017945 */ /* 0x000fe20003800000 */
[----:B------:R-:W0:Y:S01]  /*1f2a0*/  S2R R11, SR_CgaCtaId ;  /* 0x00000000000b7919 */ /* 0x000e220000008800 */
[----:B--2---:R-:W-:-:S05]  /*1f2b0*/  VIADD R5, R5, 0x1 ;  /* 0x0000000105057836 */ /* 0x004fca0000000000 */
[----:B------:R-:W-:-:S04]  /*1f2c0*/  LEA.HI R6, R5, R5, RZ, 0x1 ;  /* 0x0000000505067211 */ /* 0x000fc800078f08ff */
[----:B------:R-:W-:-:S05]  /*1f2d0*/  LOP3.LUT R6, R6, 0xfffffffe, RZ, 0xc0, !PT ;  /* 0xfffffffe06067812 */ /* 0x000fca00078ec0ff */
[----:B------:R-:W-:Y:S01]  /*1f2e0*/  IMAD.IADD R5, R5, 0x1, -R6 ;  /* 0x0000000105057824 */ /* 0x000fe200078e0a06 */
[----:B------:R-:W-:-:S04]  /*1f2f0*/  MOV R6, 0x400 ;  /* 0x0000040000067802 */ /* 0x000fc80000000f00 */
[----:B0-----:R-:W-:Y:S02]  /*1f300*/  LEA R11, R11, R6, 0x18 ;  /* 0x000000060b0b7211 */ /* 0x001fe400078ec0ff */
[----:B------:R-:W-:-:S04]  /*1f310*/  SHF.L.U32 R5, R5, 0x1f, RZ ;  /* 0x0000001f05057819 */ /* 0x000fc800000006ff */
[----:B------:R-:W0:Y:S02]  /*1f320*/  SYNCS.PHASECHK.TRANS64.TRYWAIT P0, [R11+URZ+0x38820], R5 ;  /* 0x038820050b0075a7 */ /* 0x000e24000800017f */
[----:B0-----:R-:W-:Y:S05]  /*1f330*/  @!P0 BRA `(.L_x_488) ;  /* 0x0000007c00688947 */ /* 0x001fea0003800000 */
.L_x_700:
[----:B------:R-:W-:Y:S05]  /*1f340*/  BSYNC B1 ;  /* 0x0000000000017941 */ /* 0x000fea0003800000 */
.L_x_487:
[----:B------:R-:W-:Y:S04]  /*1f350*/  BSSY B1, `(.L_x_489) ;  /* 0x000006f000017945 */ /* 0x000fe80003800000 */
[----:B------:R-:W-:Y:S05]  /*1f360*/  @!P6 BRA `(.L_x_490) ;  /* 0x0000000400b4e947 */ /* 0x000fea0003800000 */
[----:B------:R-:W2:Y:S04]  /*1f370*/  LDL R8, [R1+0x14] ;  /* 0x0000140001087983 */ /* 0x000ea80000100800 */
[----:B------:R-:W3:Y:S01]  /*1f380*/  LDL R7, [R1+0x20] ;  /* 0x0000200001077983 */ /* 0x000ee20000100800 */
[----:B------:R-:W1:Y:S01]  /*1f390*/  S2R R6, SR_TID.X ;  /* 0x0000000000067919 */ /* 0x000e620000002100 */
[----:B------:R-:W-:Y:S01]  /*1f3a0*/  BSSY B2, `(.L_x_491) ;  /* 0x0000007000027945 */ /* 0x000fe20003800000 */
[----:B-1----:R-:W-:-:S04]  /*1f3b0*/  LOP3.LUT R6, R6, 0x7f, RZ, 0xc0, !PT ;  /* 0x0000007f06067812 */ /* 0x002fc800078ec0ff */
[----:B------:R-:W-:Y:S02]  /*1f3c0*/  ISETP.NE.AND P1, PT, R6, RZ, PT ;  /* 0x000000ff0600720c */ /* 0x000fe40003f25270 */
[----:B--2---:R-:W-:Y:S02]  /*1f3d0*/  LEA R8, R8, R11, 0x3 ;  /* 0x0000000b08087211 */ /* 0x004fe400078e18ff */
[----:B---3--:R-:W-:-:S04]  /*1f3e0*/  SHF.L.U32 R12, R7, 0x1f, RZ ;  /* 0x0000001f070c7819 */ /* 0x008fc800000006ff */
[----:B------:R-:W1:Y:S02]  /*1f3f0*/  SYNCS.PHASECHK.TRANS64.TRYWAIT P0, [R8+URZ+0x388a0], R12 ;  /* 0x0388a00c080075a7 */ /* 0x000e64000800017f */
[----:B-1----:R-:W-:Y:S05]  /*1f400*/  @!P0 BRA `(.L_x_492) ;  /* 0x0000007c00488947 */ /* 0x002fea0003800000 */
.L_x_701:
[----:B------:R-:W-:Y:S05]  /*1f410*/  BSYNC B2 ;  /* 0x0000000000027941 */ /* 0x000fea0003800000 */
.L_x_491:
[----:B------:R-:W-:Y:S04]  /*1f420*/  BSSY B2, `(.L_x_493) ;  /* 0x0000009000027945 */ /* 0x000fe80003800000 */
[----:B------:R-:W-:Y:S05]  /*1f430*/  @P1 BRA `(.L_x_494) ;  /* 0x00000000001c1947 */ /* 0x000fea0003800000 */
[----:B0-----:R-:W0:Y:S02]  /*1f440*/  S2R R5, SR_TID.X ;  /* 0x0000000000057919 */ /* 0x001e240000002100 */
[----:B0-----:R-:W-:Y:S01]  /*1f450*/  LOP3.LUT R6, R5, 0x1f, RZ, 0xc0, !PT ;  /* 0x0000001f05067812 */ /* 0x001fe200078ec0ff */
[----:B------:R-:W-:-:S03]  /*1f460*/  IMAD.MOV.U32 R5, RZ, RZ, 0x8000 ;  /* 0x00008000ff057424 */ /* 0x000fc600078e00ff */
[----:B------:R-:W-:Y:S01]  /*1f470*/  ISETP.NE.AND P0, PT, R6, RZ, PT ;  /* 0x000000ff0600720c */ /* 0x000fe20003f05270 */
[----:B------:R2:W-:-:S12]  /*1f480*/  SYNCS.ARRIVE.TRANS64 RZ, [R8+URZ+0x38890], R5 ;  /* 0x0388900508ff79a7 */ /* 0x0005d8000800003f */
[----:B--2---:R-:W-:Y:S05]  /*1f490*/  @!P0 BRA `(.L_x_494) ;  /* 0x0000000000048947 */ /* 0x004fea0003800000 */
[----:B------:R-:W-:Y:S01]  /*1f4a0*/  BPT.TRAP 0x1 ;  /* 0x000000040000795c */ /* 0x000fe20000300000 */
.L_x_494:
[----:B------:R-:W-:Y:S05]  /*1f4b0*/  BSYNC B2 ;  /* 0x0000000000027941 */ /* 0x000fea0003800000 */
.L_x_493:
[----:B0-----:R-:W2:Y:S01]  /*1f4c0*/  LDL R5, [R1+0x14] ;  /* 0x0000140001057983 */ /* 0x001ea20000100800 */
[----:B------:R-:W-:Y:S01]  /*1f4d0*/  IMAD.MOV.U32 R15, RZ, RZ, RZ ;  /* 0x000000ffff0f7224 */ /* 0x000fe200078e00ff */
[----:B------:R-:W-:Y:S01]  /*1f4e0*/  LEA R6, R4, R10, 0x7 ;  /* 0x0000000a04067211 */ /* 0x000fe200078e38ff */
[----:B------:R-:W-:Y:S01]  /*1f4f0*/  UIADD3 UR4, UP0, UR44, 0x570, URZ ;  /* 0x000005702c047890 */ /* 0x000fe2000ff1e03f */
[----:B------:R-:W-:Y:S01]  /*1f500*/  PLOP3.LUT P0, PT, PT, PT, PT, 0x80, 0x0 ;  /* 0x000000000000781c */ /* 0x000fe20003f0f070 */
[----:B------:R-:W-:Y:S01]  /*1f510*/  UMOV UR6, 0x0 ;  /* 0x0000000000067882 */ /* 0x000fe20000000000 */
[----:B------:R-:W-:Y:S01]  /*1f520*/  R2UR UR10, R15 ;  /* 0x000000000f0a72ca */ /* 0x000fe200000e0000 */
[----:B------:R-:W-:Y:S01]  /*1f530*/  VIADD R6, R6, 0xffffff80 ;  /* 0xffffff8006067836 */ /* 0x000fe20000000000 */
[----:B------:R-:W-:Y:S01]  /*1f540*/  UIADD3.X UR5, URZ, UR45, URZ, UP0, !UPT ;  /* 0x0000002d3f057290 */ /* 0x000fe200087fe43f */
[----:B------:R-:W-:Y:S01]  /*1f550*/  UMOV UR7, 0x12f00000 ;  /* 0x12f0000000077882 */ /* 0x000fe20000000000 */
[----:B--2---:R-:W-:Y:S01]  /*1f560*/  IMAD R9, R5, 0x8000, R11 ;  /* 0x0000800005097824 */ /* 0x004fe200078e020b */
[----:B------:R-:W-:-:S03]  /*1f570*/  IADD3 R5, R8, 0x38890, RZ ;  /* 0x0003889008057810 */ /* 0x000fc60007ffe0ff */
[----:B------:R-:W-:-:S07]  /*1f580*/  VIADD R7, R9, 0x28400 ;  /* 0x0002840009077836 */ /* 0x000fce0000000000 */
.L_x_495:
[----:B------:R-:W-:-:S13]  /*1f590*/  @P0 ELECT P2, URZ, PT ;  /* 0x00000000003f082f */ /* 0x000fda0003840000 */
[----:B------:R-:W-:Y:S02]  /*1f5a0*/  @P2 R2UR UR13, R0 ;  /* 0x00000000000d22ca */ /* 0x000fe400000e0000 */
[----:B------:R-:W-:Y:S02]  /*1f5b0*/  @P2 R2UR UR12, R2 ;  /* 0x00000000020c22ca */ /* 0x000fe400000e0000 */
[----:B------:R-:W-:Y:S02]  /*1f5c0*/  @P2 R2UR UR11, R6 ;  /* 0x00000000060b22ca */ /* 0x000fe400000e0000 */
[----:B------:R-:W-:Y:S02]  /*1f5d0*/  @P2 R2UR UR9, R5 ;  /* 0x00000000050922ca */ /* 0x000fe400000e0000 */
[----:B------:R-:W-:Y:S02]  /*1f5e0*/  @P2 R2UR UR8, R7 ;  /* 0x00000000070822ca */ /* 0x000fe400000e0000 */
[----:B------:R-:W-:-:S02]  /*1f5f0*/  @P2 PLOP3.LUT P0, PT, P2, PT, PT, 0x8, 0x0 ;  /* 0x000000000000281c */ /* 0x000fc4000170e170 */
[----:B------:R-:W-:-:S09]  /*1f600*/  PLOP3.LUT P2, PT, PT, PT, PT, 0x8, 0x0 ;  /* 0x000000000000781c */ /* 0x000fd20003f4e170 */
[----:B------:R0:W-:Y:S02]  /*1f610*/  UTMALDG.4D [UR8], [UR4], desc[UR6] ;  /* 0x00000608040075b4 */ /* 0x0001e40008019000 */
[----:B0-----:R-:W-:Y:S05]  /*1f620*/  @P0 BRA.U.ANY `(.L_x_495) ;  /* 0xfffffffd00d80947 */ /* 0x001fea000393ffff */
[----:B------:R-:W-:Y:S01]  /*1f630*/  IMAD.MOV.U32 R14, RZ, RZ, 0x80 ;  /* 0x00000080ff0e7424 */ /* 0x000fe200078e00ff */
[----:B------:R-:W-:Y:S01]  /*1f640*/  PLOP3.LUT P0, PT, PT, PT, PT, 0x80, 0x0 ;  /* 0x000000000000781c */ /* 0x000fe20003f0f070 */
[----:B------:R-:W-:Y:S01]  /*1f650*/  UMOV UR6, 0x0 ;  /* 0x0000000000067882 */ /* 0x000fe20000000000 */
[----:B------:R-:W-:Y:S01]  /*1f660*/  IADD3 R7, R9, 0x2c400, RZ ;  /* 0x0002c40009077810 */ /* 0x000fe20007ffe0ff */
[----:B------:R-:W-:Y:S01]  /*1f670*/  UMOV UR7, 0x12f00000 ;  /* 0x12f0000000077882 */ /* 0x000fe20000000000 */
[----:B------:R-:W-:-:S15]  /*1f680*/  R2UR UR10, R14 ;  /* 0x000000000e0a72ca */ /* 0x000fde00000e0000 */
.L_x_496:
        /* <DEDUP_REMOVED lines=10> */
[----:B------:R-:W0:Y:S01]  /*1f730*/  SYNCS.PHASECHK.TRANS64.TRYWAIT P0, [R8+URZ+0x388c0], R12 ;  /* 0x0388c00c080075a7 */ /* 0x000e22000800017f */
[----:B------:R-:W-:Y:S04]  /*1f740*/  BSSY B2, `(.L_x_497) ;  /* 0x0000002000027945 */ /* 0x000fe80003800000 */
[----:B0-----:R-:W-:Y:S05]  /*1f750*/  @!P0 BRA `(.L_x_498) ;  /* 0x0000007800888947 */ /* 0x001fea0003800000 */
.L_x_702:
[----:B------:R-:W-:Y:S05]  /*1f760*/  BSYNC B2 ;  /* 0x0000000000027941 */ /* 0x000fea0003800000 */
.L_x_497:
[----:B------:R-:W-:Y:S01]  /*1f770*/  BSSY B2, `(.L_x_499) ;  /* 0x000000b000027945 */ /* 0x000fe20003800000 */
[----:B01----:R-:W-:Y:S02]  /*1f780*/  IMAD.MOV.U32 R12, RZ, RZ, 0x0 ;  /* 0x00000000ff0c7424 */ /* 0x003fe400078e00ff */
[----:B------:R-:W-:Y:S01]  /*1f790*/  IMAD.MOV.U32 R13, RZ, RZ, 0x12f00000 ;  /* 0x12f00000ff0d7424 */ /* 0x000fe200078e00ff */
[----:B------:R-:W-:Y:S06]  /*1f7a0*/  @P1 BRA `(.L_x_500) ;  /* 0x00000000001c1947 */ /* 0x000fec0003800000 */
[----:B------:R-:W0:Y:S02]  /*1f7b0*/  S2R R5, SR_TID.X ;  /* 0x0000000000057919 */ /* 0x000e240000002100 */
[----:B0-----:R-:W-:Y:S02]  /*1f7c0*/  LOP3.LUT R7, R5, 0x1f, RZ, 0xc0, !PT ;  /* 0x0000001f05077812 */ /* 0x001fe400078ec0ff */
[----:B------:R-:W-:Y:S02]  /*1f7d0*/  MOV R5, 0x8000 ;  /* 0x0000800000057802 */ /* 0x000fe40000000f00 */
[----:B------:R-:W-:Y:S02]  /*1f7e0*/  ISETP.NE.AND P0, PT, R7, RZ, PT ;  /* 0x000000ff0700720c */ /* 0x000fe40003f05270 */
[----:B------:R0:W-:Y:S11]  /*1f7f0*/  SYNCS.ARRIVE.TRANS64 RZ, [R8+URZ+0x388b0], R5 ;  /* 0x0388b00508ff79a7 */ /* 0x0001f6000800003f */
[----:B0-----:R-:W-:Y:S05]  /*1f800*/  @!P0 BRA `(.L_x_500) ;  /* 0x0000000000048947 */ /* 0x001fea0003800000 */
[----:B------:R-:W-:Y:S01]  /*1f810*/  BPT.TRAP 0x1 ;  /* 0x000000040000795c */ /* 0x000fe20000300000 */
.L_x_500:
[----:B------:R-:W-:Y:S05]  /*1f820*/  BSYNC B2 ;  /* 0x0000000000027941 */ /* 0x000fea0003800000 */
.L_x_499:
[----:B------:R-:W-:Y:S01]  /*1f830*/  R2UR UR10, R15 ;  /* 0x000000000f0a72ca */ /* 0x000fe200000e0000 */
[----:B------:R-:W-:Y:S01]  /*1f840*/  UIADD3 UR4, UP0, UR44, 0x670, URZ ;  /* 0x000006702c047890 */ /* 0x000fe2000ff1e03f */
[----:B------:R-:W-:Y:S01]  /*1f850*/  R2UR UR6, R12 ;  /* 0x000000000c0672ca */ /* 0x000fe200000e0000 */
[----:B------:R-:W-:Y:S01]  /*1f860*/  VIADD R8, R8, 0x388b0 ;  /* 0x000388b008087836 */ /* 0x000fe20000000000 */
[----:B------:R-:W-:Y:S01]  /*1f870*/  R2UR UR7, R13 ;  /* 0x000000000d0772ca */ /* 0x000fe200000e0000 */
[----:B------:R-:W-:Y:S01]  /*1f880*/  VIADD R5, R9, 0x10400 ;  /* 0x0001040009057836 */ /* 0x000fe20000000000 */
[----:B------:R-:W-:Y:S01]  /*1f890*/  PLOP3.LUT P0, PT, PT, PT, PT, 0x80, 0x0 ;  /* 0x000000000000781c */ /* 0x000fe20003f0f070 */
[----:B------:R-:W-:-:S12]  /*1f8a0*/  UIADD3.X UR5, URZ, UR45, URZ, UP0, !UPT ;  /* 0x0000002d3f057290 */ /* 0x000fd800087fe43f */
.L_x_501:
        /* <DEDUP_REMOVED lines=10> */
[----:B------:R-:W-:Y:S02]  /*1f950*/  R2UR UR10, R14 ;  /* 0x000000000e0a72ca */ /* 0x000fe400000e0000 */
[----:B------:R-:W-:Y:S02]  /*1f960*/  R2UR UR6, R12 ;  /* 0x000000000c0672ca */ /* 0x000fe400000e0000 */
[----:B------:R-:W-:Y:S02]  /*1f970*/  R2UR UR7, R13 ;  /* 0x000000000d0772ca */ /* 0x000fe400000e0000 */
[----:B------:R-:W-:Y:S02]  /*1f980*/  PLOP3.LUT P0, PT, PT, PT, PT, 0x80, 0x0 ;  /* 0x000000000000781c */ /* 0x000fe40003f0f070 */
[----:B------:R-:W-:-:S11]  /*1f990*/  IADD3 R9, R9, 0x14400, RZ ;  /* 0x0001440009097810 */ /* 0x000fd60007ffe0ff */
.L_x_502:
        /* <DEDUP_REMOVED lines=9> */
[----:B-1----:R-:W-:Y:S05]  /*1fa30*/  @P0 BRA.U.ANY `(.L_x_502) ;  /* 0xfffffffd00d80947 */ /* 0x002fea000393ffff */
.L_x_490:
[----:B------:R-:W-:Y:S05]  /*1fa40*/  BSYNC B1 ;  /* 0x0000000000017941 */ /* 0x000fea0003800000 */
.L_x_489:
[----:B0-----:R-:W2:Y:S04]  /*1fa50*/  LDL.LU R5, [R1+0x14] ;  /* 0x0000140001057983 */ /* 0x001ea80000300800 */
[----:B------:R-:W3:Y:S01]  /*1fa60*/  LDL.LU R7, [R1+0x20] ;  /* 0x0000200001077983 */ /* 0x000ee20000300800 */
[----:B------:R-:W-:Y:S01]  /*1fa70*/  PLOP3.LUT P0, PT, PT, PT, PT, 0x8, 0x0 ;  /* 0x000000000000781c */ /* 0x000fe20003f0e170 */
[----:B--2---:R-:W-:-:S05]  /*1fa80*/  VIADD R5, R5, 0x1 ;  /* 0x0000000105057836 */ /* 0x004fca0000000000 */
[----:B------:R-:W-:-:S04]  /*1fa90*/  ISETP.NE.AND P1, PT, R5, 0x2, PT ;  /* 0x000000020500780c */ /* 0x000fc80003f25270 */
[----:B------:R-:W-:Y:S02]  /*1faa0*/  SEL R6, RZ, 0x1, P1 ;  /* 0x00000001ff067807 */ /* 0x000fe40000800000 */
[----:B------:R-:W-:Y:S02]  /*1fab0*/  SEL R5, R5, RZ, P1 ;  /* 0x000000ff05057207 */ /* 0x000fe40000800000 */
[----:B---3--:R-:W-:Y:S01]  /*1fac0*/  LOP3.LUT R7, R7, R6, RZ, 0x3c, !PT ;  /* 0x0000000607077212 */ /* 0x008fe200078e3cff */
[----:B------:R-:W-:-:S04]  /*1fad0*/  VIADD R6, R4, 0xfffffffe ;  /* 0xfffffffe04067836 */ /* 0x000fc80000000000 */
[----:B------:R0:W-:Y:S01]  /*1fae0*/  STL [R1+0x20], R7 ;  /* 0x0000200701007387 */ /* 0x0001e20000100800 */
[----:B------:R-:W-:-:S03]  /*1faf0*/  ISETP.GE.AND P2, PT, R6, R3, PT ;  /* 0x000000030600720c */ /* 0x000fc60003f46270 */
[----:B------:R0:W-:Y:S10]  /*1fb00*/  STL [R1+0x14], R5 ;  /* 0x0000140501007387 */ /* 0x0001f40000100800 */
[----:B0-----:R-:W-:Y:S05]  /*1fb10*/  @!P2 BRA `(.L_x_483) ;  /* 0x0000000400fca947 */ /* 0x001fea0003800000 */
[C---:B------:R-:W-:Y:S01]  /*1fb20*/  LEA R8, R4.reuse, R10, 0x7 ;  /* 0x0000000a04087211 */ /* 0x040fe200078e38ff */
[----:B------:R-:W-:-:S04]  /*1fb30*/  VIADD R9, R4, 0xffffffff ;  /* 0xffffffff04097836 */ /* 0x000fc80000000000 */
[----:B------:R-:W-:-:S07]  /*1fb40*/  VIADD R8, R8, 0xffffff00 ;  /* 0xffffff0008087836 */ /* 0x000fce0000000000 */
.L_x_517:
[----:B------:R-:W-:Y:S05]  /*1fb50*/  YIELD ;  /* 0x0000000000007946 */ /* 0x000fea0003800000 */
[----:B------:R-:W-:Y:S04]  /*1fb60*/  BSSY B1, `(.L_x_503) ;  /* 0x000006d000017945 */ /* 0x000fe80003800000 */
[----:B0-----:R-:W-:Y:S05]  /*1fb70*/  @!P6 BRA `(.L_x_504) ;  /* 0x0000000400ace947 */ /* 0x001fea0003800000 */
[----:B------:R-:W2:Y:S04]  /*1fb80*/  LDL R6, [R1+0x14] ;  /* 0x0000140001067983 */ /* 0x000ea80000100800 */
[----:B------:R-:W3:Y:S01]  /*1fb90*/  LDL R5, [R1+0x20] ;  /* 0x0000200001057983 */ /* 0x000ee20000100800 */
[----:B------:R-:W0:Y:S01]  /*1fba0*/  S2R R4, SR_TID.X ;  /* 0x0000000000047919 */ /* 0x000e220000002100 */
[----:B------:R-:W-:Y:S01]  /*1fbb0*/  BSSY B2, `(.L_x_505) ;  /* 0x0000007000027945 */ /* 0x000fe20003800000 */
[----:B0-----:R-:W-:-:S04]  /*1fbc0*/  LOP3.LUT R4, R4, 0x7f, RZ, 0xc0, !PT ;  /* 0x0000007f04047812 */ /* 0x001fc800078ec0ff */
[----:B------:R-:W-:Y:S02]  /*1fbd0*/  ISETP.NE.AND P2, PT, R4, RZ, PT ;  /* 0x000000ff0400720c */ /* 0x000fe40003f45270 */
[----:B--2---:R-:W-:Y:S02]  /*1fbe0*/  LEA R7, R6, R11, 0x3 ;  /* 0x0000000b06077211 */ /* 0x004fe400078e18ff */
[----:B---3--:R-:W-:-:S04]  /*1fbf0*/  SHF.L.U32 R6, R5, 0x1f, RZ ;  /* 0x0000001f05067819 */ /* 0x008fc800000006ff */
[----:B------:R-:W0:Y:S02]  /*1fc00*/  SYNCS.PHASECHK.TRANS64.TRYWAIT P1, [R7+URZ+0x388a0], R6 ;  /* 0x0388a006070075a7 */ /* 0x000e24000802017f */
[----:B0-----:R-:W-:Y:S05]  /*1fc10*/  @!P1 BRA `(.L_x_506) ;  /* 0x00000074006c9947 */ /* 0x001fea0003800000 */
.L_x_703:
[----:B------:R-:W-:Y:S05]  /*1fc20*/  BSYNC B2 ;  /* 0x0000000000027941 */ /* 0x000fea0003800000 */
.L_x_505:
[----:B------:R-:W-:Y:S04]  /*1fc30*/  BSSY B2, `(.L_x_507) ;  /* 0x0000009000027945 */ /* 0x000fe80003800000 */
[----:B------:R-:W-:Y:S05]  /*1fc40*/  @P2 BRA `(.L_x_508) ;  /* 0x00000000001c2947 */ /* 0x000fea0003800000 */
[----:B------:R-:W1:Y:S02]  /*1fc50*/  S2R R4, SR_TID.X ;  /* 0x0000000000047919 */ /* 0x000e640000002100 */
[----:B-1----:R-:W-:Y:S01]  /*1fc60*/  LOP3.LUT R5, R4, 0x1f, RZ, 0xc0, !PT ;  /* 0x0000001f04057812 */ /* 0x002fe200078ec0ff */
[----:B------:R-:W-:-:S03]  /*1fc70*/  IMAD.MOV.U32 R4, RZ, RZ, 0x8000 ;  /* 0x00008000ff047424 */ /* 0x000fc600078e00ff */
[----:B------:R-:W-:Y:S01]  /*1fc80*/  ISETP.NE.AND P1, PT, R5, RZ, PT ;  /* 0x000000ff0500720c */ /* 0x000fe20003f25270 */
[----:B------:R1:W-:-:S12]  /*1fc90*/  SYNCS.ARRIVE.TRANS64 RZ, [R7+URZ+0x38890], R4 ;  /* 0x0388900407ff79a7 */ /* 0x0003d8000800003f */
[----:B-1----:R-:W-:Y:S05]  /*1fca0*/  @!P1 BRA `(.L_x_508) ;  /* 0x0000000000049947 */ /* 0x002fea0003800000 */
[----:B------:R-:W-:Y:S01]  /*1fcb0*/  BPT.TRAP 0x1 ;  /* 0x000000040000795c */ /* 0x000fe20000300000 */
.L_x_508:
[----:B------:R-:W-:Y:S05]  /*1fcc0*/  BSYNC B2 ;  /* 0x0000000000027941 */ /* 0x000fea0003800000 */
.L_x_507:
[----:B------:R-:W2:Y:S01]  /*1fcd0*/  LDL R4, [R1+0x14] ;  /* 0x0000140001047983 */ /* 0x000ea20000100800 */
[----:B------:R-:W-:Y:S01]  /*1fce0*/  IMAD.MOV.U32 R14, RZ, RZ, RZ ;  /* 0x000000ffff0e7224 */ /* 0x000fe200078e00ff */
[----:B------:R-:W-:Y:S01]  /*1fcf0*/  UIADD3 UR4, UP0, UR44, 0x570, URZ ;  /* 0x000005702c047890 */ /* 0x000fe2000ff1e03f */
[----:B------:R-:W-:Y:S01]  /*1fd00*/  PLOP3.LUT P1, PT, PT, PT, PT, 0x80, 0x0 ;  /* 0x000000000000781c */ /* 0x000fe20003f2f070 */
[----:B------:R-:W-:Y:S01]  /*1fd10*/  UMOV UR6, 0x0 ;  /* 0x0000000000067882 */ /* 0x000fe20000000000 */
[----:B------:R-:W-:Y:S01]  /*1fd20*/  UMOV UR7, 0x12f00000 ;  /* 0x12f0000000077882 */ /* 0x000fe20000000000 */
[----:B------:R-:W-:Y:S01]  /*1fd30*/  R2UR UR10, R14 ;  /* 0x000000000e0a72ca */ /* 0x000fe200000e0000 */
[----:B------:R-:W-:Y:S01]  /*1fd40*/  UIADD3.X UR5, URZ, UR45, URZ, UP0, !UPT ;  /* 0x0000002d3f057290 */ /* 0x000fe200087fe43f */
[----:B--2---:R-:W-:Y:S01]  /*1fd50*/  LEA R5, R4, R11, 0xf ;  /* 0x0000000b04057211 */ /* 0x004fe200078e78ff */
[----:B------:R-:W-:-:S04]  /*1fd60*/  VIADD R4, R7, 0x38890 ;  /* 0x0003889007047836 */ /* 0x000fc80000000000 */
[----:B------:R-:W-:-:S08]  /*1fd70*/  VIADD R10, R5, 0x28400 ;  /* 0x00028400050a7836 */ /* 0x000fd00000000000 */
.L_x_509:
        /* <DEDUP_REMOVED lines=10> */
[----:B------:R-:W-:Y:S01]  /*1fe20*/  MOV R15, 0x80 ;  /* 0x00000080000f7802 */ /* 0x000fe20000000f00 */
[----:B------:R-:W-:Y:S01]  /*1fe30*/  VIADD R10, R5, 0x2c400 ;  /* 0x0002c400050a7836 */ /* 0x000fe20000000000 */
[----:B------:R-:W-:Y:S01]  /*1fe40*/  PLOP3.LUT P1, PT, PT, PT, PT, 0x80, 0x0 ;  /* 0x000000000000781c */ /* 0x000fe20003f2f070 */
[----:B------:R-:W-:Y:S01]  /*1fe50*/  UMOV UR6, 0x0 ;  /* 0x0000000000067882 */ /* 0x000fe20000000000 */
[----:B------:R-:W-:Y:S01]  /*1fe60*/  R2UR UR10, R15 ;  /* 0x000000000f0a72ca */ /* 0x000fe200000e0000 */
[----:B------:R-:W-:-:S14]  /*1fe70*/  UMOV UR7, 0x12f00000 ;  /* 0x12f0000000077882 */ /* 0x000fdc0000000000 */
.L_x_510:
        /* <DEDUP_REMOVED lines=10> */
[----:B------:R-:W1:Y:S01]  /*1ff20*/  SYNCS.PHASECHK.TRANS64.TRYWAIT P1, [R7+URZ+0x388c0], R6 ;  /* 0x0388c006070075a7 */ /* 0x000e62000802017f */
[----:B------:R-:W-:Y:S04]  /*1ff30*/  BSSY B2, `(.L_x_511) ;  /* 0x0000002000027945 */ /* 0x000fe80003800000 */
[----:B-1----:R-:W-:Y:S05]  /*1ff40*/  @!P1 BRA `(.L_x_512) ;  /* 0x0000007000b49947 */ /* 0x002fea0003800000 */
.L_x_704:
[----:B------:R-:W-:Y:S05]  /*1ff50*/  BSYNC B2 ;  /* 0x0000000000027941 */ /* 0x000fea0003800000 */
.L_x_511:
[----:B------:R-:W-:Y:S01]  /*1ff60*/  BSSY B2, `(.L_x_513) ;  /* 0x000000b000027945 */ /* 0x000fe20003800000 */
[----:B------:R-:W-:Y:S01]  /*1ff70*/  IMAD.MOV.U32 R12, RZ, RZ, 0x0 ;  /* 0x00000000ff0c7424 */ /* 0x000fe200078e00ff */
[----:B------:R-:W-:Y:S02]  /*1ff80*/  MOV R13, 0x12f00000 ;  /* 0x12f00000000d7802 */ /* 0x000fe40000000f00 */
        /* <DEDUP_REMOVED lines=8> */
.L_x_514:
[----:B------:R-:W-:Y:S05]  /*20010*/  BSYNC B2 ;  /* 0x0000000000027941 */ /* 0x000fea0003800000 */
.L_x_513:
[----:B------:R-:W-:Y:S01]  /*20020*/  R2UR UR10, R14 ;  /* 0x000000000e0a72ca */ /* 0x000fe200000e0000 */
[----:B------:R-:W-:Y:S01]  /*20030*/  UIADD3 UR4, UP0, UR44, 0x670, URZ ;  /* 0x000006702c047890 */ /* 0x000fe2000ff1e03f */
[----:B------:R-:W-:Y:S01]  /*20040*/  R2UR UR6, R12 ;  /* 0x000000000c0672ca */ /* 0x000fe200000e0000 */
[----:B01----:R-:W-:Y:S01]  /*20050*/  VIADD R7, R7, 0x388b0 ;  /* 0x000388b007077836 */ /* 0x003fe20000000000 */
[----:B------:R-:W-:Y:S01]  /*20060*/  R2UR UR7, R13 ;  /* 0x000000000d0772ca */ /* 0x000fe200000e0000 */
[----:B------:R-:W-:Y:S01]  /*20070*/  UIADD3.X UR5, URZ, UR45, URZ, UP0, !UPT ;  /* 0x0000002d3f057290 */ /* 0x000fe200087fe43f */
[----:B------:R-:W-:Y:S02]  /*20080*/  PLOP3.LUT P1, PT, PT, PT, PT, 0x80, 0x0 ;  /* 0x000000000000781c */ /* 0x000fe40003f2f070 */
[----:B------:R-:W-:-:S11]  /*20090*/  IADD3 R4, R5, 0x10400, RZ ;  /* 0x0001040005047810 */ /* 0x000fd60007ffe0ff */
.L_x_515:
        /* <DEDUP_REMOVED lines=10> */
[----:B------:R-:W-:Y:S01]  /*20140*/  R2UR UR10, R15 ;  /* 0x000000000f0a72ca */ /* 0x000fe200000e0000 */
[----:B------:R-:W-:Y:S01]  /*20150*/  VIADD R5, R5, 0x14400 ;  /* 0x0001440005057836 */ /* 0x000fe20000000000 */
[----:B------:R-:W-:Y:S02]  /*20160*/  R2UR UR6, R12 ;  /* 0x000000000c0672ca */ /* 0x000fe400000e0000 */
[----:B------:R-:W-:Y:S02]  /*20170*/  R2UR UR7, R13 ;  /* 0x000000000d0772ca */ /* 0x000fe400000e0000 */
[----:B------:R-:W-:-:S13]  /*20180*/  PLOP3.LUT P1, PT, PT, PT, PT, 0x80, 0x0 ;  /* 0x000000000000781c */ /* 0x000fda0003f2f070 */
.L_x_516:
        /* <DEDUP_REMOVED lines=10> */
.L_x_504:
[----:B------:R-:W-:Y:S05]  /*20230*/  BSYNC B1 ;  /* 0x0000000000017941 */ /* 0x000fea0003800000 */
.L_x_503:
[----:B------:R-:W2:Y:S04]  /*20240*/  LDL.LU R4, [R1+0x14] ;  /* 0x0000140001047983 */ /* 0x000ea80000300800 */
[----:B------:R-:W3:Y:S01]  /*20250*/  LDL.LU R6, [R1+0x20] ;  /* 0x0000200001067983 */ /* 0x000ee20000300800 */
[----:B------:R-:W-:Y:S01]  /*20260*/  IADD3 R9, R9, -0x1, RZ ;  /* 0xffffffff09097810 */ /* 0x000fe20007ffe0ff */
[----:B------:R-:W-:-:S03]  /*20270*/  VIADD R8, R8, 0xffffff80 ;  /* 0xffffff8008087836 */ /* 0x000fc60000000000 */
[----:B------:R-:W-:Y:S01]  /*20280*/  ISETP.GT.AND P2, PT, R9, R3, PT ;  /* 0x000000030900720c */ /* 0x000fe20003f44270 */
[----:B--2---:R-:W-:-:S05]  /*20290*/  VIADD R4, R4, 0x1 ;  /* 0x0000000104047836 */ /* 0x004fca0000000000 */
[----:B------:R-:W-:-:S04]  /*202a0*/  ISETP.NE.AND P1, PT, R4, 0x2, PT ;  /* 0x000000020400780c */ /* 0x000fc80003f25270 */
[----:B------:R-:W-:Y:S02]  /*202b0*/  SEL R5, RZ, 0x1, P1 ;  /* 0x00000001ff057807 */ /* 0x000fe40000800000 */
[----:B------:R-:W-:Y:S02]  /*202c0*/  SEL R4, R4, RZ, P1 ;  /* 0x000000ff04047207 */ /* 0x000fe40000800000 */
[----:B---3--:R-:W-:-:S03]  /*202d0*/  LOP3.LUT R6, R6, R5, RZ, 0x3c, !PT ;  /* 0x0000000506067212 */ /* 0x008fc600078e3cff */
[----:B------:R0:W-:Y:S04]  /*202e0*/  STL [R1+0x14], R4 ;  /* 0x0000140401007387 */ /* 0x0001e80000100800 */
[----:B------:R0:W-:Y:S01]  /*202f0*/  STL [R1+0x20], R6 ;  /* 0x0000200601007387 */ /* 0x0001e20000100800 */
[----:B------:R-:W-:Y:S05]  /*20300*/  @P2 BRA `(.L_x_517) ;  /* 0xfffffff800102947 */ /* 0x000fea000383ffff */
.L_x_483:
[----:B------:R-:W-:Y:S05]  /*20310*/  BSYNC B0 ;  /* 0x0000000000007941 */ /* 0x000fea0003800000 */
.L_x_482:
[----:B------:R-:W-:Y:S05]  /*20320*/  @!P0 WARPSYNC.ALL ;  /* 0x0000000000008948 */ /* 0x000fea0003800000 */
[----:B------:R-:W-:Y:S01]  /*20330*/  @!P0 BAR.SYNC.DEFER_BLOCKING 0xc, 0x180 ;  /* 0x0306000000008b1d */ /* 0x000fe20000010000 */
[----:B------:R-:W-:-:S05]  /*20340*/  ISETP.GT.AND P0, PT, R19, RZ, PT ;  /* 0x000000ff1300720c */ /* 0x000fca0003f04270 */
[----:B------:R-:W-:Y:S08]  /*20350*/  BSSY B6, `(.L_x_518) ;  /* 0x0000341000067945 */ /* 0x000ff00003800000 */
[----:B------:R-:W-:Y:S05]  /*20360*/  @P0 BRA `(.L_x_519) ;  /* 0x0000000000480947 */ /* 0x000fea0003800000 */
[----:B0-----:R-:W0:Y:S02]  /*20370*/  S2R R4, SR_TID.X ;  /* 0x0000000000047919 */ /* 0x001e240000002100 */
        /* <DEDUP_REMOVED lines=15> */
[----:B------:R0:W-:Y:S01]  /*20470*/  STL [R1], R0 ;  /* 0x0000000001007387 */ /* 0x0001e20000100800 */
[----:B------:R-:W-:Y:S05]  /*20480*/  BRA `(.L_x_520) ;  /* 0x0000003000b47947 */ /* 0x000fea0003800000 */
.L_x_519:
[----:B------:R-:W1:Y:S01]  /*20490*/  S2R R0, SR_CgaCtaId ;  /* 0x0000000000007919 */ /* 0x000e620000008800 */
[----:B------:R-:W-:-:S04]  /*204a0*/  MOV R2, 0x400 ;  /* 0x0000040000027802 */ /* 0x000fc80000000f00 */
[----:B-1----:R-:W-:-:S05]  /*204b0*/  LEA R3, R0, R2, 0x18 ;  /* 0x0000000200037211 */ /* 0x002fca00078ec0ff */
[----:B------:R1:W-:Y:S01]  /*204c0*/  STL [R1+0x40], R3 ;  /* 0x0000400301007387 */ /* 0x0003e20000100800 */
[----:B------:R-:W-:-:S05]  /*204d0*/  VIADD R0, R3, 0x28400 ;  /* 0x0002840003007836 */ /* 0x000fca0000000000 */
[----:B------:R-:W-:-:S13]  /*204e0*/  LOP3.LUT P0, RZ, R0, 0x3ff, RZ, 0xc0, !PT ;  /* 0x000003ff00ff7812 */ /* 0x000fda000780c0ff */
[----:B-1----:R-:W-:Y:S05]  /*204f0*/  @!P0 BRA `(.L_x_521) ;  /* 0x0000000000408947 */ /* 0x002fea0003800000 */
[----:B------:R-:W-:Y:S01]  /*20500*/  MOV R2, 0x0 ;  /* 0x0000000000027802 */ /* 0x000fe20000000f00 */
[----:B------:R-:W-:Y:S01]  /*20510*/  ULDC.64 UR6, c[0x4][0xc0] ;  /* 0x0100300000067ab9 */ /* 0x000fe20000000a00 */
[----:B------:R-:W-:Y:S01]  /*20520*/  ULDC.64 UR8, c[0x4][0xc8] ;  /* 0x0100320000087ab9 */ /* 0x000fe20000000a00 */
[----:B------:R-:W-:Y:S01]  /*20530*/  ULDC.64 UR4, c[0x4][0x8] ;  /* 0x0100020000047ab9 */ /* 0x000fe20000000a00 */
[----:B0-----:R-:W-:Y:S01]  /*20540*/  MOV R4, UR6 ;  /* 0x0000000600047c02 */ /* 0x001fe20008000f00 */
[----:B------:R-:W-:Y:S01]  /*20550*/  IMAD.U32 R5, RZ, RZ, UR7 ;  /* 0x00000007ff057e24 */ /* 0x000fe2000f8e00ff */
[----:B------:R-:W0:Y:S01]  /*20560*/  LDC.64 R2, c[0x4][R2] ;  /* 0x0100000002027b82 */ /* 0x000e220000000a00 */
[----:B------:R-:W-:Y:S01]  /*20570*/  IMAD.U32 R6, RZ, RZ, UR8 ;  /* 0x00000008ff067e24 */ /* 0x000fe2000f8e00ff */
[----:B------:R-:W-:Y:S01]  /*20580*/  MOV R7, UR9 ;  /* 0x0000000900077c02 */ /* 0x000fe20008000f00 */
[----:B------:R-:W-:Y:S01]  /*20590*/  IMAD.U32 R10, RZ, RZ, UR4 ;  /* 0x00000004ff0a7e24 */ /* 0x000fe2000f8e00ff */
[----:B------:R-:W-:Y:S01]  /*205a0*/  MOV R8, 0x70 ;  /* 0x0000007000087802 */ /* 0x000fe20000000f00 */
[----:B------:R-:W-:-:S02]  /*205b0*/  IMAD.U32 R11, RZ, RZ, UR5 ;  /* 0x00000005ff0b7e24 */ /* 0x000fc4000f8e00ff */
[----:B------:R-:W-:Y:S02]  /*205c0*/  IMAD.MOV.U32 R12, RZ, RZ, 0x1 ;  /* 0x00000001ff0c7424 */ /* 0x000fe400078e00ff */
[----:B------:R-:W-:-:S07]  /*205d0*/  IMAD.MOV.U32 R13, RZ, RZ, RZ ;  /* 0x000000ffff0d7224 */ /* 0x000fce00078e00ff */
[----:B------:R-:W-:-:S07]  /*205e0*/  LEPC R20, `(.L_x_521) ;  /* 0x000000001014794e */ /* 0x000fce0000000000 */
[----:B0-----:R-:W-:Y:S05]  /*205f0*/  CALL.ABS.NOINC R2 ;  /* 0x0000000002007343 */ /* 0x001fea0003c00000 */
.L_x_521:
[----:B------:R-:W2:Y:S01]  /*20600*/  LDL.LU R2, [R1+0x48] ;  /* 0x0000480001027983 */ /* 0x000ea20000300800 */
[----:B------:R-:W-:Y:S01]  /*20610*/  MOV R0, 0x400 ;  /* 0x0000040000007802 */ /* 0x000fe20000000f00 */
[----:B------:R-:W1:Y:S03]  /*20620*/  S2R R15, SR_CgaCtaId ;  /* 0x00000000000f7919 */ /* 0x000e660000008800 */
[----:B-1----:R-:W-:-:S04]  /*20630*/  LEA R0, R15, R0, 0x18 ;  /* 0x000000000f007211 */ /* 0x002fc800078ec0ff */
[----:B------:R-:W-:-:S04]  /*20640*/  IADD3 R0, R0, 0x10400, RZ ;  /* 0x0001040000007810 */ /* 0x000fc80007ffe0ff */
[----:B------:R-:W-:Y:S01]  /*20650*/  LOP3.LUT P0, RZ, R0, 0x3ff, RZ, 0xc0, !PT ;  /* 0x000003ff00ff7812 */ /* 0x000fe2000780c0ff */
[----:B------:R1:W-:Y:S01]  /*20660*/  STL [R1+0x24], R0 ;  /* 0x0000240001007387 */ /* 0x0003e20000100800 */
[----:B--2---:R-:W-:-:S11]  /*20670*/  LOP3.LUT R2, R2, 0xfffffffe, RZ, 0xc0, !PT ;  /* 0xfffffffe02027812 */ /* 0x004fd600078ec0ff */
[----:B------:R-:W-:-:S05]  /*20680*/  @P0 LOP3.LUT R2, R2, 0x1, RZ, 0xfc, !PT ;  /* 0x0000000102020812 */ /* 0x000fca00078efcff */
[----:B------:R1:W-:Y:S01]  /*20690*/  STL [R1+0x48], R2 ;  /* 0x0000480201007387 */ /* 0x0003e20000100800 */
[----:B------:R-:W-:Y:S05]  /*206a0*/  @!P0 BRA `(.L_x_522) ;  /* 0x0000000000408947 */ /* 0x000fea0003800000 */
[----:B-1----:R-:W-:Y:S01]  /*206b0*/  MOV R2, 0x0 ;  /* 0x0000000000027802 */ /* 0x002fe20000000f00 */
[----:B------:R-:W-:Y:S01]  /*206c0*/  ULDC.64 UR6, c[0x4][0xc0] ;  /* 0x0100300000067ab9 */ /* 0x000fe20000000a00 */
[----:B------:R-:W-:Y:S01]  /*206d0*/  ULDC.64 UR8, c[0x4][0xc8] ;  /* 0x0100320000087ab9 */ /* 0x000fe20000000a00 */
[----:B------:R-:W-:Y:S01]  /*206e0*/  ULDC.64 UR4, c[0x4][0x10] ;  /* 0x0100040000047ab9 */ /* 0x000fe20000000a00 */
[----:B0-----:R-:W-:Y:S01]  /*206f0*/  IMAD.U32 R4, RZ, RZ, UR6 ;  /* 0x00000006ff047e24 */ /* 0x001fe2000f8e00ff */
[----:B------:R-:W-:Y:S01]  /*20700*/  MOV R6, UR8 ;  /* 0x0000000800067c02 */ /* 0x000fe20008000f00 */
[----:B------:R-:W0:Y:S01]  /*20710*/  LDC.64 R2, c[0x4][R2] ;  /* 0x0100000002027b82 */ /* 0x000e220000000a00 */
[----:B------:R-:W-:Y:S01]  /*20720*/  IMAD.U32 R5, RZ, RZ, UR7 ;  /* 0x00000007ff057e24 */ /* 0x000fe2000f8e00ff */
[----:B------:R-:W-:Y:S01]  /*20730*/  MOV R11, UR5 ;  /* 0x00000005000b7c02 */ /* 0x000fe20008000f00 */
[----:B------:R-:W-:Y:S01]  /*20740*/  IMAD.U32 R7, RZ, RZ, UR9 ;  /* 0x00000009ff077e24 */ /* 0x000fe2000f8e00ff */
[----:B------:R-:W-:Y:S01]  /*20750*/  MOV R13, RZ ;  /* 0x000000ff000d7202 */ /* 0x000fe20000000f00 */
[----:B------:R-:W-:-:S02]  /*20760*/  IMAD.U32 R10, RZ, RZ, UR4 ;  /* 0x00000004ff0a7e24 */ /* 0x000fc4000f8e00ff */
[----:B------:R-:W-:Y:S02]  /*20770*/  IMAD.MOV.U32 R8, RZ, RZ, 0x70 ;  /* 0x00000070ff087424 */ /* 0x000fe400078e00ff */
[----:B------:R-:W-:-:S07]  /*20780*/  IMAD.MOV.U32 R12, RZ, RZ, 0x1 ;  /* 0x00000001ff0c7424 */ /* 0x000fce00078e00ff */
[----:B------:R-:W-:-:S07]  /*20790*/  LEPC R20, `(.L_x_522) ;  /* 0x000000001014794e */ /* 0x000fce0000000000 */
[----:B0-----:R-:W-:Y:S05]  /*207a0*/  CALL.ABS.NOINC R2 ;  /* 0x0000000002007343 */ /* 0x001fea0003c00000 */
.L_x_522:
[----:B-1----:R-:W2:Y:S02]  /*207b0*/  LDL R2, [R1+0x40] ;  /* 0x0000400001027983 */ /* 0x002ea40000100800 */
[----:B--2---:R-:W-:-:S05]  /*207c0*/  VIADD R0, R2, 0x400 ;  /* 0x0000040002007836 */ /* 0x004fca0000000000 */
[----:B------:R-:W-:-:S13]  /*207d0*/  LOP3.LUT P0, RZ, R0, 0x3ff, RZ, 0xc0, !PT ;  /* 0x000003ff00ff7812 */ /* 0x000fda000780c0ff */
[----:B------:R-:W-:Y:S05]  /*207e0*/  @!P0 BRA `(.L_x_523) ;  /* 0x0000000000408947 */ /* 0x000fea0003800000 */
[----:B------:R-:W-:Y:S01]  /*207f0*/  MOV R2, 0x0 ;  /* 0x0000000000027802 */ /* 0x000fe20000000f00 */
        /* <DEDUP_REMOVED lines=15> */
.L_x_523:
[----:B------:R-:W2:Y:S02]  /*208f0*/  LDL.LU R2, [R1+0x24] ;  /* 0x0000240001027983 */ /* 0x000ea40000300800 */
[----:B--2---:R-:W-:-:S13]  /*20900*/  LOP3.LUT P6, RZ, R2, 0x3ff, RZ, 0xc0, !PT ;  /* 0x000003ff02ff7812 */ /* 0x004fda00078cc0ff */
        /* <DEDUP_REMOVED lines=17> */
.L_x_524:
[----:B------:R-:W-:Y:S01]  /*20a20*/  ULDC.64 UR4, c[0x0][0x9f8] ;  /* 0x00027e0000047ab9 */ /* 0x000fe20000000a00 */
[----:B0-----:R-:W2:Y:S01]  /*20a30*/  LDL.LU R4, [R1+0x30] ;  /* 0x0000300001047983 */ /* 0x001ea20000300800 */
[----:B------:R-:W-:-:S03]  /*20a40*/  ISETP.NE.U32.AND P0, PT, RZ, UR4, PT ;  /* 0x00000004ff007c0c */ /* 0x000fc6000bf05070 */
[----:B------:R-:W2:Y:S01]  /*20a50*/  LDL.LU R0, [R1+0x4] ;  /* 0x0000040001007983 */ /* 0x000ea20000300800 */
[----:B------:R-:W-:Y:S01]  /*20a60*/  ISETP.NE.AND.EX P0, PT, RZ, UR5, PT, P0 ;  /* 0x00000005ff007c0c */ /* 0x000fe2000bf05300 */
[----:B------:R-:W-:Y:S02]  /*20a70*/  IMAD.MOV.U32 R5, RZ, RZ, R16 ;  /* 0x000000ffff057224 */ /* 0x000fe400078e0010 */
[----:B------:R-:W3:Y:S10]  /*20a80*/  LDL R6, [R1+0x8] ;  /* 0x0000080001067983 */ /* 0x000ef40000100800 */
[----:B------:R-:W-:-:S04]  /*20a90*/  @P0 IADD3 R2, P1, R17, UR4, RZ ;  /* 0x0000000411020c10 */ /* 0x000fc8000ff3e0ff */
[----:B------:R-:W-:Y:S01]  /*20aa0*/  @P0 IADD3.X R3, R18, UR5, RZ, P1, !PT ;  /* 0x0000000512030c10 */ /* 0x000fe20008ffe4ff */
[----:B------:R-:W-:-:S04]  /*20ab0*/  ULDC.64 UR4, c[0x0][0xa00] ;  /* 0x0002800000047ab9 */ /* 0x000fc80000000a00 */
[----:B------:R-:W4:Y:S01]  /*20ac0*/  @P0 LDG.E R5, desc[UR42][R2.64] ;  /* 0x0000002a02050981 */ /* 0x000f22000c1e1900 */
[----:B--2---:R-:W-:Y:S02]  /*20ad0*/  LEA R4, R0, R4, 0x7 ;  /* 0x0000000400047211 */ /* 0x004fe400078e38ff */
[----:B------:R-:W0:Y:S01]  /*20ae0*/  LDC R0, c[0x0][0x428] ;  /* 0x00010a00ff007b82 */ /* 0x000e220000000800 */
[----:B----4-:R1:W-:Y:S01]  /*20af0*/  STL [R1+0x24], R5 ;  /* 0x0000240501007387 */ /* 0x0103e20000100800 */
[----:B0-----:R-:W-:Y:S01]  /*20b00*/  ISETP.NE.AND P0, PT, R0, 0x1, PT ;  /* 0x000000010000780c */ /* 0x001fe20003f05270 */
[----:B---3--:R-:W-:Y:S01]  /*20b10*/  IMAD.MOV.U32 R0, RZ, RZ, R6 ;  /* 0x000000ffff007224 */ /* 0x008fe200078e0006 */
[----:B-1----:R-:W0:Y:S11]  /*20b20*/  S2R R5, SR_TID.X ;  /* 0x0000000000057919 */ /* 0x002e360000002100 */
[----:B------:R-:W1:Y:S08]  /*20b30*/  @P0 LDC R2, c[0x0][0x42c] ;  /* 0x00010b00ff020b82 */ /* 0x000e700000000800 */
[----:B------:R-:W2:Y:S01]  /*20b40*/  @P0 LDC R3, c[0x0][0x430] ;  /* 0x00010c00ff030b82 */ /* 0x000ea20000000800 */
[----:B-1----:R-:W-:Y:S01]  /*20b50*/  @P0 IMAD.HI.U32 R2, R6, R2, RZ ;  /* 0x0000000206020227 */ /* 0x002fe200078e00ff */
[----:B0-----:R-:W-:-:S04]  /*20b60*/  LOP3.LUT R5, R5, 0x7f, RZ, 0xc0, !PT ;  /* 0x0000007f05057812 */ /* 0x001fc800078ec0ff */
[----:B------:R-:W-:Y:S02]  /*20b70*/  ISETP.NE.AND P1, PT, R5, RZ, PT ;  /* 0x000000ff0500720c */ /* 0x000fe40003f25270 */
[----:B--2---:R-:W-:Y:S02]  /*20b80*/  @P0 SHF.R.U32.HI R0, RZ, R3, R2 ;  /* 0x00000003ff000219 */ /* 0x004fe40000011602 */
[----:B------:R-:W-:Y:S02]  /*20b90*/  ISETP.NE.U32.AND P0, PT, RZ, UR4, PT ;  /* 0x00000004ff007c0c */ /* 0x000fe4000bf05070 */
[----:B------:R-:W-:Y:S02]  /*20ba0*/  PLOP3.LUT P3, PT, P1, PT, PT, 0x8, 0x0 ;  /* 0x000000000000781c */ /* 0x000fe40000f6e170 */
[----:B------:R-:W-:-:S04]  /*20bb0*/  ISETP.NE.AND.EX P2, PT, RZ, UR5, PT, P0 ;  /* 0x00000005ff007c0c */ /* 0x000fc8000bf45300 */
[----:B------:R-:W-:Y:S01]  /*20bc0*/  SEL R3, R16, RZ, !P2 ;  /* 0x000000ff10037207 */ /* 0x000fe20005000000 */
[----:B------:R-:W-:-:S05]  /*20bd0*/  VOTEU.ALL UP1, P1 ;  /* 0x00000000003f7886 */ /* 0x000fca0000820000 */
[----:B------:R-:W-:-:S04]  /*20be0*/  @!UP1 UIADD3 UR8, UP0, UR44, 0x270, URZ ;  /* 0x000002702c089890 */ /* 0x000fc8000ff1e03f */
[----:B------:R-:W-:-:S03]  /*20bf0*/  @!UP1 UIADD3.X UR9, URZ, UR45, URZ, UP0, !UPT ;  /* 0x0000002d3f099290 */ /* 0x000fc600087fe43f */
[----:B------:R-:W-:-:S09]  /*20c00*/  VOTEU.ALL UP0, P1 ;  /* 0x00000000003f7886 */ /* 0x000fd20000800000 */
.L_x_525:
[----:B------:R-:W2:Y:S01]  /*20c10*/  LDL R2, [R1+0x8] ;  /* 0x0000080001027983 */ /* 0x000ea20000100800 */
[----:B------:R-:W-:Y:S02]  /*20c20*/  PLOP3.LUT P0, PT, P0, P3, PT, 0xa2, 0x0 ;  /* 0x000000000000781c */ /* 0x000fe40000707472 */
[----:B------:R-:W-:Y:S01]  /*20c30*/  @P3 R2UR P0, UR7, R3 ;  /* 0x00000000030732ca */ /* 0x000fe20000000000 */
[----:B------:R-:W-:-:S07]  /*20c40*/  UMOV UR4, URZ ;  /* 0x0000003f00047c82 */ /* 0x000fce0008000000 */
[----:B------:R-:W-:Y:S02]  /*20c50*/  PLOP3.LUT P0, PT, P0, P3, PT, 0xa2, 0x0 ;  /* 0x000000000000781c */ /* 0x000fe40000707472 */
[----:B--2---:R-:W-:-:S08]  /*20c60*/  @P3 R2UR.OR P0, UR6, R2 ;  /* 0x00000000020632ca */ /* 0x004fd00000100000 */
[----:B------:R-:W-:Y:S02]  /*20c70*/  PLOP3.LUT P0, PT, P0, P3, PT, 0xa2, 0x0 ;  /* 0x000000000000781c */ /* 0x000fe40000707472 */
[----:B------:R-:W-:-:S08]  /*20c80*/  @P3 R2UR.OR P0, UR5, R4 ;  /* 0x00000000040532ca */ /* 0x000fd00000100000 */
[----:B------:R-:W-:-:S05]  /*20c90*/  @P3 PLOP3.LUT P3, PT, P0, PT, PT, 0x80, 0x0 ;  /* 0x000000000000381c */ /* 0x000fca000076f070 */
[----:B------:R0:W-:Y:S08]  /*20ca0*/  @!UP0 UTMAPF.L2.4D [UR4], [UR8] ;  /* 0x00000004080085b8 */ /* 0x0001f00008018000 */
[----:B0-----:R-:W-:Y:S05]  /*20cb0*/  @P3 BRA.U.ANY `(.L_x_525) ;  /* 0xfffffffd00d43947 */ /* 0x001fea000393ffff */
[----:B------:R-:W-:Y:S01]  /*20cc0*/  PLOP3.LUT P2, PT, P1, PT, PT, 0x8, 0x0 ;  /* 0x000000000000781c */ /* 0x000fe20000f4e170 */
[----:B------:R-:W-:Y:S01]  /*20cd0*/  VOTEU.ALL UP0, P1 ;  /* 0x00000000003f7886 */ /* 0x000fe20000800000 */
[----:B------:R-:W-:-:S11]  /*20ce0*/  UMOV UR4, 0x80 ;  /* 0x0000008000047882 */ /* 0x000fd60000000000 */
.L_x_526:
[----:B------:R-:W2:Y:S01]  /*20cf0*/  LDL R2, [R1+0x8] ;  /* 0x0000080001027983 */ /* 0x000ea20000100800 */
[----:B------:R-:W-:Y:S02]  /*20d00*/  PLOP3.LUT P0, PT, P0, P2, PT, 0xa2, 0x0 ;  /* 0x000000000000781c */ /* 0x000fe40000705472 */
[----:B------:R-:W-:-:S08]  /*20d10*/  @P2 R2UR P0, UR7, R3 ;  /* 0x00000000030722ca */ /* 0x000fd00000000000 */
[----:B------:R-:W-:Y:S02]  /*20d20*/  PLOP3.LUT P0, PT, P0, P2, PT, 0xa2, 0x0 ;  /* 0x000000000000781c */ /* 0x000fe40000705472 */
[----:B--2---:R-:W-:-:S08]  /*20d30*/  @P2 R2UR.OR P0, UR6, R2 ;  /* 0x00000000020622ca */ /* 0x004fd00000100000 */
[----:B------:R-:W-:Y:S02]  /*20d40*/  PLOP3.LUT P0, PT, P0, P2, PT, 0xa2, 0x0 ;  /* 0x000000000000781c */ /* 0x000fe40000705472 */
[----:B------:R-:W-:-:S08]  /*20d50*/  @P2 R2UR.OR P0, UR5, R4 ;  /* 0x00000000040522ca */ /* 0x000fd00000100000 */
[----:B------:R-:W-:-:S05]  /*20d60*/  @P2 PLOP3.LUT P2, PT, P0, PT, PT, 0x80, 0x0 ;  /* 0x000000000000281c */ /* 0x000fca000074f070 */
[----:B------:R0:W-:Y:S08]  /*20d70*/  @!UP0 UTMAPF.L2.4D [UR4], [UR8] ;  /* 0x00000004080085b8 */ /* 0x0001f00008018000 */
[----:B0-----:R-:W-:Y:S05]  /*20d80*/  @P2 BRA.U.ANY `(.L_x_526) ;  /* 0xfffffffd00d82947 */ /* 0x001fea000393ffff */
[----:B------:R-:W2:Y:S01]  /*20d90*/  LDL R16, [R1+0x24] ;  /* 0x0000240001107983 */ /* 0x000ea20000100800 */
[----:B------:R-:W0:Y:S01]  /*20da0*/  LDC.64 R6, c[0x0][0x3f8] ;  /* 0x0000fe00ff067b82 */ /* 0x000e220000000a00 */
[----:B------:R-:W-:Y:S02]  /*20db0*/  ULDC.64 UR4, c[0x0][0xa08] ;  /* 0x0002820000047ab9 */ /* 0x000fe40000000a00 */
[----:B0-----:R-:W-:Y:S01]  /*20dc0*/  LOP3.LUT P0, RZ, R6, UR4, RZ, 0xfc, !PT ;  /* 0x0000000406ff7c12 */ /* 0x001fe2000f80fcff */
[----:B------:R-:W-:-:S03]  /*20dd0*/  UMOV UR4, 0xffffffff ;  /* 0xffffffff00047882 */ /* 0x000fc60000000000 */
[----:B------:R-:W-:Y:S02]  /*20de0*/  LOP3.LUT P0, RZ, R7, UR5, RZ, 0xfc, P0 ;  /* 0x0000000507ff7c12 */ /* 0x000fe4000800fcff */
[----:B--2---:R-:W-:Y:S02]  /*20df0*/  SHF.R.S32.HI R17, RZ, 0x1f, R16 ;  /* 0x0000001fff117819 */ /* 0x004fe40000011410 */
[----:B------:R-:W-:-:S03]  /*20e00*/  SEL R2, R16, RZ, !P0 ;  /* 0x000000ff10027207 */ /* 0x000fc60004000000 */
[----:B------:R0:W-:Y:S01]  /*20e10*/  STL [R1+0x30], R17 ;  /* 0x0000301101007387 */ /* 0x0001e20000100800 */
[----:B------:R-:W-:Y:S05]  /*20e20*/  BRA.DIV UR4, `(.L_x_527) ;  /* 0x0000006604107947 */ /* 0x000fea000b800000 */
[----:B------:R-:W1:Y:S02]  /*20e30*/  S2R R5, SR_TID.X ;  /* 0x0000000000057919 */ /* 0x000e640000002100 */
[----:B-1----:R-:W-:-:S04]  /*20e40*/  SHF.R.U32.HI R5, RZ, 0x5, R5 ;  /* 0x00000005ff057819 */ /* 0x002fc80000011605 */
[----:B------:R-:W-:-:S05]  /*20e50*/  LOP3.LUT R5, R5, 0x3, RZ, 0xc0, !PT ;  /* 0x0000000305057812 */ /* 0x000fca00078ec0ff */
[----:B------:R1:W2:Y:S02]  /*20e60*/  SHFL.IDX PT, R14, R5, RZ, 0x1f ;  /* 0x00001fff050e7589 */ /* 0x0002a400000e0000 */
.L_x_707:
[----:B--2---:R-:W-:Y:S02]  /*20e70*/  ISETP.NE.AND P0, PT, R14, RZ, PT ;  /* 0x000000ff0e00720c */ /* 0x004fe40003f05270 */
[----:B------:R-:W-:-:S11]  /*20e80*/  PLOP3.LUT P6, PT, PT, PT, PT, 0x8, 0x0 ;  /* 0x000000000000781c */ /* 0x000fd60003fce170 */
[----:B------:R-:W-:Y:S05]  /*20e90*/  @P0 BRA `(.L_x_528) ;  /* 0x0000000800100947 */ /* 0x000fea0003800000 */
[----:B------:R-:W-:-:S03]  /*20ea0*/  UMOV UR4, 0xffffffff ;  /* 0xffffffff00047882 */ /* 0x000fc60000000000 */
[----:B------:R-:W-:Y:S05]  /*20eb0*/  BRA.DIV UR4, `(.L_x_529) ;  /* 0x0000006604207947 */ /* 0x000fea000b800000 */
[----:B------:R-:W-:-:S13]  /*20ec0*/  ELECT P6, URZ, PT ;  /* 0x00000000003f782f */ /* 0x000fda00038c0000 */
.L_x_710:
[----:B------:R-:W-:Y:S05]  /*20ed0*/  @!P6 BRA `(.L_x_530) ;  /* 0x000000040084e947 */ /* 0x000fea0003800000 */
[----:B-1----:R-:W2:Y:S01]  /*20ee0*/  LDL R5, [R1+0x18] ;  /* 0x0000180001057983 */ /* 0x002ea20000100800 */
[----:B------:R-:W-:-:S04]  /*20ef0*/  ISETP.NE.U32.AND P0, PT, R6, RZ, PT ;  /* 0x000000ff0600720c */ /* 0x000fc80003f05070 */
[----:B------:R-:W-:Y:S02]  /*20f00*/  ISETP.NE.AND.EX P0, PT, R7, RZ, PT, P0 ;  /* 0x000000ff0700720c */ /* 0x000fe40003f05300 */
[----:B--2---:R-:W-:-:S11]  /*20f10*/  LEA.HI.SX32 R5, R5, 0xffffffff, 0x19 ;  /* 0xffffffff05057811 */ /* 0x004fd600078fcaff */
[----:B------:R-:W-:Y:S05]  /*20f20*/  @!P0 BRA `(.L_x_531) ;  /* 0x0000000000488947 */ /* 0x000fea0003800000 */
[----:B------:R-:W1:Y:S01]  /*20f30*/  LDC R10, c[0x0][0x41c] ;  /* 0x00010700ff0a7b82 */ /* 0x000e620000000800 */
[----:B------:R-:W-:Y:S01]  /*20f40*/  IMAD.MOV.U32 R2, RZ, RZ, R5 ;  /* 0x000000ffff027224 */ /* 0x000fe200078e0005 */
[----:B------:R-:W-:Y:S01]  /*20f50*/  ULDC.64 UR4, c[0x0][0x408] ;  /* 0x0001020000047ab9 */ /* 0x000fe20000000a00 */
[----:B-1----:R-:W-:-:S13]  /*20f60*/  ISETP.NE.AND P0, PT, R10, 0x1, PT ;  /* 0x000000010a00780c */ /* 0x002fda0003f05270 */
[----:B------:R-:W1:Y:S02]  /*20f70*/  @P0 LDC.64 R8, c[0x0][0x420] ;  /* 0x00010800ff080b82 */ /* 0x000e640000000a00 */
[----:B-1----:R-:W-:-:S05]  /*20f80*/  @P0 IMAD.HI.U32 R8, R5, R8, RZ ;  /* 0x0000000805080227 */ /* 0x002fca00078e00ff */
[----:B------:R-:W-:-:S04]  /*20f90*/  @P0 SHF.R.U32.HI R2, RZ, R9, R8 ;  /* 0x00000009ff020219 */ /* 0x000fc80000011608 */
[----:B------:R-:W-:Y:S02]  /*20fa0*/  IADD3 R8, -R2, RZ, RZ ;  /* 0x000000ff02087210 */ /* 0x000fe40007ffe1ff */
[----:B------:R-:W-:-:S03]  /*20fb0*/  SHF.R.S32.HI R9, RZ, 0x1f, R2 ;  /* 0x0000001fff097819 */ /* 0x000fc60000011402 */
[----:B------:R-:W-:Y:S02]  /*20fc0*/  IMAD R5, R10, R8, R5 ;  /* 0x000000080a057224 */ /* 0x000fe400078e0205 */
[----:B------:R-:W-:Y:S02]  /*20fd0*/  IMAD R10, R17, UR4, RZ ;  /* 0x00000004110a7c24 */ /* 0x000fe4000f8e02ff */
[----:B------:R-:W-:Y:S02]  /*20fe0*/  IMAD.MOV.U32 R8, RZ, RZ, R2 ;  /* 0x000000ffff087224 */ /* 0x000fe400078e0002 */
[C---:B------:R-:W-:Y:S02]  /*20ff0*/  IMAD R2, R16.reuse, UR5, R10 ;  /* 0x0000000510027c24 */ /* 0x040fe4000f8e020a */
[----:B------:R-:W-:-:S04]  /*21000*/  IMAD.WIDE.U32 R8, R16, UR4, R8 ;  /* 0x0000000410087c25 */ /* 0x000fc8000f8e0008 */
[----:B------:R-:W-:Y:S01]  /*21010*/  IMAD.IADD R2, R9, 0x1, R2 ;  /* 0x0000000109027824 */ /* 0x000fe200078e0202 */
[----:B------:R-:W-:-:S04]  /*21020*/  LEA R6, P0, R8, R6, 0x2 ;  /* 0x0000000608067211 */ /* 0x000fc800078010ff */
[----:B------:R-:W-:-:S05]  /*21030*/  LEA.HI.X R7, R8, R7, R2, 0x2, P0 ;  /* 0x0000000708077211 */ /* 0x000fca00000f1402 */
[----:B------:R1:W5:Y:S04]  /*21040*/  LDG.E R2, desc[UR42][R6.64] ;  /* 0x0000002a06027981 */ /* 0x000368000c1e1900 */
.L_x_531:
[----:B-1----:R-:W2:Y:S01]  /*21050*/  LDL R6, [R1+0x10] ;  /* 0x0000100001067983 */ /* 0x002ea20000100800 */
[----:B------:R-:W-:-:S03]  /*21060*/  MOV R9, 0x400 ;  /* 0x0000040000097802 */ /* 0x000fc60000000f00 */
[----:B------:R-:W3:Y:S01]  /*21070*/  LDL R8, [R1+0x1c] ;  /* 0x00001c0001087983 */ /* 0x000ee20000100800 */
[----:B------:R-:W1:Y:S01]  /*21080*/  S2R R10, SR_CgaCtaId ;  /* 0x00000000000a7919 */ /* 0x000e620000008800 */
[----:B------:R-:W4:Y:S01]  /*21090*/  S2R R7, SR_TID.X ;  /* 0x0000000000077919 */ /* 0x000f220000002100 */
[----:B-1----:R-:W-:Y:S02]  /*210a0*/  LEA R9, R10, R9, 0x18 ;  /* 0x000000090a097211 */ /* 0x002fe400078ec0ff */
[----:B----4-:R-:W-:-:S04]  /*210b0*/  LOP3.LUT R7, R7, 0x7f, RZ, 0xc0, !PT ;  /* 0x0000007f07077812 */ /* 0x010fc800078ec0ff */
[----:B------:R-:W-:Y:S02]  /*210c0*/  ISETP.NE.AND P0, PT, R7, RZ, PT ;  /* 0x000000ff0700720c */ /* 0x000fe40003f05270 */
[----:B--2---:R-:W-:Y:S02]  /*210d0*/  LEA R6, R6, R9, 0x3 ;  /* 0x0000000906067211 */ /* 0x004fe400078e18ff */
[----:B---3--:R-:W-:-:S04]  /*210e0*/  SHF.L.U32 R8, R8, 0x1f, RZ ;  /* 0x0000001f08087819 */ /* 0x008fc800000006ff */
[----:B------:R-:W1:Y:S02]  /*210f0*/  SYNCS.PHASECHK.TRANS64.TRYWAIT P2, [R6+URZ+0x38880], R8 ;  /* 0x03888008060075a7 */ /* 0x000e64000804017f */
[----:B-1----:R-:W-:Y:S05]  /*21100*/  @!P2 BRA `(.L_x_532) ;  /* 0x0000006000aca947 */ /* 0x002fea0003800000 */
.L_x_711:
        /* <DEDUP_REMOVED lines=8> */
.L_x_533:
[----:B------:R-:W2:Y:S01]  /*21190*/  LDL R7, [R1+0x10] ;  /* 0x0000100001077983 */ /* 0x000ea20000100800 */
[----:B------:R-:W-:-:S03]  /*211a0*/  MOV R10, 0x400 ;  /* 0x00000400000a7802 */ /* 0x000fc60000000f00 */
[----:B------:R-:W3:Y:S01]  /*211b0*/  LDL R9, [R1+0x34] ;  /* 0x0000340001097983 */ /* 0x000ee20000100800 */
[----:B------:R-:W4:Y:S01]  /*211c0*/  S2R R11, SR_CgaCtaId ;  /* 0x00000000000b7919 */ /* 0x000f220000008800 */
[----:B------:R-:W-:Y:S01]  /*211d0*/  R2UR UR9, R6 ;  /* 0x00000000060972ca */ /* 0x000fe200000e0000 */
[----:B------:R-:W-:Y:S01]  /*211e0*/  UIADD3 UR4, UP0, UR44, 0x470, URZ ;  /* 0x000004702c047890 */ /* 0x000fe2000ff1e03f */
[----:B------:R-:W-:Y:S02]  /*211f0*/  R2UR UR12, R0 ;  /* 0x00000000000c72ca */ /* 0x000fe400000e0000 */
[----:B-----5:R-:W-:Y:S01]  /*21200*/  R2UR UR13, R2 ;  /* 0x00000000020d72ca */ /* 0x020fe200000e0000 */
[----:B------:R-:W-:Y:S01]  /*21210*/  UIADD3.X UR5, URZ, UR45, URZ, UP0, !UPT ;  /* 0x0000002d3f057290 */ /* 0x000fe200087fe43f */
[----:B----4-:R-:W-:-:S07]  /*21220*/  LEA R10, R11, R10, 0x18 ;  /* 0x0000000a0b0a7211 */ /* 0x010fce00078ec0ff */
[----:B------:R-:W-:Y:S01]  /*21230*/  UIADD3 UR9, UR9, 0x38870, URZ ;  /* 0x0003887009097890 */ /* 0x000fe2000fffe03f */
[----:B------:R-:W-:Y:S01]  /*21240*/  UMOV UR10, URZ ;  /* 0x0000003f000a7c82 */ /* 0x000fe20008000000 */
[----:B------:R-:W-:Y:S01]  /*21250*/  UMOV UR6, 0x0 ;  /* 0x0000000000067882 */ /* 0x000fe20000000000 */
[----:B------:R-:W-:Y:S01]  /*21260*/  UMOV UR7, 0x14f00000 ;  /* 0x14f0000000077882 */ /* 0x000fe20000000000 */
[----:B------:R-:W-:Y:S01]  /*21270*/  UMOV UR15, 0x80 ;  /* 0x00000080000f7882 */ /* 0x000fe20000000000 */
[----:B--2---:R-:W-:-:S05]  /*21280*/  IMAD R7, R7, 0x8000, R10 ;  /* 0x0000800007077824 */ /* 0x004fca00078e020a */
[----:B------:R-:W-:Y:S02]  /*21290*/  R2UR UR14, R7 ;  /* 0x00000000070e72ca */ /* 0x000fe400000e0000 */
[----:B---3--:R-:W-:-:S04]  /*212a0*/  LEA R5, R5, R9, 0x7 ;  /* 0x0000000905057211 */ /* 0x008fc800078e38ff */
[----:B------:R-:W-:-:S07]  /*212b0*/  R2UR UR11, R5 ;  /* 0x00000000050b72ca */ /* 0x000fce00000e0000 */
        /* <DEDUP_REMOVED lines=8> */
.L_x_712:
        /* <DEDUP_REMOVED lines=8> */
.L_x_535:
        /* <DEDUP_REMOVED lines=8> */
[----:B------:R-:W-:Y:S01]  /*21440*/  R2UR UR13, R2 ;  /* 0x00000000020d72ca */ /* 0x000fe200000e0000 */
[----:B------:R-:W-:Y:S01]  /*21450*/  UMOV UR7, 0x14f00000 ;  /* 0x14f0000000077882 */ /* 0x000fe20000000000 */
[----:B------:R-:W-:-:S03]  /*21460*/  UMOV UR15, 0x80 ;  /* 0x00000080000f7882 */ /* 0x000fc60000000000 */
[----:B------:R-:W-:Y:S02]  /*21470*/  UIADD3 UR8, UR14, 0x28400, URZ ;  /* 0x000284000e087890 */ /* 0x000fe4000fffe03f */
[----:B------:R-:W-:Y:S02]  /*21480*/  UIADD3 UR9, UR9, 0x38830, URZ ;  /* 0x0003883009097890 */ /* 0x000fe4000fffe03f */
[----:B------:R-:W-:-:S07]  /*21490*/  UIADD3 UR14, UR14, 0x2c400, URZ ;  /* 0x0002c4000e0e7890 */ /* 0x000fce000fffe03f */
[----:B------:R3:W-:Y:S02]  /*214a0*/  UTMALDG.4D [UR8], [UR4], desc[UR6] ;  /* 0x00000608040075b4 */ /* 0x0007e40008019000 */
[----:B---3--:R-:W-:Y:S01]  /*214b0*/  UMOV UR8, UR14 ;  /* 0x0000000e00087c82 */ /* 0x008fe20008000000 */
[----:B------:R-:W-:Y:S02]  /*214c0*/  UMOV UR10, UR15 ;  /* 0x0000000f000a7c82 */ /* 0x000fe40008000000 */
[----:B------:R3:W-:Y:S02]  /*214d0*/  UTMALDG.4D [UR8], [UR4], desc[UR6] ;  /* 0x00000608040075b4 */ /* 0x0007e40008019000 */
[----:B---3--:R-:W-:Y:S01]  /*214e0*/  NOP ;  /* 0x0000000000007918 */ /* 0x008fe20000000000 */
.L_x_530:
[----:B-12---:R-:W2:Y:S01]  /*214f0*/  LDL.LU R6, [R1+0x8] ;  /* 0x0000080001067983 */ /* 0x006ea20000300800 */
[----:B------:R-:W-:Y:S01]  /*21500*/  MOV R7, 0x400 ;  /* 0x0000040000077802 */ /* 0x000fe20000000f00 */
[----:B------:R-:W1:Y:S01]  /*21510*/  S2R R8, SR_CgaCtaId ;  /* 0x0000000000087919 */ /* 0x000e620000008800 */
[----:B------:R-:W-:Y:S05]  /*21520*/  WARPSYNC.ALL ;  /* 0x0000000000007948 */ /* 0x000fea0003800000 */
[----:B------:R-:W-:-:S13]  /*21530*/  ELECT P0, URZ, PT ;  /* 0x00000000003f782f */ /* 0x000fda0003800000 */
[C---:B------:R-:W-:Y:S01]  /*21540*/  @P0 R2UR UR13, R3.reuse ;  /* 0x00000000030d02ca */ /* 0x040fe200000e0000 */
[----:B------:R-:W-:Y:S01]  /*21550*/  UIADD3 UR4, UP0, UR44, 0x270, URZ ;  /* 0x000002702c047890 */ /* 0x000fe2000ff1e03f */
[C---:B------:R-:W-:Y:S02]  /*21560*/  @P0 R2UR UR11, R4.reuse ;  /* 0x00000000040b02ca */ /* 0x040fe400000e0000 */
[----:B------:R-:W-:Y:S02]  /*21570*/  @P0 R2UR UR21, R3 ;  /* 0x00000000031502ca */ /* 0x000fe400000e0000 */
[----:B------:R-:W-:Y:S01]  /*21580*/  @P0 R2UR UR19, R4 ;  /* 0x00000000041302ca */ /* 0x000fe200000e0000 */
[----:B------:R-:W-:Y:S01]  /*21590*/  UIADD3.X UR5, URZ, UR45, URZ, UP0, !UPT ;  /* 0x0000002d3f057290 */ /* 0x000fe200087fe43f */
[----:B-1----:R-:W-:-:S04]  /*215a0*/  LEA R7, R8, R7, 0x18 ;  /* 0x0000000708077211 */ /* 0x002fc800078ec0ff */
[----:B------:R-:W-:Y:S01]  /*215b0*/  R2UR UR16, R7 ;  /* 0x00000000071072ca */ /* 0x000fe200000e0000 */
[----:B------:R-:W-:Y:S01]  /*215c0*/  @P0 IMAD.MOV.U32 R5, RZ, RZ, 0x8000 ;  /* 0x00008000ff050424 */ /* 0x000fe200078e00ff */
[----:B------:R-:W-:Y:S11]  /*215d0*/  BAR.SYNC.DEFER_BLOCKING 0x8, 0x120 ;  /* 0x0204800000007b1d */ /* 0x000ff60000010000 */
[----:B------:R-:W-:-:S02]  /*215e0*/  UIADD3 UR8, UR16, 0x20400, URZ ;  /* 0x0002040010087890 */ /* 0x000fc4000fffe03f */
[----:B------:R-:W-:Y:S02]  /*215f0*/  UIADD3 UR9, UR16, 0x38800, URZ ;  /* 0x0003880010097890 */ /* 0x000fe4000fffe03f */
[----:B------:R-:W-:Y:S01]  /*21600*/  UIADD3 UR16, UR16, 0x24400, URZ ;  /* 0x0002440010107890 */ /* 0x000fe2000fffe03f */
[----:B------:R-:W-:Y:S01]  /*21610*/  UMOV UR6, 0x0 ;  /* 0x0000000000067882 */ /* 0x000fe20000000000 */
[----:B------:R-:W-:Y:S01]  /*21620*/  UMOV UR7, 0x12f00000 ;  /* 0x12f0000000077882 */ /* 0x000fe20000000000 */
[----:B------:R-:W-:Y:S01]  /*21630*/  UMOV UR10, URZ ;  /* 0x0000003f000a7c82 */ /* 0x000fe20008000000 */
[----:B------:R-:W-:Y:S01]  /*21640*/  UMOV UR14, 0x0 ;  /* 0x00000000000e7882 */ /* 0x000fe20000000000 */
[----:B------:R-:W-:Y:S01]  /*21650*/  UMOV UR15, 0x12f00000 ;  /* 0x12f00000000f7882 */ /* 0x000fe20000000000 */
[----:B------:R-:W-:Y:S01]  /*21660*/  UMOV UR18, 0x80 ;  /* 0x0000008000127882 */ /* 0x000fe20000000000 */
[----:B------:R-:W-:Y:S01]  /*21670*/  UMOV UR17, UR9 ;  /* 0x0000000900117c82 */ /* 0x000fe20008000000 */
[----:B------:R3:W-:Y:S01]  /*21680*/  @P0 SYNCS.ARRIVE.TRANS64 RZ, [R7+URZ+0x38800], R5 ;  /* 0x0388000507ff09a7 */ /* 0x0007e2000800003f */
[----:B--2---:R-:W-:-:S02]  /*21690*/  @P0 R2UR UR12, R6 ;  /* 0x00000000060c02ca */ /* 0x004fc400000e0000 */
[----:B------:R-:W-:-:S11]  /*216a0*/  @P0 R2UR UR20, R6 ;  /* 0x00000000061402ca */ /* 0x000fd600000e0000 */
[----:B------:R3:W-:Y:S02]  /*216b0*/  UTMALDG.4D [UR8], [UR4], desc[UR6] ;  /* 0x00000608040075b4 */ /* 0x0007e40008019000 */
[----:B------:R3:W-:Y:S02]  /*216c0*/  UTMALDG.4D [UR16], [UR4], desc[UR14] ;  /* 0x00000e10040075b4 */ /* 0x0007e40008019000 */
[----:B---3--:R-:W-:Y:S01]  /*216d0*/  NOP ;  /* 0x0000000000007918 */ /* 0x008fe20000000000 */
.L_x_528:
[----:B------:R-:W2:Y:S01]  /*216e0*/  LDL.LU R6, [R1+0x4c] ;  /* 0x00004c0001067983 */ /* 0x000ea20000300800 */
[----:B------:R-:W-:Y:S01]  /*216f0*/  MOV R4, 0x400 ;  /* 0x0000040000047802 */ /* 0x000fe20000000f00 */
[----:B------:R-:W-:Y:S01]  /*21700*/  BSSY B0, `(.L_x_536) ;  /* 0x000000b000007945 */ /* 0x000fe20003800000 */
[----:B-1----:R-:W1:Y:S02]  /*21710*/  S2R R5, SR_CgaCtaId ;  /* 0x0000000000057919 */ /* 0x002e640000008800 */
[----:B-1----:R-:W-:Y:S02]  /*21720*/  LEA R4, R5, R4, 0x18 ;  /* 0x0000000405047211 */ /* 0x002fe400078ec0ff */
[----:B--2---:R-:W-:-:S04]  /*21730*/  IADD3 R6, R6, 0x1, RZ ;  /* 0x0000000106067810 */ /* 0x004fc80007ffe0ff */
[----:B------:R-:W-:Y:S01]  /*21740*/  LEA.HI R3, R6, R6, RZ, 0x1 ;  /* 0x0000000606037211 */ /* 0x000fe200078f08ff */
[----:B------:R1:W-:Y:S03]  /*21750*/  STL [R1+0x4c], R6 ;  /* 0x00004c0601007387 */ /* 0x0003e60000100800 */
[----:B------:R-:W-:-:S05]  /*21760*/  LOP3.LUT R3, R3, 0xfffffffe, RZ, 0xc0, !PT ;  /* 0xfffffffe03037812 */ /* 0x000fca00078ec0ff */
[----:B------:R-:W-:-:S05]  /*21770*/  IMAD.IADD R3, R6, 0x1, -R3 ;  /* 0x0000000106037824 */ /* 0x000fca00078e0a03 */
[----:B------:R-:W-:-:S04]  /*21780*/  SHF.L.U32 R3, R3, 0x1f, RZ ;  /* 0x0000001f03037819 */ /* 0x000fc800000006ff */
[----:B------:R-:W2:Y:S02]  /*21790*/  SYNCS.PHASECHK.TRANS64.TRYWAIT P0, [R4+URZ+0x38820], R3 ;  /* 0x03882003040075a7 */ /* 0x000ea4000800017f */
[----:B-12---:R-:W-:Y:S05]  /*217a0*/  @!P0 BRA `(.L_x_537) ;  /* 0x0000005c002c8947 */ /* 0x006fea0003800000 */
.L_x_713:
[----:B------:R-:W-:Y:S05]  /*217b0*/  BSYNC B0 ;  /* 0x0000000000007941 */ /* 0x000fea0003800000 */
.L_x_536:
[----:B------:R-:W-:-:S13]  /*217c0*/  ISETP.GE.AND P0, PT, R19, 0x81, PT ;  /* 0x000000811300780c */ /* 0x000fda0003f06270 */
[----:B------:R-:W-:Y:S05]  /*217d0*/  @!P0 BRA `(.L_x_538) ;  /* 0x0000001400048947 */ /* 0x000fea0003800000 */
[----:B-1----:R-:W2:Y:S04]  /*217e0*/  LDL.LU R4, [R1+0x18] ;  /* 0x0000180001047983 */ /* 0x002ea80000300800 */
[----:B------:R1:W5:Y:S04]  /*217f0*/  LDL.LU R6, [R1+0x10] ;  /* 0x0000100001067983 */ /* 0x0003680000300800 */
[----:B------:R1:W5:Y:S02]  /*21800*/  LDL.LU R7, [R1+0x1c] ;  /* 0x00001c0001077983 */ /* 0x0003640000300800 */
[----:B-12---:R-:W-:-:S07]  /*21810*/  LEA.HI.SX32 R21, R4, 0xfffffffe, 0x19 ;  /* 0xfffffffe04157811 */ /* 0x006fce00078fcaff */
.L_x_560:
[----:B-----5:R-:W-:Y:S01]  /*21820*/  VIADD R4, R6, 0x1 ;  /* 0x0000000106047836 */ /* 0x020fe20000000000 */
[----:B------:R-:W-:Y:S05]  /*21830*/  YIELD ;  /* 0x0000000000007946 */ /* 0x000fea0003800000 */
[----:B------:R-:W-:Y:S01]  /*21840*/  ISETP.NE.AND P0, PT, R4, 0x2, PT ;  /* 0x000000020400780c */ /* 0x000fe20003f05270 */
[----:B------:R-:W-:Y:S03]  /*21850*/  BSSY B0, `(.L_x_539) ;  /* 0x0000090000007945 */ /* 0x000fe60003800000 */
[----:B--2---:R-:W-:-:S02]  /*21860*/  SEL R3, RZ, 0x1, P0 ;  /* 0x00000001ff037807 */ /* 0x004fc40000000000 */
[----:B-1----:R-:W-:Y:S02]  /*21870*/  SEL R10, R4, RZ, P0 ;  /* 0x000000ff040a7207 */ /* 0x002fe40000000000 */
[----:B------:R-:W-:-:S05]  /*21880*/  LOP3.LUT R9, R7, R3, RZ, 0x3c, !PT ;  /* 0x0000000307097212 */ /* 0x000fca00078e3cff */
[----:B------:R1:W-:Y:S04]  /*21890*/  STL [R1+0x1c], R9 ;  /* 0x00001c0901007387 */ /* 0x0003e80000100800 */
[----:B------:R1:W-:Y:S01]  /*218a0*/  STL [R1+0x10], R10 ;  /* 0x0000100a01007387 */ /* 0x0003e20000100800 */
[----:B------:R-:W-:Y:S05]  /*218b0*/  @!P6 BRA `(.L_x_540) ;  /* 0x000000080024e947 */ /* 0x000fea0003800000 */
[----:B------:R-:W-:Y:S01]  /*218c0*/  ULDC.64 UR4, c[0x0][0x3f8] ;  /* 0x0000fe0000047ab9 */ /* 0x000fe20000000a00 */
[----:B------:R-:W-:Y:S02]  /*218d0*/  MOV R8, R21 ;  /* 0x0000001500087202 */ /* 0x000fe40000000f00 */
[----:B------:R-:W-:-:S04]  /*218e0*/  ISETP.NE.U32.AND P0, PT, RZ, UR4, PT ;  /* 0x00000004ff007c0c */ /* 0x000fc8000bf05070 */
[----:B------:R-:W-:-:S13]  /*218f0*/  ISETP.NE.AND.EX P0, PT, RZ, UR5, PT, P0 ;  /* 0x00000005ff007c0c */ /* 0x000fda000bf05300 */
[----:B------:R-:W-:Y:S05]  /*21900*/  @!P0 BRA `(.L_x_541) ;  /* 0x00000000004c8947 */ /* 0x000fea0003800000 */
[----:B------:R-:W2:Y:S01]  /*21910*/  LDL R12, [R1+0x30] ;  /* 0x00003000010c7983 */ /* 0x000ea20000100800 */
[----:B------:R-:W3:Y:S01]  /*21920*/  LDC R5, c[0x0][0x41c] ;  /* 0x00010700ff057b82 */ /* 0x000ee20000000800 */
[----:B------:R-:W-:Y:S02]  /*21930*/  ULDC.64 UR6, c[0x0][0x408] ;  /* 0x0001020000067ab9 */ /* 0x000fe40000000a00 */
[----:B------:R-:W4:Y:S01]  /*21940*/  LDL R11, [R1+0x24] ;  /* 0x00002400010b7983 */ /* 0x000f220000100800 */
[----:B---3--:R-:W-:-:S13]  /*21950*/  ISETP.NE.AND P0, PT, R5, 0x1, PT ;  /* 0x000000010500780c */ /* 0x008fda0003f05270 */
[----:B------:R-:W3:Y:S02]  /*21960*/  @P0 LDC.64 R2, c[0x0][0x420] ;  /* 0x00010800ff020b82 */ /* 0x000ee40000000a00 */
[----:B---3--:R-:W-:-:S04]  /*21970*/  @P0 IMAD.HI.U32 R4, R21, R2, RZ ;  /* 0x0000000215040227 */ /* 0x008fc800078e00ff */
[----:B------:R-:W-:Y:S01]  /*21980*/  IMAD.MOV.U32 R2, RZ, RZ, R21 ;  /* 0x000000ffff027224 */ /* 0x000fe200078e0015 */
[----:B------:R-:W-:-:S04]  /*21990*/  @P0 SHF.R.U32.HI R2, RZ, R3, R4 ;  /* 0x00000003ff020219 */ /* 0x000fc80000011604 */
[--C-:B------:R-:W-:Y:S01]  /*219a0*/  SHF.R.S32.HI R3, RZ, 0x1f, R2.reuse ;  /* 0x0000001fff037819 */ /* 0x100fe20000011402 */
[----:B------:R-:W-:-:S04]  /*219b0*/  IMAD.MOV R8, RZ, RZ, -R2 ;  /* 0x000000ffff087224 */ /* 0x000fc800078e0a02 */
[----:B------:R-:W-:Y:S02]  /*219c0*/  IMAD R8, R5, R8, R21 ;  /* 0x0000000805087224 */ /* 0x000fe400078e0215 */
[----:B--2---:R-:W-:-:S04]  /*219d0*/  IMAD R4, R12, UR6, RZ ;  /* 0x000000060c047c24 */ /* 0x004fc8000f8e02ff */
[C---:B----4-:R-:W-:Y:S02]  /*219e0*/  IMAD R4, R11.reuse, UR7, R4 ;  /* 0x000000070b047c24 */ /* 0x050fe4000f8e0204 */
[----:B------:R-:W-:-:S05]  /*219f0*/  IMAD.WIDE.U32 R2, R11, UR6, R2 ;  /* 0x000000060b027c25 */ /* 0x000fca000f8e0002 */
[----:B------:R-:W-:Y:S02]  /*21a00*/  IADD3 R3, R4, R3, RZ ;  /* 0x0000000304037210 */ /* 0x000fe40007ffe0ff */
[----:B------:R-:W-:-:S04]  /*21a10*/  LEA R4, P0, R2, UR4, 0x2 ;  /* 0x0000000402047c11 */ /* 0x000fc8000f8010ff */
[----:B------:R-:W-:-:S05]  /*21a20*/  LEA.HI.X R5, R2, UR5, R3, 0x2, P0 ;  /* 0x0000000502057c11 */ /* 0x000fca00080f1403 */
[----:B------:R2:W5:Y:S04]  /*21a30*/  LDG.E R2, desc[UR42][R4.64] ;  /* 0x0000002a04027981 */ /* 0x000568000c1e1900 */
.L_x_541:
[----:B--2---:R-:W2:Y:S01]  /*21a40*/  S2R R5, SR_CgaCtaId ;  /* 0x0000000000057919 */ /* 0x004ea20000008800 */
[----:B------:R-:W-:Y:S01]  /*21a50*/  MOV R4, 0x400 ;  /* 0x0000040000047802 */ /* 0x000fe20000000f00 */
[----:B------:R-:W-:Y:S01]  /*21a60*/  BSSY B1, `(.L_x_542) ;  /* 0x0000009000017945 */ /* 0x000fe20003800000 */
[----:B------:R-:W3:Y:S02]  /*21a70*/  S2R R3, SR_TID.X ;  /* 0x0000000000037919 */ /* 0x000ee40000002100 */
[----:B--2---:R-:W-:Y:S02]  /*21a80*/  LEA R4, R5, R4, 0x18 ;  /* 0x0000000405047211 */ /* 0x004fe400078ec0ff */
[----:B---3--:R-:W-:-:S03]  /*21a90*/  LOP3.LUT R3, R3, 0x7f, RZ, 0xc0, !PT ;  /* 0x0000007f03037812 */ /* 0x008fc600078ec0ff */
[----:B------:R-:W-:Y:S01]  /*21aa0*/  IMAD R5, R10, 0x8, R4 ;  /* 0x000000080a057824 */ /* 0x000fe200078e0204 */
[----:B------:R-:W-:Y:S02]  /*21ab0*/  SHF.L.U32 R4, R9, 0x1f, RZ ;  /* 0x0000001f09047819 */ /* 0x000fe400000006ff */
[----:B------:R-:W-:Y:S02]  /*21ac0*/  ISETP.NE.AND P2, PT, R3, RZ, PT ;  /* 0x000000ff0300720c */ /* 0x000fe40003f45270 */
[----:B------:R-:W2:Y:S02]  /*21ad0*/  SYNCS.PHASECHK.TRANS64.TRYWAIT P0, [R5+URZ+0x38880], R4 ;  /* 0x03888004050075a7 */ /* 0x000ea4000800017f */
[----:B--2---:R-:W-:Y:S09]  /*21ae0*/  @!P0 BRA `(.L_x_543) ;  /* 0x00000058007c8947 */ /* 0x004ff20003800000 */
.L_x_714:
[----:B------:R-:W-:Y:S05]  /*21af0*/  BSYNC B1 ;  /* 0x0000000000017941 */ /* 0x000fea0003800000 */
.L_x_542:
[----:B------:R-:W-:Y:S04]  /*21b00*/  BSSY B1, `(.L_x_544) ;  /* 0x0000009000017945 */ /* 0x000fe80003800000 */
[----:B------:R-:W-:Y:S05]  /*21b10*/  @P2 BRA `(.L_x_545) ;  /* 0x00000000001c2947 */ /* 0x000fea0003800000 */
[----:B------:R-:W1:Y:S02]  /*21b20*/  S2R R3, SR_TID.X ;  /* 0x0000000000037919 */ /* 0x000e640000002100 */
[----:B-1----:R-:W-:Y:S01]  /*21b30*/  LOP3.LUT R9, R3, 0x1f, RZ, 0xc0, !PT ;  /* 0x0000001f03097812 */ /* 0x002fe200078ec0ff */
[----:B------:R-:W-:-:S03]  /*21b40*/  IMAD.MOV.U32 R3, RZ, RZ, 0x8000 ;  /* 0x00008000ff037424 */ /* 0x000fc600078e00ff */
[----:B------:R-:W-:Y:S01]  /*21b50*/  ISETP.NE.AND P0, PT, R9, RZ, PT ;  /* 0x000000ff0900720c */ /* 0x000fe20003f05270 */
[----:B------:R3:W-:-:S12]  /*21b60*/  SYNCS.ARRIVE.TRANS64 RZ, [R5+URZ+0x38870], R3 ;  /* 0x0388700305ff79a7 */ /* 0x0007d8000800003f */
[----:B---3--:R-:W-:Y:S05]  /*21b70*/  @!P0 BRA `(.L_x_545) ;  /* 0x0000000000048947 */ /* 0x008fea0003800000 */
[----:B------:R-:W-:Y:S01]  /*21b80*/  BPT.TRAP 0x1 ;  /* 0x000000040000795c */ /* 0x000fe20000300000 */
.L_x_545:
[----:B------:R-:W-:Y:S05]  /*21b90*/  BSYNC B1 ;  /* 0x0000000000017941 */ /* 0x000fea0003800000 */
.L_x_544:
[----:B------:R-:W3:Y:S04]  /*21ba0*/  LDL R3, [R1+0x10] ;  /* 0x0000100001037983 */ /* 0x000ee80000100800 */
[----:B-1----:R-:W4:Y:S01]  /*21bb0*/  LDL R9, [R1+0x34] ;  /* 0x0000340001097983 */ /* 0x002f220000100800 */
[----:B------:R-:W-:Y:S01]  /*21bc0*/  MOV R13, RZ ;  /* 0x000000ff000d7202 */ /* 0x000fe20000000f00 */
[----:B------:R-:W-:Y:S01]  /*21bd0*/  UIADD3 UR4, UP0, UR44, 0x470, URZ ;  /* 0x000004702c047890 */ /* 0x000fe2000ff1e03f */
[----:B------:R-:W-:Y:S01]  /*21be0*/  MOV R10, 0x400 ;  /* 0x00000400000a7802 */ /* 0x000fe20000000f00 */
[----:B------:R-:W1:Y:S01]  /*21bf0*/  S2R R11, SR_CgaCtaId ;  /* 0x00000000000b7919 */ /* 0x000e620000008800 */
[----:B------:R-:W-:Y:S01]  /*21c00*/  R2UR UR10, R13 ;  /* 0x000000000d0a72ca */ /* 0x000fe200000e0000 */
[----:B------:R-:W-:Y:S01]  /*21c10*/  UIADD3.X UR5, URZ, UR45, URZ, UP0, !UPT ;  /* 0x0000002d3f057290 */ /* 0x000fe200087fe43f */
[----:B------:R-:W-:Y:S01]  /*21c20*/  PLOP3.LUT P0, PT, PT, PT, PT, 0x80, 0x0 ;  /* 0x000000000000781c */ /* 0x000fe20003f0f070 */
[----:B------:R-:W-:Y:S01]  /*21c30*/  UMOV UR6, 0x0 ;  /* 0x0000000000067882 */ /* 0x000fe20000000000 */
[----:B------:R-:W-:Y:S01]  /*21c40*/  UMOV UR7, 0x14f00000 ;  /* 0x14f0000000077882 */ /* 0x000fe20000000000 */
[----:B-1----:R-:W-:-:S05]  /*21c50*/  LEA R10, R11, R10, 0x18 ;  /* 0x0000000a0b0a7211 */ /* 0x002fca00078ec0ff */
[----:B---3--:R-:W-:Y:S02]  /*21c60*/  IMAD R3, R3, 0x8000, R10 ;  /* 0x0000800003037824 */ /* 0x008fe400078e020a */
[----:B----4-:R-:W-:Y:S01]  /*21c70*/  IMAD R9, R8, 0x80, R9 ;  /* 0x0000008008097824 */ /* 0x010fe200078e0209 */
[----:B------:R-:W-:Y:S01]  /*21c80*/  IADD3 R8, R5, 0x38870, RZ ;  /* 0x0003887005087810 */ /* 0x000fe20007ffe0ff */
[----:B------:R-:W-:-:S07]  /*21c90*/  VIADD R10, R3, 0x10400 ;  /* 0x00010400030a7836 */ /* 0x000fce0000000000 */
.L_x_546:
[----:B------:R-:W-:-:S13]  /*21ca0*/  @P0 ELECT P3, URZ, PT ;  /* 0x00000000003f082f */ /* 0x000fda0003860000 */
[----:B-----5:R-:W-:Y:S02]  /*21cb0*/  @P3 R2UR UR13, R2 ;  /* 0x00000000020d32ca */ /* 0x020fe400000e0000 */
        /* <DEDUP_REMOVED lines=8> */
[----:B------:R-:W-:Y:S01]  /*21d40*/  IMAD.MOV.U32 R12, RZ, RZ, 0x80 ;  /* 0x00000080ff0c7424 */ /* 0x000fe200078e00ff */
[----:B------:R-:W-:Y:S01]  /*21d50*/  PLOP3.LUT P0, PT, PT, PT, PT, 0x80, 0x0 ;  /* 0x000000000000781c */ /* 0x000fe20003f0f070 */
[----:B------:R-:W-:Y:S01]  /*21d60*/  UMOV UR6, 0x0 ;  /* 0x0000000000067882 */ /* 0x000fe20000000000 */
[----:B------:R-:W-:Y:S01]  /*21d70*/  IADD3 R10, R3, 0x14400, RZ ;  /* 0x00014400030a7810 */ /* 0x000fe20007ffe0ff */
[----:B------:R-:W-:Y:S01]  /*21d80*/  UMOV UR7, 0x14f00000 ;  /* 0x14f0000000077882 */ /* 0x000fe20000000000 */
[----:B------:R-:W-:-:S15]  /*21d90*/  R2UR UR10, R12 ;  /* 0x000000000c0a72ca */ /* 0x000fde00000e0000 */
.L_x_547:
        /* <DEDUP_REMOVED lines=13> */
.L_x_715:
[----:B------:R-:W-:Y:S05]  /*21e70*/  BSYNC B1 ;  /* 0x0000000000017941 */ /* 0x000fea0003800000 */
.L_x_548:
[----:B------:R-:W-:Y:S01]  /*21e80*/  BSSY B1, `(.L_x_550) ;  /* 0x000000b000017945 */ /* 0x000fe20003800000 */
[----:B------:R-:W-:Y:S02]  /*21e90*/  IMAD.MOV.U32 R10, RZ, RZ, 0x0 ;  /* 0x00000000ff0a7424 */ /* 0x000fe400078e00ff */
[----:B------:R-:W-:Y:S01]  /*21ea0*/  IMAD.MOV.U32 R11, RZ, RZ, 0x14f00000 ;  /* 0x14f00000ff0b7424 */ /* 0x000fe200078e00ff */
[----:B------:R-:W-:Y:S06]  /*21eb0*/  @P2 BRA `(.L_x_551) ;  /* 0x00000000001c2947 */ /* 0x000fec0003800000 */
[----:B------:R-:W3:Y:S01]  /*21ec0*/  S2R R8, SR_TID.X ;  /* 0x0000000000087919 */ /* 0x000ee20000002100 */
[----:B-12---:R-:W-:-:S04]  /*21ed0*/  MOV R4, 0x8000 ;  /* 0x0000800000047802 */ /* 0x006fc80000000f00 */
[----:B------:R4:W-:Y:S01]  /*21ee0*/  SYNCS.ARRIVE.TRANS64 RZ, [R5+URZ+0x38830], R4 ;  /* 0x0388300405ff79a7 */ /* 0x0009e2000800003f */
[----:B---3--:R-:W-:-:S04]  /*21ef0*/  LOP3.LUT R8, R8, 0x1f, RZ, 0xc0, !PT ;  /* 0x0000001f08087812 */ /* 0x008fc800078ec0ff */
[----:B------:R-:W-:-:S13]  /*21f00*/  ISETP.NE.AND P0, PT, R8, RZ, PT ;  /* 0x000000ff0800720c */ /* 0x000fda0003f05270 */
[----:B----4-:R-:W-:Y:S05]  /*21f10*/  @!P0 BRA `(.L_x_551) ;  /* 0x0000000000048947 */ /* 0x010fea0003800000 */
[----:B------:R-:W-:Y:S01]  /*21f20*/  BPT.TRAP 0x1 ;  /* 0x000000040000795c */ /* 0x000fe20000300000 */
.L_x_551:
[----:B------:R-:W-:Y:S05]  /*21f30*/  BSYNC B1 ;  /* 0x0000000000017941 */ /* 0x000fea0003800000 */
.L_x_550:
[----:B------:R-:W-:Y:S01]  /*21f40*/  R2UR UR10, R13 ;  /* 0x000000000d0a72ca */ /* 0x000fe200000e0000 */
[----:B------:R-:W-:Y:S01]  /*21f50*/  UIADD3 UR4, UP0, UR44, 0x370, URZ ;  /* 0x000003702c047890 */ /* 0x000fe2000ff1e03f */
[----:B------:R-:W-:Y:S01]  /*21f60*/  R2UR UR6, R10 ;  /* 0x000000000a0672ca */ /* 0x000fe200000e0000 */
[----:B-12---:R-:W-:Y:S01]  /*21f70*/  VIADD R5, R5, 0x38830 ;  /* 0x0003883005057836 */ /* 0x006fe20000000000 */
[----:B------:R-:W-:Y:S01]  /*21f80*/  R2UR UR7, R11 ;  /* 0x000000000b0772ca */ /* 0x000fe200000e0000 */
[----:B------:R-:W-:Y:S01]  /*21f90*/  VIADD R4, R3, 0x28400 ;  /* 0x0002840003047836 */ /* 0x000fe20000000000 */
[----:B------:R-:W-:Y:S01]  /*21fa0*/  PLOP3.LUT P0, PT, PT, PT, PT, 0x80, 0x0 ;  /* 0x000000000000781c */ /* 0x000fe20003f0f070 */
[----:B------:R-:W-:-:S12]  /*21fb0*/  UIADD3.X UR5, URZ, UR45, URZ, UP0, !UPT ;  /* 0x0000002d3f057290 */ /* 0x000fd800087fe43f */
.L_x_552:
        /* <DEDUP_REMOVED lines=10> */
[----:B------:R-:W-:Y:S02]  /*22060*/  R2UR UR10, R12 ;  /* 0x000000000c0a72ca */ /* 0x000fe400000e0000 */
[----:B------:R-:W-:Y:S02]  /*22070*/  R2UR UR6, R10 ;  /* 0x000000000a0672ca */ /* 0x000fe400000e0000 */
[----:B------:R-:W-:Y:S02]  /*22080*/  R2UR UR7, R11 ;  /* 0x000000000b0772ca */ /* 0x000fe400000e0000 */
[----:B------:R-:W-:Y:S02]  /*22090*/  PLOP3.LUT P0, PT, PT, PT, PT, 0x80, 0x0 ;  /* 0x000000000000781c */ /* 0x000fe40003f0f070 */
[----:B------:R-:W-:-:S11]  /*220a0*/  IADD3 R3, R3, 0x2c400, RZ ;  /* 0x0002c40003037810 */ /* 0x000fd60007ffe0ff */
.L_x_553:
        /* <DEDUP_REMOVED lines=9> */
[----:B--2---:R-:W-:Y:S05]  /*22140*/  @P0 BRA.U.ANY `(.L_x_553) ;  /* 0xfffffffd00d80947 */ /* 0x004fea000393ffff */
.L_x_540:
[----:B------:R-:W-:Y:S05]  /*22150*/  BSYNC B0 ;  /* 0x0000000000007941 */ /* 0x000fea0003800000 */
.L_x_539:
[----:B------:R-:W-:-:S06]  /*22160*/  UISETP.NE.AND UP0, UPT, UR36, 0x3, UPT ;  /* 0x000000032400788c */ /* 0x000fcc000bf05270 */
[----:B------:R-:W-:-:S13]  /*22170*/  PLOP3.LUT P0, PT, PT, PT, UP0, 0x80, 0x0 ;  /* 0x000000000000781c */ /* 0x000fda0003f0f008 */
[----:B------:R-:W-:Y:S05]  /*22180*/  @!P0 BRA `(.L_x_554) ;  /* 0x0000000000048947 */ /* 0x000fea0003800000 */
[----:B------:R-:W-:Y:S01]  /*22190*/  BPT.TRAP 0x1 ;  /* 0x000000040000795c */ /* 0x000fe20000300000 */
.L_x_554:
[----:B------:R-:W2:Y:S01]  /*221a0*/  S2R R5, SR_CgaCtaId ;  /* 0x0000000000057919 */ /* 0x000ea20000008800 */
[----:B------:R-:W-:Y:S01]  /*221b0*/  IMAD.U32 R3, RZ, RZ, UR38 ;  /* 0x00000026ff037e24 */ /* 0x000fe2000f8e00ff */
[----:B------:R-:W-:Y:S01]  /*221c0*/  MOV R4, 0x400 ;  /* 0x0000040000047802 */ /* 0x000fe20000000f00 */
[----:B------:R-:W-:Y:S03]  /*221d0*/  BSSY B0, `(.L_x_555) ;  /* 0x0000009000007945 */ /* 0x000fe60003800000 */
[----:B------:R-:W-:Y:S02]  /*221e0*/  ISETP.NE.AND P0, PT, R3, 0x3, PT ;  /* 0x000000030300780c */ /* 0x000fe40003f05270 */
[----:B------:R-:W-:-:S04]  /*221f0*/  LOP3.LUT R3, R7, 0x1, RZ, 0x3c, !PT ;  /* 0x0000000107037812 */ /* 0x000fc800078e3cff */
[----:B------:R-:W-:Y:S02]  /*22200*/  SHF.L.U32 R3, R3, 0x1f, RZ ;  /* 0x0000001f03037819 */ /* 0x000fe400000006ff */
[----:B--2---:R-:W-:-:S05]  /*22210*/  LEA R4, R5, R4, 0x18 ;  /* 0x0000000405047211 */ /* 0x004fca00078ec0ff */
[----:B------:R-:W-:-:S04]  /*22220*/  IMAD R4, R6, 0x8, R4 ;  /* 0x0000000806047824 */ /* 0x000fc800078e0204 */
[----:B------:R-:W2:Y:S01]  /*22230*/  SYNCS.PHASECHK.TRANS64.TRYWAIT P2, [R4+URZ+0x38870], R3 ;  /* 0x03887003040075a7 */ /* 0x000ea2000804017f */
[----:B------:R3:W-:Y:S02]  /*22240*/  STL [R1+0x8], R4 ;  /* 0x0000080401007387 */ /* 0x0007e40000100800 */
[----:B--23--:R-:W-:Y:S05]  /*22250*/  @!P2 BRA `(.L_x_556) ;  /* 0x0000005000c8a947 */ /* 0x00cfea0003800000 */
.L_x_716:
[----:B------:R-:W-:Y:S05]  /*22260*/  BSYNC B0 ;  /* 0x0000000000007941 */ /* 0x000fea0003800000 */
.L_x_555:
[----:B------:R-:W-:Y:S05]  /*22270*/  @!P0 BRA `(.L_x_557) ;  /* 0x0000000000048947 */ /* 0x000fea0003800000 */
[----:B------:R-:W-:Y:S01]  /*22280*/  BPT.TRAP 0x1 ;  /* 0x000000040000795c */ /* 0x000fe20000300000 */
.L_x_557:
[----:B--2---:R-:W2:Y:S01]  /*22290*/  LDL R4, [R1+0x8] ;  /* 0x0000080001047983 */ /* 0x004ea20000100800 */
[----:B------:R-:W-:Y:S02]  /*222a0*/  SHF.L.U32 R3, R7, 0x1f, RZ ;  /* 0x0000001f07037819 */ /* 0x000fe400000006ff */
[----:B------:R-:W-:Y:S02]  /*222b0*/  SHF.L.U32 R12, R6, 0xf, RZ ;  /* 0x0000000f060c7819 */ /* 0x000fe400000006ff */
[----:B--2---:R-:W2:Y:S02]  /*222c0*/  SYNCS.PHASECHK.TRANS64.TRYWAIT P2, [R4+URZ+0x38860], R3 ;  /* 0x03886003040075a7 */ /* 0x004ea4000804017f */
[----:B--2---:R-:W-:Y:S05]  /*222d0*/  @!P2 BRA `(.L_x_558) ;  /* 0x0000005000c0a947 */ /* 0x004fea0003800000 */
.L_x_717:
[----:B--2---:R-:W2:Y:S04]  /*222e0*/  LDL R4, [R1+0x3c] ;  /* 0x00003c0001047983 */ /* 0x004ea80000100800 */
[----:B------:R-:W3:Y:S04]  /*222f0*/  LDL R16, [R1+0x2c] ;  /* 0x00002c0001107983 */ /* 0x000ee80000100800 */
[----:B------:R-:W4:Y:S01]  /*22300*/  LDL R15, [R1+0x38] ;  /* 0x00003800010f7983 */ /* 0x000f220000100800 */
[----:B------:R-:W-:Y:S01]  /*22310*/  MOV R13, 0x400 ;  /* 0x00000400000d7802 */ /* 0x000fe20000000f00 */
[----:B------:R-:W5:Y:S01]  /*22320*/  S2R R14, SR_CgaCtaId ;  /* 0x00000000000e7919 */ /* 0x000f620000008800 */
[----:B------:R-:W-:Y:S05]  /*22330*/  WARPSYNC.ALL ;  /* 0x0000000000007948 */ /* 0x000fea0003800000 */
[----:B-----5:R-:W-:-:S02]  /*22340*/  LEA R13, R14, R13, 0x18 ;  /* 0x0000000d0e0d7211 */ /* 0x020fc400078ec0ff */
[----:B--2---:R-:W-:-:S05]  /*22350*/  LOP3.LUT R3, R12, R4, RZ, 0xfc, !PT ;  /* 0x000000040c037212 */ /* 0x004fca00078efcff */
[----:B------:R-:W-:-:S05]  /*22360*/  IMAD.IADD R3, R13, 0x1, R3 ;  /* 0x000000010d037824 */ /* 0x000fca00078e0203 */
[----:B------:R-:W2:Y:S01]  /*22370*/  LDSM.16.MT88.4 R4, [R3+0x10400] ;  /* 0x010400000304783b */ /* 0x000ea20000004200 */
[----:B---3--:R-:W-:Y:S01]  /*22380*/  IMAD.IADD R20, R16, 0x1, R3 ;  /* 0x0000000110147824 */ /* 0x008fe200078e0203 */
[----:B----4-:R-:W-:Y:S02]  /*22390*/  LOP3.LUT R12, R12, R15, RZ, 0xfc, !PT ;  /* 0x0000000f0c0c7212 */ /* 0x010fe400078efcff */
[C-C-:B--2---:R-:W-:Y:S02]  /*223a0*/  PRMT R8, R4.reuse, 0x6420, R5.reuse ;  /* 0x0000642004087816 */ /* 0x144fe40000000005 */
[----:B-1----:R-:W-:Y:S02]  /*223b0*/  PRMT R9, R4, 0x7531, R5 ;  /* 0x0000753104097816 */ /* 0x002fe40000000005 */
[C-C-:B------:R-:W-:Y:S02]  /*223c0*/  PRMT R10, R6.reuse, 0x6420, R7.reuse ;  /* 0x00006420060a7816 */ /* 0x140fe40000000007 */
[----:B------:R-:W-:-:S02]  /*223d0*/  PRMT R11, R6, 0x7531, R7 ;  /* 0x00007531060b7816 */ /* 0x000fc40000000007 */
[----:B------:R-:W1:Y:S01]  /*223e0*/  LDSM.16.MT88.4 R4, [R20+0x10400] ;  /* 0x010400001404783b */ /* 0x000e620000004200 */
[----:B0-----:R-:W-:-:S05]  /*223f0*/  IADD3 R17, R13, R12, RZ ;  /* 0x0000000c0d117210 */ /* 0x001fca0007ffe0ff */
[----:B------:R1:W-:Y:S02]  /*22400*/  STSM.16.M88.4 [R17+0x400], R8 ;  /* 0x0004000811007844 */ /* 0x0003e40000000200 */
[C-C-:B-1----:R-:W-:Y:S02]  /*22410*/  PRMT R8, R4.reuse, 0x6420, R5.reuse ;  /* 0x0000642004087816 */ /* 0x142fe40000000005 */
[----:B------:R-:W-:Y:S02]  /*22420*/  PRMT R9, R4, 0x7531, R5 ;  /* 0x0000753104097816 */ /* 0x000fe40000000005 */
[C-C-:B------:R-:W-:Y:S02]  /*22430*/  PRMT R10, R6.reuse, 0x6420, R7.reuse ;  /* 0x00006420060a7816 */ /* 0x140fe40000000007 */
[----:B------:R-:W-:-:S05]  /*22440*/  PRMT R11, R6, 0x7531, R7 ;  /* 0x00007531060b7816 */ /* 0x000fca0000000007 */
[----:B------:R-:W-:Y:S04]  /*22450*/  STSM.16.M88.4 [R17+0x2400], R8 ;  /* 0x0024000811007844 */ /* 0x000fe80000000200 */
[----:B------:R-:W0:Y:S02]  /*22460*/  LDSM.16.MT88.4 R4, [R3+0x14400] ;  /* 0x014400000304783b */ /* 0x000e240000004200 */
[C-C-:B0-----:R-:W-:Y:S02]  /*22470*/  PRMT R12, R4.reuse, 0x6420, R5.reuse ;  /* 0x00006420040c7816 */ /* 0x141fe40000000005 */
[----:B------:R-:W-:Y:S02]  /*22480*/  PRMT R13, R4, 0x7531, R5 ;  /* 0x00007531040d7816 */ /* 0x000fe40000000005 */
[----:B------:R-:W-:-:S02]  /*22490*/  PRMT R14, R6, 0x6420, R7 ;  /* 0x00006420060e7816 */ /* 0x000fc40000000007 */
[----:B------:R-:W-:Y:S02]  /*224a0*/  PRMT R15, R6, 0x7531, R7 ;  /* 0x00007531060f7816 */ /* 0x000fe40000000007 */
[----:B------:R-:W0:Y:S04]  /*224b0*/  LDSM.16.MT88.4 R4, [R20+0x14400] ;  /* 0x014400001404783b */ /* 0x000e280000004200 */
[----:B------:R1:W-:Y:S04]  /*224c0*/  STSM.16.M88.4 [R17+0x4400], R12 ;  /* 0x0044000c11007844 */ /* 0x0003e80000000200 */
[----:B-1----:R-:W2:Y:S01]  /*224d0*/  LDL R14, [R1+0x28] ;  /* 0x00002800010e7983 */ /* 0x002ea20000100800 */
[----:B------:R-:W-:Y:S01]  /*224e0*/  IMAD.MOV.U32 R12, RZ, RZ, R17 ;  /* 0x000000ffff0c7224 */ /* 0x000fe200078e0011 */
[----:B0-----:R-:W-:-:S02]  /*224f0*/  PRMT R8, R4, 0x6420, R5 ;  /* 0x0000642004087816 */ /* 0x001fc40000000005 */
[----:B------:R-:W-:Y:S02]  /*22500*/  PRMT R9, R4, 0x7531, R5 ;  /* 0x0000753104097816 */ /* 0x000fe40000000005 */
[C-C-:B------:R-:W-:Y:S02]  /*22510*/  PRMT R10, R6.reuse, 0x6420, R7.reuse ;  /* 0x00006420060a7816 */ /* 0x140fe40000000007 */
[----:B------:R-:W-:-:S05]  /*22520*/  PRMT R11, R6, 0x7531, R7 ;  /* 0x00007531060b7816 */ /* 0x000fca0000000007 */
[----:B------:R-:W-:Y:S04]  /*22530*/  STSM.16.M88.4 [R12+0x6400], R8 ;  /* 0x006400080c007844 */ /* 0x000fe80000000200 */
[----:B------:R-:W0:Y:S01]  /*22540*/  LDSM.16.MT88.4 R4, [R3+0x11400] ;  /* 0x011400000304783b */ /* 0x000e220000004200 */
[----:B------:R-:W-:Y:S01]  /*22550*/  IMAD.MOV.U32 R13, RZ, RZ, R16 ;  /* 0x000000ffff0d7224 */ /* 0x000fe200078e0010 */
[C-C-:B0-----:R-:W-:Y:S02]  /*22560*/  PRMT R16, R4.reuse, 0x6420, R5.reuse ;  /* 0x0000642004107816 */ /* 0x141fe40000000005 */
[----:B------:R-:W-:Y:S02]  /*22570*/  PRMT R17, R4, 0x7531, R5 ;  /* 0x0000753104117816 */ /* 0x000fe40000000005 */
[----:B------:R-:W-:-:S02]  /*22580*/  PRMT R18, R6, 0x6420, R7 ;  /* 0x0000642006127816 */ /* 0x000fc40000000007 */
[----:B------:R-:W-:Y:S02]  /*22590*/  PRMT R19, R6, 0x7531, R7 ;  /* 0x0000753106137816 */ /* 0x000fe40000000007 */
[----:B------:R-:W0:Y:S02]  /*225a0*/  LDSM.16.MT88.4 R4, [R20+0x11400] ;  /* 0x011400001404783b */ /* 0x000e240000004200 */
[C-C-:B0-----:R-:W-:Y:S02]  /*225b0*/  PRMT R8, R4.reuse, 0x6420, R5.reuse ;  /* 0x0000642004087816 */ /* 0x141fe40000000005 */
[----:B------:R-:W-:Y:S02]  /*225c0*/  PRMT R9, R4, 0x7531, R5 ;  /* 0x0000753104097816 */ /* 0x000fe40000000005 */
[C-C-:B------:R-:W-:Y:S02]  /*225d0*/  PRMT R10, R6.reuse, 0x6420, R7.reuse ;  /* 0x00006420060a7816 */ /* 0x140fe40000000007 */
[----:B------:R-:W-:-:S02]  /*225e0*/  PRMT R11, R6, 0x7531, R7 ;  /* 0x00007531060b7816 */ /* 0x000fc40000000007 */
[----:B--2---:R-:W-:-:S05]  /*225f0*/  IADD3 R15, R14, 0x400, R12 ;  /* 0x000004000e0f7810 */ /* 0x004fca0007ffe00c */
[----:B------:R0:W-:Y:S02]  /*22600*/  STSM.16.M88.4 [R15], R16 ;  /* 0x000000100f007844 */ /* 0x0001e40000000200 */
[----:B0-----:R-:W-:-:S05]  /*22610*/  MOV R19, R15 ;  /* 0x0000000f00137202 */ /* 0x001fca0000000f00 */
[----:B------:R-:W-:Y:S04]  /*22620*/  STSM.16.M88.4 [R19+0x2000], R8 ;  /* 0x0020000813007844 */ /* 0x000fe80000000200 */
[----:B------:R-:W0:Y:S01]  /*22630*/  LDSM.16.MT88.4 R4, [R3+0x15400] ;  /* 0x015400000304783b */ /* 0x000e220000004200 */
[----:B------:R-:W-:Y:S01]  /*22640*/  MOV R16, R12 ;  /* 0x0000000c00107202 */ /* 0x000fe20000000f00 */
[----:B------:R-:W-:Y:S02]  /*22650*/  IMAD.MOV.U32 R17, RZ, RZ, R13 ;  /* 0x000000ffff117224 */ /* 0x000fe400078e000d */
[----:B------:R-:W-:Y:S01]  /*22660*/  IMAD.MOV.U32 R18, RZ, RZ, R14 ;  /* 0x000000ffff127224 */ /* 0x000fe200078e000e */
[C-C-:B0-----:R-:W-:Y:S02]  /*22670*/  PRMT R12, R4.reuse, 0x6420, R5.reuse ;  /* 0x00006420040c7816 */ /* 0x141fe40000000005 */
[----:B------:R-:W-:-:S02]  /*22680*/  PRMT R13, R4, 0x7531, R5 ;  /* 0x00007531040d7816 */ /* 0x000fc40000000005 */
[C-C-:B------:R-:W-:Y:S02]  /*22690*/  PRMT R14, R6.reuse, 0x6420, R7.reuse ;  /* 0x00006420060e7816 */ /* 0x140fe40000000007 */
[----:B------:R-:W-:Y:S02]  /*226a0*/  PRMT R15, R6, 0x7531, R7 ;  /* 0x00007531060f7816 */ /* 0x000fe40000000007 */
[----:B------:R-:W0:Y:S04]  /*226b0*/  LDSM.16.MT88.4 R4, [R20+0x15400] ;  /* 0x015400001404783b */ /* 0x000e280000004200 */
[----:B------:R1:W-:Y:S01]  /*226c0*/  STSM.16.M88.4 [R19+0x4000], R12 ;  /* 0x0040000c13007844 */ /* 0x0003e20000000200 */
[C-C-:B0-----:R-:W-:Y:S02]  /*226d0*/  PRMT R8, R4.reuse, 0x6420, R5.reuse ;  /* 0x0000642004087816 */ /* 0x141fe40000000005 */
[----:B------:R-:W-:-:S02]  /*226e0*/  PRMT R9, R4, 0x7531, R5 ;  /* 0x0000753104097816 */ /* 0x000fc40000000005 */
[C-C-:B------:R-:W-:Y:S02]  /*226f0*/  PRMT R10, R6.reuse, 0x6420, R7.reuse ;  /* 0x00006420060a7816 */ /* 0x140fe40000000007 */
[----:B------:R-:W-:-:S05]  /*22700*/  PRMT R11, R6, 0x7531, R7 ;  /* 0x00007531060b7816 */ /* 0x000fca0000000007 */
[----:B------:R-:W-:Y:S04]  /*22710*/  STSM.16.M88.4 [R19+0x6000], R8 ;  /* 0x0060000813007844 */ /* 0x000fe80000000200 */
[----:B------:R-:W0:Y:S01]  /*22720*/  LDSM.16.MT88.4 R4, [R3+0x12400] ;  /* 0x012400000304783b */ /* 0x000e220000004200 */
[----:B-1----:R-:W-:Y:S01]  /*22730*/  IMAD.MOV.U32 R13, RZ, RZ, R16 ;  /* 0x000000ffff0d7224 */ /* 0x002fe200078e0010 */
[----:B------:R-:W-:Y:S01]  /*22740*/  MOV R15, R18 ;  /* 0x00000012000f7202 */ /* 0x000fe20000000f00 */
[----:B------:R-:W-:Y:S01]  /*22750*/  IMAD.MOV.U32 R14, RZ, RZ, R17 ;  /* 0x000000ffff0e7224 */ /* 0x000fe200078e0011 */
[C-C-:B0-----:R-:W-:Y:S02]  /*22760*/  PRMT R16, R4.reuse, 0x6420, R5.reuse ;  /* 0x0000642004107816 */ /* 0x141fe40000000005 */
[----:B------:R-:W-:-:S02]  /*22770*/  PRMT R17, R4, 0x7531, R5 ;  /* 0x0000753104117816 */ /* 0x000fc40000000005 */
[C-C-:B------:R-:W-:Y:S02]  /*22780*/  PRMT R18, R6.reuse, 0x6420, R7.reuse ;  /* 0x0000642006127816 */ /* 0x140fe40000000007 */
[----:B------:R-:W-:Y:S02]  /*22790*/  PRMT R19, R6, 0x7531, R7 ;  /* 0x0000753106137816 */ /* 0x000fe40000000007 */
[----:B------:R-:W0:Y:S01]  /*227a0*/  LDSM.16.MT88.4 R4, [R20+0x12400] ;  /* 0x012400001404783b */ /* 0x000e220000004200 */
[----:B------:R-:W-:-:S05]  /*227b0*/  IADD3 R12, R14, 0x400, R13 ;  /* 0x000004000e0c7810 */ /* 0x000fca0007ffe00d */
[----:B------:R1:W-:Y:S02]  /*227c0*/  STSM.16.M88.4 [R12], R16 ;  /* 0x000000100c007844 */ /* 0x0003e40000000200 */
[----:B-1----:R-:W-:Y:S01]  /*227d0*/  IMAD.MOV.U32 R18, RZ, RZ, R12 ;  /* 0x000000ffff127224 */ /* 0x002fe200078e000c */
[C-C-:B0-----:R-:W-:Y:S02]  /*227e0*/  PRMT R8, R4.reuse, 0x6420, R5.reuse ;  /* 0x0000642004087816 */ /* 0x141fe40000000005 */
        /* <DEDUP_REMOVED lines=10> */
[----:B------:R-:W0:Y:S04]  /*22890*/  LDSM.16.MT88.4 R4, [R20+0x16400] ;  /* 0x016400001404783b */ /* 0x000e280000004200 */
[----:B------:R1:W-:Y:S02]  /*228a0*/  STSM.16.M88.4 [R18+0x4000], R12 ;  /* 0x0040000c12007844 */ /* 0x0003e40000000200 */
[----:B-1----:R-:W-:Y:S02]  /*228b0*/  MOV R14, R18 ;  /* 0x00000012000e7202 */ /* 0x002fe40000000f00 */
[----:B0-----:R-:W-:-:S02]  /*228c0*/  PRMT R8, R4, 0x6420, R5 ;  /* 0x0000642004087816 */ /* 0x001fc40000000005 */
[----:B------:R-:W-:Y:S02]  /*228d0*/  PRMT R9, R4, 0x7531, R5 ;  /* 0x0000753104097816 */ /* 0x000fe40000000005 */
[C-C-:B------:R-:W-:Y:S02]  /*228e0*/  PRMT R10, R6.reuse, 0x6420, R7.reuse ;  /* 0x00006420060a7816 */ /* 0x140fe40000000007 */
[----:B------:R-:W-:-:S05]  /*228f0*/  PRMT R11, R6, 0x7531, R7 ;  /* 0x00007531060b7816 */ /* 0x000fca0000000007 */
[----:B------:R-:W-:Y:S04]  /*22900*/  STSM.16.M88.4 [R14+0x6000], R8 ;  /* 0x006000080e007844 */ /* 0x000fe80000000200 */
[----:B------:R-:W0:Y:S01]  /*22910*/  LDSM.16.MT88.4 R4, [R3+0x13400] ;  /* 0x013400000304783b */ /* 0x000e220000004200 */
[----:B------:R-:W-:-:S04]  /*22920*/  IMAD.MOV.U32 R15, RZ, RZ, R19 ;  /* 0x000000ffff0f7224 */ /* 0x000fc800078e0013 */
[----:B------:R-:W-:Y:S01]  /*22930*/  IMAD.IADD R12, R15, 0x1, R14 ;  /* 0x000000010f0c7824 */ /* 0x000fe200078e020e */
[C-C-:B0-----:R-:W-:Y:S02]  /*22940*/  PRMT R16, R4.reuse, 0x6420, R5.reuse ;  /* 0x0000642004107816 */ /* 0x141fe40000000005 */
[----:B------:R-:W-:Y:S02]  /*22950*/  PRMT R17, R4, 0x7531, R5 ;  /* 0x0000753104117816 */ /* 0x000fe40000000005 */
[C-C-:B------:R-:W-:Y:S02]  /*22960*/  PRMT R18, R6.reuse, 0x6420, R7.reuse ;  /* 0x0000642006127816 */ /* 0x140fe40000000007 */
[----:B------:R-:W-:Y:S02]  /*22970*/  PRMT R19, R6, 0x7531, R7 ;  /* 0x0000753106137816 */ /* 0x000fe40000000007 */
[----:B------:R-:W0:Y:S04]  /*22980*/  LDSM.16.MT88.4 R4, [R20+0x13400] ;  /* 0x013400001404783b */ /* 0x000e280000004200 */
[----:B------:R1:W-:Y:S02]  /*22990*/  STSM.16.M88.4 [R12], R16 ;  /* 0x000000100c007844 */ /* 0x0003e40000000200 */
[----:B-1----:R-:W-:-:S02]  /*229a0*/  MOV R19, R12 ;  /* 0x0000000c00137202 */ /* 0x002fc40000000f00 */
[C-C-:B0-----:R-:W-:Y:S02]  /*229b0*/  PRMT R8, R4.reuse, 0x6420, R5.reuse ;  /* 0x0000642004087816 */ /* 0x141fe40000000005 */
        /* <DEDUP_REMOVED lines=10> */
[----:B------:R1:W-:Y:S01]  /*22a60*/  STSM.16.M88.4 [R19+0x4000], R12 ;  /* 0x0040000c13007844 */ /* 0x0003e20000000200 */
[C-C-:B0-----:R-:W-:Y:S02]  /*22a70*/  PRMT R8, R4.reuse, 0x6420, R5.reuse ;  /* 0x0000642004087816 */ /* 0x141fe40000000005 */
        /* <DEDUP_REMOVED lines=9> */
[----:B0-----:R-:W0:Y:S01]  /*22b10*/  FENCE.VIEW.ASYNC.S ;  /* 0x00000000000073c6 */ /* 0x001e220000000000 */
[----:B------:R-:W-:Y:S05]  /*22b20*/  @!P0 BRA `(.L_x_559) ;  /* 0x0000000000048947 */ /* 0x000fea0003800000 */
[----:B------:R-:W-:Y:S01]  /*22b30*/  BPT.TRAP 0x1 ;  /* 0x000000040000795c */ /* 0x000fe20000300000 */
.L_x_559:
[----:B------:R-:W0:Y:S01]  /*22b40*/  LDL.LU R3, [R1+0x8] ;  /* 0x0000080001037983 */ /* 0x000e220000300800 */
[C---:B------:R-:W-:Y:S01]  /*22b50*/  ISETP.GT.AND P0, PT, R21.reuse, RZ, PT ;  /* 0x000000ff1500720c */ /* 0x040fe20003f04270 */
[----:B------:R-:W-:Y:S02]  /*22b60*/  VIADD R21, R21, 0xffffffff ;  /* 0xffffffff15157836 */ /* 0x000fe40000000000 */
[----:B------:R2:W5:Y:S04]  /*22b70*/  LDL R6, [R1+0x10] ;  /* 0x0000100001067983 */ /* 0x0005680000100800 */
[----:B------:R2:W5:Y:S01]  /*22b80*/  LDL R7, [R1+0x1c] ;  /* 0x00001c0001077983 */ /* 0x0005620000100800 */
[----:B0-----:R0:W-:Y:S02]  /*22b90*/  SYNCS.ARRIVE.TRANS64.A1T0 RZ, [R3+URZ+0x38850], RZ ;  /* 0x038850ff03ff79a7 */ /* 0x0011e4000810003f */
[----:B0-----:R-:W-:-:S05]  /*22ba0*/  @!P1 VIADD R3, R3, 0x38880 ;  /* 0x0003888003039836 */ /* 0x001fca0000000000 */
[----:B------:R-:W-:Y:S01]  /*22bb0*/  @!P1 PRMT R3, RZ, 0x654, R3 ;  /* 0x00000654ff039816 */ /* 0x000fe20000000003 */
[----:B------:R-:W-:Y:S06]  /*22bc0*/  BAR.SYNC.DEFER_BLOCKING 0x2, 0x80 ;  /* 0x0082000000007b1d */ /* 0x000fec0000010000 */
[----:B------:R2:W-:Y:S01]  /*22bd0*/  @!P1 SYNCS.ARRIVE.TRANS64.RED.A1T0 RZ, [R3+URZ], RZ ;  /* 0x000000ff03ff99a7 */ /* 0x0005e2000810043f */
[----:B------:R-:W-:Y:S05]  /*22be0*/  @P0 BRA `(.L_x_560) ;  /* 0xffffffec000c0947 */ /* 0x000fea000383ffff */
.L_x_538:
[----:B------:R-:W-:Y:S04]  /*22bf0*/  BSSY B0, `(.L_x_561) ;  /* 0x000000f000007945 */ /* 0x000fe80003800000 */
[----:B------:R-:W-:Y:S05]  /*22c00*/  @P1 BRA `(.L_x_562) ;  /* 0x0000000000341947 */ /* 0x000fea0003800000 */
[----:B------:R-:W3:Y:S01]  /*22c10*/  S2R R5, SR_LANEID ;  /* 0x0000000000057919 */ /* 0x000ee20000000000 */
[----:B------:R-:W-:Y:S01]  /*22c20*/  VOTEU.ANY UR4, UPT, PT ;  /* 0x0000000000047886 */ /* 0x000fe200038e0100 */
[----:B-12---:R-:W1:Y:S01]  /*22c30*/  LDC.64 R2, c[0x0][0xc38] ;  /* 0x00030e00ff027b82 */ /* 0x006e620000000a00 */
[----:B------:R-:W3:Y:S02]  /*22c40*/  FLO.U32 R0, UR4 ;  /* 0x0000000400007d00 */ /* 0x000ee400080e0000 */
[----:B---3--:R-:W-:-:S06]  /*22c50*/  ISETP.EQ.U32.AND P0, PT, R0, R5, PT ;  /* 0x000000050000720c */ /* 0x008fcc0003f02070 */
[----:B------:R-:W1:Y:S07]  /*22c60*/  POPC R5, UR4 ;  /* 0x0000000400057d09 */ /* 0x000e6e0008000000 */
[----:B-1----:R-:W2:Y:S01]  /*22c70*/  @P0 ATOMG.E.ADD.STRONG.GPU PT, R3, desc[UR42][R2.64], R5 ;  /* 0x00000005020309a8 */ /* 0x002ea200081ee1ea */
[----:B------:R-:W1:Y:S02]  /*22c80*/  S2R R4, SR_LTMASK ;  /* 0x0000000000047919 */ /* 0x000e640000003900 */
[----:B-1----:R-:W-:-:S04]  /*22c90*/  LOP3.LUT R4, R4, UR4, RZ, 0xc0, !PT ;  /* 0x0000000404047c12 */ /* 0x002fc8000f8ec0ff */
[----:B-----5:R-:W1:Y:S01]  /*22ca0*/  POPC R7, R4 ;  /* 0x0000000400077309 */ /* 0x020e620000000000 */
[----:B--2---:R-:W1:Y:S02]  /*22cb0*/  SHFL.IDX PT, R0, R3, R0, 0x1f ;  /* 0x00001f0003007589 */ /* 0x004e6400000e0000 */
[----:B-1----:R-:W-:-:S05]  /*22cc0*/  IADD3 R0, R0, UR37, R7 ;  /* 0x0000002500007c10 */ /* 0x002fca000fffe007 */
[----:B------:R3:W-:Y:S02]  /*22cd0*/  STL [R1], R0 ;  /* 0x0000000001007387 */ /* 0x0007e40000100800 */
.L_x_562:
[----:B------:R-:W-:Y:S05]  /*22ce0*/  BSYNC B0 ;  /* 0x0000000000007941 */ /* 0x000fea0003800000 */
.L_x_561:
[----:B------:R-:W-:-:S06]  /*22cf0*/  UISETP.NE.AND UP0, UPT, UR36, 0x3, UPT ;  /* 0x000000032400788c */ /* 0x000fcc000bf05270 */
[----:B------:R-:W-:-:S13]  /*22d00*/  PLOP3.LUT P0, PT, PT, PT, UP0, 0x80, 0x0 ;  /* 0x000000000000781c */ /* 0x000fda0003f0f008 */
[----:B------:R-:W-:Y:S05]  /*22d10*/  @!P0 BRA `(.L_x_563) ;  /* 0x0000000000048947 */ /* 0x000fea0003800000 */
[----:B------:R-:W-:Y:S01]  /*22d20*/  BPT.TRAP 0x1 ;  /* 0x000000040000795c */ /* 0x000fe20000300000 */
.L_x_563:
[----:B---3--:R-:W3:Y:S04]  /*22d30*/  LDL R0, [R1+0x1c] ;  /* 0x00001c0001007983 */ /* 0x008ee80000100800 */
[----:B------:R-:W4:Y:S01]  /*22d40*/  LDL R2, [R1+0x10] ;  /* 0x0000100001027983 */ /* 0x000f220000100800 */
[----:B-1----:R-:W1:Y:S01]  /*22d50*/  S2R R4, SR_CgaCtaId ;  /* 0x0000000000047919 */ /* 0x002e620000008800 */
[----:B--2---:R-:W-:-:S04]  /*22d60*/  MOV R3, 0x400 ;  /* 0x0000040000037802 */ /* 0x004fc80000000f00 */
[----:B-1----:R-:W-:Y:S01]  /*22d70*/  LEA R3, R4, R3, 0x18 ;  /* 0x0000000304037211 */ /* 0x002fe200078ec0ff */
[----:B------:R-:W-:Y:S01]  /*22d80*/  BSSY B0, `(.L_x_564) ;  /* 0x0000008000007945 */ /* 0x000fe20003800000 */
[----:B---3--:R-:W-:-:S04]  /*22d90*/  LOP3.LUT R0, R0, 0x1, RZ, 0x3c, !PT ;  /* 0x0000000100007812 */ /* 0x008fc800078e3cff */
[----:B------:R-:W-:Y:S02]  /*22da0*/  SHF.L.U32 R0, R0, 0x1f, RZ ;  /* 0x0000001f00007819 */ /* 0x000fe400000006ff */
[----:B----4-:R-:W-:-:S04]  /*22db0*/  LEA R21, R2, R3, 0x3 ;  /* 0x0000000302157211 */ /* 0x010fc800078e18ff */
[----:B------:R-:W1:Y:S01]  /*22dc0*/  SYNCS.PHASECHK.TRANS64.TRYWAIT P0, [R21+URZ+0x38870], R0 ;  /* 0x03887000150075a7 */ /* 0x000e62000800017f */
[----:B------:R-:W-:-:S05]  /*22dd0*/  IMAD.U32 R2, RZ, RZ, UR38 ;  /* 0x00000026ff027e24 */ /* 0x000fca000f8e00ff */
[----:B------:R-:W-:Y:S01]  /*22de0*/  ISETP.NE.AND P2, PT, R2, 0x3, PT ;  /* 0x000000030200780c */ /* 0x000fe20003f45270 */
[----:B-1----:R-:W-:-:S12]  /*22df0*/  @!P0 BRA `(.L_x_565) ;  /* 0x0000004800108947 */ /* 0x002fd80003800000 */
.L_x_718:
[----:B------:R-:W-:Y:S05]  /*22e00*/  BSYNC B0 ;  /* 0x0000000000007941 */ /* 0x000fea0003800000 */
.L_x_564:
[----:B------:R-:W-:Y:S05]  /*22e10*/  @!P2 BRA `(.L_x_566) ;  /* 0x000000000004a947 */ /* 0x000fea0003800000 */
[----:B------:R-:W-:Y:S01]  /*22e20*/  BPT.TRAP 0x1 ;  /* 0x000000040000795c */ /* 0x000fe20000300000 */
.L_x_566:
[----:B-1----:R-:W2:Y:S02]  /*22e30*/  LDL R0, [R1+0x1c] ;  /* 0x00001c0001007983 */ /* 0x002ea40000100800 */
[----:B--2---:R-:W-:-:S04]  /*22e40*/  SHF.L.U32 R0, R0, 0x1f, RZ ;  /* 0x0000001f00007819 */ /* 0x004fc800000006ff */
[----:B------:R-:W1:Y:S02]  /*22e50*/  SYNCS.PHASECHK.TRANS64.TRYWAIT P0, [R21+URZ+0x38860], R0 ;  /* 0x03886000150075a7 */ /* 0x000e64000800017f */
[----:B-1----:R-:W-:Y:S05]  /*22e60*/  @!P0 BRA `(.L_x_567) ;  /* 0x0000004800088947 */ /* 0x002fea0003800000 */
.L_x_719:
[----:B------:R-:W2:Y:S04]  /*22e70*/  LDL R2, [R1+0x10] ;  /* 0x0000100001027983 */ /* 0x000ea80000100800 */
[----:B------:R-:W1:Y:S04]  /*22e80*/  LDL R4, [R1+0x3c] ;  /* 0x00003c0001047983 */ /* 0x000e680000100800 */
[----:B------:R-:W3:Y:S01]  /*22e90*/  LDL R3, [R1+0x38] ;  /* 0x0000380001037983 */ /* 0x000ee20000100800 */
[----:B------:R-:W-:-:S03]  /*22ea0*/  MOV R8, 0x400 ;  /* 0x0000040000087802 */ /* 0x000fc60000000f00 */
[----:B------:R-:W4:Y:S01]  /*22eb0*/  LDL R16, [R1+0x2c] ;  /* 0x00002c0001107983 */ /* 0x000f220000100800 */
[----:B------:R-:W0:Y:S01]  /*22ec0*/  S2R R9, SR_CgaCtaId ;  /* 0x0000000000097919 */ /* 0x000e220000008800 */
[----:B------:R-:W-:Y:S05]  /*22ed0*/  WARPSYNC.ALL ;  /* 0x0000000000007948 */ /* 0x000fea0003800000 */
[----:B0-----:R-:W-:Y:S01]  /*22ee0*/  LEA R8, R9, R8, 0x18 ;  /* 0x0000000809087211 */ /* 0x001fe200078ec0ff */
[----:B--2---:R-:W-:-:S05]  /*22ef0*/  IMAD.SHL.U32 R2, R2, 0x8000, RZ ;  /* 0x0000800002027824 */ /* 0x004fca00078e00ff */
[----:B-1----:R-:W-:-:S04]  /*22f00*/  LOP3.LUT R0, R2, R4, RZ, 0xfc, !PT ;  /* 0x0000000402007212 */ /* 0x002fc800078efcff */
[----:B------:R-:W-:-:S05]  /*22f10*/  IADD3 R0, R8, R0, RZ ;  /* 0x0000000008007210 */ /* 0x000fca0007ffe0ff */
[----:B-----5:R-:W0:Y:S01]  /*22f20*/  LDSM.16.MT88.4 R4, [R0+0x10400] ;  /* 0x010400000004783b */ /* 0x020e220000004200 */
[----:B---3--:R-:W-:Y:S01]  /*22f30*/  LOP3.LUT R3, R2, R3, RZ, 0xfc, !PT ;  /* 0x0000000302037212 */ /* 0x008fe200078efcff */
[----:B----4-:R-:W-:-:S04]  /*22f40*/  IMAD.IADD R2, R16, 0x1, R0 ;  /* 0x0000000110027824 */ /* 0x010fc800078e0200 */
[----:B------:R-:W-:Y:S01]  /*22f50*/  IMAD.IADD R3, R8, 0x1, R3 ;  /* 0x0000000108037824 */ /* 0x000fe200078e0203 */
[C-C-:B0-----:R-:W-:Y:S02]  /*22f60*/  PRMT R8, R4.reuse, 0x6420, R5.reuse ;  /* 0x0000642004087816 */ /* 0x141fe40000000005 */
[----:B------:R-:W-:Y:S02]  /*22f70*/  PRMT R9, R4, 0x7531, R5 ;  /* 0x0000753104097816 */ /* 0x000fe40000000005 */
[C-C-:B------:R-:W-:Y:S02]  /*22f80*/  PRMT R10, R6.reuse, 0x6420, R7.reuse ;  /* 0x00006420060a7816 */ /* 0x140fe40000000007 */
[----:B------:R-:W-:Y:S02]  /*22f90*/  PRMT R11, R6, 0x7531, R7 ;  /* 0x00007531060b7816 */ /* 0x000fe40000000007 */
[----:B------:R-:W0:Y:S04]  /*22fa0*/  LDSM.16.MT88.4 R4, [R2+0x10400] ;  /* 0x010400000204783b */ /* 0x000e280000004200 */
[----:B------:R0:W-:Y:S02]  /*22fb0*/  STSM.16.M88.4 [R3+0x400], R8 ;  /* 0x0004000803007844 */ /* 0x0001e40000000200 */
[----:B0-----:R-:W-:-:S02]  /*22fc0*/  PRMT R8, R4, 0x6420, R5 ;  /* 0x0000642004087816 */ /* 0x001fc40000000005 */
        /* <DEDUP_REMOVED lines=12> */
[----:B0-----:R-:W-:-:S02]  /*23090*/  PRMT R8, R4, 0x6420, R5 ;  /* 0x0000642004087816 */ /* 0x001fc40000000005 */
[----:B------:R-:W-:Y:S02]  /*230a0*/  PRMT R9, R4, 0x7531, R5 ;  /* 0x0000753104097816 */ /* 0x000fe40000000005 */
[C-C-:B------:R-:W-:Y:S02]  /*230b0*/  PRMT R10, R6.reuse, 0x6420, R7.reuse ;  /* 0x00006420060a7816 */ /* 0x140fe40000000007 */
[----:B------:R-:W-:-:S05]  /*230c0*/  PRMT R11, R6, 0x7531, R7 ;  /* 0x00007531060b7816 */ /* 0x000fca0000000007 */
[----:B------:R-:W-:Y:S04]  /*230d0*/  STSM.16.M88.4 [R3+0x6400], R8 ;  /* 0x0064000803007844 */ /* 0x000fe80000000200 */
[----:B------:R-:W0:Y:S01]  /*230e0*/  LDSM.16.MT88.4 R4, [R0+0x11400] ;  /* 0x011400000004783b */ /* 0x000e220000004200 */
[----:B------:R-:W-:Y:S02]  /*230f0*/  MOV R14, R16 ;  /* 0x00000010000e7202 */ /* 0x000fe40000000f00 */
        /* <DEDUP_REMOVED lines=10> */
[----:B------:R0:W-:Y:S04]  /*231a0*/  STSM.16.M88.4 [R20], R16 ;  /* 0x0000001014007844 */ /* 0x0001e80000000200 */
[----:B------:R-:W-:Y:S04]  /*231b0*/  STSM.16.M88.4 [R20+0x2000], R8 ;  /* 0x0020000814007844 */ /* 0x000fe80000000200 */
[----:B------:R-:W1:Y:S01]  /*231c0*/  LDSM.16.MT88.4 R4, [R0+0x15400] ;  /* 0x015400000004783b */ /* 0x000e620000004200 */
[----:B0-----:R-:W-:Y:S02]  /*231d0*/  IMAD.MOV.U32 R18, RZ, RZ, R14 ;  /* 0x000000ffff127224 */ /* 0x001fe400078e000e */
[----:B------:R-:W-:Y:S01]  /*231e0*/  IMAD.MOV.U32 R19, RZ, RZ, R15 ;  /* 0x000000ffff137224 */ /* 0x000fe200078e000f */
[----:B-1----:R-:W-:-:S02]  /*231f0*/  PRMT R12, R4, 0x6420, R5 ;  /* 0x00006420040c7816 */ /* 0x002fc40000000005 */
[----:B------:R-:W-:Y:S02]  /*23200*/  PRMT R13, R4, 0x7531, R5 ;  /* 0x00007531040d7816 */ /* 0x000fe40000000005 */
[C-C-:B------:R-:W-:Y:S02]  /*23210*/  PRMT R14, R6.reuse, 0x6420, R7.reuse ;  /* 0x00006420060e7816 */ /* 0x140fe40000000007 */
[----:B------:R-:W-:Y:S02]  /*23220*/  PRMT R15, R6, 0x7531, R7 ;  /* 0x00007531060f7816 */ /* 0x000fe40000000007 */
[----:B------:R-:W0:Y:S04]  /*23230*/  LDSM.16.MT88.4 R4, [R2+0x15400] ;  /* 0x015400000204783b */ /* 0x000e280000004200 */
[----:B------:R1:W-:Y:S01]  /*23240*/  STSM.16.M88.4 [R20+0x4000], R12 ;  /* 0x0040000c14007844 */ /* 0x0003e20000000200 */
[----:B0-----:R-:W-:-:S02]  /*23250*/  PRMT R8, R4, 0x6420, R5 ;  /* 0x0000642004087816 */ /* 0x001fc40000000005 */
[----:B------:R-:W-:Y:S02]  /*23260*/  PRMT R9, R4, 0x7531, R5 ;  /* 0x0000753104097816 */ /* 0x000fe40000000005 */
[C-C-:B------:R-:W-:Y:S02]  /*23270*/  PRMT R10, R6.reuse, 0x6420, R7.reuse ;  /* 0x00006420060a7816 */ /* 0x140fe40000000007 */
[----:B------:R-:W-:-:S05]  /*23280*/  PRMT R11, R6, 0x7531, R7 ;  /* 0x00007531060b7816 */ /* 0x000fca0000000007 */
[----:B------:R-:W-:Y:S04]  /*23290*/  STSM.16.M88.4 [R20+0x6000], R8 ;  /* 0x0060000814007844 */ /* 0x000fe80000000200 */
[----:B------:R-:W0:Y:S01]  /*232a0*/  LDSM.16.MT88.4 R4, [R0+0x12400] ;  /* 0x012400000004783b */ /* 0x000e220000004200 */
[----:B-1----:R-:W-:Y:S01]  /*232b0*/  MOV R14, R18 ;  /* 0x00000012000e7202 */ /* 0x002fe20000000f00 */
[----:B------:R-:W-:Y:S01]  /*232c0*/  IMAD.MOV.U32 R15, RZ, RZ, R19 ;  /* 0x000000ffff0f7224 */ /* 0x000fe200078e0013 */
[C-C-:B0-----:R-:W-:Y:S02]  /*232d0*/  PRMT R16, R4.reuse, 0x6420, R5.reuse ;  /* 0x0000642004107816 */ /* 0x141fe40000000005 */
[----:B------:R-:W-:Y:S02]  /*232e0*/  PRMT R17, R4, 0x7531, R5 ;  /* 0x0000753104117816 */ /* 0x000fe40000000005 */
[----:B------:R-:W-:-:S02]  /*232f0*/  PRMT R18, R6, 0x6420, R7 ;  /* 0x0000642006127816 */ /* 0x000fc40000000007 */
[----:B------:R-:W-:Y:S02]  /*23300*/  PRMT R19, R6, 0x7531, R7 ;  /* 0x0000753106137816 */ /* 0x000fe40000000007 */
[----:B------:R-:W0:Y:S01]  /*23310*/  LDSM.16.MT88.4 R4, [R2+0x12400] ;  /* 0x012400000204783b */ /* 0x000e220000004200 */
[----:B------:R-:W-:-:S05]  /*23320*/  IADD3 R3, R14, 0x400, R3 ;  /* 0x000004000e037810 */ /* 0x000fca0007ffe003 */
[----:B------:R1:W-:Y:S01]  /*23330*/  STSM.16.M88.4 [R3], R16 ;  /* 0x0000001003007844 */ /* 0x0003e20000000200 */
[C-C-:B0-----:R-:W-:Y:S02]  /*23340*/  PRMT R8, R4.reuse, 0x6420, R5.reuse ;  /* 0x0000642004087816 */ /* 0x141fe40000000005 */
[----:B------:R-:W-:Y:S02]  /*23350*/  PRMT R9, R4, 0x7531, R5 ;  /* 0x0000753104097816 */ /* 0x000fe40000000005 */
[C-C-:B------:R-:W-:Y:S02]  /*23360*/  PRMT R10, R6.reuse, 0x6420, R7.reuse ;  /* 0x00006420060a7816 */ /* 0x140fe40000000007 */
[----:B------:R-:W-:-:S05]  /*23370*/  PRMT R11, R6, 0x7531, R7 ;  /* 0x00007531060b7816 */ /* 0x000fca0000000007 */
[----:B------:R-:W-:Y:S04]  /*23380*/  STSM.16.M88.4 [R3+0x2000], R8 ;  /* 0x0020000803007844 */ /* 0x000fe80000000200 */
[----:B------:R-:W0:Y:S01]  /*23390*/  LDSM.16.MT88.4 R4, [R0+0x16400] ;  /* 0x016400000004783b */ /* 0x000e220000004200 */
[----:B-1----:R-:W-:Y:S01]  /*233a0*/  IMAD.MOV.U32 R19, RZ, RZ, R15 ;  /* 0x000000ffff137224 */ /* 0x002fe200078e000f */
        /* <DEDUP_REMOVED lines=10> */
[----:B------:R-:W-:Y:S04]  /*23450*/  STSM.16.M88.4 [R3+0x6000], R8 ;  /* 0x0060000803007844 */ /* 0x000fe80000000200 */
[----:B------:R-:W0:Y:S01]  /*23460*/  LDSM.16.MT88.4 R4, [R0+0x13400] ;  /* 0x013400000004783b */ /* 0x000e220000004200 */
[----:B-1----:R-:W-:Y:S02]  /*23470*/  MOV R15, R19 ;  /* 0x00000013000f7202 */ /* 0x002fe40000000f00 */
[C-C-:B0-----:R-:W-:Y:S02]  /*23480*/  PRMT R16, R4.reuse, 0x6420, R5.reuse ;  /* 0x0000642004107816 */ /* 0x141fe40000000005 */
[----:B------:R-:W-:Y:S02]  /*23490*/  PRMT R17, R4, 0x7531, R5 ;  /* 0x0000753104117816 */ /* 0x000fe40000000005 */
[----:B------:R-:W-:-:S02]  /*234a0*/  PRMT R18, R6, 0x6420, R7 ;  /* 0x0000642006127816 */ /* 0x000fc40000000007 */
[----:B------:R-:W-:Y:S02]  /*234b0*/  PRMT R19, R6, 0x7531, R7 ;  /* 0x0000753106137816 */ /* 0x000fe40000000007 */
[----:B------:R-:W0:Y:S01]  /*234c0*/  LDSM.16.MT88.4 R4, [R2+0x13400] ;  /* 0x013400000204783b */ /* 0x000e220000004200 */
[----:B------:R-:W-:-:S05]  /*234d0*/  IMAD.IADD R3, R15, 0x1, R3 ;  /* 0x000000010f037824 */ /* 0x000fca00078e0203 */
[----:B------:R-:W-:Y:S01]  /*234e0*/  STSM.16.M88.4 [R3], R16 ;  /* 0x0000001003007844 */ /* 0x000fe20000000200 */
        /* <DEDUP_REMOVED lines=25> */
.L_x_568:
[----:B------:R-:W2:Y:S01]  /*23680*/  LDL.LU R2, [R1+0x10] ;  /* 0x0000100001027983 */ /* 0x000ea20000300800 */
[----:B0-----:R-:W-:Y:S03]  /*23690*/  SYNCS.ARRIVE.TRANS64.A1T0 RZ, [R21+URZ+0x38850], RZ ;  /* 0x038850ff15ff79a7 */ /* 0x001fe6000810003f */
[----:B-1----:R-:W3:Y:S01]  /*236a0*/  LDL.LU R3, [R1+0x1c] ;  /* 0x00001c0001037983 */ /* 0x002ee20000300800 */
[----:B------:R-:W-:-:S05]  /*236b0*/  @!P1 VIADD R0, R21, 0x38880 ;  /* 0x0003888015009836 */ /* 0x000fca0000000000 */
[----:B------:R-:W-:Y:S01]  /*236c0*/  @!P1 PRMT R0, RZ, 0x654, R0 ;  /* 0x00000654ff009816 */ /* 0x000fe20000000000 */
[----:B------:R-:W-:Y:S06]  /*236d0*/  BAR.SYNC.DEFER_BLOCKING 0x2, 0x80 ;  /* 0x0082000000007b1d */ /* 0x000fec0000010000 */
[----:B------:R2:W-:Y:S02]  /*236e0*/  @!P1 SYNCS.ARRIVE.TRANS64.RED.A1T0 RZ, [R0+URZ], RZ ;  /* 0x000000ff00ff99a7 */ /* 0x0005e4000810043f */
[----:B--2---:R-:W-:-:S04]  /*236f0*/  IADD3 R0, R2, 0x1, RZ ;  /* 0x0000000102007810 */ /* 0x004fc80007ffe0ff */
[----:B------:R-:W-:-:S04]  /*23700*/  ISETP.NE.AND P0, PT, R0, 0x2, PT ;  /* 0x000000020000780c */ /* 0x000fc80003f05270 */
[----:B------:R-:W-:Y:S02]  /*23710*/  SEL R2, RZ, 0x1, P0 ;  /* 0x00000001ff027807 */ /* 0x000fe40000000000 */
[----:B------:R-:W-:Y:S02]  /*23720*/  SEL R0, R0, RZ, P0 ;  /* 0x000000ff00007207 */ /* 0x000fe40000000000 */
[----:B---3--:R-:W-:-:S03]  /*23730*/  LOP3.LUT R3, R3, R2, RZ, 0x3c, !PT ;  /* 0x0000000203037212 */ /* 0x008fc600078e3cff */
[----:B------:R1:W-:Y:S04]  /*23740*/  STL [R1+0x10], R0 ;  /* 0x0000100001007387 */ /* 0x0003e80000100800 */
[----:B------:R1:W-:Y:S02]  /*23750*/  STL [R1+0x1c], R3 ;  /* 0x00001c0301007387 */ /* 0x0003e40000100800 */
.L_x_520:
[----:B------:R-:W-:Y:S05]  /*23760*/  BSYNC B6 ;  /* 0x0000000000067941 */ /* 0x000fea0003800000 */
.L_x_518:
[----:B01----:R-:W2:Y:S02]  /*23770*/  LDL R0, [R1+0x48] ;  /* 0x0000480001007983 */ /* 0x003ea40000100800 */
[----:B--2---:R-:W-:-:S13]  /*23780*/  LOP3.LUT P0, RZ, R0, 0x2, RZ, 0xc0, !PT ;  /* 0x0000000200ff7812 */ /* 0x004fda000780c0ff */
[----:B------:R-:W-:Y:S05]  /*23790*/  @!P0 BRA `(.L_x_569) ;  /* 0x0000000000288947 */ /* 0x000fea0003800000 */
[----:B------:R-:W-:Y:S05]  /*237a0*/  WARPSYNC.ALL ;  /* 0x0000000000007948 */ /* 0x000fea0003800000 */
[----:B------:R-:W0:Y:S08]  /*237b0*/  S2UR UR5, SR_CgaCtaId ;  /* 0x00000000000579c3 */ /* 0x000e300000008800 */
[----:B------:R-:W-:Y:S06]  /*237c0*/  BAR.SYNC.DEFER_BLOCKING 0x5, 0x180 ;  /* 0x0146000000007b1d */ /* 0x000fec0000010000 */
[----:B------:R-:W-:-:S02]  /*237d0*/  UMOV UR4, 0x400 ;  /* 0x0000040000047882 */ /* 0x000fc40000000000 */
[----:B0-----:R-:W-:-:S09]  /*237e0*/  ULEA UR4, UR5, UR4, 0x18 ;  /* 0x0000000405047291 */ /* 0x001fd2000f8ec03f */
[----:B------:R-:W0:Y:S04]  /*237f0*/  LDS.128 R4, [UR4+0x388d0] ;  /* 0x0388d004ff047984 */ /* 0x000e280008000c00 */
[----:B0-----:R0:W-:Y:S04]  /*23800*/  STL.64 [R1], R4 ;  /* 0x0000000401007387 */ /* 0x0011e80000100a00 */
[----:B------:R0:W-:Y:S01]  /*23810*/  STL.64 [R1+0x8], R6 ;  /* 0x0000080601007387 */ /* 0x0001e20000100a00 */
[----:B------:R-:W-:Y:S06]  /*23820*/  BAR.ARV 0x4, 0x180 ;  /* 0x0106000000007b1d */ /* 0x000fec0000002000 */
[----:B------:R-:W-:Y:S05]  /*23830*/  BRA `(.L_x_570) ;  /* 0x0000000800847947 */ /* 0x000fea0003800000 */
.L_x_569:
[----:B------:R-:W0:Y:S01]  /*23840*/  S2R R0, SR_TID.X ;  /* 0x0000000000007919 */ /* 0x000e220000002100 */
[----:B------:R-:W-:Y:S01]  /*23850*/  UMOV UR4, 0xffffffff ;  /* 0xffffffff00047882 */ /* 0x000fe20000000000 */
[----:B0-----:R-:W-:-:S04]  /*23860*/  LOP3.LUT R7, R0, 0x1f, RZ, 0xc0, !PT ;  /* 0x0000001f00077812 */ /* 0x001fc800078ec0ff */
[----:B------:R-:W-:Y:S01]  /*23870*/  ISETP.NE.AND P0, PT, R7, 0x1f, PT ;  /* 0x0000001f0700780c */ /* 0x000fe20003f05270 */
[----:B------:R-:W-:-:S12]  /*23880*/  BRA.DIV UR4, `(.L_x_571) ;  /* 0x0000003e04947947 */ /* 0x000fd8000b800000 */
[----:B------:R-:W2:Y:S01]  /*23890*/  LDL.LU R6, [R1] ;  /* 0x0000000001067983 */ /* 0x000ea20000300800 */
[----:B------:R-:W-:-:S03]  /*238a0*/  ULDC UR4, c[0x0][0xc14] ;  /* 0x0003050000047ab9 */ /* 0x000fc60000000800 */
[----:B------:R-:W3:Y:S02]  /*238b0*/  LDL R5, [R1+0xc] ;  /* 0x00000c0001057983 */ /* 0x000ee40000100800 */
[----:B---3--:R-:W-:-:S05]  /*238c0*/  IMAD.IADD R5, R5, 0x1, R7 ;  /* 0x0000000105057824 */ /* 0x008fca00078e0207 */
[----:B------:R-:W-:-:S13]  /*238d0*/  ISETP.GE.OR P1, PT, R5, UR4, !P0 ;  /* 0x0000000405007c0c */ /* 0x000fda000c726670 */
[----:B------:R-:W0:Y:S02]  /*238e0*/  @!P1 LDC.64 R2, c[0x0][0xc58] ;  /* 0x00031600ff029b82 */ /* 0x000e240000000a00 */
[----:B0-----:R-:W-:-:S06]  /*238f0*/  @!P1 IMAD.WIDE R2, R5, 0x4, R2 ;  /* 0x0000000405029825 */ /* 0x001fcc00078e0202 */
[----:B------:R0:W3:Y:S01]  /*23900*/  @!P1 LDG.E R2, desc[UR42][R2.64] ;  /* 0x0000002a02029981 */ /* 0x0000e2000c1e1900 */
[C---:B------:R-:W-:Y:S02]  /*23910*/  ISETP.GE.U32.AND P2, PT, R7.reuse, 0x2, PT ;  /* 0x000000020700780c */ /* 0x040fe40003f46070 */
[C---:B------:R-:W-:Y:S01]  /*23920*/  ISETP.GE.U32.AND P3, PT, R7.reuse, 0x4, PT ;  /* 0x000000040700780c */ /* 0x040fe20003f66070 */
[----:B--2---:R-:W-:Y:S01]  /*23930*/  SHFL.IDX PT, R0, R6, RZ, 0x1f ;  /* 0x00001fff06007589 */ /* 0x004fe200000e0000 */
[C---:B------:R-:W-:Y:S02]  /*23940*/  ISETP.GE.U32.AND P4, PT, R7.reuse, 0x8, PT ;  /* 0x000000080700780c */ /* 0x040fe40003f86070 */
[----:B------:R-:W-:Y:S01]  /*23950*/  ISETP.GE.U32.AND P5, PT, R7, 0x10, PT ;  /* 0x000000100700780c */ /* 0x000fe20003fa6070 */
[----:B------:R-:W-:Y:S01]  /*23960*/  SHFL.IDX PT, R4, R6, 0x1, 0x1f ;  /* 0x00201f0006047f89 */ /* 0x000fe200000e0000 */
[----:B0-----:R-:W-:Y:S01]  /*23970*/  IMAD.MOV.U32 R3, RZ, RZ, RZ ;  /* 0x000000ffff037224 */ /* 0x001fe200078e00ff */
[----:B---3--:R-:W-:-:S02]  /*23980*/  @!P1 MOV R3, R2 ;  /* 0x0000000200039202 */ /* 0x008fc40000000f00 */
[----:B------:R-:W-:-:S03]  /*23990*/  ISETP.NE.AND P1, PT, R7, RZ, PT ;  /* 0x000000ff0700720c */ /* 0x000fc60003f25270 */
[----:B------:R-:W0:Y:S02]  /*239a0*/  SHFL.UP PT, R14, R3, 0x1, RZ ;  /* 0x04200000030e7989 */ /* 0x000e2400000e00ff */
        /* <DEDUP_REMOVED lines=14> */
[----:B------:R0:W1:Y:S02]  /*23a90*/  SHFL.IDX PT, R14, R2, 0x1f, 0x1f ;  /* 0x03e01f00020e7f89 */ /* 0x00006400000e0000 */
.L_x_729:
[----:B------:R-:W-:Y:S02]  /*23aa0*/  ULDC UR4, c[0x0][0xc10] ;  /* 0x0003040000047ab9 */ /* 0x000fe40000000800 */
[----:B------:R-:W-:-:S05]  /*23ab0*/  MOV R7, UR4 ;  /* 0x0000000400077c02 */ /* 0x000fca0008000f00 */
[----:B-1----:R-:W-:-:S04]  /*23ac0*/  IMAD R8, R14, R7, RZ ;  /* 0x000000070e087224 */ /* 0x002fc800078e02ff */
[----:B------:R-:W-:-:S05]  /*23ad0*/  IMAD.IADD R4, R4, 0x1, R8 ;  /* 0x0000000104047824 */ /* 0x000fca00078e0208 */
[----:B------:R-:W-:-:S13]  /*23ae0*/  ISETP.GT.AND P6, PT, R4, R0, PT ;  /* 0x000000000400720c */ /* 0x000fda0003fc4270 */
[----:B------:R-:W-:Y:S05]  /*23af0*/  @P6 BRA `(.L_x_572) ;  /* 0x0000000000a46947 */ /* 0x000fea0003800000 */
.L_x_577:
[----:B0-----:R-:W2:Y:S01]  /*23b00*/  LDL.LU R2, [R1+0xc] ;  /* 0x00000c0001027983 */ /* 0x001ea20000300800 */
[----:B------:R-:W0:Y:S01]  /*23b10*/  LDC R5, c[0x0][0xc14] ;  /* 0x00030500ff057b82 */ /* 0x000e220000000800 */
[----:B--2---:R-:W-:-:S05]  /*23b20*/  VIADD R2, R2, 0x1f ;  /* 0x0000001f02027836 */ /* 0x004fca0000000000 */
[----:B0-----:R-:W-:-:S13]  /*23b30*/  ISETP.GE.AND P6, PT, R2, R5, PT ;  /* 0x000000050200720c */ /* 0x001fda0003fc6270 */
[----:B------:R-:W-:Y:S05]  /*23b40*/  @P6 BRA `(.L_x_573) ;  /* 0x0000000400586947 */ /* 0x000fea0003800000 */
[----:B------:R-:W0:Y:S01]  /*23b50*/  S2R R3, SR_TID.X ;  /* 0x0000000000037919 */ /* 0x000e220000002100 */
[----:B------:R-:W-:Y:S01]  /*23b60*/  BSSY B0, `(.L_x_574) ;  /* 0x000000a000007945 */ /* 0x000fe20003800000 */
[----:B------:R1:W-:Y:S01]  /*23b70*/  STL [R1+0xc], R2 ;  /* 0x00000c0201007387 */ /* 0x0003e20000100800 */
[----:B0-----:R-:W-:-:S04]  /*23b80*/  LOP3.LUT R3, R3, 0x1f, RZ, 0xc0, !PT ;  /* 0x0000001f03037812 */ /* 0x001fc800078ec0ff */
[----:B------:R-:W-:Y:S01]  /*23b90*/  IADD3 R6, R2, R3, RZ ;  /* 0x0000000302067210 */ /* 0x000fe20007ffe0ff */
[----:B------:R-:W-:-:S03]  /*23ba0*/  IMAD.MOV.U32 R3, RZ, RZ, RZ ;  /* 0x000000ffff037224 */ /* 0x000fc600078e00ff */
[----:B------:R-:W-:-:S13]  /*23bb0*/  ISETP.GE.OR P6, PT, R6, R5, !P0 ;  /* 0x000000050600720c */ /* 0x000fda00047c6670 */
[----:B-1----:R-:W-:Y:S05]  /*23bc0*/  @P6 BRA `(.L_x_575) ;  /* 0x00000000000c6947 */ /* 0x002fea0003800000 */
[----:B------:R-:W0:Y:S02]  /*23bd0*/  LDC.64 R2, c[0x0][0xc58] ;  /* 0x00031600ff027b82 */ /* 0x000e240000000a00 */
[----:B0-----:R-:W-:-:S06]  /*23be0*/  IMAD.WIDE R2, R6, 0x4, R2 ;  /* 0x0000000406027825 */ /* 0x001fcc00078e0202 */
[----:B------:R0:W5:Y:S02]  /*23bf0*/  LDG.E R3, desc[UR42][R2.64] ;  /* 0x0000002a02037981 */ /* 0x000164000c1e1900 */
.L_x_575:
[----:B------:R-:W-:Y:S05]  /*23c00*/  BSYNC B0 ;  /* 0x0000000000007941 */ /* 0x000fea0003800000 */
.L_x_574:
[----:B------:R-:W-:-:S03]  /*23c10*/  UMOV UR4, 0xffffffff ;  /* 0xffffffff00047882 */ /* 0x000fc60000000000 */
[----:B------:R-:W-:Y:S05]  /*23c20*/  BRA.DIV UR4, `(.L_x_576) ;  /* 0x0000003e04d87947 */ /* 0x000fea000b800000 */
[----:B-----5:R-:W0:Y:S02]  /*23c30*/  SHFL.UP PT, R14, R3, 0x1, RZ ;  /* 0x04200000030e7989 */ /* 0x020e2400000e00ff */
        /* <DEDUP_REMOVED lines=14> */
[----:B------:R0:W1:Y:S02]  /*23d20*/  SHFL.IDX PT, R14, R2, 0x1f, 0x1f ;  /* 0x03e01f00020e7f89 */ /* 0x00006400000e0000 */
.L_x_737:
[----:B------:R-:W-:Y:S02]  /*23d30*/  ULDC UR4, c[0x0][0xc10] ;  /* 0x0003040000047ab9 */ /* 0x000fe40000000800 */
[----:B------:R-:W-:-:S04]  /*23d40*/  IMAD.U32 R7, RZ, RZ, UR4 ;  /* 0x00000004ff077e24 */ /* 0x000fc8000f8e00ff */
[----:B-1----:R-:W-:-:S04]  /*23d50*/  IMAD R8, R14, R7, RZ ;  /* 0x000000070e087224 */ /* 0x002fc800078e02ff */
[----:B------:R-:W-:-:S05]  /*23d60*/  IMAD.IADD R4, R8, 0x1, R4 ;  /* 0x0000000108047824 */ /* 0x000fca00078e0204 */
[----:B------:R-:W-:-:S13]  /*23d70*/  ISETP.GT.AND P6, PT, R4, R0, PT ;  /* 0x000000000400720c */ /* 0x000fda0003fc4270 */
[----:B------:R-:W-:Y:S05]  /*23d80*/  @!P6 BRA `(.L_x_577) ;  /* 0xfffffffc005ce947 */ /* 0x000fea000383ffff */
.L_x_572:
[----:B------:R-:W-:Y:S01]  /*23d90*/  IADD3 R8, -R8, R4, RZ ;  /* 0x0000000408087210 */ /* 0x000fe20007ffe1ff */
[----:B------:R-:W-:-:S04]  /*23da0*/  UMOV UR4, 0xffffffff ;  /* 0xffffffff00047882 */ /* 0x000fc80000000000 */
[----:B------:R-:W-:-:S05]  /*23db0*/  IMAD R5, R2, R7, R8 ;  /* 0x0000000702057224 */ /* 0x000fca00078e0208 */
[----:B------:R-:W-:Y:S01]  /*23dc0*/  ISETP.GT.AND P6, PT, R5, R0, PT ;  /* 0x000000000500720c */ /* 0x000fe20003fc4270 */
[----:B------:R-:W-:-:S12]  /*23dd0*/  BRA.DIV UR4, `(.L_x_578) ;  /* 0x00000042042c7947 */ /* 0x000fd8000b800000 */
[----:B------:R-:W-:-:S04]  /*23de0*/  VOTE.ANY R6, PT, !P6 ;  /* 0x0000000000067806 */ /* 0x000fc800070e0100 */
[----:B------:R-:W1:Y:S02]  /*23df0*/  POPC R4, R6 ;  /* 0x0000000600047309 */ /* 0x000e640000000000 */
[----:B-1----:R1:W2:Y:S02]  /*23e00*/  SHFL.IDX PT, R5, R3, R4, 0x1f ;  /* 0x00001f0403057589 */ /* 0x0022a400000e0000 */
.L_x_741:
[----:B------:R-:W-:Y:S01]  /*23e10*/  ISETP.NE.AND P0, PT, R6, RZ, PT ;  /* 0x000000ff0600720c */ /* 0x000fe20003f05270 */
[----:B------:R-:W-:-:S12]  /*23e20*/  IMAD.MOV.U32 R14, RZ, RZ, RZ ;  /* 0x000000ffff0e7224 */ /* 0x000fd800078e00ff */
[----:B------:R-:W-:Y:S05]  /*23e30*/  @!P0 BRA `(.L_x_579) ;  /* 0x0000000000108947 */ /* 0x000fea0003800000 */
[----:B------:R-:W-:Y:S01]  /*23e40*/  UMOV UR4, 0xffffffff ;  /* 0xffffffff00047882 */ /* 0x000fe20000000000 */
[----:B------:R-:W-:Y:S02]  /*23e50*/  VIADD R12, R4, 0xffffffff ;  /* 0xffffffff040c7836 */ /* 0x000fe40000000000 */
[----:B------:R-:W-:Y:S05]  /*23e60*/  BRA.DIV UR4, `(.L_x_580) ;  /* 0x0000004204507947 */ /* 0x000fea000b800000 */
[----:B------:R3:W4:Y:S02]  /*23e70*/  SHFL.IDX PT, R14, R2, R12, 0x1f ;  /* 0x00001f0c020e7589 */ /* 0x00072400000e0000 */
.L_x_579:
[----:B------:R-:W5:Y:S01]  /*23e80*/  LDL.LU R10, [R1+0xc] ;  /* 0x00000c00010a7983 */ /* 0x000f620000300800 */
[----:B--2---:R-:W-:Y:S01]  /*23e90*/  IABS R6, R5 ;  /* 0x0000000500067213 */ /* 0x004fe20000000000 */
[----:B----4-:R-:W-:-:S03]  /*23ea0*/  IMAD R11, R14, R7, R8 ;  /* 0x000000070e0b7224 */ /* 0x010fc600078e0208 */
[----:B------:R-:W2:Y:S02]  /*23eb0*/  I2F.RP R8, R6 ;  /* 0x0000000600087306 */ /* 0x000ea40000209400 */
[----:B------:R-:W-:Y:S01]  /*23ec0*/  IADD3 R0, R0, -R11, RZ ;  /* 0x8000000b00007210 */ /* 0x000fe20007ffe0ff */
[----:B------:R4:W-:Y:S05]  /*23ed0*/  STL [R1], R11 ;  /* 0x0000000b01007387 */ /* 0x0009ea0000100800 */
[----:B--2---:R-:W2:Y:S02]  /*23ee0*/  MUFU.RCP R8, R8 ;  /* 0x0000000800087308 */ /* 0x004ea40000001000 */
[----:B--2---:R-:W-:-:S06]  /*23ef0*/  IADD3 R9, R8, 0xffffffe, RZ ;  /* 0x0ffffffe08097810 */ /* 0x004fcc0007ffe0ff */
[----:B-1----:R-:W0:Y:S02]  /*23f00*/  F2I.FTZ.U32.TRUNC.NTZ R3, R9 ;  /* 0x0000000900037305 */ /* 0x002e24000021f000 */
[----:B0--3--:R-:W-:-:S04]  /*23f10*/  IMAD.MOV R2, RZ, RZ, -R3 ;  /* 0x000000ffff027224 */ /* 0x009fc800078e0a03 */
[----:B------:R-:W-:Y:S02]  /*23f20*/  IMAD R7, R2, R6, RZ ;  /* 0x0000000602077224 */ /* 0x000fe400078e02ff */
[----:B------:R-:W-:-:S04]  /*23f30*/  IMAD.MOV.U32 R2, RZ, RZ, RZ ;  /* 0x000000ffff027224 */ /* 0x000fc800078e00ff */
[----:B------:R-:W-:Y:S01]  /*23f40*/  IMAD.HI.U32 R2, R3, R7, R2 ;  /* 0x0000000703027227 */ /* 0x000fe200078e0002 */
[----:B------:R-:W-:Y:S02]  /*23f50*/  IABS R7, R5 ;  /* 0x0000000500077213 */ /* 0x000fe40000000000 */
[----:B------:R-:W-:-:S03]  /*23f60*/  IABS R3, R0 ;  /* 0x0000000000037213 */ /* 0x000fc60000000000 */
[----:B------:R-:W-:Y:S02]  /*23f70*/  IMAD.MOV R7, RZ, RZ, -R7 ;  /* 0x000000ffff077224 */ /* 0x000fe400078e0a07 */
[----:B------:R-:W-:-:S04]  /*23f80*/  IMAD.HI.U32 R2, R2, R3, RZ ;  /* 0x0000000302027227 */ /* 0x000fc800078e00ff */
[----:B------:R-:W-:-:S05]  /*23f90*/  IMAD R3, R2, R7, R3 ;  /* 0x0000000702037224 */ /* 0x000fca00078e0203 */
[----:B------:R-:W-:-:S13]  /*23fa0*/  ISETP.GT.U32.AND P1, PT, R6, R3, PT ;  /* 0x000000030600720c */ /* 0x000fda0003f24070 */
[----:B------:R-:W-:Y:S01]  /*23fb0*/  @!P1 IMAD.IADD R3, R3, 0x1, -R6 ;  /* 0x0000000103039824 */ /* 0x000fe200078e0a06 */
[----:B------:R-:W-:Y:S02]  /*23fc0*/  @!P1 IADD3 R2, R2, 0x1, RZ ;  /* 0x0000000102029810 */ /* 0x000fe40007ffe0ff */
[----:B------:R-:W-:Y:S02]  /*23fd0*/  ISETP.NE.AND P1, PT, R5, RZ, PT ;  /* 0x000000ff0500720c */ /* 0x000fe40003f25270 */
[----:B------:R-:W-:Y:S02]  /*23fe0*/  ISETP.GE.U32.AND P0, PT, R3, R6, PT ;  /* 0x000000060300720c */ /* 0x000fe40003f06070 */
[----:B------:R-:W-:-:S04]  /*23ff0*/  LOP3.LUT R3, R0, R5, RZ, 0x3c, !PT ;  /* 0x0000000500037212 */ /* 0x000fc800078e3cff */
[----:B------:R-:W-:-:S07]  /*24000*/  ISETP.GE.AND P2, PT, R3, RZ, PT ;  /* 0x000000ff0300720c */ /* 0x000fce0003f46270 */
[----:B------:R-:W-:-:S06]  /*24010*/  @P0 VIADD R2, R2, 0x1 ;  /* 0x0000000102020836 */ /* 0x000fcc0000000000 */
[----:B------:R-:W-:Y:S01]  /*24020*/  @!P2 IMAD.MOV R2, RZ, RZ, -R2 ;  /* 0x000000ffff02a224 */ /* 0x000fe200078e0a02 */
[----:B------:R-:W-:-:S04]  /*24030*/  @!P1 LOP3.LUT R2, RZ, R5, RZ, 0x33, !PT ;  /* 0x00000005ff029212 */ /* 0x000fc800078e33ff */
[----:B------:R-:W-:-:S05]  /*24040*/  IADD3 R3, -R2, RZ, RZ ;  /* 0x000000ff02037210 */ /* 0x000fca0007ffe1ff */
[----:B------:R-:W-:-:S05]  /*24050*/  IMAD R0, R5, R3, R0 ;  /* 0x0000000305007224 */ /* 0x000fca00078e0200 */
[----:B------:R4:W-:Y:S04]  /*24060*/  STL [R1+0x4], R0 ;  /* 0x0000040001007387 */ /* 0x0009e80000100800 */
[----:B------:R4:W-:Y:S01]  /*24070*/  STL [R1+0x8], R2 ;  /* 0x0000080201007387 */ /* 0x0009e20000100800 */
[----:B-----5:R-:W-:-:S05]  /*24080*/  IMAD.IADD R10, R4, 0x1, R10 ;  /* 0x00000001040a7824 */ /* 0x020fca00078e020a */
[----:B------:R4:W-:Y:S01]  /*24090*/  STL [R1+0xc], R10 ;  /* 0x00000c0a01007387 */ /* 0x0009e20000100800 */
[----:B------:R-:W-:Y:S05]  /*240a0*/  BRA `(.L_x_581) ;  /* 0x0000000000287947 */ /* 0x000fea0003800000 */
.L_x_573:
[----:B------:R-:W-:Y:S01]  /*240b0*/  UMOV UR4, URZ ;  /* 0x0000003f00047c82 */ /* 0x000fe20008000000 */
[----:B------:R-:W-:Y:S01]  /*240c0*/  ULDC UR6, c[0x0][0xc14] ;  /* 0x0003050000067ab9 */ /* 0x000fe20000000800 */
[----:B------:R-:W-:Y:S01]  /*240d0*/  UMOV UR5, URZ ;  /* 0x0000003f00057c82 */ /* 0x000fe20008000000 */
[----:B------:R0:W-:Y:S01]  /*240e0*/  STL [R1], R0 ;  /* 0x0000000001007387 */ /* 0x0001e20000100800 */
[----:B------:R-:W-:Y:S01]  /*240f0*/  IMAD.U32 R3, RZ, RZ, UR4 ;  /* 0x00000004ff037e24 */ /* 0x000fe2000f8e00ff */
[----:B------:R-:W-:-:S04]  /*24100*/  MOV R2, UR5 ;  /* 0x0000000500027c02 */ /* 0x000fc80008000f00 */
[----:B------:R1:W-:Y:S01]  /*24110*/  STL [R1+0x4], R3 ;  /* 0x0000040301007387 */ /* 0x0003e20000100800 */
[----:B0-----:R-:W-:-:S05]  /*24120*/  IMAD.U32 R0, RZ, RZ, UR6 ;  /* 0x00000006ff007e24 */ /* 0x001fca000f8e00ff */
[----:B------:R1:W-:Y:S04]  /*24130*/  STL [R1+0xc], R0 ;  /* 0x00000c0001007387 */ /* 0x0003e80000100800 */
[----:B------:R1:W-:Y:S02]  /*24140*/  STL [R1+0x8], R2 ;  /* 0x0000080201007387 */ /* 0x0003e40000100800 */
.L_x_581:
[----:B-1----:R-:W2:Y:S04]  /*24150*/  LDL R3, [R1+0x8] ;  /* 0x0000080001037983 */ /* 0x002ea80000100800 */
[----:B----4-:R-:W3:Y:S04]  /*24160*/  LDL R2, [R1+0xc] ;  /* 0x00000c0001027983 */ /* 0x010ee80000100800 */
[----:B------:R-:W4:Y:S04]  /*24170*/  LDL R4, [R1] ;  /* 0x0000000001047983 */ /* 0x000f280000100800 */
[----:B------:R-:W4:Y:S01]  /*24180*/  LDL R5, [R1+0x4] ;  /* 0x0000040001057983 */ /* 0x000f220000100800 */
[----:B------:R-:W-:Y:S05]  /*24190*/  WARPSYNC.ALL ;  /* 0x0000000000007948 */ /* 0x000fea0003800000 */
[----:B------:R-:W0:Y:S02]  /*241a0*/  S2R R0, SR_TID.X ;  /* 0x0000000000007919 */ /* 0x000e240000002100 */
[----:B0-----:R-:W-:Y:S01]  /*241b0*/  LOP3.LUT R0, R0, 0x1f, RZ, 0xc0, !PT ;  /* 0x0000001f00007812 */ /* 0x001fe200078ec0ff */
[----:B------:R-:W-:Y:S03]  /*241c0*/  BAR.SYNC.DEFER_BLOCKING 0x4, 0x180 ;  /* 0x0106000000007b1d */ /* 0x000fe60000010000 */
[----:B------:R-:W-:-:S13]  /*241d0*/  ISETP.NE.AND P0, PT, R0, RZ, PT ;  /* 0x000000ff0000720c */ /* 0x000fda0003f05270 */
[----:B------:R-:W-:Y:S01]  /*241e0*/  @!P0 MOV R0, 0x400 ;  /* 0x0000040000008802 */ /* 0x000fe20000000f00 */
[----:B--2---:R-:W-:Y:S02]  /*241f0*/  IMAD.MOV.U32 R6, RZ, RZ, R3 ;  /* 0x000000ffff067224 */ /* 0x004fe400078e0003 */
[----:B------:R-:W0:Y:S01]  /*24200*/  @!P0 S2R R3, SR_CgaCtaId ;  /* 0x0000000000038919 */ /* 0x000e220000008800 */
[----:B---3--:R-:W-:Y:S02]  /*24210*/  MOV R7, R2 ;  /* 0x0000000200077202 */ /* 0x008fe40000000f00 */
[----:B0-----:R-:W-:-:S05]  /*24220*/  @!P0 LEA R0, R3, R0, 0x18 ;  /* 0x0000000003008211 */ /* 0x001fca00078ec0ff */
[----:B----4-:R1:W-:Y:S01]  /*24230*/  @!P0 STS.128 [R0+0x388d0], R4 ;  /* 0x0388d00400008388 */ /* 0x0103e20000000c00 */
[----:B------:R-:W-:Y:S06]  /*24240*/  BAR.ARV 0x5, 0x180 ;  /* 0x0146000000007b1d */ /* 0x000fec0000002000 */
.L_x_570:
[----:B-1----:R-:W2:Y:S01]  /*24250*/  LDL R0, [R1+0xc] ;  /* 0x00000c0001007983 */ /* 0x002ea20000100800 */
[----:B------:R-:W-:Y:S02]  /*24260*/  ULDC UR4, c[0x0][0xc14] ;  /* 0x0003050000047ab9 */ /* 0x000fe40000000800 */
[----:B--2---:R-:W-:-:S13]  /*24270*/  ISETP.GE.AND P0, PT, R0, UR4, PT ;  /* 0x0000000400007c0c */ /* 0x004fda000bf06270 */
[----:B------:R-:W-:Y:S05]  /*24280*/  @!P0 BRA `(.L_x_582) ;  /* 0xffffffa800588947 */ /* 0x000fea000383ffff */
[----:B------:R-:W-:Y:S05]  /*24290*/  BSYNC B7 ;  /* 0x0000000000077941 */ /* 0x000fea0003800000 */
.L_x_480:
[----:B0-----:R-:W2:Y:S01]  /*242a0*/  LDL.LU R0, [R1+0x4c] ;  /* 0x00004c0001007983 */ /* 0x001ea20000300800 */
[----:B------:R-:W-:Y:S01]  /*242b0*/  BSSY B0, `(.L_x_583) ;  /* 0x000000b000007945 */ /* 0x000fe20003800000 */
[----:B-1----:R-:W0:Y:S01]  /*242c0*/  S2R R5, SR_CgaCtaId ;  /* 0x0000000000057919 */ /* 0x002e220000008800 */
        /* <DEDUP_REMOVED lines=9> */
.L_x_744:
[----:B------:R-:W-:Y:S05]  /*24360*/  BSYNC B0 ;  /* 0x0000000000007941 */ /* 0x000fea0003800000 */
.L_x_583:
[----:B------:R-:W-:-:S03]  /*24370*/  UMOV UR4, 0xffffffff ;  /* 0xffffffff00047882 */ /* 0x000fc60000000000 */
[----:B------:R-:W-:Y:S05]  /*24380*/  BRA.DIV UR4, `(.L_x_585) ;  /* 0x0000003e04407947 */ /* 0x000fea000b800000 */
[----:B------:R-:W1:Y:S02]  /*24390*/  S2R R2, SR_TID.X ;  /* 0x0000000000027919 */ /* 0x000e640000002100 */
[----:B-1----:R-:W-:-:S04]  /*243a0*/  SHF.R.U32.HI R2, RZ, 0x5, R2 ;  /* 0x00000005ff027819 */ /* 0x002fc80000011602 */
[----:B------:R-:W-:-:S05]  /*243b0*/  LOP3.LUT R2, R2, 0x3, RZ, 0xc0, !PT ;  /* 0x0000000302027812 */ /* 0x000fca00078ec0ff */
[----:B------:R1:W2:Y:S02]  /*243c0*/  SHFL.IDX PT, R14, R2, RZ, 0x1f ;  /* 0x00001fff020e7589 */ /* 0x0002a400000e0000 */
.L_x_747:
[----:B--2---:R-:W-:-:S13]  /*243d0*/  ISETP.NE.AND P0, PT, R14, RZ, PT ;  /* 0x000000ff0e00720c */ /* 0x004fda0003f05270 */
[----:B------:R-:W-:Y:S05]  /*243e0*/  @P0 BRA `(.L_x_289) ;  /* 0x0000000000b00947 */ /* 0x000fea0003800000 */
[----:B------:R-:W-:-:S03]  /*243f0*/  UMOV UR4, 0xffffffff ;  /* 0xffffffff00047882 */ /* 0x000fc60000000000 */
[----:B------:R-:W-:Y:S05]  /*24400*/  BRA.DIV UR4, `(.L_x_586) ;  /* 0x0000003e04547947 */ /* 0x000fea000b800000 */
[----:B------:R-:W-:-:S13]  /*24410*/  ELECT P6, URZ, PT ;  /* 0x00000000003f782f */ /* 0x000fda00038c0000 */
.L_x_750:
[----:B------:R-:W-:Y:S05]  /*24420*/  @!P6 BRA `(.L_x_289) ;  /* 0x0000000000a0e947 */ /* 0x000fea0003800000 */
[----:B------:R-:W-:-:S06]  /*24430*/  ULOP3.LUT UR4, UR40, 0x2, URZ, 0xfc, !UPT ;  /* 0x0000000228047892 */ /* 0x000fcc000f8efc3f */
[----:B-1----:R-:W-:-:S04]  /*24440*/  MOV R2, UR4 ;  /* 0x0000000400027c02 */ /* 0x002fc80008000f00 */
[----:B------:R-:W-:-:S13]  /*24450*/  ISETP.NE.AND P0, PT, R2, 0x3, PT ;  /* 0x000000030200780c */ /* 0x000fda0003f05270 */
[----:B------:R-:W-:Y:S05]  /*24460*/  @!P0 BRA `(.L_x_587) ;  /* 0x0000000000048947 */ /* 0x000fea0003800000 */
[----:B------:R-:W-:Y:S01]  /*24470*/  BPT.TRAP 0x1 ;  /* 0x000000040000795c */ /* 0x000fe20000300000 */
.L_x_587:
[----:B0-----:R-:W2:Y:S04]  /*24480*/  LDL R3, [R1+0x10] ;  /* 0x0000100001037983 */ /* 0x001ea80000100800 */
[----:B------:R-:W3:Y:S01]  /*24490*/  LDL.LU R7, [R1+0x1c] ;  /* 0x00001c0001077983 */ /* 0x000ee20000300800 */
[----:B------:R-:W-:-:S04]  /*244a0*/  VIADD R2, R0, 0x38840 ;  /* 0x0003884000027836 */ /* 0x000fc80000000000 */
[C---:B--2---:R-:W-:Y:S01]  /*244b0*/  IMAD R6, R3.reuse, 0x8, R2 ;  /* 0x0000000803067824 */ /* 0x044fe200078e0202 */
[----:B------:R-:W-:Y:S02]  /*244c0*/  IADD3 R3, R3, 0x1, RZ ;  /* 0x0000000103037810 */ /* 0x000fe40007ffe0ff */
[----:B---3--:R-:W-:Y:S02]  /*244d0*/  SHF.L.U32 R5, R7, 0x1f, RZ ;  /* 0x0000001f07057819 */ /* 0x008fe400000006ff */
[C---:B------:R-:W-:Y:S02]  /*244e0*/  ISETP.NE.AND P2, PT, R3.reuse, 0x2, PT ;  /* 0x000000020300780c */ /* 0x040fe40003f45270 */
[----:B------:R-:W0:Y:S02]  /*244f0*/  SYNCS.PHASECHK.TRANS64.TRYWAIT P1, [R6+URZ], R5 ;  /* 0x00000005060075a7 */ /* 0x000e24000802017f */
[----:B------:R-:W-:Y:S02]  /*24500*/  SEL R4, RZ, 0x1, P2 ;  /* 0x00000001ff047807 */ /* 0x000fe40001000000 */
[----:B------:R-:W-:-:S02]  /*24510*/  SEL R3, R3, RZ, P2 ;  /* 0x000000ff03037207 */ /* 0x000fc40001000000 */
[----:B------:R-:W-:-:S03]  /*24520*/  LOP3.LUT R4, R7, R4, RZ, 0x3c, !PT ;  /* 0x0000000407047212 */ /* 0x000fc600078e3cff */
[----:B------:R-:W-:Y:S01]  /*24530*/  IMAD R7, R3, 0x8, R2 ;  /* 0x0000000803077824 */ /* 0x000fe200078e0202 */
[----:B------:R-:W-:Y:S01]  /*24540*/  SHF.L.U32 R2, R4, 0x1f, RZ ;  /* 0x0000001f04027819 */ /* 0x000fe200000006ff */
[----:B0-----:R-:W-:Y:S06]  /*24550*/  @!P1 BRA `(.L_x_588) ;  /* 0x0000003c00209947 */ /* 0x001fec0003800000 */
.L_x_751:
[----:B------:R-:W1:Y:S02]  /*24560*/  SYNCS.PHASECHK.TRANS64.TRYWAIT P1, [R7+URZ], R2 ;  /* 0x00000002070075a7 */ /* 0x000e64000802017f */
[----:B-1----:R-:W-:Y:S05]  /*24570*/  @!P1 BRA `(.L_x_589) ;  /* 0x0000003c002c9947 */ /* 0x002fea0003800000 */
.L_x_752:
[----:B------:R-:W-:Y:S05]  /*24580*/  @!P0 BRA `(.L_x_590) ;  /* 0x0000000000048947 */ /* 0x000fea0003800000 */
[----:B------:R-:W-:Y:S01]  /*24590*/  BPT.TRAP 0x1 ;  /* 0x000000040000795c */ /* 0x000fe20000300000 */
.L_x_590:
[----:B------:R-:W2:Y:S02]  /*245a0*/  LDL.LU R4, [R1+0x10] ;  /* 0x0000100001047983 */ /* 0x000ea40000300800 */
[----:B--2---:R-:W-:-:S04]  /*245b0*/  IMAD R4, R4, 0x8, R0 ;  /* 0x0000000804047824 */ /* 0x004fc800078e0200 */
[----:B------:R-:W2:Y:S02]  /*245c0*/  SYNCS.PHASECHK.TRANS64.TRYWAIT P1, [R4+URZ+0x38860], R5 ;  /* 0x03886005040075a7 */ /* 0x000ea4000802017f */
[----:B--2---:R-:W-:Y:S05]  /*245d0*/  @!P1 BRA `(.L_x_591) ;  /* 0x0000003c00289947 */ /* 0x004fea0003800000 */
.L_x_753:
[----:B------:R-:W-:Y:S05]  /*245e0*/  @!P0 BRA `(.L_x_592) ;  /* 0x0000000000048947 */ /* 0x000fea0003800000 */
[----:B------:R-:W-:Y:S01]  /*245f0*/  BPT.TRAP 0x1 ;  /* 0x000000040000795c */ /* 0x000fe20000300000 */
.L_x_592:
[----:B------:R-:W-:-:S04]  /*24600*/  LEA R3, R3, R0, 0x3 ;  /* 0x0000000003037211 */ /* 0x000fc800078e18ff */
[----:B------:R-:W3:Y:S02]  /*24610*/  SYNCS.PHASECHK.TRANS64.TRYWAIT P1, [R3+URZ+0x38860], R2 ;  /* 0x03886002030075a7 */ /* 0x000ee4000802017f */
[----:B---3--:R-:W-:Y:S05]  /*24620*/  @!P1 BRA `(.L_x_593) ;  /* 0x0000003c00289947 */ /* 0x008fea0003800000 */
.L_x_754:
[----:B------:R-:W-:Y:S05]  /*24630*/  @!P0 BRA `(.L_x_594) ;  /* 0x0000000000048947 */ /* 0x000fea0003800000 */
[----:B------:R-:W-:Y:S01]  /*24640*/  BPT.TRAP 0x1 ;  /* 0x000000040000795c */ /* 0x000fe20000300000 */
.L_x_594:
[----:B------:R-:W4:Y:S02]  /*24650*/  SYNCS.PHASECHK.TRANS64.TRYWAIT P0, [R4+URZ+0x38880], R5 ;  /* 0x03888005040075a7 */ /* 0x000f24000800017f */
[----:B----4-:R-:W-:Y:S05]  /*24660*/  @!P0 BRA `(.L_x_595) ;  /* 0x0000003c002c8947 */ /* 0x010fea0003800000 */
.L_x_596:
[----:B------:R0:W0:Y:S02]  /*24670*/  SYNCS.PHASECHK.TRANS64.TRYWAIT P0, [R3+URZ+0x38880], R2 ;  /* 0x03888002030075a7 */ /* 0x000024000800017f */
[----:B0-----:R-:W-:Y:S05]  /*24680*/  @!P0 NANOSLEEP.SYNCS 0x989680 ;  /* 0x009896800000895d */ /* 0x001fea0003900000 */
[----:B------:R-:W0:Y:S02]  /*24690*/  @!P0 SYNCS.PHASECHK.TRANS64 P0, [R3+URZ+0x38880], R2 ;  /* 0x03888002030085a7 */ /* 0x000e24000800007f */
[----:B0-----:R-:W-:Y:S05]  /*246a0*/  @!P0 BRA `(.L_x_596) ;  /* 0xfffffffc00f08947 */ /* 0x001fea000383ffff */
.L_x_289:
[----:B------:R-:W-:Y:S05]  /*246b0*/  BSYNC B8 ;  /* 0x0000000000087941 */ /* 0x000fea0003800000 */
.L_x_286:
[----:B------:R-:W-:Y:S05]  /*246c0*/  EXIT ;  /* 0x000000000000794d */ /* 0x000fea0003800000 */
.L_x_311:
[----:B0-----:R0:W1:Y:S02]  /*246d0*/  SYNCS.PHASECHK.TRANS64.TRYWAIT P6, [R109+URZ+0x38890], R124 ;  /* 0x0388907c6d0075a7 */ /* 0x00106400080c017f */
[----:B-1----:R-:W-:Y:S05]  /*246e0*/  @!P6 NANOSLEEP.SYNCS 0x989680 ;  /* 0x009896800000e95d */ /* 0x002fea0003900000 */
[----:B------:R-:W1:Y:S02]  /*246f0*/  @!P6 SYNCS.PHASECHK.TRANS64 P6, [R109+URZ+0x38890], R124 ;  /* 0x0388907c6d00e5a7 */ /* 0x000e6400080c007f */
[----:B-1----:R-:W-:Y:S05]  /*24700*/  @!P6 BRA `(.L_x_311) ;  /* 0xfffffffc00f0e947 */ /* 0x002fea000383ffff */
[----:B------:R-:W-:Y:S05]  /*24710*/  BRA `(.L_x_597) ;  /* 0xfffffde400d87947 */ /* 0x000fea000383ffff */
.L_x_345:
[----:B0-----:R0:W1:Y:S02]  /*24720*/  SYNCS.PHASECHK.TRANS64.TRYWAIT P3, [R109+URZ+0x38890], R124 ;  /* 0x0388907c6d0075a7 */ /* 0x001064000806017f */
[----:B-1----:R-:W-:Y:S05]  /*24730*/  @!P3 NANOSLEEP.SYNCS 0x989680 ;  /* 0x009896800000b95d */ /* 0x002fea0003900000 */
[----:B------:R-:W1:Y:S02]  /*24740*/  @!P3 SYNCS.PHASECHK.TRANS64 P3, [R109+URZ+0x38890], R124 ;  /* 0x0388907c6d00b5a7 */ /* 0x000e64000806007f */
[----:B-1----:R-:W-:Y:S05]  /*24750*/  @!P3 BRA `(.L_x_345) ;  /* 0xfffffffc00f0b947 */ /* 0x002fea000383ffff */
[----:B------:R-:W-:Y:S05]  /*24760*/  BRA `(.L_x_598) ;  /* 0xfffffe2800287947 */ /* 0x000fea000383ffff */
.L_x_362:
[----:B0-----:R0:W1:Y:S02]  /*24770*/  SYNCS.PHASECHK.TRANS64.TRYWAIT P2, [R109+URZ+0x38890], R124 ;  /* 0x0388907c6d0075a7 */ /* 0x001064000804017f */
[----:B-1----:R-:W-:Y:S05]  /*24780*/  @!P2 NANOSLEEP.SYNCS 0x989680 ;  /* 0x009896800000a95d */ /* 0x002fea0003900000 */
[----:B------:R-:W1:Y:S02]  /*24790*/  @!P2 SYNCS.PHASECHK.TRANS64 P2, [R109+URZ+0x38890], R124 ;  /* 0x0388907c6d00a5a7 */ /* 0x000e64000804007f */
[----:B-1----:R-:W-:Y:S05]  /*247a0*/  @!P2 BRA `(.L_x_362) ;  /* 0xfffffffc00f0a947 */ /* 0x002fea000383ffff */
[----:B------:R-:W-:Y:S05]  /*247b0*/  BRA `(.L_x_599) ;  /* 0xfffffe68003c7947 */ /* 0x000fea000383ffff */
.L_x_372:
[----:B--2---:R2:W3:Y:S02]  /*247c0*/  SYNCS.PHASECHK.TRANS64.TRYWAIT P3, [R109+URZ+0x388b0], R124 ;  /* 0x0388b07c6d0075a7 */ /* 0x0044e4000806017f */
[----:B---3--:R-:W-:Y:S05]  /*247d0*/  @!P3 NANOSLEEP.SYNCS 0x989680 ;  /* 0x009896800000b95d */ /* 0x008fea0003900000 */
[----:B------:R-:W3:Y:S02]  /*247e0*/  @!P3 SYNCS.PHASECHK.TRANS64 P3, [R109+URZ+0x388b0], R124 ;  /* 0x0388b07c6d00b5a7 */ /* 0x000ee4000806007f */
[----:B---3--:R-:W-:Y:S05]  /*247f0*/  @!P3 BRA `(.L_x_372) ;  /* 0xfffffffc00f0b947 */ /* 0x008fea000383ffff */
[----:B------:R-:W-:Y:S05]  /*24800*/  BRA `(.L_x_600) ;  /* 0xfffffe6c00987947 */ /* 0x000fea000383ffff */
.L_x_384:
[----:B------:R-:W-:Y:S01]  /*24810*/  BSSY B0, `(.L_x_601) ;  /* 0x0000007000007945 */ /* 0x000fe20003800000 */
[----:B------:R-:W-:Y:S01]  /*24820*/  IMAD.MOV.U32 R12, RZ, RZ, RZ ;  /* 0x000000ffff0c7224 */ /* 0x000fe200078e00ff */
[----:B------:R-:W-:Y:S01]  /*24830*/  MOV R15, 0xffffffff ;  /* 0xffffffff000f7802 */ /* 0x000fe20000000f00 */
[----:B------:R-:W-:-:S07]  /*24840*/  IMAD.MOV.U32 R11, RZ, RZ, 0x1f ;  /* 0x0000001fff0b7424 */ /* 0x000fce00078e00ff */
[----:B0----5:R-:W-:Y:S05]  /*24850*/  WARPSYNC.COLLECTIVE R15, `(.L_x_602) ;  /* 0x000000000f087348 */ /* 0x021fea0003c00000 */
[----:B------:R1:W2:Y:S02]  /*24860*/  SHFL.IDX P6, R14, R13, R12, R11 ;  /* 0x0000000c0d0e7389 */ /* 0x0002a400000c000b */
[----:B012--5:R-:W-:Y:S01]  /*24870*/  ENDCOLLECTIVE ;  /* 0x000000000000791b */ /* 0x027fe20003800000 */
.L_x_602:
[----:B------:R-:W-:Y:S05]  /*24880*/  BSYNC B0 ;  /* 0x0000000000007941 */ /* 0x000fea0003800000 */
.L_x_601:
[----:B------:R2:W-:Y:S01]  /*24890*/  STL [R1+0x8], R14 ;  /* 0x0000080e01007387 */ /* 0x0005e20000100800 */
[----:B------:R-:W-:Y:S05]  /*248a0*/  BRA `(.L_x_603) ;  /* 0xfffffe7800787947 */ /* 0x000fea000383ffff */
.L_x_396:
[----:B------:R-:W-:Y:S01]  /*248b0*/  BSSY B1, `(.L_x_604) ;  /* 0x0000008000017945 */ /* 0x000fe20003800000 */
[----:B------:R-:W-:Y:S01]  /*248c0*/  IMAD.MOV.U32 R13, RZ, RZ, R26 ;  /* 0x000000ffff0d7224 */ /* 0x000fe200078e001a */
[----:B------:R-:W-:Y:S01]  /*248d0*/  MOV R11, 0x181f ;  /* 0x0000181f000b7802 */ /* 0x000fe20000000f00 */
[----:B------:R-:W-:Y:S02]  /*248e0*/  IMAD.MOV.U32 R12, RZ, RZ, RZ ;  /* 0x000000ffff0c7224 */ /* 0x000fe400078e00ff */
[----:B------:R-:W-:-:S07]  /*248f0*/  IMAD.MOV.U32 R15, RZ, RZ, -0x1 ;  /* 0xffffffffff0f7424 */ /* 0x000fce00078e00ff */
[----:B0-----:R-:W-:Y:S05]  /*24900*/  WARPSYNC.COLLECTIVE R15, `(.L_x_605) ;  /* 0x000000000f087348 */ /* 0x001fea0003c00000 */
[----:B------:R1:W2:Y:S02]  /*24910*/  SHFL.IDX P6, R14, R13, R12, R11 ;  /* 0x0000000c0d0e7389 */ /* 0x0002a400000c000b */
[----:B012---:R-:W-:Y:S01]  /*24920*/  ENDCOLLECTIVE ;  /* 0x000000000000791b */ /* 0x007fe20003800000 */
.L_x_605:
[----:B------:R-:W-:Y:S05]  /*24930*/  BSYNC B1 ;  /* 0x0000000000017941 */ /* 0x000fea0003800000 */
.L_x_604:
[----:B------:R-:W-:Y:S05]  /*24940*/  BRA `(.L_x_606) ;  /* 0xfffffe8000e07947 */ /* 0x000fea000383ffff */
.L_x_397:
[----:B------:R-:W-:Y:S01]  /*24950*/  BSSY B1, `(.L_x_607) ;  /* 0x0000008000017945 */ /* 0x000fe20003800000 */
[----:B------:R-:W-:Y:S01]  /*24960*/  IMAD.MOV.U32 R13, RZ, RZ, R24 ;  /* 0x000000ffff0d7224 */ /* 0x000fe200078e0018 */
[----:B------:R-:W-:Y:S01]  /*24970*/  MOV R12, RZ ;  /* 0x000000ff000c7202 */ /* 0x000fe20000000f00 */
[----:B------:R-:W-:Y:S02]  /*24980*/  IMAD.MOV.U32 R11, RZ, RZ, 0x181f ;  /* 0x0000181fff0b7424 */ /* 0x000fe400078e00ff */
[----:B------:R-:W-:-:S07]  /*24990*/  IMAD.MOV.U32 R15, RZ, RZ, -0x1 ;  /* 0xffffffffff0f7424 */ /* 0x000fce00078e00ff */
[----:B0-----:R-:W-:Y:S05]  /*249a0*/  WARPSYNC.COLLECTIVE R15, `(.L_x_608) ;  /* 0x000000000f087348 */ /* 0x001fea0003c00000 */
[----:B------:R1:W2:Y:S02]  /*249b0*/  SHFL.IDX P6, R14, R13, R12, R11 ;  /* 0x0000000c0d0e7389 */ /* 0x0002a400000c000b */
[----:B012---:R-:W-:Y:S01]  /*249c0*/  ENDCOLLECTIVE ;  /* 0x000000000000791b */ /* 0x007fe20003800000 */
.L_x_608:
[----:B------:R-:W-:Y:S05]  /*249d0*/  BSYNC B1 ;  /* 0x0000000000017941 */ /* 0x000fea0003800000 */
.L_x_607:
[----:B------:R-:W-:Y:S05]  /*249e0*/  BRA `(.L_x_609) ;  /* 0xfffffe8000c07947 */ /* 0x000fea000383ffff */
.L_x_398:
[----:B------:R-:W-:Y:S01]  /*249f0*/  BSSY B1, `(.L_x_610) ;  /* 0x0000008000017945 */ /* 0x000fe20003800000 */
[----:B------:R-:W-:Y:S01]  /*24a00*/  MOV R13, R27 ;  /* 0x0000001b000d7202 */ /* 0x000fe20000000f00 */
[----:B------:R-:W-:Y:S01]  /*24a10*/  IMAD.MOV.U32 R12, RZ, RZ, RZ ;  /* 0x000000ffff0c7224 */ /* 0x000fe200078e00ff */
[----:B------:R-:W-:Y:S01]  /*24a20*/  MOV R15, 0xffffffff ;  /* 0xffffffff000f7802 */ /* 0x000fe20000000f00 */
[----:B------:R-:W-:-:S07]  /*24a30*/  IMAD.MOV.U32 R11, RZ, RZ, 0x181f ;  /* 0x0000181fff0b7424 */ /* 0x000fce00078e00ff */
[----:B0-----:R-:W-:Y:S05]  /*24a40*/  WARPSYNC.COLLECTIVE R15, `(.L_x_611) ;  /* 0x000000000f087348 */ /* 0x001fea0003c00000 */
[----:B------:R1:W2:Y:S02]  /*24a50*/  SHFL.IDX P6, R14, R13, R12, R11 ;  /* 0x0000000c0d0e7389 */ /* 0x0002a400000c000b */
[----:B012---:R-:W-:Y:S01]  /*24a60*/  ENDCOLLECTIVE ;  /* 0x000000000000791b */ /* 0x007fe20003800000 */
.L_x_611:
[----:B------:R-:W-:Y:S05]  /*24a70*/  BSYNC B1 ;  /* 0x0000000000017941 */ /* 0x000fea0003800000 */
.L_x_610:
[----:B------:R-:W-:Y:S05]  /*24a80*/  BRA `(.L_x_612) ;  /* 0xfffffe8000a07947 */ /* 0x000fea000383ffff */
.L_x_399:
        /* <DEDUP_REMOVED lines=8> */
.L_x_614:
[----:B------:R-:W-:Y:S05]  /*24b10*/  BSYNC B1 ;  /* 0x0000000000017941 */ /* 0x000fea0003800000 */
.L_x_613:
[----:B------:R-:W-:Y:S05]  /*24b20*/  BRA `(.L_x_615) ;  /* 0xfffffe8000807947 */ /* 0x000fea000383ffff */
.L_x_401:
[----:B-1----:R1:W2:Y:S02]  /*24b30*/  SYNCS.PHASECHK.TRANS64.TRYWAIT P0, [R19+URZ+0x38800], R24 ;  /* 0x03880018130075a7 */ /* 0x0022a4000800017f */
[----:B--2---:R-:W-:Y:S05]  /*24b40*/  @!P0 NANOSLEEP.SYNCS 0x989680 ;  /* 0x009896800000895d */ /* 0x004fea0003900000 */
[----:B------:R-:W2:Y:S02]  /*24b50*/  @!P0 SYNCS.PHASECHK.TRANS64 P0, [R19+URZ+0x38800], R24 ;  /* 0x03880018130085a7 */ /* 0x000ea4000800007f */
[----:B--2---:R-:W-:Y:S05]  /*24b60*/  @!P0 BRA `(.L_x_401) ;  /* 0xfffffffc00f08947 */ /* 0x004fea000383ffff */
[----:B------:R-:W-:Y:S05]  /*24b70*/  BRA `(.L_x_616) ;  /* 0xfffffe8400587947 */ /* 0x000fea000383ffff */
.L_x_417:
[----:B------:R-:W-:Y:S01]  /*24b80*/  BSSY B1, `(.L_x_617) ;  /* 0x0000008000017945 */ /* 0x000fe20003800000 */
[----:B------:R-:W-:Y:S01]  /*24b90*/  IMAD.MOV.U32 R13, RZ, RZ, R26 ;  /* 0x000000ffff0d7224 */ /* 0x000fe200078e001a */
[----:B------:R-:W-:Y:S01]  /*24ba0*/  MOV R12, RZ ;  /* 0x000000ff000c7202 */ /* 0x000fe20000000f00 */
[----:B------:R-:W-:Y:S02]  /*24bb0*/  IMAD.MOV.U32 R11, RZ, RZ, 0x181f ;  /* 0x0000181fff0b7424 */ /* 0x000fe400078e00ff */
[----:B------:R-:W-:-:S07]  /*24bc0*/  IMAD.MOV.U32 R15, RZ, RZ, -0x1 ;  /* 0xffffffffff0f7424 */ /* 0x000fce00078e00ff */
[----:B0----5:R-:W-:Y:S05]  /*24bd0*/  WARPSYNC.COLLECTIVE R15, `(.L_x_618) ;  /* 0x000000000f087348 */ /* 0x021fea0003c00000 */
[----:B------:R1:W2:Y:S02]  /*24be0*/  SHFL.IDX P6, R14, R13, R12, R11 ;  /* 0x0000000c0d0e7389 */ /* 0x0002a400000c000b */
[----:B012--5:R-:W-:Y:S01]  /*24bf0*/  ENDCOLLECTIVE ;  /* 0x000000000000791b */ /* 0x027fe20003800000 */
.L_x_618:
[----:B------:R-:W-:Y:S05]  /*24c00*/  BSYNC B1 ;  /* 0x0000000000017941 */ /* 0x000fea0003800000 */
.L_x_617:
[----:B------:R-:W-:Y:S05]  /*24c10*/  BRA `(.L_x_619) ;  /* 0xfffffeb400647947 */ /* 0x000fea000383ffff */
.L_x_418:
[----:B------:R-:W-:Y:S01]  /*24c20*/  BSSY B1, `(.L_x_620) ;  /* 0x0000008000017945 */ /* 0x000fe20003800000 */
[----:B------:R-:W-:Y:S01]  /*24c30*/  MOV R13, R24 ;  /* 0x00000018000d7202 */ /* 0x000fe20000000f00 */
[----:B------:R-:W-:Y:S01]  /*24c40*/  IMAD.MOV.U32 R12, RZ, RZ, RZ ;  /* 0x000000ffff0c7224 */ /* 0x000fe200078e00ff */
[----:B------:R-:W-:Y:S01]  /*24c50*/  MOV R15, 0xffffffff ;  /* 0xffffffff000f7802 */ /* 0x000fe20000000f00 */
[----:B------:R-:W-:-:S07]  /*24c60*/  IMAD.MOV.U32 R11, RZ, RZ, 0x181f ;  /* 0x0000181fff0b7424 */ /* 0x000fce00078e00ff */
[----:B0----5:R-:W-:Y:S05]  /*24c70*/  WARPSYNC.COLLECTIVE R15, `(.L_x_621) ;  /* 0x000000000f087348 */ /* 0x021fea0003c00000 */
[----:B------:R1:W2:Y:S02]  /*24c80*/  SHFL.IDX P6, R14, R13, R12, R11 ;  /* 0x0000000c0d0e7389 */ /* 0x0002a400000c000b */
[----:B012--5:R-:W-:Y:S01]  /*24c90*/  ENDCOLLECTIVE ;  /* 0x000000000000791b */ /* 0x027fe20003800000 */
.L_x_621:
[----:B------:R-:W-:Y:S05]  /*24ca0*/  BSYNC B1 ;  /* 0x0000000000017941 */ /* 0x000fea0003800000 */
.L_x_620:
[----:B------:R-:W-:Y:S05]  /*24cb0*/  BRA `(.L_x_622) ;  /* 0xfffffeb400447947 */ /* 0x000fea000383ffff */
.L_x_419:
[----:B------:R-:W-:Y:S01]  /*24cc0*/  BSSY B1, `(.L_x_623) ;  /* 0x0000008000017945 */ /* 0x000fe20003800000 */
[----:B------:R-:W-:Y:S01]  /*24cd0*/  IMAD.MOV.U32 R13, RZ, RZ, R27 ;  /* 0x000000ffff0d7224 */ /* 0x000fe200078e001b */
[----:B------:R-:W-:Y:S01]  /*24ce0*/  MOV R11, 0x181f ;  /* 0x0000181f000b7802 */ /* 0x000fe20000000f00 */
[----:B------:R-:W-:Y:S02]  /*24cf0*/  IMAD.MOV.U32 R12, RZ, RZ, RZ ;  /* 0x000000ffff0c7224 */ /* 0x000fe400078e00ff */
[----:B------:R-:W-:-:S07]  /*24d00*/  IMAD.MOV.U32 R15, RZ, RZ, -0x1 ;  /* 0xffffffffff0f7424 */ /* 0x000fce00078e00ff */
[----:B0----5:R-:W-:Y:S05]  /*24d10*/  WARPSYNC.COLLECTIVE R15, `(.L_x_624) ;  /* 0x000000000f087348 */ /* 0x021fea0003c00000 */
[----:B------:R1:W2:Y:S02]  /*24d20*/  SHFL.IDX P6, R14, R13, R12, R11 ;  /* 0x0000000c0d0e7389 */ /* 0x0002a400000c000b */
[----:B012--5:R-:W-:Y:S01]  /*24d30*/  ENDCOLLECTIVE ;  /* 0x000000000000791b */ /* 0x027fe20003800000 */
.L_x_624:
[----:B------:R-:W-:Y:S05]  /*24d40*/  BSYNC B1 ;  /* 0x0000000000017941 */ /* 0x000fea0003800000 */
.L_x_623:
[----:B------:R-:W-:Y:S05]  /*24d50*/  BRA `(.L_x_625) ;  /* 0xfffffeb400247947 */ /* 0x000fea000383ffff */
.L_x_420:
        /* <DEDUP_REMOVED lines=8> */
.L_x_627:
[----:B------:R-:W-:Y:S05]  /*24de0*/  BSYNC B1 ;  /* 0x0000000000017941 */ /* 0x000fea0003800000 */
.L_x_626:
[----:B------:R-:W-:Y:S05]  /*24df0*/  BRA `(.L_x_628) ;  /* 0xfffffeb400047947 */ /* 0x000fea000383ffff */
.L_x_422:
[----:B-1----:R1:W2:Y:S02]  /*24e00*/  SYNCS.PHASECHK.TRANS64.TRYWAIT P4, [R19+URZ+0x38800], R20 ;  /* 0x03880014130075a7 */ /* 0x0022a4000808017f */
[----:B--2---:R-:W-:Y:S05]  /*24e10*/  @!P4 NANOSLEEP.SYNCS 0x989680 ;  /* 0x009896800000c95d */ /* 0x004fea0003900000 */
[----:B------:R-:W2:Y:S02]  /*24e20*/  @!P4 SYNCS.PHASECHK.TRANS64 P4, [R19+URZ+0x38800], R20 ;  /* 0x038800141300c5a7 */ /* 0x000ea4000808007f */
[----:B--2---:R-:W-:Y:S05]  /*24e30*/  @!P4 BRA `(.L_x_422) ;  /* 0xfffffffc00f0c947 */ /* 0x004fea000383ffff */
[----:B------:R-:W-:Y:S05]  /*24e40*/  BRA `(.L_x_629) ;  /* 0xfffffeb800087947 */ /* 0x000fea000383ffff */
.L_x_432:
[----:B-1----:R1:W2:Y:S02]  /*24e50*/  SYNCS.PHASECHK.TRANS64.TRYWAIT P1, [R0+URZ+0x38830], R3 ;  /* 0x03883003000075a7 */ /* 0x0022a4000802017f */
[----:B--2---:R-:W-:Y:S05]  /*24e60*/  @!P1 NANOSLEEP.SYNCS 0x989680 ;  /* 0x009896800000995d */ /* 0x004fea0003900000 */
[----:B------:R-:W2:Y:S02]  /*24e70*/  @!P1 SYNCS.PHASECHK.TRANS64 P1, [R0+URZ+0x38830], R3 ;  /* 0x03883003000095a7 */ /* 0x000ea4000802007f */
[----:B--2---:R-:W-:Y:S05]  /*24e80*/  @!P1 BRA `(.L_x_432) ;  /* 0xfffffffc00f09947 */ /* 0x004fea000383ffff */
[----:B------:R-:W-:Y:S05]  /*24e90*/  BRA `(.L_x_431) ;  /* 0xfffffee800c47947 */ /* 0x000fea000383ffff */
.L_x_438:
[----:B-1----:R1:W2:Y:S02]  /*24ea0*/  SYNCS.PHASECHK.TRANS64.TRYWAIT P2, [R6+URZ+0x38830], R5 ;  /* 0x03883005060075a7 */ /* 0x0022a4000804017f */
[----:B--2---:R-:W-:Y:S05]  /*24eb0*/  @!P2 NANOSLEEP.SYNCS 0x989680 ;  /* 0x009896800000a95d */ /* 0x004fea0003900000 */
[----:B------:R-:W2:Y:S02]  /*24ec0*/  @!P2 SYNCS.PHASECHK.TRANS64 P2, [R6+URZ+0x38830], R5 ;  /* 0x038830050600a5a7 */ /* 0x000ea4000804007f */
[----:B--2---:R-:W-:Y:S05]  /*24ed0*/  @!P2 BRA `(.L_x_438) ;  /* 0xfffffffc00f0a947 */ /* 0x004fea000383ffff */
[----:B------:R-:W-:Y:S05]  /*24ee0*/  BRA `(.L_x_437) ;  /* 0xffffff1c00b47947 */ /* 0x000fea000383ffff */
.L_x_442:
[----:B-1----:R1:W2:Y:S02]  /*24ef0*/  SYNCS.PHASECHK.TRANS64.TRYWAIT P1, [R5+URZ+0x38850], R4 ;  /* 0x03885004050075a7 */ /* 0x0022a4000802017f */
[----:B--2---:R-:W-:Y:S05]  /*24f00*/  @!P1 NANOSLEEP.SYNCS 0x989680 ;  /* 0x009896800000995d */ /* 0x004fea0003900000 */
[----:B------:R-:W2:Y:S02]  /*24f10*/  @!P1 SYNCS.PHASECHK.TRANS64 P1, [R5+URZ+0x38850], R4 ;  /* 0x03885004050095a7 */ /* 0x000ea4000802007f */
[----:B--2---:R-:W-:Y:S05]  /*24f20*/  @!P1 BRA `(.L_x_442) ;  /* 0xfffffffc00f09947 */ /* 0x004fea000383ffff */
[----:B------:R-:W-:Y:S05]  /*24f30*/  BRA `(.L_x_439) ;  /* 0xffffff2000c07947 */ /* 0x000fea000383ffff */
.L_x_448:
[----:B-1----:R1:W2:Y:S02]  /*24f40*/  SYNCS.PHASECHK.TRANS64.TRYWAIT P1, [R11+URZ+0x38850], R2 ;  /* 0x038850020b0075a7 */ /* 0x0022a4000802017f */
[----:B--2---:R-:W-:Y:S05]  /*24f50*/  @!P1 NANOSLEEP.SYNCS 0x989680 ;  /* 0x009896800000995d */ /* 0x004fea0003900000 */
[----:B------:R-:W2:Y:S02]  /*24f60*/  @!P1 SYNCS.PHASECHK.TRANS64 P1, [R11+URZ+0x38850], R2 ;  /* 0x038850020b0095a7 */ /* 0x000ea4000802007f */
[----:B--2---:R-:W-:Y:S05]  /*24f70*/  @!P1 BRA `(.L_x_448) ;  /* 0xfffffffc00f09947 */ /* 0x004fea000383ffff */
[----:B------:R-:W-:Y:S05]  /*24f80*/  BRA `(.L_x_447) ;  /* 0xffffff4800a07947 */ /* 0x000fea000383ffff */
.L_x_452:
        /* <DEDUP_REMOVED lines=11> */
[----:B------:R-:W-:Y:S01]  /*25040*/  SEL R64, R11, R0, P0 ;  /* 0x000000000b407207 */ /* 0x000fe20000000000 */
[----:B------:R-:W-:Y:S01]  /*25050*/  IMAD.MOV.U32 R11, RZ, RZ, 0x1c1f ;  /* 0x00001c1fff0b7424 */ /* 0x000fe200078e00ff */
[----:B------:R-:W-:-:S02]  /*25060*/  SEL R61, R12, R15, P0 ;  /* 0x0000000f0c3d7207 */ /* 0x000fc40000000000 */
[----:B------:R-:W-:Y:S01]  /*25070*/  SEL R72, R15, R12, P0 ;  /* 0x0000000c0f487207 */ /* 0x000fe20000000000 */
[----:B------:R-:W-:Y:S01]  /*25080*/  IMAD.MOV.U32 R15, RZ, RZ, -0x1 ;  /* 0xffffffffff0f7424 */ /* 0x000fe200078e00ff */
[----:B------:R-:W-:Y:S02]  /*25090*/  MOV R12, R2 ;  /* 0x00000002000c7202 */ /* 0x000fe40000000f00 */
[----:B------:R-:W-:Y:S02]  /*250a0*/  SEL R57, R66, R7, P0 ;  /* 0x0000000742397207 */ /* 0x000fe40000000000 */
[----:B------:R-:W-:-:S07]  /*250b0*/  SEL R66, R7, R66, P0 ;  /* 0x0000004207427207 */ /* 0x000fce0000000000 */
[----:B------:R-:W-:Y:S05]  /*250c0*/  WARPSYNC.COLLECTIVE R15, `(.L_x_630) ;  /* 0x000000000f087348 */ /* 0x000fea0003c00000 */
[----:B------:R0:W1:Y:S02]  /*250d0*/  SHFL.IDX P6, R14, R13, R12, R11 ;  /* 0x0000000c0d0e7389 */ /* 0x00006400000c000b */
[----:B01----:R-:W-:Y:S01]  /*250e0*/  ENDCOLLECTIVE ;  /* 0x000000000000791b */ /* 0x003fe20003800000 */
.L_x_630:
[----:B------:R-:W-:Y:S02]  /*250f0*/  LOP3.LUT R7, R2, 0x2, RZ, 0x3c, !PT ;  /* 0x0000000202077812 */ /* 0x000fe400078e3cff */
[----:B------:R-:W-:Y:S02]  /*25100*/  SEL R21, R36, R31, P0 ;  /* 0x0000001f24157207 */ /* 0x000fe40000000000 */
[----:B------:R-:W-:Y:S02]  /*25110*/  SEL R63, R74, R9, P0 ;  /* 0x000000094a3f7207 */ /* 0x000fe40000000000 */
[----:B------:R-:W-:Y:S02]  /*25120*/  SEL R74, R9, R74, P0 ;  /* 0x0000004a094a7207 */ /* 0x000fe40000000000 */
[----:B------:R-:W-:Y:S02]  /*25130*/  SEL R8, R31, R36, P0 ;  /* 0x000000241f087207 */ /* 0x000fe40000000000 */
[----:B------:R-:W-:-:S02]  /*25140*/  SEL R43, R76, R133, P0 ;  /* 0x000000854c2b7207 */ /* 0x000fc40000000000 */
[----:B------:R-:W-:Y:S01]  /*25150*/  SEL R50, R133, R76, P0 ;  /* 0x0000004c85327207 */ /* 0x000fe20000000000 */
[----:B------:R-:W-:Y:S01]  /*25160*/  IMAD.MOV.U32 R13, RZ, RZ, R4 ;  /* 0x000000ffff0d7224 */ /* 0x000fe200078e0004 */
[----:B------:R-:W-:Y:S01]  /*25170*/  SEL R65, R10, R67, P0 ;  /* 0x000000430a417207 */ /* 0x000fe20000000000 */
[----:B------:R-:W-:Y:S01]  /*25180*/  IMAD.MOV.U32 R12, RZ, RZ, R7 ;  /* 0x000000ffff0c7224 */ /* 0x000fe200078e0007 */
[----:B------:R-:W-:Y:S02]  /*25190*/  SEL R76, R67, R10, P0 ;  /* 0x0000000a434c7207 */ /* 0x000fe40000000000 */
[----:B------:R-:W-:Y:S02]  /*251a0*/  SEL R69, R26, R75, P0 ;  /* 0x0000004b1a457207 */ /* 0x000fe40000000000 */
[----:B------:R-:W-:Y:S02]  /*251b0*/  SEL R80, R75, R26, P0 ;  /* 0x0000001a4b507207 */ /* 0x000fe40000000000 */
[----:B------:R-:W-:-:S02]  /*251c0*/  SEL R75, R30, R77, P0 ;  /* 0x0000004d1e4b7207 */ /* 0x000fc40000000000 */
[----:B------:R-:W-:-:S07]  /*251d0*/  MOV R6, R14 ;  /* 0x0000000e00067202 */ /* 0x000fce0000000f00 */
[----:B------:R-:W-:Y:S05]  /*251e0*/  WARPSYNC.COLLECTIVE R15, `(.L_x_631) ;  /* 0x000000000f087348 */ /* 0x000fea0003c00000 */
[----:B------:R0:W1:Y:S02]  /*251f0*/  SHFL.IDX P6, R14, R13, R12, R11 ;  /* 0x0000000c0d0e7389 */ /* 0x00006400000c000b */
[----:B01----:R-:W-:Y:S01]  /*25200*/  ENDCOLLECTIVE ;  /* 0x000000000000791b */ /* 0x003fe20003800000 */
.L_x_631:
[----:B------:R-:W-:Y:S02]  /*25210*/  SEL R100, R77, R30, P0 ;  /* 0x0000001e4d647207 */ /* 0x000fe40000000000 */
        /* <DEDUP_REMOVED lines=17> */
.L_x_632:
        /* <DEDUP_REMOVED lines=18> */
.L_x_633:
        /* <DEDUP_REMOVED lines=18> */
.L_x_634:
[----:B------:R-:W-:Y:S02]  /*25570*/  SEL R6, R9, R6, P0 ;  /* 0x0000000609067207 */ /* 0x000fe40000000000 */
[----:B------:R-:W-:Y:S02]  /*25580*/  SEL R8, R10, R21, P0 ;  /* 0x000000150a087207 */ /* 0x000fe40000000000 */
[----:B------:R-:W-:Y:S01]  /*25590*/  SEL R10, R21, R10, P0 ;  /* 0x0000000a150a7207 */ /* 0x000fe20000000000 */
[----:B------:R-:W-:Y:S02]  /*255a0*/  IMAD.MOV.U32 R13, RZ, RZ, R20 ;  /* 0x000000ffff0d7224 */ /* 0x000fe400078e0014 */
[----:B------:R-:W-:Y:S01]  /*255b0*/  IMAD.MOV.U32 R12, RZ, RZ, R7 ;  /* 0x000000ffff0c7224 */ /* 0x000fe200078e0007 */
[----:B------:R-:W-:-:S07]  /*255c0*/  MOV R26, R14 ;  /* 0x0000000e001a7202 */ /* 0x000fce0000000f00 */
[----:B------:R-:W-:Y:S05]  /*255d0*/  WARPSYNC.COLLECTIVE R15, `(.L_x_635) ;  /* 0x000000000f087348 */ /* 0x000fea0003c00000 */
[----:B------:R0:W1:Y:S02]  /*255e0*/  SHFL.IDX P6, R14, R13, R12, R11 ;  /* 0x0000000c0d0e7389 */ /* 0x00006400000c000b */
[----:B01----:R-:W-:Y:S01]  /*255f0*/  ENDCOLLECTIVE ;  /* 0x000000000000791b */ /* 0x003fe20003800000 */
.L_x_635:
[----:B------:R-:W-:Y:S02]  /*25600*/  IMAD.MOV.U32 R13, RZ, RZ, R27 ;  /* 0x000000ffff0d7224 */ /* 0x000fe400078e001b */
[----:B------:R-:W-:Y:S01]  /*25610*/  IMAD.MOV.U32 R12, RZ, RZ, R2 ;  /* 0x000000ffff0c7224 */ /* 0x000fe200078e0002 */
[----:B------:R-:W-:-:S07]  /*25620*/  MOV R25, R14 ;  /* 0x0000000e00197202 */ /* 0x000fce0000000f00 */
[----:B------:R-:W-:Y:S05]  /*25630*/  WARPSYNC.COLLECTIVE R15, `(.L_x_636) ;  /* 0x000000000f087348 */ /* 0x000fea0003c00000 */
[----:B------:R0:W1:Y:S02]  /*25640*/  SHFL.IDX P6, R14, R13, R12, R11 ;  /* 0x0000000c0d0e7389 */ /* 0x00006400000c000b */
[----:B01----:R-:W-:Y:S01]  /*25650*/  ENDCOLLECTIVE ;  /* 0x000000000000791b */ /* 0x003fe20003800000 */
.L_x_636:
[----:B------:R-:W-:Y:S01]  /*25660*/  IMAD.MOV.U32 R13, RZ, RZ, R24 ;  /* 0x000000ffff0d7224 */ /* 0x000fe200078e0018 */
[----:B------:R-:W-:Y:S01]  /*25670*/  SEL R24, R26, R25, P0 ;  /* 0x000000191a187207 */ /* 0x000fe20000000000 */
[----:B------:R-:W-:Y:S01]  /*25680*/  IMAD.MOV.U32 R12, RZ, RZ, R7 ;  /* 0x000000ffff0c7224 */ /* 0x000fe200078e0007 */
[----:B------:R-:W-:Y:S02]  /*25690*/  SEL R26, R25, R26, P0 ;  /* 0x0000001a191a7207 */ /* 0x000fe40000000000 */
[----:B------:R-:W-:-:S07]  /*256a0*/  MOV R30, R14 ;  /* 0x0000000e001e7202 */ /* 0x000fce0000000f00 */
[----:B------:R-:W-:Y:S05]  /*256b0*/  WARPSYNC.COLLECTIVE R15, `(.L_x_637) ;  /* 0x000000000f087348 */ /* 0x000fea0003c00000 */
[----:B------:R0:W1:Y:S02]  /*256c0*/  SHFL.IDX P6, R14, R13, R12, R11 ;  /* 0x0000000c0d0e7389 */ /* 0x00006400000c000b */
[----:B01----:R-:W-:Y:S01]  /*256d0*/  ENDCOLLECTIVE ;  /* 0x000000000000791b */ /* 0x003fe20003800000 */
.L_x_637:
[----:B------:R-:W-:Y:S02]  /*256e0*/  IMAD.MOV.U32 R13, RZ, RZ, R29 ;  /* 0x000000ffff0d7224 */ /* 0x000fe400078e001d */
[----:B------:R-:W-:Y:S01]  /*256f0*/  IMAD.MOV.U32 R12, RZ, RZ, R2 ;  /* 0x000000ffff0c7224 */ /* 0x000fe200078e0002 */
[----:B------:R-:W-:-:S07]  /*25700*/  MOV R27, R14 ;  /* 0x0000000e001b7202 */ /* 0x000fce0000000f00 */
[----:B------:R-:W-:Y:S05]  /*25710*/  WARPSYNC.COLLECTIVE R15, `(.L_x_638) ;  /* 0x000000000f087348 */ /* 0x000fea0003c00000 */
[----:B------:R0:W1:Y:S02]  /*25720*/  SHFL.IDX P6, R14, R13, R12, R11 ;  /* 0x0000000c0d0e7389 */ /* 0x00006400000c000b */
[----:B01----:R-:W-:Y:S01]  /*25730*/  ENDCOLLECTIVE ;  /* 0x000000000000791b */ /* 0x003fe20003800000 */
.L_x_638:
        /* <DEDUP_REMOVED lines=8> */
.L_x_639:
[----:B------:R-:W-:Y:S02]  /*257c0*/  IMAD.MOV.U32 R13, RZ, RZ, R31 ;  /* 0x000000ffff0d7224 */ /* 0x000fe400078e001f */
[----:B------:R-:W-:Y:S01]  /*257d0*/  IMAD.MOV.U32 R12, RZ, RZ, R2 ;  /* 0x000000ffff0c7224 */ /* 0x000fe200078e0002 */
[----:B------:R-:W-:-:S07]  /*257e0*/  MOV R29, R14 ;  /* 0x0000000e001d7202 */ /* 0x000fce0000000f00 */
[----:B------:R-:W-:Y:S05]  /*257f0*/  WARPSYNC.COLLECTIVE R15, `(.L_x_640) ;  /* 0x000000000f087348 */ /* 0x000fea0003c00000 */
[----:B------:R0:W1:Y:S02]  /*25800*/  SHFL.IDX P6, R14, R13, R12, R11 ;  /* 0x0000000c0d0e7389 */ /* 0x00006400000c000b */
[----:B01----:R-:W-:Y:S01]  /*25810*/  ENDCOLLECTIVE ;  /* 0x000000000000791b */ /* 0x003fe20003800000 */
.L_x_640:
        /* <DEDUP_REMOVED lines=8> */
.L_x_641:
[----:B------:R-:W-:Y:S02]  /*258a0*/  IMAD.MOV.U32 R13, RZ, RZ, R33 ;  /* 0x000000ffff0d7224 */ /* 0x000fe400078e0021 */
[----:B------:R-:W-:Y:S01]  /*258b0*/  IMAD.MOV.U32 R12, RZ, RZ, R2 ;  /* 0x000000ffff0c7224 */ /* 0x000fe200078e0002 */
[----:B------:R-:W-:-:S07]  /*258c0*/  MOV R31, R14 ;  /* 0x0000000e001f7202 */ /* 0x000fce0000000f00 */
[----:B------:R-:W-:Y:S05]  /*258d0*/  WARPSYNC.COLLECTIVE R15, `(.L_x_642) ;  /* 0x000000000f087348 */ /* 0x000fea0003c00000 */
[----:B------:R0:W1:Y:S02]  /*258e0*/  SHFL.IDX P6, R14, R13, R12, R11 ;  /* 0x0000000c0d0e7389 */ /* 0x00006400000c000b */
[----:B01----:R-:W-:Y:S01]  /*258f0*/  ENDCOLLECTIVE ;  /* 0x000000000000791b */ /* 0x003fe20003800000 */
.L_x_642:
        /* <DEDUP_REMOVED lines=8> */
.L_x_643:
[----:B------:R-:W-:Y:S02]  /*25980*/  IMAD.MOV.U32 R13, RZ, RZ, R35 ;  /* 0x000000ffff0d7224 */ /* 0x000fe400078e0023 */
[----:B------:R-:W-:Y:S01]  /*25990*/  IMAD.MOV.U32 R12, RZ, RZ, R2 ;  /* 0x000000ffff0c7224 */ /* 0x000fe200078e0002 */
[----:B------:R-:W-:-:S07]  /*259a0*/  MOV R40, R14 ;  /* 0x0000000e00287202 */ /* 0x000fce0000000f00 */
[----:B------:R-:W-:Y:S05]  /*259b0*/  WARPSYNC.COLLECTIVE R15, `(.L_x_644) ;  /* 0x000000000f087348 */ /* 0x000fea0003c00000 */
[----:B------:R0:W1:Y:S02]  /*259c0*/  SHFL.IDX P6, R14, R13, R12, R11 ;  /* 0x0000000c0d0e7389 */ /* 0x00006400000c000b */
[----:B01----:R-:W-:Y:S01]  /*259d0*/  ENDCOLLECTIVE ;  /* 0x000000000000791b */ /* 0x003fe20003800000 */
.L_x_644:
[----:B------:R-:W-:Y:S02]  /*259e0*/  IMAD.MOV.U32 R13, RZ, RZ, R42 ;  /* 0x000000ffff0d7224 */ /* 0x000fe400078e002a */
[----:B------:R-:W-:Y:S01]  /*259f0*/  IMAD.MOV.U32 R12, RZ, RZ, R7 ;  /* 0x000000ffff0c7224 */ /* 0x000fe200078e0007 */
[----:B------:R-:W-:-:S07]  /*25a00*/  MOV R35, R14 ;  /* 0x0000000e00237202 */ /* 0x000fce0000000f00 */
[----:B------:R-:W-:Y:S05]  /*25a10*/  WARPSYNC.COLLECTIVE R15, `(.L_x_645) ;  /* 0x000000000f087348 */ /* 0x000fea0003c00000 */
[----:B------:R0:W1:Y:S02]  /*25a20*/  SHFL.IDX P6, R14, R13, R12, R11 ;  /* 0x0000000c0d0e7389 */ /* 0x00006400000c000b */
[----:B01----:R-:W-:Y:S01]  /*25a30*/  ENDCOLLECTIVE ;  /* 0x000000000000791b */ /* 0x003fe20003800000 */
.L_x_645:
[----:B------:R-:W-:Y:S02]  /*25a40*/  IMAD.MOV.U32 R13, RZ, RZ, R37 ;  /* 0x000000ffff0d7224 */ /* 0x000fe400078e0025 */
[----:B------:R-:W-:Y:S01]  /*25a50*/  IMAD.MOV.U32 R12, RZ, RZ, R2 ;  /* 0x000000ffff0c7224 */ /* 0x000fe200078e0002 */
[----:B------:R-:W-:-:S07]  /*25a60*/  MOV R42, R14 ;  /* 0x0000000e002a7202 */ /* 0x000fce0000000f00 */
[----:B------:R-:W-:Y:S05]  /*25a70*/  WARPSYNC.COLLECTIVE R15, `(.L_x_646) ;  /* 0x000000000f087348 */ /* 0x000fea0003c00000 */
[----:B------:R0:W1:Y:S02]  /*25a80*/  SHFL.IDX P6, R14, R13, R12, R11 ;  /* 0x0000000c0d0e7389 */ /* 0x00006400000c000b */
[----:B01----:R-:W-:Y:S01]  /*25a90*/  ENDCOLLECTIVE ;  /* 0x000000000000791b */ /* 0x003fe20003800000 */
.L_x_646:
[----:B------:R-:W-:Y:S02]  /*25aa0*/  IMAD.MOV.U32 R13, RZ, RZ, R44 ;  /* 0x000000ffff0d7224 */ /* 0x000fe400078e002c */
[----:B------:R-:W-:Y:S01]  /*25ab0*/  IMAD.MOV.U32 R12, RZ, RZ, R7 ;  /* 0x000000ffff0c7224 */ /* 0x000fe200078e0007 */
[----:B------:R-:W-:-:S07]  /*25ac0*/  MOV R37, R14 ;  /* 0x0000000e00257202 */ /* 0x000fce0000000f00 */
[----:B------:R-:W-:Y:S05]  /*25ad0*/  WARPSYNC.COLLECTIVE R15, `(.L_x_647) ;  /* 0x000000000f087348 */ /* 0x000fea0003c00000 */
[----:B------:R0:W1:Y:S02]  /*25ae0*/  SHFL.IDX P6, R14, R13, R12, R11 ;  /* 0x0000000c0d0e7389 */ /* 0x00006400000c000b */
[----:B01----:R-:W-:Y:S01]  /*25af0*/  ENDCOLLECTIVE ;  /* 0x000000000000791b */ /* 0x003fe20003800000 */
.L_x_647:
[----:B------:R-:W-:Y:S02]  /*25b00*/  IMAD.MOV.U32 R13, RZ, RZ, R39 ;  /* 0x000000ffff0d7224 */ /* 0x000fe400078e0027 */
[----:B------:R-:W-:Y:S01]  /*25b10*/  IMAD.MOV.U32 R12, RZ, RZ, R2 ;  /* 0x000000ffff0c7224 */ /* 0x000fe200078e0002 */
[----:B------:R-:W-:-:S07]  /*25b20*/  MOV R44, R14 ;  /* 0x0000000e002c7202 */ /* 0x000fce0000000f00 */
[----:B------:R-:W-:Y:S05]  /*25b30*/  WARPSYNC.COLLECTIVE R15, `(.L_x_648) ;  /* 0x000000000f087348 */ /* 0x000fea0003c00000 */
[----:B------:R0:W1:Y:S02]  /*25b40*/  SHFL.IDX P6, R14, R13, R12, R11 ;  /* 0x0000000c0d0e7389 */ /* 0x00006400000c000b */
[----:B01----:R-:W-:Y:S01]  /*25b50*/  ENDCOLLECTIVE ;  /* 0x000000000000791b */ /* 0x003fe20003800000 */
.L_x_648:
[----:B------:R-:W-:Y:S02]  /*25b60*/  IMAD.MOV.U32 R13, RZ, RZ, R46 ;  /* 0x000000ffff0d7224 */ /* 0x000fe400078e002e */
[----:B------:R-:W-:Y:S01]  /*25b70*/  IMAD.MOV.U32 R12, RZ, RZ, R7 ;  /* 0x000000ffff0c7224 */ /* 0x000fe200078e0007 */
[----:B------:R-:W-:-:S07]  /*25b80*/  MOV R39, R14 ;  /* 0x0000000e00277202 */ /* 0x000fce0000000f00 */
[----:B------:R-:W-:Y:S05]  /*25b90*/  WARPSYNC.COLLECTIVE R15, `(.L_x_649) ;  /* 0x000000000f087348 */ /* 0x000fea0003c00000 */
[----:B------:R0:W1:Y:S02]  /*25ba0*/  SHFL.IDX P6, R14, R13, R12, R11 ;  /* 0x0000000c0d0e7389 */ /* 0x00006400000c000b */
[----:B01----:R-:W-:Y:S01]  /*25bb0*/  ENDCOLLECTIVE ;  /* 0x000000000000791b */ /* 0x003fe20003800000 */
.L_x_649:
[----:B------:R-:W-:Y:S02]  /*25bc0*/  IMAD.MOV.U32 R13, RZ, RZ, R41 ;  /* 0x000000ffff0d7224 */ /* 0x000fe400078e0029 */
[----:B------:R-:W-:Y:S01]  /*25bd0*/  IMAD.MOV.U32 R12, RZ, RZ, R2 ;  /* 0x000000ffff0c7224 */ /* 0x000fe200078e0002 */
[----:B------:R-:W-:-:S07]  /*25be0*/  MOV R46, R14 ;  /* 0x0000000e002e7202 */ /* 0x000fce0000000f00 */
[----:B------:R-:W-:Y:S05]  /*25bf0*/  WARPSYNC.COLLECTIVE R15, `(.L_x_650) ;  /* 0x000000000f087348 */ /* 0x000fea0003c00000 */
[----:B------:R0:W1:Y:S02]  /*25c00*/  SHFL.IDX P6, R14, R13, R12, R11 ;  /* 0x0000000c0d0e7389 */ /* 0x00006400000c000b */
[----:B01----:R-:W-:Y:S01]  /*25c10*/  ENDCOLLECTIVE ;  /* 0x000000000000791b */ /* 0x003fe20003800000 */
.L_x_650:
[----:B------:R-:W-:Y:S02]  /*25c20*/  IMAD.MOV.U32 R13, RZ, RZ, R48 ;  /* 0x000000ffff0d7224 */ /* 0x000fe400078e0030 */
[----:B------:R-:W-:Y:S01]  /*25c30*/  IMAD.MOV.U32 R12, RZ, RZ, R7 ;  /* 0x000000ffff0c7224 */ /* 0x000fe200078e0007 */
[----:B------:R-:W-:-:S07]  /*25c40*/  MOV R41, R14 ;  /* 0x0000000e00297202 */ /* 0x000fce0000000f00 */
[----:B------:R-:W-:Y:S05]  /*25c50*/  WARPSYNC.COLLECTIVE R15, `(.L_x_651) ;  /* 0x000000000f087348 */ /* 0x000fea0003c00000 */
[----:B------:R0:W1:Y:S02]  /*25c60*/  SHFL.IDX P6, R14, R13, R12, R11 ;  /* 0x0000000c0d0e7389 */ /* 0x00006400000c000b */
[----:B01----:R-:W-:Y:S01]  /*25c70*/  ENDCOLLECTIVE ;  /* 0x000000000000791b */ /* 0x003fe20003800000 */
.L_x_651:
[----:B------:R-:W-:Y:S02]  /*25c80*/  IMAD.MOV.U32 R13, RZ, RZ, R43 ;  /* 0x000000ffff0d7224 */ /* 0x000fe400078e002b */
[----:B------:R-:W-:Y:S01]  /*25c90*/  IMAD.MOV.U32 R12, RZ, RZ, R2 ;  /* 0x000000ffff0c7224 */ /* 0x000fe200078e0002 */
[----:B------:R-:W-:-:S07]  /*25ca0*/  MOV R48, R14 ;  /* 0x0000000e00307202 */ /* 0x000fce0000000f00 */
[----:B------:R-:W-:Y:S05]  /*25cb0*/  WARPSYNC.COLLECTIVE R15, `(.L_x_652) ;  /* 0x000000000f087348 */ /* 0x000fea0003c00000 */
[----:B------:R0:W1:Y:S02]  /*25cc0*/  SHFL.IDX P6, R14, R13, R12, R11 ;  /* 0x0000000c0d0e7389 */ /* 0x00006400000c000b */
[----:B01----:R-:W-:Y:S01]  /*25cd0*/  ENDCOLLECTIVE ;  /* 0x000000000000791b */ /* 0x003fe20003800000 */
.L_x_652:
[----:B------:R-:W-:Y:S02]  /*25ce0*/  IMAD.MOV.U32 R13, RZ, RZ, R50 ;  /* 0x000000ffff0d7224 */ /* 0x000fe400078e0032 */
[----:B------:R-:W-:Y:S01]  /*25cf0*/  IMAD.MOV.U32 R12, RZ, RZ, R7 ;  /* 0x000000ffff0c7224 */ /* 0x000fe200078e0007 */
[----:B------:R-:W-:-:S07]  /*25d00*/  MOV R43, R14 ;  /* 0x0000000e002b7202 */ /* 0x000fce0000000f00 */
[----:B------:R-:W-:Y:S05]  /*25d10*/  WARPSYNC.COLLECTIVE R15, `(.L_x_653) ;  /* 0x000000000f087348 */ /* 0x000fea0003c00000 */
[----:B------:R0:W1:Y:S02]  /*25d20*/  SHFL.IDX P6, R14, R13, R12, R11 ;  /* 0x0000000c0d0e7389 */ /* 0x00006400000c000b */
[----:B01----:R-:W-:Y:S01]  /*25d30*/  ENDCOLLECTIVE ;  /* 0x000000000000791b */ /* 0x003fe20003800000 */
.L_x_653:
[----:B------:R-:W-:Y:S02]  /*25d40*/  IMAD.MOV.U32 R13, RZ, RZ, R45 ;  /* 0x000000ffff0d7224 */ /* 0x000fe400078e002d */
[----:B------:R-:W-:Y:S01]  /*25d50*/  IMAD.MOV.U32 R12, RZ, RZ, R2 ;  /* 0x000000ffff0c7224 */ /* 0x000fe200078e0002 */
[----:B------:R-:W-:-:S07]  /*25d60*/  MOV R50, R14 ;  /* 0x0000000e00327202 */ /* 0x000fce0000000f00 */
[----:B------:R-:W-:Y:S05]  /*25d70*/  WARPSYNC.COLLECTIVE R15, `(.L_x_654) ;  /* 0x000000000f087348 */ /* 0x000fea0003c00000 */
[----:B------:R0:W1:Y:S02]  /*25d80*/  SHFL.IDX P6, R14, R13, R12, R11 ;  /* 0x0000000c0d0e7389 */ /* 0x00006400000c000b */
[----:B01----:R-:W-:Y:S01]  /*25d90*/  ENDCOLLECTIVE ;  /* 0x000000000000791b */ /* 0x003fe20003800000 */
.L_x_654:
[----:B------:R-:W-:Y:S02]  /*25da0*/  IMAD.MOV.U32 R13, RZ, RZ, R52 ;  /* 0x000000ffff0d7224 */ /* 0x000fe400078e0034 */
[----:B------:R-:W-:Y:S01]  /*25db0*/  IMAD.MOV.U32 R12, RZ, RZ, R7 ;  /* 0x000000ffff0c7224 */ /* 0x000fe200078e0007 */
[----:B------:R-:W-:-:S07]  /*25dc0*/  MOV R45, R14 ;  /* 0x0000000e002d7202 */ /* 0x000fce0000000f00 */
[----:B------:R-:W-:Y:S05]  /*25dd0*/  WARPSYNC.COLLECTIVE R15, `(.L_x_655) ;  /* 0x000000000f087348 */ /* 0x000fea0003c00000 */
[----:B------:R0:W1:Y:S02]  /*25de0*/  SHFL.IDX P6, R14, R13, R12, R11 ;  /* 0x0000000c0d0e7389 */ /* 0x00006400000c000b */
[----:B01----:R-:W-:Y:S01]  /*25df0*/  ENDCOLLECTIVE ;  /* 0x000000000000791b */ /* 0x003fe20003800000 */
.L_x_655:
[----:B------:R-:W-:Y:S02]  /*25e00*/  IMAD.MOV.U32 R13, RZ, RZ, R47 ;  /* 0x000000ffff0d7224 */ /* 0x000fe400078e002f */
[----:B------:R-:W-:Y:S01]  /*25e10*/  IMAD.MOV.U32 R12, RZ, RZ, R2 ;  /* 0x000000ffff0c7224 */ /* 0x000fe200078e0002 */
[----:B------:R-:W-:-:S07]  /*25e20*/  MOV R52, R14 ;  /* 0x0000000e00347202 */ /* 0x000fce0000000f00 */
[----:B------:R-:W-:Y:S05]  /*25e30*/  WARPSYNC.COLLECTIVE R15, `(.L_x_656) ;  /* 0x000000000f087348 */ /* 0x000fea0003c00000 */
[----:B------:R0:W1:Y:S02]  /*25e40*/  SHFL.IDX P6, R14, R13, R12, R11 ;  /* 0x0000000c0d0e7389 */ /* 0x00006400000c000b */
[----:B01----:R-:W-:Y:S01]  /*25e50*/  ENDCOLLECTIVE ;  /* 0x000000000000791b */ /* 0x003fe20003800000 */
.L_x_656:
[----:B------:R-:W-:Y:S02]  /*25e60*/  IMAD.MOV.U32 R13, RZ, RZ, R54 ;  /* 0x000000ffff0d7224 */ /* 0x000fe400078e0036 */
[----:B------:R-:W-:Y:S01]  /*25e70*/  IMAD.MOV.U32 R12, RZ, RZ, R7 ;  /* 0x000000ffff0c7224 */ /* 0x000fe200078e0007 */
[----:B------:R-:W-:-:S07]  /*25e80*/  MOV R47, R14 ;  /* 0x0000000e002f7202 */ /* 0x000fce0000000f00 */
[----:B------:R-:W-:Y:S05]  /*25e90*/  WARPSYNC.COLLECTIVE R15, `(.L_x_657) ;  /* 0x000000000f087348 */ /* 0x000fea0003c00000 */
[----:B------:R0:W1:Y:S02]  /*25ea0*/  SHFL.IDX P6, R14, R13, R12, R11 ;  /* 0x0000000c0d0e7389 */ /* 0x00006400000c000b */
[----:B01----:R-:W-:Y:S01]  /*25eb0*/  ENDCOLLECTIVE ;  /* 0x000000000000791b */ /* 0x003fe20003800000 */
.L_x_657:
[----:B------:R-:W-:Y:S02]  /*25ec0*/  IMAD.MOV.U32 R13, RZ, RZ, R49 ;  /* 0x000000ffff0d7224 */ /* 0x000fe400078e0031 */
[----:B------:R-:W-:Y:S01]  /*25ed0*/  IMAD.MOV.U32 R12, RZ, RZ, R2 ;  /* 0x000000ffff0c7224 */ /* 0x000fe200078e0002 */
[----:B------:R-:W-:-:S07]  /*25ee0*/  MOV R54, R14 ;  /* 0x0000000e00367202 */ /* 0x000fce0000000f00 */
[----:B------:R-:W-:Y:S05]  /*25ef0*/  WARPSYNC.COLLECTIVE R15, `(.L_x_658) ;  /* 0x000000000f087348 */ /* 0x000fea0003c00000 */
[----:B------:R0:W1:Y:S02]  /*25f00*/  SHFL.IDX P6, R14, R13, R12, R11 ;  /* 0x0000000c0d0e7389 */ /* 0x00006400000c000b */
[----:B01----:R-:W-:Y:S01]  /*25f10*/  ENDCOLLECTIVE ;  /* 0x000000000000791b */ /* 0x003fe20003800000 */
.L_x_658:
[----:B------:R-:W-:Y:S02]  /*25f20*/  IMAD.MOV.U32 R13, RZ, RZ, R56 ;  /* 0x000000ffff0d7224 */ /* 0x000fe400078e0038 */
[----:B------:R-:W-:Y:S01]  /*25f30*/  IMAD.MOV.U32 R12, RZ, RZ, R7 ;  /* 0x000000ffff0c7224 */ /* 0x000fe200078e0007 */
[----:B------:R-:W-:-:S07]  /*25f40*/  MOV R49, R14 ;  /* 0x0000000e00317202 */ /* 0x000fce0000000f00 */
[----:B------:R-:W-:Y:S05]  /*25f50*/  WARPSYNC.COLLECTIVE R15, `(.L_x_659) ;  /* 0x000000000f087348 */ /* 0x000fea0003c00000 */
[----:B------:R0:W1:Y:S02]  /*25f60*/  SHFL.IDX P6, R14, R13, R12, R11 ;  /* 0x0000000c0d0e7389 */ /* 0x00006400000c000b */
[----:B01----:R-:W-:Y:S01]  /*25f70*/  ENDCOLLECTIVE ;  /* 0x000000000000791b */ /* 0x003fe20003800000 */
.L_x_659:
[----:B------:R-:W-:Y:S02]  /*25f80*/  IMAD.MOV.U32 R13, RZ, RZ, R51 ;  /* 0x000000ffff0d7224 */ /* 0x000fe400078e0033 */
[----:B------:R-:W-:Y:S01]  /*25f90*/  IMAD.MOV.U32 R12, RZ, RZ, R2 ;  /* 0x000000ffff0c7224 */ /* 0x000fe200078e0002 */
[----:B------:R-:W-:-:S07]  /*25fa0*/  MOV R56, R14 ;  /* 0x0000000e00387202 */ /* 0x000fce0000000f00 */
[----:B------:R-:W-:Y:S05]  /*25fb0*/  WARPSYNC.COLLECTIVE R15, `(.L_x_660) ;  /* 0x000000000f087348 */ /* 0x000fea0003c00000 */
[----:B------:R0:W1:Y:S02]  /*25fc0*/  SHFL.IDX P6, R14, R13, R12, R11 ;  /* 0x0000000c0d0e7389 */ /* 0x00006400000c000b */
[----:B01----:R-:W-:Y:S01]  /*25fd0*/  ENDCOLLECTIVE ;  /* 0x000000000000791b */ /* 0x003fe20003800000 */
.L_x_660:
[----:B------:R-:W-:Y:S01]  /*25fe0*/  IMAD.MOV.U32 R13, RZ, RZ, R60 ;  /* 0x000000ffff0d7224 */ /* 0x000fe200078e003c */
[----:B------:R-:W-:Y:S01]  /*25ff0*/  SEL R60, R37, R44, P0 ;  /* 0x0000002c253c7207 */ /* 0x000fe20000000000 */
[----:B------:R-:W-:Y:S01]  /*26000*/  IMAD.MOV.U32 R12, RZ, RZ, R7 ;  /* 0x000000ffff0c7224 */ /* 0x000fe200078e0007 */
[----:B------:R-:W-:-:S07]  /*26010*/  MOV R51, R14 ;  /* 0x0000000e00337202 */ /* 0x000fce0000000f00 */
[----:B------:R-:W-:Y:S05]  /*26020*/  WARPSYNC.COLLECTIVE R15, `(.L_x_661) ;  /* 0x000000000f087348 */ /* 0x000fea0003c00000 */
[----:B------:R0:W1:Y:S02]  /*26030*/  SHFL.IDX P6, R14, R13, R12, R11 ;  /* 0x0000000c0d0e7389 */ /* 0x00006400000c000b */
[----:B01----:R-:W-:Y:S01]  /*26040*/  ENDCOLLECTIVE ;  /* 0x000000000000791b */ /* 0x003fe20003800000 */
.L_x_661:
[----:B------:R-:W-:Y:S02]  /*26050*/  IMAD.MOV.U32 R13, RZ, RZ, R53 ;  /* 0x000000ffff0d7224 */ /* 0x000fe400078e0035 */
[----:B------:R-:W-:Y:S01]  /*26060*/  IMAD.MOV.U32 R12, RZ, RZ, R2 ;  /* 0x000000ffff0c7224 */ /* 0x000fe200078e0002 */
[----:B------:R-:W-:-:S07]  /*26070*/  MOV R20, R14 ;  /* 0x0000000e00147202 */ /* 0x000fce0000000f00 */
[----:B------:R-:W-:Y:S05]  /*26080*/  WARPSYNC.COLLECTIVE R15, `(.L_x_662) ;  /* 0x000000000f087348 */ /* 0x000fea0003c00000 */
[----:B------:R0:W1:Y:S02]  /*26090*/  SHFL.IDX P6, R14, R13, R12, R11 ;  /* 0x0000000c0d0e7389 */ /* 0x00006400000c000b */
[----:B01----:R-:W-:Y:S01]  /*260a0*/  ENDCOLLECTIVE ;  /* 0x000000000000791b */ /* 0x003fe20003800000 */
.L_x_662:
[----:B------:R-:W-:Y:S01]  /*260b0*/  IMAD.MOV.U32 R13, RZ, RZ, R62 ;  /* 0x000000ffff0d7224 */ /* 0x000fe200078e003e */
[----:B------:R-:W-:Y:S01]  /*260c0*/  SEL R62, R44, R37, P0 ;  /* 0x000000252c3e7207 */ /* 0x000fe20000000000 */
[----:B------:R-:W-:Y:S01]  /*260d0*/  IMAD.MOV.U32 R12, RZ, RZ, R7 ;  /* 0x000000ffff0c7224 */ /* 0x000fe200078e0007 */
[----:B------:R-:W-:Y:S02]  /*260e0*/  SEL R44, R39, R46, P0 ;  /* 0x0000002e272c7207 */ /* 0x000fe40000000000 */
[----:B------:R-:W-:Y:S02]  /*260f0*/  SEL R46, R46, R39, P0 ;  /* 0x000000272e2e7207 */ /* 0x000fe40000000000 */
[----:B------:R-:W-:-:S07]  /*26100*/  MOV R53, R14 ;  /* 0x0000000e00357202 */ /* 0x000fce0000000f00 */
[----:B------:R-:W-:Y:S05]  /*26110*/  WARPSYNC.COLLECTIVE R15, `(.L_x_663) ;  /* 0x000000000f087348 */ /* 0x000fea0003c00000 */
[----:B------:R0:W1:Y:S02]  /*26120*/  SHFL.IDX P6, R14, R13, R12, R11 ;  /* 0x0000000c0d0e7389 */ /* 0x00006400000c000b */
[----:B01----:R-:W-:Y:S01]  /*26130*/  ENDCOLLECTIVE ;  /* 0x000000000000791b */ /* 0x003fe20003800000 */
.L_x_663:
[----:B------:R-:W-:Y:S02]  /*26140*/  IMAD.MOV.U32 R13, RZ, RZ, R55 ;  /* 0x000000ffff0d7224 */ /* 0x000fe400078e0037 */
[----:B------:R-:W-:Y:S01]  /*26150*/  IMAD.MOV.U32 R12, RZ, RZ, R2 ;  /* 0x000000ffff0c7224 */ /* 0x000fe200078e0002 */
[----:B------:R-:W-:-:S07]  /*26160*/  MOV R68, R14 ;  /* 0x0000000e00447202 */ /* 0x000fce0000000f00 */
[----:B------:R-:W-:Y:S05]  /*26170*/  WARPSYNC.COLLECTIVE R15, `(.L_x_664) ;  /* 0x000000000f087348 */ /* 0x000fea0003c00000 */
[----:B------:R0:W1:Y:S02]  /*26180*/  SHFL.IDX P6, R14, R13, R12, R11 ;  /* 0x0000000c0d0e7389 */ /* 0x00006400000c000b */
[----:B01----:R-:W-:Y:S01]  /*26190*/  ENDCOLLECTIVE ;  /* 0x000000000000791b */ /* 0x003fe20003800000 */
.L_x_664:
[----:B------:R-:W-:Y:S01]  /*261a0*/  IMAD.MOV.U32 R13, RZ, RZ, R64 ;  /* 0x000000ffff0d7224 */ /* 0x000fe200078e0040 */
[----:B------:R-:W-:Y:S01]  /*261b0*/  SEL R64, R41, R48, P0 ;  /* 0x0000003029407207 */ /* 0x000fe20000000000 */
[----:B------:R-:W-:Y:S01]  /*261c0*/  IMAD.MOV.U32 R12, RZ, RZ, R7 ;  /* 0x000000ffff0c7224 */ /* 0x000fe200078e0007 */
[----:B------:R-:W-:-:S07]  /*261d0*/  MOV R55, R14 ;  /* 0x0000000e00377202 */ /* 0x000fce0000000f00 */
[----:B------:R-:W-:Y:S05]  /*261e0*/  WARPSYNC.COLLECTIVE R15, `(.L_x_665) ;  /* 0x000000000f087348 */ /* 0x000fea0003c00000 */
[----:B------:R0:W1:Y:S02]  /*261f0*/  SHFL.IDX P6, R14, R13, R12, R11 ;  /* 0x0000000c0d0e7389 */ /* 0x00006400000c000b */
[----:B01----:R-:W-:Y:S01]  /*26200*/  ENDCOLLECTIVE ;  /* 0x000000000000791b */ /* 0x003fe20003800000 */
.L_x_665:
[----:B------:R-:W-:Y:S02]  /*26210*/  IMAD.MOV.U32 R13, RZ, RZ, R57 ;  /* 0x000000ffff0d7224 */ /* 0x000fe400078e0039 */
[----:B------:R-:W-:Y:S01]  /*26220*/  IMAD.MOV.U32 R12, RZ, RZ, R2 ;  /* 0x000000ffff0c7224 */ /* 0x000fe200078e0002 */
[----:B------:R-:W-:-:S07]  /*26230*/  MOV R70, R14 ;  /* 0x0000000e00467202 */ /* 0x000fce0000000f00 */
[----:B------:R-:W-:Y:S05]  /*26240*/  WARPSYNC.COLLECTIVE R15, `(.L_x_666) ;  /* 0x000000000f087348 */ /* 0x000fea0003c00000 */
[----:B------:R0:W1:Y:S02]  /*26250*/  SHFL.IDX P6, R14, R13, R12, R11 ;  /* 0x0000000c0d0e7389 */ /* 0x00006400000c000b */
[----:B01----:R-:W-:Y:S01]  /*26260*/  ENDCOLLECTIVE ;  /* 0x000000000000791b */ /* 0x003fe20003800000 */
.L_x_666:
[----:B------:R-:W-:Y:S01]  /*26270*/  SEL R9, R55, R70, P0 ;  /* 0x0000004637097207 */ /* 0x000fe20000000000 */
        /* <DEDUP_REMOVED lines=9> */
.L_x_667:
[----:B------:R-:W-:Y:S02]  /*26310*/  IMAD.MOV.U32 R13, RZ, RZ, R61 ;  /* 0x000000ffff0d7224 */ /* 0x000fe400078e003d */
[----:B------:R-:W-:Y:S01]  /*26320*/  IMAD.MOV.U32 R12, RZ, RZ, R2 ;  /* 0x000000ffff0c7224 */ /* 0x000fe200078e0002 */
[----:B------:R-:W-:-:S07]  /*26330*/  MOV R84, R14 ;  /* 0x0000000e00547202 */ /* 0x000fce0000000f00 */
[----:B------:R-:W-:Y:S05]  /*26340*/  WARPSYNC.COLLECTIVE R15, `(.L_x_668) ;  /* 0x000000000f087348 */ /* 0x000fea0003c00000 */
[----:B------:R0:W1:Y:S02]  /*26350*/  SHFL.IDX P6, R14, R13, R12, R11 ;  /* 0x0000000c0d0e7389 */ /* 0x00006400000c000b */
[----:B01----:R-:W-:Y:S01]  /*26360*/  ENDCOLLECTIVE ;  /* 0x000000000000791b */ /* 0x003fe20003800000 */
.L_x_668:
[----:B------:R-:W-:Y:S02]  /*26370*/  SEL R25, R57, R84, P0 ;  /* 0x0000005439197207 */ /* 0x000fe40000000000 */
[----:B------:R-:W-:Y:S01]  /*26380*/  SEL R27, R84, R57, P0 ;  /* 0x00000039541b7207 */ /* 0x000fe20000000000 */
[----:B------:R-:W-:Y:S01]  /*26390*/  IMAD.MOV.U32 R13, RZ, RZ, R72 ;  /* 0x000000ffff0d7224 */ /* 0x000fe200078e0048 */
[----:B------:R-:W-:Y:S01]  /*263a0*/  SEL R72, R45, R52, P0 ;  /* 0x000000342d487207 */ /* 0x000fe20000000000 */
[----:B------:R-:W-:Y:S01]  /*263b0*/  IMAD.MOV.U32 R12, RZ, RZ, R7 ;  /* 0x000000ffff0c7224 */ /* 0x000fe200078e0007 */
[----:B------:R-:W-:-:S07]  /*263c0*/  MOV R61, R14 ;  /* 0x0000000e003d7202 */ /* 0x000fce0000000f00 */
[----:B------:R-:W-:Y:S05]  /*263d0*/  WARPSYNC.COLLECTIVE R15, `(.L_x_669) ;  /* 0x000000000f087348 */ /* 0x000fea0003c00000 */
[----:B------:R0:W1:Y:S02]  /*263e0*/  SHFL.IDX P6, R14, R13, R12, R11 ;  /* 0x0000000c0d0e7389 */ /* 0x00006400000c000b */
[----:B01----:R-:W-:Y:S01]  /*263f0*/  ENDCOLLECTIVE ;  /* 0x000000000000791b */ /* 0x003fe20003800000 */
.L_x_669:
[----:B------:R-:W-:Y:S02]  /*26400*/  IMAD.MOV.U32 R13, RZ, RZ, R63 ;  /* 0x000000ffff0d7224 */ /* 0x000fe400078e003f */
[----:B------:R-:W-:Y:S01]  /*26410*/  IMAD.MOV.U32 R12, RZ, RZ, R2 ;  /* 0x000000ffff0c7224 */ /* 0x000fe200078e0002 */
[----:B------:R-:W-:-:S07]  /*26420*/  MOV R86, R14 ;  /* 0x0000000e00567202 */ /* 0x000fce0000000f00 */
[----:B------:R-:W-:Y:S05]  /*26430*/  WARPSYNC.COLLECTIVE R15, `(.L_x_670) ;  /* 0x000000000f087348 */ /* 0x000fea0003c00000 */
[----:B------:R0:W1:Y:S02]  /*26440*/  SHFL.IDX P6, R14, R13, R12, R11 ;  /* 0x0000000c0d0e7389 */ /* 0x00006400000c000b */
[----:B01----:R-:W-:Y:S01]  /*26450*/  ENDCOLLECTIVE ;  /* 0x000000000000791b */ /* 0x003fe20003800000 */
.L_x_670:
[----:B------:R-:W-:Y:S02]  /*26460*/  SEL R29, R61, R86, P0 ;  /* 0x000000563d1d7207 */ /* 0x000fe40000000000 */
        /* <DEDUP_REMOVED lines=10> */
.L_x_671:
[----:B------:R-:W-:Y:S02]  /*26510*/  IMAD.MOV.U32 R13, RZ, RZ, R65 ;  /* 0x000000ffff0d7224 */ /* 0x000fe400078e0041 */
[----:B------:R-:W-:Y:S01]  /*26520*/  IMAD.MOV.U32 R12, RZ, RZ, R2 ;  /* 0x000000ffff0c7224 */ /* 0x000fe200078e0002 */
[----:B------:R-:W-:-:S07]  /*26530*/  MOV R88, R14 ;  /* 0x0000000e00587202 */ /* 0x000fce0000000f00 */
[----:B------:R-:W-:Y:S05]  /*26540*/  WARPSYNC.COLLECTIVE R15, `(.L_x_672) ;  /* 0x000000000f087348 */ /* 0x000fea0003c00000 */
[----:B------:R0:W1:Y:S02]  /*26550*/  SHFL.IDX P6, R14, R13, R12, R11 ;  /* 0x0000000c0d0e7389 */ /* 0x00006400000c000b */
[----:B01----:R-:W-:Y:S01]  /*26560*/  ENDCOLLECTIVE ;  /* 0x000000000000791b */ /* 0x003fe20003800000 */
.L_x_672:
[----:B------:R-:W-:Y:S01]  /*26570*/  IMAD.MOV.U32 R13, RZ, RZ, R76 ;  /* 0x000000ffff0d7224 */ /* 0x000fe200078e004c */
[----:B------:R-:W-:Y:S01]  /*26580*/  SEL R76, R49, R56, P0 ;  /* 0x00000038314c7207 */ /* 0x000fe20000000000 */
[----:B------:R-:W-:Y:S01]  /*26590*/  IMAD.MOV.U32 R12, RZ, RZ, R7 ;  /* 0x000000ffff0c7224 */ /* 0x000fe200078e0007 */
[----:B------:R-:W-:-:S07]  /*265a0*/  MOV R65, R14 ;  /* 0x0000000e00417202 */ /* 0x000fce0000000f00 */
[----:B------:R-:W-:Y:S05]  /*265b0*/  WARPSYNC.COLLECTIVE R15, `(.L_x_673) ;  /* 0x000000000f087348 */ /* 0x000fea0003c00000 */
[----:B------:R0:W1:Y:S02]  /*265c0*/  SHFL.IDX P6, R14, R13, R12, R11 ;  /* 0x0000000c0d0e7389 */ /* 0x00006400000c000b */
[----:B01----:R-:W-:Y:S01]  /*265d0*/  ENDCOLLECTIVE ;  /* 0x000000000000791b */ /* 0x003fe20003800000 */
.L_x_673:
[----:B------:R-:W-:Y:S02]  /*265e0*/  IMAD.MOV.U32 R13, RZ, RZ, R67 ;  /* 0x000000ffff0d7224 */ /* 0x000fe400078e0043 */
[----:B------:R-:W-:Y:S01]  /*265f0*/  IMAD.MOV.U32 R12, RZ, RZ, R2 ;  /* 0x000000ffff0c7224 */ /* 0x000fe200078e0002 */
[----:B------:R-:W-:-:S07]  /*26600*/  MOV R90, R14 ;  /* 0x0000000e005a7202 */ /* 0x000fce0000000f00 */
[----:B------:R-:W-:Y:S05]  /*26610*/  WARPSYNC.COLLECTIVE R15, `(.L_x_674) ;  /* 0x000000000f087348 */ /* 0x000fea0003c00000 */
[----:B------:R0:W1:Y:S02]  /*26620*/  SHFL.IDX P6, R14, R13, R12, R11 ;  /* 0x0000000c0d0e7389 */ /* 0x00006400000c000b */
[----:B01----:R-:W-:Y:S01]  /*26630*/  ENDCOLLECTIVE ;  /* 0x000000000000791b */ /* 0x003fe20003800000 */
.L_x_674:
        /* <DEDUP_REMOVED lines=9> */
.L_x_675:
[----:B------:R-:W-:Y:S02]  /*266d0*/  IMAD.MOV.U32 R13, RZ, RZ, R69 ;  /* 0x000000ffff0d7224 */ /* 0x000fe400078e0045 */
[----:B------:R-:W-:Y:S01]  /*266e0*/  IMAD.MOV.U32 R12, RZ, RZ, R2 ;  /* 0x000000ffff0c7224 */ /* 0x000fe200078e0002 */
[----:B------:R-:W-:-:S07]  /*266f0*/  MOV R92, R14 ;  /* 0x0000000e005c7202 */ /* 0x000fce0000000f00 */
[----:B------:R-:W-:Y:S05]  /*26700*/  WARPSYNC.COLLECTIVE R15, `(.L_x_676) ;  /* 0x000000000f087348 */ /* 0x000fea0003c00000 */
[----:B------:R0:W1:Y:S02]  /*26710*/  SHFL.IDX P6, R14, R13, R12, R11 ;  /* 0x0000000c0d0e7389 */ /* 0x00006400000c000b */
[----:B01----:R-:W-:Y:S01]  /*26720*/  ENDCOLLECTIVE ;  /* 0x000000000000791b */ /* 0x003fe20003800000 */
.L_x_676:
[----:B------:R-:W-:Y:S01]  /*26730*/  IMAD.MOV.U32 R13, RZ, RZ, R80 ;  /* 0x000000ffff0d7224 */ /* 0x000fe200078e0050 */
[----:B------:R-:W-:Y:S01]  /*26740*/  SEL R80, R51, R20, P0 ;  /* 0x0000001433507207 */ /* 0x000fe20000000000 */
[----:B------:R-:W-:Y:S01]  /*26750*/  IMAD.MOV.U32 R12, RZ, RZ, R7 ;  /* 0x000000ffff0c7224 */ /* 0x000fe200078e0007 */
[----:B------:R-:W-:-:S07]  /*26760*/  MOV R69, R14 ;  /* 0x0000000e00457202 */ /* 0x000fce0000000f00 */
[----:B------:R-:W-:Y:S05]  /*26770*/  WARPSYNC.COLLECTIVE R15, `(.L_x_677) ;  /* 0x000000000f087348 */ /* 0x000fea0003c00000 */
[----:B------:R0:W1:Y:S02]  /*26780*/  SHFL.IDX P6, R14, R13, R12, R11 ;  /* 0x0000000c0d0e7389 */ /* 0x00006400000c000b */
[----:B01----:R-:W-:Y:S01]  /*26790*/  ENDCOLLECTIVE ;  /* 0x000000000000791b */ /* 0x003fe20003800000 */
.L_x_677:
[----:B------:R-:W-:Y:S02]  /*267a0*/  IMAD.MOV.U32 R13, RZ, RZ, R71 ;  /* 0x000000ffff0d7224 */ /* 0x000fe400078e0047 */
[----:B------:R-:W-:Y:S01]  /*267b0*/  IMAD.MOV.U32 R12, RZ, RZ, R2 ;  /* 0x000000ffff0c7224 */ /* 0x000fe200078e0002 */
[----:B------:R-:W-:-:S07]  /*267c0*/  MOV R94, R14 ;  /* 0x0000000e005e7202 */ /* 0x000fce0000000f00 */
[----:B------:R-:W-:Y:S05]  /*267d0*/  WARPSYNC.COLLECTIVE R15, `(.L_x_678) ;  /* 0x000000000f087348 */ /* 0x000fea0003c00000 */
[----:B------:R0:W1:Y:S02]  /*267e0*/  SHFL.IDX P6, R14, R13, R12, R11 ;  /* 0x0000000c0d0e7389 */ /* 0x00006400000c000b */
[----:B01----:R-:W-:Y:S01]  /*267f0*/  ENDCOLLECTIVE ;  /* 0x000000000000791b */ /* 0x003fe20003800000 */
.L_x_678:
        /* <DEDUP_REMOVED lines=9> */
.L_x_679:
[----:B------:R-:W-:Y:S02]  /*26890*/  IMAD.MOV.U32 R13, RZ, RZ, R73 ;  /* 0x000000ffff0d7224 */ /* 0x000fe400078e0049 */
[----:B------:R-:W-:Y:S01]  /*268a0*/  IMAD.MOV.U32 R12, RZ, RZ, R2 ;  /* 0x000000ffff0c7224 */ /* 0x000fe200078e0002 */
[----:B------:R-:W-:-:S07]  /*268b0*/  MOV R96, R14 ;  /* 0x0000000e00607202 */ /* 0x000fce0000000f00 */
[----:B------:R-:W-:Y:S05]  /*268c0*/  WARPSYNC.COLLECTIVE R15, `(.L_x_680) ;  /* 0x000000000f087348 */ /* 0x000fea0003c00000 */
[----:B------:R0:W1:Y:S02]  /*268d0*/  SHFL.IDX P6, R14, R13, R12, R11 ;  /* 0x0000000c0d0e7389 */ /* 0x00006400000c000b */
[----:B01----:R-:W-:Y:S01]  /*268e0*/  ENDCOLLECTIVE ;  /* 0x000000000000791b */ /* 0x003fe20003800000 */
.L_x_680:
[----:B------:R-:W-:Y:S01]  /*268f0*/  SEL R61, R71, R96, P0 ;  /* 0x00000060473d7207 */ /* 0x000fe20000000000 */
[----:B------:R-:W-:Y:S02]  /*26900*/  IMAD.MOV.U32 R13, RZ, RZ, R98 ;  /* 0x000000ffff0d7224 */ /* 0x000fe400078e0062 */
[----:B------:R-:W-:Y:S01]  /*26910*/  IMAD.MOV.U32 R12, RZ, RZ, R7 ;  /* 0x000000ffff0c7224 */ /* 0x000fe200078e0007 */
[----:B------:R-:W-:-:S07]  /*26920*/  MOV R73, R14 ;  /* 0x0000000e00497202 */ /* 0x000fce0000000f00 */
[----:B------:R-:W-:Y:S05]  /*26930*/  WARPSYNC.COLLECTIVE R15, `(.L_x_681) ;  /* 0x000000000f087348 */ /* 0x000fea0003c00000 */
[----:B------:R0:W1:Y:S02]  /*26940*/  SHFL.IDX P6, R14, R13, R12, R11 ;  /* 0x0000000c0d0e7389 */ /* 0x00006400000c000b */
[----:B01----:R-:W-:Y:S01]  /*26950*/  ENDCOLLECTIVE ;  /* 0x000000000000791b */ /* 0x003fe20003800000 */
.L_x_681:
[----:B------:R-:W-:Y:S02]  /*26960*/  IMAD.MOV.U32 R13, RZ, RZ, R75 ;  /* 0x000000ffff0d7224 */ /* 0x000fe400078e004b */
[----:B------:R-:W-:Y:S01]  /*26970*/  IMAD.MOV.U32 R12, RZ, RZ, R2 ;  /* 0x000000ffff0c7224 */ /* 0x000fe200078e0002 */
[----:B------:R-:W-:-:S07]  /*26980*/  MOV R98, R14 ;  /* 0x0000000e00627202 */ /* 0x000fce0000000f00 */
[----:B------:R-:W-:Y:S05]  /*26990*/  WARPSYNC.COLLECTIVE R15, `(.L_x_682) ;  /* 0x000000000f087348 */ /* 0x000fea0003c00000 */
[----:B------:R0:W1:Y:S02]  /*269a0*/  SHFL.IDX P6, R14, R13, R12, R11 ;  /* 0x0000000c0d0e7389 */ /* 0x00006400000c000b */
[----:B01----:R-:W-:Y:S01]  /*269b0*/  ENDCOLLECTIVE ;  /* 0x000000000000791b */ /* 0x003fe20003800000 */
.L_x_682:
        /* <DEDUP_REMOVED lines=8> */
.L_x_683:
[----:B------:R-:W-:Y:S02]  /*26a40*/  IMAD.MOV.U32 R13, RZ, RZ, R77 ;  /* 0x000000ffff0d7224 */ /* 0x000fe400078e004d */
[----:B------:R-:W-:Y:S01]  /*26a50*/  IMAD.MOV.U32 R12, RZ, RZ, R2 ;  /* 0x000000ffff0c7224 */ /* 0x000fe200078e0002 */
[----:B------:R-:W-:-:S07]  /*26a60*/  MOV R100, R14 ;  /* 0x0000000e00647202 */ /* 0x000fce0000000f00 */
[----:B------:R-:W-:Y:S05]  /*26a70*/  WARPSYNC.COLLECTIVE R15, `(.L_x_684) ;  /* 0x000000000f087348 */ /* 0x000fea0003c00000 */
[----:B------:R0:W1:Y:S02]  /*26a80*/  SHFL.IDX P6, R14, R13, R12, R11 ;  /* 0x0000000c0d0e7389 */ /* 0x00006400000c000b */
[----:B01----:R-:W-:Y:S01]  /*26a90*/  ENDCOLLECTIVE ;  /* 0x000000000000791b */ /* 0x003fe20003800000 */
.L_x_684:
[----:B------:R-:W-:Y:S01]  /*26aa0*/  SEL R65, R75, R100, P0 ;  /* 0x000000644b417207 */ /* 0x000fe20000000000 */
[----:B------:R-:W-:Y:S02]  /*26ab0*/  IMAD.MOV.U32 R13, RZ, RZ, R110 ;  /* 0x000000ffff0d7224 */ /* 0x000fe400078e006e */
[----:B------:R-:W-:Y:S01]  /*26ac0*/  IMAD.MOV.U32 R12, RZ, RZ, R7 ;  /* 0x000000ffff0c7224 */ /* 0x000fe200078e0007 */
[----:B------:R-:W-:-:S07]  /*26ad0*/  MOV R77, R14 ;  /* 0x0000000e004d7202 */ /* 0x000fce0000000f00 */
[----:B------:R-:W-:Y:S05]  /*26ae0*/  WARPSYNC.COLLECTIVE R15, `(.L_x_685) ;  /* 0x000000000f087348 */ /* 0x000fea0003c00000 */
[----:B------:R0:W1:Y:S02]  /*26af0*/  SHFL.IDX P6, R14, R13, R12, R11 ;  /* 0x0000000c0d0e7389 */ /* 0x00006400000c000b */
[----:B01----:R-:W-:Y:S01]  /*26b00*/  ENDCOLLECTIVE ;  /* 0x000000000000791b */ /* 0x003fe20003800000 */
.L_x_685:
[----:B------:R-:W-:Y:S02]  /*26b10*/  IMAD.MOV.U32 R13, RZ, RZ, R79 ;  /* 0x000000ffff0d7224 */ /* 0x000fe400078e004f */
[----:B------:R-:W-:Y:S01]  /*26b20*/  IMAD.MOV.U32 R12, RZ, RZ, R2 ;  /* 0x000000ffff0c7224 */ /* 0x000fe200078e0002 */
[----:B------:R-:W-:-:S07]  /*26b30*/  MOV R110, R14 ;  /* 0x0000000e006e7202 */ /* 0x000fce0000000f00 */
[----:B------:R-:W-:Y:S05]  /*26b40*/  WARPSYNC.COLLECTIVE R15, `(.L_x_686) ;  /* 0x000000000f087348 */ /* 0x000fea0003c00000 */
[----:B------:R0:W1:Y:S02]  /*26b50*/  SHFL.IDX P6, R14, R13, R12, R11 ;  /* 0x0000000c0d0e7389 */ /* 0x00006400000c000b */
[----:B01----:R-:W-:Y:S01]  /*26b60*/  ENDCOLLECTIVE ;  /* 0x000000000000791b */ /* 0x003fe20003800000 */
.L_x_686:
        /* <DEDUP_REMOVED lines=8> */
.L_x_687:
[----:B------:R-:W-:Y:S02]  /*26bf0*/  IMAD.MOV.U32 R13, RZ, RZ, R109 ;  /* 0x000000ffff0d7224 */ /* 0x000fe400078e006d */
[----:B------:R-:W-:Y:S01]  /*26c00*/  IMAD.MOV.U32 R12, RZ, RZ, R2 ;  /* 0x000000ffff0c7224 */ /* 0x000fe200078e0002 */
[----:B------:R-:W-:-:S07]  /*26c10*/  MOV R112, R14 ;  /* 0x0000000e00707202 */ /* 0x000fce0000000f00 */
[----:B------:R-:W-:Y:S05]  /*26c20*/  WARPSYNC.COLLECTIVE R15, `(.L_x_688) ;  /* 0x000000000f087348 */ /* 0x000fea0003c00000 */
[----:B------:R0:W1:Y:S02]  /*26c30*/  SHFL.IDX P6, R14, R13, R12, R11 ;  /* 0x0000000c0d0e7389 */ /* 0x00006400000c000b */
[----:B01----:R-:W-:Y:S01]  /*26c40*/  ENDCOLLECTIVE ;  /* 0x000000000000791b */ /* 0x003fe20003800000 */
.L_x_688:
[----:B------:R-:W-:Y:S01]  /*26c50*/  SEL R73, R79, R112, P0 ;  /* 0x000000704f497207 */ /* 0x000fe20000000000 */
[----:B------:R-:W-:Y:S02]  /*26c60*/  IMAD.MOV.U32 R13, RZ, RZ, R114 ;  /* 0x000000ffff0d7224 */ /* 0x000fe400078e0072 */
[----:B------:R-:W-:Y:S01]  /*26c70*/  IMAD.MOV.U32 R12, RZ, RZ, R7 ;  /* 0x000000ffff0c7224 */ /* 0x000fe200078e0007 */
[----:B------:R-:W-:-:S07]  /*26c80*/  MOV R109, R14 ;  /* 0x0000000e006d7202 */ /* 0x000fce0000000f00 */
[----:B------:R-:W-:Y:S05]  /*26c90*/  WARPSYNC.COLLECTIVE R15, `(.L_x_689) ;  /* 0x000000000f087348 */ /* 0x000fea0003c00000 */
[----:B------:R0:W1:Y:S02]  /*26ca0*/  SHFL.IDX P6, R14, R13, R12, R11 ;  /* 0x0000000c0d0e7389 */ /* 0x00006400000c000b */
[----:B01----:R-:W-:Y:S01]  /*26cb0*/  ENDCOLLECTIVE ;  /* 0x000000000000791b */ /* 0x003fe20003800000 */
.L_x_689:
[----:B------:R-:W-:Y:S02]  /*26cc0*/  IMAD.MOV.U32 R13, RZ, RZ, R111 ;  /* 0x000000ffff0d7224 */ /* 0x000fe400078e006f */
[----:B------:R-:W-:Y:S01]  /*26cd0*/  IMAD.MOV.U32 R12, RZ, RZ, R2 ;  /* 0x000000ffff0c7224 */ /* 0x000fe200078e0002 */
[----:B------:R-:W-:-:S07]  /*26ce0*/  MOV R114, R14 ;  /* 0x0000000e00727202 */ /* 0x000fce0000000f00 */
[----:B------:R-:W-:Y:S05]  /*26cf0*/  WARPSYNC.COLLECTIVE R15, `(.L_x_690) ;  /* 0x000000000f087348 */ /* 0x000fea0003c00000 */
[----:B------:R0:W1:Y:S02]  /*26d00*/  SHFL.IDX P6, R14, R13, R12, R11 ;  /* 0x0000000c0d0e7389 */ /* 0x00006400000c000b */
[----:B01----:R-:W-:Y:S01]  /*26d10*/  ENDCOLLECTIVE ;  /* 0x000000000000791b */ /* 0x003fe20003800000 */
.L_x_690:
[----:B------:R-:W-:Y:S02]  /*26d20*/  IMAD.MOV.U32 R13, RZ, RZ, R116 ;  /* 0x000000ffff0d7224 */ /* 0x000fe400078e0074 */
[----:B------:R-:W-:Y:S01]  /*26d30*/  IMAD.MOV.U32 R12, RZ, RZ, R7 ;  /* 0x000000ffff0c7224 */ /* 0x000fe200078e0007 */
[----:B------:R-:W-:-:S07]  /*26d40*/  MOV R111, R14 ;  /* 0x0000000e006f7202 */ /* 0x000fce0000000f00 */
[----:B------:R-:W-:Y:S05]  /*26d50*/  WARPSYNC.COLLECTIVE R15, `(.L_x_691) ;  /* 0x000000000f087348 */ /* 0x000fea0003c00000 */
[----:B------:R0:W1:Y:S02]  /*26d60*/  SHFL.IDX P6, R14, R13, R12, R11 ;  /* 0x0000000c0d0e7389 */ /* 0x00006400000c000b */
[----:B01----:R-:W-:Y:S01]  /*26d70*/  ENDCOLLECTIVE ;  /* 0x000000000000791b */ /* 0x003fe20003800000 */
.L_x_691:
[----:B------:R-:W-:Y:S01]  /*26d80*/  IMAD.MOV.U32 R13, RZ, RZ, R5 ;  /* 0x000000ffff0d7224 */ /* 0x000fe200078e0005 */
[----:B------:R-:W-:Y:S01]  /*26d90*/  SEL R5, R53, R68, P0 ;  /* 0x0000004435057207 */ /* 0x000fe20000000000 */
[----:B------:R-:W-:Y:S02]  /*26da0*/  IMAD.MOV.U32 R12, RZ, RZ, R2 ;  /* 0x000000ffff0c7224 */ /* 0x000fe400078e0002 */
[----:B------:R-:W-:Y:S01]  /*26db0*/  IMAD.MOV.U32 R2, RZ, RZ, RZ ;  /* 0x000000ffff027224 */ /* 0x000fe200078e00ff */
[----:B------:R-:W-:-:S07]  /*26dc0*/  MOV R116, R14 ;  /* 0x0000000e00747202 */ /* 0x000fce0000000f00 */
[----:B------:R-:W-:Y:S05]  /*26dd0*/  WARPSYNC.COLLECTIVE R15, `(.L_x_692) ;  /* 0x000000000f087348 */ /* 0x000fea0003c00000 */
[----:B------:R0:W1:Y:S02]  /*26de0*/  SHFL.IDX P6, R14, R13, R12, R11 ;  /* 0x0000000c0d0e7389 */ /* 0x00006400000c000b */
[----:B01----:R-:W-:Y:S01]  /*26df0*/  ENDCOLLECTIVE ;  /* 0x000000000000791b */ /* 0x003fe20003800000 */
.L_x_692:
[----:B------:R-:W-:Y:S01]  /*26e00*/  SEL R77, R111, R116, P0 ;  /* 0x000000746f4d7207 */ /* 0x000fe20000000000 */
[----:B------:R-:W-:Y:S02]  /*26e10*/  IMAD.MOV.U32 R13, RZ, RZ, R3 ;  /* 0x000000ffff0d7224 */ /* 0x000fe400078e0003 */
[----:B------:R-:W-:Y:S01]  /*26e20*/  IMAD.MOV.U32 R12, RZ, RZ, R7 ;  /* 0x000000ffff0c7224 */ /* 0x000fe200078e0007 */
[----:B------:R-:W-:Y:S02]  /*26e30*/  SEL R7, R68, R53, P0 ;  /* 0x0000003544077207 */ /* 0x000fe40000000000 */
[----:B------:R-:W-:Y:S02]  /*26e40*/  SEL R53, R109, R114, P0 ;  /* 0x000000726d357207 */ /* 0x000fe40000000000 */
[----:B------:R-:W-:-:S07]  /*26e50*/  MOV R0, R14 ;  /* 0x0000000e00007202 */ /* 0x000fce0000000f00 */
[----:B------:R-:W-:Y:S05]  /*26e60*/  WARPSYNC.COLLECTIVE R15, `(.L_x_693) ;  /* 0x000000000f087348 */ /* 0x000fea0003c00000 */
[----:B------:R0:W1:Y:S02]  /*26e70*/  SHFL.IDX P6, R14, R13, R12, R11 ;  /* 0x0000000c0d0e7389 */ /* 0x00006400000c000b */
[----:B01----:R-:W-:Y:S01]  /*26e80*/  ENDCOLLECTIVE ;  /* 0x000000000000791b */ /* 0x003fe20003800000 */
.L_x_693:
[----:B------:R-:W-:Y:S02]  /*26e90*/  SEL R12, R33, R40, P0 ;  /* 0x00000028210c7207 */ /* 0x000fe40000000000 */
[----:B------:R-:W-:Y:S02]  /*26ea0*/  SEL R13, R67, R92, P0 ;  /* 0x0000005c430d7207 */ /* 0x000fe40000000000 */
[----:B------:R-:W-:Y:S02]  /*26eb0*/  SEL R15, R92, R67, P0 ;  /* 0x000000435c0f7207 */ /* 0x000fe40000000000 */
[----:B------:R-:W-:Y:S02]  /*26ec0*/  SEL R67, R100, R75, P0 ;  /* 0x0000004b64437207 */ /* 0x000fe40000000000 */
[----:B------:R-:W-:Y:S02]  /*26ed0*/  SEL R11, R70, R55, P0 ;  /* 0x00000037460b7207 */ /* 0x000fe40000000000 */
[----:B------:R-:W-:-:S02]  /*26ee0*/  MOV R3, R14 ;  /* 0x0000000e00037202 */ /* 0x000fc40000000f00 */
        /* <DEDUP_REMOVED lines=8> */
[----:B------:R-:W-:Y:S01]  /*26f70*/  SEL R79, R116, R111, P0 ;  /* 0x0000006f744f7207 */ /* 0x000fe20000000000 */
[----:B------:R-:W-:Y:S06]  /*26f80*/  BRA `(.L_x_694) ;  /* 0xffffff5000107947 */ /* 0x000fec000383ffff */
.L_x_484:
[----:B------:R-:W0:Y:S01]  /*26f90*/  S2R R6, SR_TID.X ;  /* 0x0000000000067919 */ /* 0x000e220000002100 */
[----:B------:R-:W-:Y:S01]  /*26fa0*/  BSSY B1, `(.L_x_695) ;  /* 0x000000a000017945 */ /* 0x000fe20003800000 */
[----:B------:R-:W-:Y:S01]  /*26fb0*/  MOV R12, RZ ;  /* 0x000000ff000c7202 */ /* 0x000fe20000000f00 */
[----:B------:R-:W-:Y:S02]  /*26fc0*/  IMAD.MOV.U32 R11, RZ, RZ, 0x1f ;  /* 0x0000001fff0b7424 */ /* 0x000fe400078e00ff */
[----:B------:R-:W-:Y:S01]  /*26fd0*/  IMAD.MOV.U32 R15, RZ, RZ, -0x1 ;  /* 0xffffffffff0f7424 */ /* 0x000fe200078e00ff */
[----:B0-----:R-:W-:-:S04]  /*26fe0*/  SHF.R.U32.HI R6, RZ, 0x5, R6 ;  /* 0x00000005ff067819 */ /* 0x001fc80000011606 */
[----:B------:R-:W-:-:S05]  /*26ff0*/  LOP3.LUT R6, R6, 0x3, RZ, 0xc0, !PT ;  /* 0x0000000306067812 */ /* 0x000fca00078ec0ff */
[----:B------:R-:W-:-:S07]  /*27000*/  IMAD.MOV.U32 R13, RZ, RZ, R6 ;  /* 0x000000ffff0d7224 */ /* 0x000fce00078e0006 */
[----:B------:R-:W-:Y:S05]  /*27010*/  WARPSYNC.COLLECTIVE R15, `(.L_x_696) ;  /* 0x000000000f087348 */ /* 0x000fea0003c00000 */
[----:B------:R0:W1:Y:S02]  /*27020*/  SHFL.IDX P6, R14, R13, R12, R11 ;  /* 0x0000000c0d0e7389 */ /* 0x00006400000c000b */
[----:B01----:R-:W-:Y:S01]  /*27030*/  ENDCOLLECTIVE ;  /* 0x000000000000791b */ /* 0x003fe20003800000 */
.L_x_696:
[----:B------:R-:W-:Y:S05]  /*27040*/  BSYNC B1 ;  /* 0x0000000000017941 */ /* 0x000fea0003800000 */
.L_x_695:
[----:B------:R-:W-:Y:S05]  /*27050*/  BRA `(.L_x_697) ;  /* 0xffffff8000707947 */ /* 0x000fea000383ffff */
.L_x_486:
[----:B------:R-:W-:Y:S01]  /*27060*/  BSSY B1, `(.L_x_698) ;  /* 0x0000006000017945 */ /* 0x000fe20003800000 */
[----:B------:R-:W-:-:S07]  /*27070*/  MOV R15, 0xffffffff ;  /* 0xffffffff000f7802 */ /* 0x000fce0000000f00 */
[----:B0-----:R-:W-:Y:S05]  /*27080*/  WARPSYNC.COLLECTIVE R15, `(.L_x_699) ;  /* 0x000000000f0c7348 */ /* 0x001fea0003c00000 */
[----:B------:R-:W-:Y:S02]  /*27090*/  ELECT P6, UR62, PT ;  /* 0x00000000003e782f */ /* 0x000fe400038c0000 */
[----:B------:R-:W-:Y:S01]  /*270a0*/  MOV R14, UR62 ;  /* 0x0000003e000e7c02 */ /* 0x000fe20008000f00 */
[----:B0-----:R-:W-:Y:S10]  /*270b0*/  ENDCOLLECTIVE ;  /* 0x000000000000791b */ /* 0x001ff40003800000 */
.L_x_699:
[----:B------:R-:W-:Y:S05]  /*270c0*/  BSYNC B1 ;  /* 0x0000000000017941 */ /* 0x000fea0003800000 */
.L_x_698:
[----:B------:R-:W-:Y:S05]  /*270d0*/  BRA `(.L_x_485) ;  /* 0xffffff8000687947 */ /* 0x000fea000383ffff */
.L_x_488:
[----:B0-----:R0:W1:Y:S02]  /*270e0*/  SYNCS.PHASECHK.TRANS64.TRYWAIT P0, [R11+URZ+0x38820], R5 ;  /* 0x038820050b0075a7 */ /* 0x001064000800017f */
[----:B-1----:R-:W-:Y:S05]  /*270f0*/  @!P0 NANOSLEEP.SYNCS 0x989680 ;  /* 0x009896800000895d */ /* 0x002fea0003900000 */
[----:B------:R-:W1:Y:S02]  /*27100*/  @!P0 SYNCS.PHASECHK.TRANS64 P0, [R11+URZ+0x38820], R5 ;  /* 0x038820050b0085a7 */ /* 0x000e64000800007f */
[----:B-1----:R-:W-:Y:S05]  /*27110*/  @!P0 BRA `(.L_x_488) ;  /* 0xfffffffc00f08947 */ /* 0x002fea000383ffff */
[----:B------:R-:W-:Y:S05]  /*27120*/  BRA `(.L_x_700) ;  /* 0xffffff8000847947 */ /* 0x000fea000383ffff */
.L_x_492:
[----:B-1----:R1:W2:Y:S02]  /*27130*/  SYNCS.PHASECHK.TRANS64.TRYWAIT P0, [R8+URZ+0x388a0], R12 ;  /* 0x0388a00c080075a7 */ /* 0x0022a4000800017f */
[----:B--2---:R-:W-:Y:S05]  /*27140*/  @!P0 NANOSLEEP.SYNCS 0x989680 ;  /* 0x009896800000895d */ /* 0x004fea0003900000 */
[----:B------:R-:W2:Y:S02]  /*27150*/  @!P0 SYNCS.PHASECHK.TRANS64 P0, [R8+URZ+0x388a0], R12 ;  /* 0x0388a00c080085a7 */ /* 0x000ea4000800007f */
[----:B--2---:R-:W-:Y:S05]  /*27160*/  @!P0 BRA `(.L_x_492) ;  /* 0xfffffffc00f08947 */ /* 0x004fea000383ffff */
[----:B------:R-:W-:Y:S05]  /*27170*/  BRA `(.L_x_701) ;  /* 0xffffff8000a47947 */ /* 0x000fea000383ffff */
.L_x_498:
[----:B0-----:R0:W2:Y:S02]  /*27180*/  SYNCS.PHASECHK.TRANS64.TRYWAIT P0, [R8+URZ+0x388c0], R12 ;  /* 0x0388c00c080075a7 */ /* 0x0010a4000800017f */
[----:B--2---:R-:W-:Y:S05]  /*27190*/  @!P0 NANOSLEEP.SYNCS 0x989680 ;  /* 0x009896800000895d */ /* 0x004fea0003900000 */
[----:B------:R-:W2:Y:S02]  /*271a0*/  @!P0 SYNCS.PHASECHK.TRANS64 P0, [R8+URZ+0x388c0], R12 ;  /* 0x0388c00c080085a7 */ /* 0x000ea4000800007f */
[----:B--2---:R-:W-:Y:S05]  /*271b0*/  @!P0 BRA `(.L_x_498) ;  /* 0xfffffffc00f08947 */ /* 0x004fea000383ffff */
[----:B------:R-:W-:Y:S05]  /*271c0*/  BRA `(.L_x_702) ;  /* 0xffffff8400647947 */ /* 0x000fea000383ffff */
.L_x_506:
[----:B0-----:R0:W1:Y:S02]  /*271d0*/  SYNCS.PHASECHK.TRANS64.TRYWAIT P1, [R7+URZ+0x388a0], R6 ;  /* 0x0388a006070075a7 */ /* 0x001064000802017f */
[----:B-1----:R-:W-:Y:S05]  /*271e0*/  @!P1 NANOSLEEP.SYNCS 0x989680 ;  /* 0x009896800000995d */ /* 0x002fea0003900000 */
[----:B------:R-:W1:Y:S02]  /*271f0*/  @!P1 SYNCS.PHASECHK.TRANS64 P1, [R7+URZ+0x388a0], R6 ;  /* 0x0388a006070095a7 */ /* 0x000e64000802007f */
[----:B-1----:R-:W-:Y:S05]  /*27200*/  @!P1 BRA `(.L_x_506) ;  /* 0xfffffffc00f09947 */ /* 0x002fea000383ffff */
[----:B------:R-:W-:Y:S05]  /*27210*/  BRA `(.L_x_703) ;  /* 0xffffff8800807947 */ /* 0x000fea000383ffff */
.L_x_512:
[----:B-1----:R1:W2:Y:S02]  /*27220*/  SYNCS.PHASECHK.TRANS64.TRYWAIT P1, [R7+URZ+0x388c0], R6 ;  /* 0x0388c006070075a7 */ /* 0x0022a4000802017f */
[----:B--2---:R-:W-:Y:S05]  /*27230*/  @!P1 NANOSLEEP.SYNCS 0x989680 ;  /* 0x009896800000995d */ /* 0x004fea0003900000 */
[----:B------:R-:W2:Y:S02]  /*27240*/  @!P1 SYNCS.PHASECHK.TRANS64 P1, [R7+URZ+0x388c0], R6 ;  /* 0x0388c006070095a7 */ /* 0x000ea4000802007f */
[----:B--2---:R-:W-:Y:S05]  /*27250*/  @!P1 BRA `(.L_x_512) ;  /* 0xfffffffc00f09947 */ /* 0x004fea000383ffff */
[----:B------:R-:W-:Y:S05]  /*27260*/  BRA `(.L_x_704) ;  /* 0xffffff8c00387947 */ /* 0x000fea000383ffff */
.L_x_527:
[----:B------:R-:W1:Y:S01]  /*27270*/  S2R R5, SR_TID.X ;  /* 0x0000000000057919 */ /* 0x000e620000002100 */
[----:B------:R-:W-:Y:S01]  /*27280*/  BSSY B0, `(.L_x_705) ;  /* 0x000000a000007945 */ /* 0x000fe20003800000 */
[----:B------:R-:W-:Y:S01]  /*27290*/  IMAD.MOV.U32 R12, RZ, RZ, RZ ;  /* 0x000000ffff0c7224 */ /* 0x000fe200078e00ff */
[----:B------:R-:W-:Y:S01]  /*272a0*/  MOV R11, 0x1f ;  /* 0x0000001f000b7802 */ /* 0x000fe20000000f00 */
[----:B------:R-:W-:Y:S01]  /*272b0*/  IMAD.MOV.U32 R15, RZ, RZ, -0x1 ;  /* 0xffffffffff0f7424 */ /* 0x000fe200078e00ff */
[----:B-1----:R-:W-:-:S04]  /*272c0*/  SHF.R.U32.HI R5, RZ, 0x5, R5 ;  /* 0x00000005ff057819 */ /* 0x002fc80000011605 */
[----:B------:R-:W-:-:S05]  /*272d0*/  LOP3.LUT R5, R5, 0x3, RZ, 0xc0, !PT ;  /* 0x0000000305057812 */ /* 0x000fca00078ec0ff */
[----:B------:R-:W-:-:S07]  /*272e0*/  IMAD.MOV.U32 R13, RZ, RZ, R5 ;  /* 0x000000ffff0d7224 */ /* 0x000fce00078e0005 */
[----:B0-----:R-:W-:Y:S05]  /*272f0*/  WARPSYNC.COLLECTIVE R15, `(.L_x_706) ;  /* 0x000000000f087348 */ /* 0x001fea0003c00000 */
[----:B------:R1:W2:Y:S02]  /*27300*/  SHFL.IDX P6, R14, R13, R12, R11 ;  /* 0x0000000c0d0e7389 */ /* 0x0002a400000c000b */
[----:B012---:R-:W-:Y:S01]  /*27310*/  ENDCOLLECTIVE ;  /* 0x000000000000791b */ /* 0x007fe20003800000 */
.L_x_706:
[----:B------:R-:W-:Y:S05]  /*27320*/  BSYNC B0 ;  /* 0x0000000000007941 */ /* 0x000fea0003800000 */
.L_x_705:
[----:B------:R-:W-:Y:S05]  /*27330*/  BRA `(.L_x_707) ;  /* 0xffffff9800cc7947 */ /* 0x000fea000383ffff */
.L_x_529:
[----:B------:R-:W-:Y:S01]  /*27340*/  BSSY B0, `(.L_x_708) ;  /* 0x0000006000007945 */ /* 0x000fe20003800000 */
[----:B------:R-:W-:-:S07]  /*27350*/  IMAD.MOV.U32 R15, RZ, RZ, -0x1 ;  /* 0xffffffffff0f7424 */ /* 0x000fce00078e00ff */
[----:B01----:R-:W-:Y:S05]  /*27360*/  WARPSYNC.COLLECTIVE R15, `(.L_x_709) ;  /* 0x000000000f0c7348 */ /* 0x003fea0003c00000 */
[----:B------:R-:W-:Y:S02]  /*27370*/  ELECT P6, UR62, PT ;  /* 0x00000000003e782f */ /* 0x000fe400038c0000 */
[----:B------:R-:W-:Y:S01]  /*27380*/  MOV R14, UR62 ;  /* 0x0000003e000e7c02 */ /* 0x000fe20008000f00 */
[----:B01----:R-:W-:Y:S10]  /*27390*/  ENDCOLLECTIVE ;  /* 0x000000000000791b */ /* 0x003ff40003800000 */
.L_x_709:
[----:B------:R-:W-:Y:S05]  /*273a0*/  BSYNC B0 ;  /* 0x0000000000007941 */ /* 0x000fea0003800000 */
.L_x_708:
[----:B------:R-:W-:Y:S05]  /*273b0*/  BRA `(.L_x_710) ;  /* 0xffffff9800c47947 */ /* 0x000fea000383ffff */
.L_x_532:
[----:B-1----:R1:W2:Y:S02]  /*273c0*/  SYNCS.PHASECHK.TRANS64.TRYWAIT P2, [R6+URZ+0x38880], R8 ;  /* 0x03888008060075a7 */ /* 0x0022a4000804017f */
[----:B--2---:R-:W-:Y:S05]  /*273d0*/  @!P2 NANOSLEEP.SYNCS 0x989680 ;  /* 0x009896800000a95d */ /* 0x004fea0003900000 */
[----:B------:R-:W2:Y:S02]  /*273e0*/  @!P2 SYNCS.PHASECHK.TRANS64 P2, [R6+URZ+0x38880], R8 ;  /* 0x038880080600a5a7 */ /* 0x000ea4000804007f */
[----:B--2---:R-:W-:Y:S05]  /*273f0*/  @!P2 BRA `(.L_x_532) ;  /* 0xfffffffc00f0a947 */ /* 0x004fea000383ffff */
[----:B------:R-:W-:Y:S05]  /*27400*/  BRA `(.L_x_711) ;  /* 0xffffff9c00407947 */ /* 0x000fea000383ffff */
.L_x_534:
[----:B--2---:R2:W3:Y:S02]  /*27410*/  SYNCS.PHASECHK.TRANS64.TRYWAIT P2, [R6+URZ+0x38840], R8 ;  /* 0x03884008060075a7 */ /* 0x0044e4000804017f */
[----:B---3--:R-:W-:Y:S05]  /*27420*/  @!P2 NANOSLEEP.SYNCS 0x989680 ;  /* 0x009896800000a95d */ /* 0x008fea0003900000 */
[----:B------:R-:W3:Y:S02]  /*27430*/  @!P2 SYNCS.PHASECHK.TRANS64 P2, [R6+URZ+0x38840], R8 ;  /* 0x038840080600a5a7 */ /* 0x000ee4000804007f */
[----:B---3--:R-:W-:Y:S05]  /*27440*/  @!P2 BRA `(.L_x_534) ;  /* 0xfffffffc00f0a947 */ /* 0x008fea000383ffff */
[----:B------:R-:W-:Y:S05]  /*27450*/  BRA `(.L_x_712) ;  /* 0xffffff9c00b87947 */ /* 0x000fea000383ffff */
.L_x_537:
[----:B-1----:R-:W1:Y:S01]  /*27460*/  S2R R5, SR_CgaCtaId ;  /* 0x0000000000057919 */ /* 0x002e620000008800 */
[----:B------:R-:W-:-:S04]  /*27470*/  MOV R4, 0x400 ;  /* 0x0000040000047802 */ /* 0x000fc80000000f00 */
[----:B-1----:R-:W-:-:S04]  /*27480*/  LEA R4, R5, R4, 0x18 ;  /* 0x0000000405047211 */ /* 0x002fc800078ec0ff */
[----:B------:R1:W2:Y:S03]  /*27490*/  SYNCS.PHASECHK.TRANS64.TRYWAIT P0, [R4+URZ+0x38820], R3 ;  /* 0x03882003040075a7 */ /* 0x0002a6000800017f */
[----:B--2---:R-:W-:Y:S05]  /*274a0*/  @!P0 NANOSLEEP.SYNCS 0x989680 ;  /* 0x009896800000895d */ /* 0x004fea0003900000 */
[----:B------:R-:W2:Y:S02]  /*274b0*/  @!P0 SYNCS.PHASECHK.TRANS64 P0, [R4+URZ+0x38820], R3 ;  /* 0x03882003040085a7 */ /* 0x000ea4000800007f */
[----:B--2---:R-:W-:Y:S05]  /*274c0*/  @!P0 BRA `(.L_x_537) ;  /* 0xfffffffc00e48947 */ /* 0x004fea000383ffff */
[----:B------:R-:W-:Y:S05]  /*274d0*/  BRA `(.L_x_713) ;  /* 0xffffffa000b47947 */ /* 0x000fea000383ffff */
.L_x_543:
[----:B--2---:R2:W3:Y:S02]  /*274e0*/  SYNCS.PHASECHK.TRANS64.TRYWAIT P0, [R5+URZ+0x38880], R4 ;  /* 0x03888004050075a7 */ /* 0x0044e4000800017f */
[----:B---3--:R-:W-:Y:S05]  /*274f0*/  @!P0 NANOSLEEP.SYNCS 0x989680 ;  /* 0x009896800000895d */ /* 0x008fea0003900000 */
[----:B------:R-:W3:Y:S02]  /*27500*/  @!P0 SYNCS.PHASECHK.TRANS64 P0, [R5+URZ+0x38880], R4 ;  /* 0x03888004050085a7 */ /* 0x000ee4000800007f */
[----:B---3--:R-:W-:Y:S05]  /*27510*/  @!P0 BRA `(.L_x_543) ;  /* 0xfffffffc00f08947 */ /* 0x008fea000383ffff */
[----:B------:R-:W-:Y:S05]  /*27520*/  BRA `(.L_x_714) ;  /* 0xffffffa400707947 */ /* 0x000fea000383ffff */
.L_x_549:
[----:B-1----:R1:W3:Y:S02]  /*27530*/  SYNCS.PHASECHK.TRANS64.TRYWAIT P0, [R5+URZ+0x38840], R4 ;  /* 0x03884004050075a7 */ /* 0x0022e4000800017f */
[----:B---3--:R-:W-:Y:S05]  /*27540*/  @!P0 NANOSLEEP.SYNCS 0x989680 ;  /* 0x009896800000895d */ /* 0x008fea0003900000 */
[----:B------:R-:W3:Y:S02]  /*27550*/  @!P0 SYNCS.PHASECHK.TRANS64 P0, [R5+URZ+0x38840], R4 ;  /* 0x03884004050085a7 */ /* 0x000ee4000800007f */
[----:B---3--:R-:W-:Y:S05]  /*27560*/  @!P0 BRA `(.L_x_549) ;  /* 0xfffffffc00f08947 */ /* 0x008fea000383ffff */
[----:B------:R-:W-:Y:S05]  /*27570*/  BRA `(.L_x_715) ;  /* 0xffffffa8003c7947 */ /* 0x000fea000383ffff */
.L_x_556:
[----:B--2---:R-:W2:Y:S02]  /*27580*/  LDL R4, [R1+0x8] ;  /* 0x0000080001047983 */ /* 0x004ea40000100800 */
[----:B--2---:R2:W3:Y:S02]  /*27590*/  SYNCS.PHASECHK.TRANS64.TRYWAIT P2, [R4+URZ+0x38870], R3 ;  /* 0x03887003040075a7 */ /* 0x0044e4000804017f */
[----:B---3--:R-:W-:Y:S05]  /*275a0*/  @!P2 NANOSLEEP.SYNCS 0x989680 ;  /* 0x009896800000a95d */ /* 0x008fea0003900000 */
[----:B------:R-:W3:Y:S02]  /*275b0*/  @!P2 SYNCS.PHASECHK.TRANS64 P2, [R4+URZ+0x38870], R3 ;  /* 0x038870030400a5a7 */ /* 0x000ee4000804007f */
[----:B---3--:R-:W-:Y:S05]  /*275c0*/  @!P2 BRA `(.L_x_556) ;  /* 0xfffffffc00eca947 */ /* 0x008fea000383ffff */
[----:B------:R-:W-:Y:S05]  /*275d0*/  BRA `(.L_x_716) ;  /* 0xffffffac00207947 */ /* 0x000fea000383ffff */
.L_x_558:
[----:B--2---:R-:W2:Y:S02]  /*275e0*/  LDL R4, [R1+0x8] ;  /* 0x0000080001047983 */ /* 0x004ea40000100800 */
[----:B--2---:R2:W3:Y:S02]  /*275f0*/  SYNCS.PHASECHK.TRANS64.TRYWAIT P2, [R4+URZ+0x38860], R3 ;  /* 0x03886003040075a7 */ /* 0x0044e4000804017f */
[----:B---3--:R-:W-:Y:S05]  /*27600*/  @!P2 NANOSLEEP.SYNCS 0x989680 ;  /* 0x009896800000a95d */ /* 0x008fea0003900000 */
[----:B------:R-:W3:Y:S02]  /*27610*/  @!P2 SYNCS.PHASECHK.TRANS64 P2, [R4+URZ+0x38860], R3 ;  /* 0x038860030400a5a7 */ /* 0x000ee4000804007f */
[----:B---3--:R-:W-:Y:S05]  /*27620*/  @!P2 BRA `(.L_x_558) ;  /* 0xfffffffc00eca947 */ /* 0x008fea000383ffff */
[----:B------:R-:W-:Y:S05]  /*27630*/  BRA `(.L_x_717) ;  /* 0xffffffac00287947 */ /* 0x000fea000383ffff */
.L_x_565:
[----:B-1----:R1:W2:Y:S02]  /*27640*/  SYNCS.PHASECHK.TRANS64.TRYWAIT P0, [R21+URZ+0x38870], R0 ;  /* 0x03887000150075a7 */ /* 0x0022a4000800017f */
[----:B--2---:R-:W-:Y:S05]  /*27650*/  @!P0 NANOSLEEP.SYNCS 0x989680 ;  /* 0x009896800000895d */ /* 0x004fea0003900000 */
[----:B------:R-:W2:Y:S02]  /*27660*/  @!P0 SYNCS.PHASECHK.TRANS64 P0, [R21+URZ+0x38870], R0 ;  /* 0x03887000150085a7 */ /* 0x000ea4000800007f */
[----:B--2---:R-:W-:Y:S05]  /*27670*/  @!P0 BRA `(.L_x_565) ;  /* 0xfffffffc00f08947 */ /* 0x004fea000383ffff */
[----:B------:R-:W-:Y:S05]  /*27680*/  BRA `(.L_x_718) ;  /* 0xffffffb400dc7947 */ /* 0x000fea000383ffff */
.L_x_567:
[----:B-1----:R1:W2:Y:S02]  /*27690*/  SYNCS.PHASECHK.TRANS64.TRYWAIT P0, [R21+URZ+0x38860], R0 ;  /* 0x03886000150075a7 */ /* 0x0022a4000800017f */
[----:B--2---:R-:W-:Y:S05]  /*276a0*/  @!P0 NANOSLEEP.SYNCS 0x989680 ;  /* 0x009896800000895d */ /* 0x004fea0003900000 */
[----:B------:R-:W2:Y:S02]  /*276b0*/  @!P0 SYNCS.PHASECHK.TRANS64 P0, [R21+URZ+0x38860], R0 ;  /* 0x03886000150085a7 */ /* 0x000ea4000800007f */
[----:B--2---:R-:W-:Y:S05]  /*276c0*/  @!P0 BRA `(.L_x_567) ;  /* 0xfffffffc00f08947 */ /* 0x004fea000383ffff */
[----:B------:R-:W-:Y:S05]  /*276d0*/  BRA `(.L_x_719) ;  /* 0xffffffb400e47947 */ /* 0x000fea000383ffff */
.L_x_571:
[----:B------:R-:W2:Y:S01]  /*276e0*/  LDL R3, [R1] ;  /* 0x0000000001037983 */ /* 0x000ea20000100800 */
[----:B------:R-:W-:Y:S01]  /*276f0*/  BSSY B0, `(.L_x_720) ;  /* 0x0000008000007945 */ /* 0x000fe20003800000 */
[----:B------:R-:W-:Y:S01]  /*27700*/  IMAD.MOV.U32 R12, RZ, RZ, RZ ;  /* 0x000000ffff0c7224 */ /* 0x000fe200078e00ff */
[----:B------:R-:W-:Y:S01]  /*27710*/  MOV R15, 0xffffffff ;  /* 0xffffffff000f7802 */ /* 0x000fe20000000f00 */
[----:B------:R-:W-:Y:S01]  /*27720*/  IMAD.MOV.U32 R11, RZ, RZ, 0x1f ;  /* 0x0000001fff0b7424 */ /* 0x000fe200078e00ff */
[----:B--2---:R-:W-:-:S07]  /*27730*/  MOV R13, R3 ;  /* 0x00000003000d7202 */ /* 0x004fce0000000f00 */
[----:B------:R-:W-:Y:S05]  /*27740*/  WARPSYNC.COLLECTIVE R15, `(.L_x_721) ;  /* 0x000000000f087348 */ /* 0x000fea0003c00000 */
[----:B------:R0:W1:Y:S02]  /*27750*/  SHFL.IDX P6, R14, R13, R12, R11 ;  /* 0x0000000c0d0e7389 */ /* 0x00006400000c000b */
[----:B01----:R-:W-:Y:S01]  /*27760*/  ENDCOLLECTIVE ;  /* 0x000000000000791b */ /* 0x003fe20003800000 */
.L_x_721:
[----:B------:R-:W-:Y:S05]  /*27770*/  BSYNC B0 ;  /* 0x0000000000007941 */ /* 0x000fea0003800000 */
.L_x_720:
[----:B------:R0:W5:Y:S01]  /*27780*/  LDL R2, [R1+0xc] ;  /* 0x00000c0001027983 */ /* 0x0001620000100800 */
[----:B------:R-:W-:Y:S01]  /*27790*/  IMAD.MOV.U32 R13, RZ, RZ, R3 ;  /* 0x000000ffff0d7224 */ /* 0x000fe200078e0003 */
[----:B------:R-:W-:Y:S01]  /*277a0*/  MOV R12, 0x1 ;  /* 0x00000001000c7802 */ /* 0x000fe20000000f00 */
[----:B------:R-:W-:Y:S02]  /*277b0*/  IMAD.MOV.U32 R11, RZ, RZ, 0x1f ;  /* 0x0000001fff0b7424 */ /* 0x000fe400078e00ff */
[----:B------:R-:W-:Y:S02]  /*277c0*/  IMAD.MOV.U32 R15, RZ, RZ, -0x1 ;  /* 0xffffffffff0f7424 */ /* 0x000fe400078e00ff */
[----:B------:R-:W-:-:S07]  /*277d0*/  IMAD.MOV.U32 R0, RZ, RZ, R14 ;  /* 0x000000ffff007224 */ /* 0x000fce00078e000e */
[----:B0----5:R-:W-:Y:S05]  /*277e0*/  WARPSYNC.COLLECTIVE R15, `(.L_x_722) ;  /* 0x000000000f087348 */ /* 0x021fea0003c00000 */
[----:B------:R1:W2:Y:S02]  /*277f0*/  SHFL.IDX P6, R14, R13, R12, R11 ;  /* 0x0000000c0d0e7389 */ /* 0x0002a400000c000b */
[----:B012--5:R-:W-:Y:S01]  /*27800*/  ENDCOLLECTIVE ;  /* 0x000000000000791b */ /* 0x027fe20003800000 */
.L_x_722:
[----:B------:R-:W-:Y:S01]  /*27810*/  ULDC UR4, c[0x0][0xc14] ;  /* 0x0003050000047ab9 */ /* 0x000fe20000000800 */
[----:B------:R-:W-:Y:S01]  /*27820*/  IMAD.IADD R5, R2, 0x1, R7 ;  /* 0x0000000102057824 */ /* 0x000fe200078e0207 */
[----:B------:R-:W-:-:S04]  /*27830*/  MOV R4, R14 ;  /* 0x0000000e00047202 */ /* 0x000fc80000000f00 */
[----:B------:R-:W-:-:S13]  /*27840*/  ISETP.GE.OR P1, PT, R5, UR4, !P0 ;  /* 0x0000000405007c0c */ /* 0x000fda000c726670 */
[----:B------:R-:W0:Y:S02]  /*27850*/  @!P1 LDC.64 R2, c[0x0][0xc58] ;  /* 0x00031600ff029b82 */ /* 0x000e240000000a00 */
[----:B0-----:R-:W-:-:S06]  /*27860*/  @!P1 IMAD.WIDE R2, R5, 0x4, R2 ;  /* 0x0000000405029825 */ /* 0x001fcc00078e0202 */
[----:B------:R0:W2:Y:S01]  /*27870*/  @!P1 LDG.E R2, desc[UR42][R2.64] ;  /* 0x0000002a02029981 */ /* 0x0000a2000c1e1900 */
[----:B------:R-:W-:Y:S01]  /*27880*/  IMAD.MOV.U32 R11, RZ, RZ, RZ ;  /* 0x000000ffff0b7224 */ /* 0x000fe200078e00ff */
[C---:B------:R-:W-:Y:S02]  /*27890*/  ISETP.GE.U32.AND P2, PT, R7.reuse, 0x2, PT ;  /* 0x000000020700780c */ /* 0x040fe40003f46070 */
[C---:B------:R-:W-:Y:S02]  /*278a0*/  ISETP.GE.U32.AND P3, PT, R7.reuse, 0x4, PT ;  /* 0x000000040700780c */ /* 0x040fe40003f66070 */
[C---:B------:R-:W-:Y:S02]  /*278b0*/  ISETP.GE.U32.AND P4, PT, R7.reuse, 0x8, PT ;  /* 0x000000080700780c */ /* 0x040fe40003f86070 */
[----:B------:R-:W-:Y:S01]  /*278c0*/  ISETP.GE.U32.AND P5, PT, R7, 0x10, PT ;  /* 0x000000100700780c */ /* 0x000fe20003fa6070 */
[----:B0-----:R-:W-:Y:S01]  /*278d0*/  IMAD.MOV.U32 R3, RZ, RZ, RZ ;  /* 0x000000ffff037224 */ /* 0x001fe200078e00ff */
[----:B--2---:R-:W-:-:S02]  /*278e0*/  @!P1 MOV R3, R2 ;  /* 0x0000000200039202 */ /* 0x004fc40000000f00 */
[----:B------:R-:W-:-:S03]  /*278f0*/  ISETP.NE.AND P1, PT, R7, RZ, PT ;  /* 0x000000ff0700720c */ /* 0x000fc60003f25270 */
[----:B------:R-:W-:-:S10]  /*27900*/  IMAD.MOV.U32 R13, RZ, RZ, R3 ;  /* 0x000000ffff0d7224 */ /* 0x000fd400078e0003 */
[----:B------:R-:W-:Y:S05]  /*27910*/  WARPSYNC.COLLECTIVE R15, `(.L_x_723) ;  /* 0x000000000f087348 */ /* 0x000fea0003c00000 */
[----:B------:R0:W1:Y:S02]  /*27920*/  SHFL.UP P6, R14, R13, R12, R11 ;  /* 0x0400000c0d0e7389 */ /* 0x00006400000c000b */
[----:B01----:R-:W-:Y:S01]  /*27930*/  ENDCOLLECTIVE ;  /* 0x000000000000791b */ /* 0x003fe20003800000 */
.L_x_723:
[----:B------:R-:W-:Y:S01]  /*27940*/  IMAD.MOV.U32 R12, RZ, RZ, 0x2 ;  /* 0x00000002ff0c7424 */ /* 0x000fe200078e00ff */
[----:B------:R-:W-:-:S04]  /*27950*/  SEL R14, R14, RZ, P1 ;  /* 0x000000ff0e0e7207 */ /* 0x000fc80000800000 */
[----:B------:R-:W-:-:S05]  /*27960*/  IADD3 R2, R3, R14, RZ ;  /* 0x0000000e03027210 */ /* 0x000fca0007ffe0ff */
[----:B------:R-:W-:-:S07]  /*27970*/  IMAD.MOV.U32 R13, RZ, RZ, R2 ;  /* 0x000000ffff0d7224 */ /* 0x000fce00078e0002 */
[----:B------:R-:W-:Y:S05]  /*27980*/  WARPSYNC.COLLECTIVE R15, `(.L_x_724) ;  /* 0x000000000f087348 */ /* 0x000fea0003c00000 */
[----:B------:R0:W1:Y:S02]  /*27990*/  SHFL.UP P6, R14, R13, R12, R11 ;  /* 0x0400000c0d0e7389 */ /* 0x00006400000c000b */
[----:B01----:R-:W-:Y:S01]  /*279a0*/  ENDCOLLECTIVE ;  /* 0x000000000000791b */ /* 0x003fe20003800000 */
.L_x_724:
[----:B------:R-:W-:Y:S01]  /*279b0*/  IMAD.MOV.U32 R12, RZ, RZ, 0x4 ;  /* 0x00000004ff0c7424 */ /* 0x000fe200078e00ff */
[----:B------:R-:W-:-:S04]  /*279c0*/  SEL R5, R14, RZ, P2 ;  /* 0x000000ff0e057207 */ /* 0x000fc80001000000 */
[----:B------:R-:W-:-:S05]  /*279d0*/  IADD3 R2, R2, R5, RZ ;  /* 0x0000000502027210 */ /* 0x000fca0007ffe0ff */
[----:B------:R-:W-:-:S07]  /*279e0*/  IMAD.MOV.U32 R13, RZ, RZ, R2 ;  /* 0x000000ffff0d7224 */ /* 0x000fce00078e0002 */
[----:B------:R-:W-:Y:S05]  /*279f0*/  WARPSYNC.COLLECTIVE R15, `(.L_x_725) ;  /* 0x000000000f087348 */ /* 0x000fea0003c00000 */
[----:B------:R0:W1:Y:S02]  /*27a00*/  SHFL.UP P6, R14, R13, R12, R11 ;  /* 0x0400000c0d0e7389 */ /* 0x00006400000c000b */
[----:B01----:R-:W-:Y:S01]  /*27a10*/  ENDCOLLECTIVE ;  /* 0x000000000000791b */ /* 0x003fe20003800000 */
.L_x_725:
[----:B------:R-:W-:Y:S01]  /*27a20*/  IMAD.MOV.U32 R12, RZ, RZ, 0x8 ;  /* 0x00000008ff0c7424 */ /* 0x000fe200078e00ff */
[----:B------:R-:W-:-:S04]  /*27a30*/  SEL R5, R14, RZ, P3 ;  /* 0x000000ff0e057207 */ /* 0x000fc80001800000 */
[----:B------:R-:W-:-:S05]  /*27a40*/  IADD3 R2, R2, R5, RZ ;  /* 0x0000000502027210 */ /* 0x000fca0007ffe0ff */
[----:B------:R-:W-:-:S07]  /*27a50*/  IMAD.MOV.U32 R13, RZ, RZ, R2 ;  /* 0x000000ffff0d7224 */ /* 0x000fce00078e0002 */
[----:B------:R-:W-:Y:S05]  /*27a60*/  WARPSYNC.COLLECTIVE R15, `(.L_x_726) ;  /* 0x000000000f087348 */ /* 0x000fea0003c00000 */
[----:B------:R0:W1:Y:S02]  /*27a70*/  SHFL.UP P6, R14, R13, R12, R11 ;  /* 0x0400000c0d0e7389 */ /* 0x00006400000c000b */
[----:B01----:R-:W-:Y:S01]  /*27a80*/  ENDCOLLECTIVE ;  /* 0x000000000000791b */ /* 0x003fe20003800000 */
.L_x_726:
[----:B------:R-:W-:Y:S01]  /*27a90*/  IMAD.MOV.U32 R12, RZ, RZ, 0x10 ;  /* 0x00000010ff0c7424 */ /* 0x000fe200078e00ff */
[----:B------:R-:W-:-:S04]  /*27aa0*/  SEL R5, R14, RZ, P4 ;  /* 0x000000ff0e057207 */ /* 0x000fc80002000000 */
[----:B------:R-:W-:-:S05]  /*27ab0*/  IADD3 R2, R2, R5, RZ ;  /* 0x0000000502027210 */ /* 0x000fca0007ffe0ff */
[----:B------:R-:W-:-:S07]  /*27ac0*/  IMAD.MOV.U32 R13, RZ, RZ, R2 ;  /* 0x000000ffff0d7224 */ /* 0x000fce00078e0002 */
[----:B------:R-:W-:Y:S05]  /*27ad0*/  WARPSYNC.COLLECTIVE R15, `(.L_x_727) ;  /* 0x000000000f087348 */ /* 0x000fea0003c00000 */
[----:B------:R0:W1:Y:S02]  /*27ae0*/  SHFL.UP P6, R14, R13, R12, R11 ;  /* 0x0400000c0d0e7389 */ /* 0x00006400000c000b */
[----:B01----:R-:W-:Y:S01]  /*27af0*/  ENDCOLLECTIVE ;  /* 0x000000000000791b */ /* 0x003fe20003800000 */
.L_x_727:
[----:B------:R-:W-:Y:S01]  /*27b00*/  IMAD.MOV.U32 R12, RZ, RZ, 0x1f ;  /* 0x0000001fff0c7424 */ /* 0x000fe200078e00ff */
[----:B------:R-:W-:Y:S02]  /*27b10*/  MOV R11, 0x1f ;  /* 0x0000001f000b7802 */ /* 0x000fe40000000f00 */
[----:B------:R-:W-:-:S04]  /*27b20*/  SEL R5, R14, RZ, P5 ;  /* 0x000000ff0e057207 */ /* 0x000fc80002800000 */
[----:B------:R-:W-:-:S05]  /*27b30*/  IADD3 R2, R2, R5, RZ ;  /* 0x0000000502027210 */ /* 0x000fca0007ffe0ff */
[----:B------:R-:W-:-:S07]  /*27b40*/  IMAD.MOV.U32 R13, RZ, RZ, R2 ;  /* 0x000000ffff0d7224 */ /* 0x000fce00078e0002 */
[----:B------:R-:W-:Y:S05]  /*27b50*/  WARPSYNC.COLLECTIVE R15, `(.L_x_728) ;  /* 0x000000000f087348 */ /* 0x000fea0003c00000 */
[----:B------:R0:W1:Y:S02]  /*27b60*/  SHFL.IDX P6, R14, R13, R12, R11 ;  /* 0x0000000c0d0e7389 */ /* 0x00006400000c000b */
[----:B01----:R-:W-:Y:S01]  /*27b70*/  ENDCOLLECTIVE ;  /* 0x000000000000791b */ /* 0x003fe20003800000 */
.L_x_728:
[----:B------:R-:W-:Y:S05]  /*27b80*/  BRA `(.L_x_729) ;  /* 0xffffffbc00c47947 */ /* 0x000fea000383ffff */
.L_x_576:
[----:B------:R-:W-:Y:S01]  /*27b90*/  BSSY B0, `(.L_x_730) ;  /* 0x0000008000007945 */ /* 0x000fe20003800000 */
[----:B-----5:R-:W-:Y:S01]  /*27ba0*/  IMAD.MOV.U32 R13, RZ, RZ, R3 ;  /* 0x000000ffff0d7224 */ /* 0x020fe200078e0003 */
[----:B------:R-:W-:Y:S01]  /*27bb0*/  MOV R11, RZ ;  /* 0x000000ff000b7202 */ /* 0x000fe20000000f00 */
[----:B------:R-:W-:Y:S02]  /*27bc0*/  IMAD.MOV.U32 R12, RZ, RZ, 0x1 ;  /* 0x00000001ff0c7424 */ /* 0x000fe400078e00ff */
[----:B------:R-:W-:-:S07]  /*27bd0*/  IMAD.MOV.U32 R15, RZ, RZ, -0x1 ;  /* 0xffffffffff0f7424 */ /* 0x000fce00078e00ff */
[----:B0-----:R-:W-:Y:S05]  /*27be0*/  WARPSYNC.COLLECTIVE R15, `(.L_x_731) ;  /* 0x000000000f087348 */ /* 0x001fea0003c00000 */
[----:B------:R1:W2:Y:S02]  /*27bf0*/  SHFL.UP P6, R14, R13, R12, R11 ;  /* 0x0400000c0d0e7389 */ /* 0x0002a400000c000b */
[----:B012---:R-:W-:Y:S01]  /*27c00*/  ENDCOLLECTIVE ;  /* 0x000000000000791b */ /* 0x007fe20003800000 */
.L_x_731:
[----:B------:R-:W-:Y:S05]  /*27c10*/  BSYNC B0 ;  /* 0x0000000000007941 */ /* 0x000fea0003800000 */
.L_x_730:
[----:B------:R-:W-:Y:S01]  /*27c20*/  SEL R2, R14, RZ, P1 ;  /* 0x000000ff0e027207 */ /* 0x000fe20000800000 */
[----:B------:R-:W-:Y:S01]  /*27c30*/  IMAD.MOV.U32 R12, RZ, RZ, 0x2 ;  /* 0x00000002ff0c7424 */ /* 0x000fe200078e00ff */
[----:B------:R-:W-:Y:S01]  /*27c40*/  MOV R15, 0xffffffff ;  /* 0xffffffff000f7802 */ /* 0x000fe20000000f00 */
[----:B------:R-:W-:Y:S02]  /*27c50*/  IMAD.MOV.U32 R11, RZ, RZ, RZ ;  /* 0x000000ffff0b7224 */ /* 0x000fe400078e00ff */
[----:B------:R-:W-:-:S05]  /*27c60*/  IMAD.IADD R2, R3, 0x1, R2 ;  /* 0x0000000103027824 */ /* 0x000fca00078e0202 */
[----:B------:R-:W-:-:S07]  /*27c70*/  MOV R13, R2 ;  /* 0x00000002000d7202 */ /* 0x000fce0000000f00 */
[----:B------:R-:W-:Y:S05]  /*27c80*/  WARPSYNC.COLLECTIVE R15, `(.L_x_732) ;  /* 0x000000000f087348 */ /* 0x000fea0003c00000 */
[----:B------:R0:W1:Y:S02]  /*27c90*/  SHFL.UP P6, R14, R13, R12, R11 ;  /* 0x0400000c0d0e7389 */ /* 0x00006400000c000b */
[----:B01----:R-:W-:Y:S01]  /*27ca0*/  ENDCOLLECTIVE ;  /* 0x000000000000791b */ /* 0x003fe20003800000 */
.L_x_732:
[----:B------:R-:W-:Y:S02]  /*27cb0*/  MOV R12, 0x4 ;  /* 0x00000004000c7802 */ /* 0x000fe40000000f00 */
[----:B------:R-:W-:-:S05]  /*27cc0*/  SEL R5, R14, RZ, P2 ;  /* 0x000000ff0e057207 */ /* 0x000fca0001000000 */
[----:B------:R-:W-:-:S04]  /*27cd0*/  IMAD.IADD R2, R2, 0x1, R5 ;  /* 0x0000000102027824 */ /* 0x000fc800078e0205 */
[----:B------:R-:W-:-:S07]  /*27ce0*/  IMAD.MOV.U32 R13, RZ, RZ, R2 ;  /* 0x000000ffff0d7224 */ /* 0x000fce00078e0002 */
[----:B------:R-:W-:Y:S05]  /*27cf0*/  WARPSYNC.COLLECTIVE R15, `(.L_x_733) ;  /* 0x000000000f087348 */ /* 0x000fea0003c00000 */
[----:B------:R0:W1:Y:S02]  /*27d00*/  SHFL.UP P6, R14, R13, R12, R11 ;  /* 0x0400000c0d0e7389 */ /* 0x00006400000c000b */
[----:B01----:R-:W-:Y:S01]  /*27d10*/  ENDCOLLECTIVE ;  /* 0x000000000000791b */ /* 0x003fe20003800000 */
.L_x_733:
[----:B------:R-:W-:Y:S02]  /*27d20*/  MOV R12, 0x8 ;  /* 0x00000008000c7802 */ /* 0x000fe40000000f00 */
[----:B------:R-:W-:-:S05]  /*27d30*/  SEL R5, R14, RZ, P3 ;  /* 0x000000ff0e057207 */ /* 0x000fca0001800000 */
[----:B------:R-:W-:-:S04]  /*27d40*/  IMAD.IADD R2, R2, 0x1, R5 ;  /* 0x0000000102027824 */ /* 0x000fc800078e0205 */
[----:B------:R-:W-:-:S07]  /*27d50*/  IMAD.MOV.U32 R13, RZ, RZ, R2 ;  /* 0x000000ffff0d7224 */ /* 0x000fce00078e0002 */
[----:B------:R-:W-:Y:S05]  /*27d60*/  WARPSYNC.COLLECTIVE R15, `(.L_x_734) ;  /* 0x000000000f087348 */ /* 0x000fea0003c00000 */
[----:B------:R0:W1:Y:S02]  /*27d70*/  SHFL.UP P6, R14, R13, R12, R11 ;  /* 0x0400000c0d0e7389 */ /* 0x00006400000c000b */
[----:B01----:R-:W-:Y:S01]  /*27d80*/  ENDCOLLECTIVE ;  /* 0x000000000000791b */ /* 0x003fe20003800000 */
.L_x_734:
[----:B------:R-:W-:Y:S02]  /*27d90*/  MOV R12, 0x10 ;  /* 0x00000010000c7802 */ /* 0x000fe40000000f00 */
[----:B------:R-:W-:-:S05]  /*27da0*/  SEL R5, R14, RZ, P4 ;  /* 0x000000ff0e057207 */ /* 0x000fca0002000000 */
[----:B------:R-:W-:-:S04]  /*27db0*/  IMAD.IADD R2, R2, 0x1, R5 ;  /* 0x0000000102027824 */ /* 0x000fc800078e0205 */
[----:B------:R-:W-:-:S07]  /*27dc0*/  IMAD.MOV.U32 R13, RZ, RZ, R2 ;  /* 0x000000ffff0d7224 */ /* 0x000fce00078e0002 */
[----:B------:R-:W-:Y:S05]  /*27dd0*/  WARPSYNC.COLLECTIVE R15, `(.L_x_735) ;  /* 0x000000000f087348 */ /* 0x000fea0003c00000 */
[----:B------:R0:W1:Y:S02]  /*27de0*/  SHFL.UP P6, R14, R13, R12, R11 ;  /* 0x0400000c0d0e7389 */ /* 0x00006400000c000b */
[----:B01----:R-:W-:Y:S01]  /*27df0*/  ENDCOLLECTIVE ;  /* 0x000000000000791b */ /* 0x003fe20003800000 */
.L_x_735:
[----:B------:R-:W-:Y:S01]  /*27e00*/  MOV R12, 0x1f ;  /* 0x0000001f000c7802 */ /* 0x000fe20000000f00 */
[----:B------:R-:W-:Y:S01]  /*27e10*/  IMAD.MOV.U32 R11, RZ, RZ, 0x1f ;  /* 0x0000001fff0b7424 */ /* 0x000fe200078e00ff */
[----:B------:R-:W-:-:S05]  /*27e20*/  SEL R5, R14, RZ, P5 ;  /* 0x000000ff0e057207 */ /* 0x000fca0002800000 */
[----:B------:R-:W-:-:S04]  /*27e30*/  IMAD.IADD R2, R2, 0x1, R5 ;  /* 0x0000000102027824 */ /* 0x000fc800078e0205 */
[----:B------:R-:W-:-:S07]  /*27e40*/  IMAD.MOV.U32 R13, RZ, RZ, R2 ;  /* 0x000000ffff0d7224 */ /* 0x000fce00078e0002 */
[----:B------:R-:W-:Y:S05]  /*27e50*/  WARPSYNC.COLLECTIVE R15, `(.L_x_736) ;  /* 0x000000000f087348 */ /* 0x000fea0003c00000 */
[----:B------:R0:W1:Y:S02]  /*27e60*/  SHFL.IDX P6, R14, R13, R12, R11 ;  /* 0x0000000c0d0e7389 */ /* 0x00006400000c000b */
[----:B01----:R-:W-:Y:S01]  /*27e70*/  ENDCOLLECTIVE ;  /* 0x000000000000791b */ /* 0x003fe20003800000 */
.L_x_736:
[----:B------:R-:W-:Y:S05]  /*27e80*/  BRA `(.L_x_737) ;  /* 0xffffffbc00a87947 */ /* 0x000fea000383ffff */
.L_x_578:
[----:B------:R-:W-:Y:S01]  /*27e90*/  BSSY B0, `(.L_x_738) ;  /* 0x0000006000007945 */ /* 0x000fe20003800000 */
[----:B------:R-:W-:Y:S01]  /*27ea0*/  PLOP3.LUT P6, PT, P6, PT, PT, 0x8, 0x0 ;  /* 0x000000000000781c */ /* 0x000fe200037ce170 */
[----:B------:R-:W-:-:S12]  /*27eb0*/  IMAD.MOV.U32 R15, RZ, RZ, -0x1 ;  /* 0xffffffffff0f7424 */ /* 0x000fd800078e00ff */
[----:B0-----:R-:W-:Y:S05]  /*27ec0*/  WARPSYNC.COLLECTIVE R15, `(.L_x_739) ;  /* 0x000000000f087348 */ /* 0x001fea0003c00000 */
[----:B------:R-:W-:Y:S01]  /*27ed0*/  VOTE.ANY R14, PT, P6 ;  /* 0x00000000000e7806 */ /* 0x000fe200030e0100 */
[----:B0-----:R-:W-:Y:S06]  /*27ee0*/  ENDCOLLECTIVE ;  /* 0x000000000000791b */ /* 0x001fec0003800000 */
.L_x_739:
[----:B------:R-:W-:Y:S05]  /*27ef0*/  BSYNC B0 ;  /* 0x0000000000007941 */ /* 0x000fea0003800000 */
.L_x_738:
[----:B------:R-:W-:Y:S01]  /*27f00*/  MOV R6, R14 ;  /* 0x0000000e00067202 */ /* 0x000fe20000000f00 */
[----:B------:R-:W-:Y:S01]  /*27f10*/  IMAD.MOV.U32 R13, RZ, RZ, R3 ;  /* 0x000000ffff0d7224 */ /* 0x000fe200078e0003 */
[----:B------:R-:W-:Y:S01]  /*27f20*/  MOV R11, 0x1f ;  /* 0x0000001f000b7802 */ /* 0x000fe20000000f00 */
[----:B------:R-:W-:Y:S01]  /*27f30*/  IMAD.MOV.U32 R15, RZ, RZ, -0x1 ;  /* 0xffffffffff0f7424 */ /* 0x000fe200078e00ff */
[----:B------:R-:W0:Y:S02]  /*27f40*/  POPC R4, R6 ;  /* 0x0000000600047309 */ /* 0x000e240000000000 */
[----:B0-----:R-:W-:-:S07]  /*27f50*/  IMAD.MOV.U32 R12, RZ, RZ, R4 ;  /* 0x000000ffff0c7224 */ /* 0x001fce00078e0004 */
[----:B------:R-:W-:Y:S05]  /*27f60*/  WARPSYNC.COLLECTIVE R15, `(.L_x_740) ;  /* 0x000000000f087348 */ /* 0x000fea0003c00000 */
[----:B------:R0:W1:Y:S02]  /*27f70*/  SHFL.IDX P6, R14, R13, R12, R11 ;  /* 0x0000000c0d0e7389 */ /* 0x00006400000c000b */
[----:B01----:R-:W-:Y:S01]  /*27f80*/  ENDCOLLECTIVE ;  /* 0x000000000000791b */ /* 0x003fe20003800000 */
.L_x_740:
[----:B------:R-:W-:Y:S01]  /*27f90*/  IMAD.MOV.U32 R5, RZ, RZ, R14 ;  /* 0x000000ffff057224 */ /* 0x000fe200078e000e */
[----:B------:R-:W-:Y:S06]  /*27fa0*/  BRA `(.L_x_741) ;  /* 0xffffffbc00987947 */ /* 0x000fec000383ffff */
.L_x_580:
[----:B------:R-:W-:Y:S01]  /*27fb0*/  BSSY B0, `(.L_x_742) ;  /* 0x0000007000007945 */ /* 0x000fe20003800000 */
[----:B------:R-:W-:Y:S01]  /*27fc0*/  MOV R13, R2 ;  /* 0x00000002000d7202 */ /* 0x000fe20000000f00 */
[----:B------:R-:W-:Y:S02]  /*27fd0*/  IMAD.MOV.U32 R11, RZ, RZ, 0x1f ;  /* 0x0000001fff0b7424 */ /* 0x000fe400078e00ff */
[----:B------:R-:W-:-:S07]  /*27fe0*/  IMAD.MOV.U32 R15, RZ, RZ, -0x1 ;  /* 0xffffffffff0f7424 */ /* 0x000fce00078e00ff */
[----:B012---:R-:W-:Y:S05]  /*27ff0*/  WARPSYNC.COLLECTIVE R15, `(.L_x_743) ;  /* 0x000000000f087348 */ /* 0x007fea0003c00000 */
[----:B------:R3:W4:Y:S02]  /*28000*/  SHFL.IDX P6, R14, R13, R12, R11 ;  /* 0x0000000c0d0e7389 */ /* 0x00072400000c000b */
[----:B01234-:R-:W-:Y:S01]  /*28010*/  ENDCOLLECTIVE ;  /* 0x000000000000791b */ /* 0x01ffe20003800000 */
.L_x_743:
[----:B------:R-:W-:Y:S05]  /*28020*/  BSYNC B0 ;  /* 0x0000000000007941 */ /* 0x000fea0003800000 */
.L_x_742:
[----:B------:R-:W-:Y:S05]  /*28030*/  BRA `(.L_x_579) ;  /* 0xffffffbc00907947 */ /* 0x000fea000383ffff */
.L_x_584:
[----:B0-----:R0:W1:Y:S02]  /*28040*/  SYNCS.PHASECHK.TRANS64.TRYWAIT P0, [R0+URZ+0x38820], R3 ;  /* 0x03882003000075a7 */ /* 0x001064000800017f */
[----:B-1----:R-:W-:Y:S05]  /*28050*/  @!P0 NANOSLEEP.SYNCS 0x989680 ;  /* 0x009896800000895d */ /* 0x002fea0003900000 */
[----:B------:R-:W1:Y:S02]  /*28060*/  @!P0 SYNCS.PHASECHK.TRANS64 P0, [R0+URZ+0x38820], R3 ;  /* 0x03882003000085a7 */ /* 0x000e64000800007f */
[----:B-1----:R-:W-:Y:S05]  /*28070*/  @!P0 BRA `(.L_x_584) ;  /* 0xfffffffc00f08947 */ /* 0x002fea000383ffff */
[----:B------:R-:W-:Y:S05]  /*28080*/  BRA `(.L_x_744) ;  /* 0xffffffc000b47947 */ /* 0x000fea000383ffff */
.L_x_585:
[----:B------:R-:W1:Y:S01]  /*28090*/  S2R R2, SR_TID.X ;  /* 0x0000000000027919 */ /* 0x000e620000002100 */
[----:B------:R-:W-:Y:S01]  /*280a0*/  BSSY B0, `(.L_x_745) ;  /* 0x000000a000007945 */ /* 0x000fe20003800000 */
[----:B------:R-:W-:Y:S01]  /*280b0*/  IMAD.MOV.U32 R12, RZ, RZ, RZ ;  /* 0x000000ffff0c7224 */ /* 0x000fe200078e00ff */
[----:B------:R-:W-:Y:S01]  /*280c0*/  MOV R15, 0xffffffff ;  /* 0xffffffff000f7802 */ /* 0x000fe20000000f00 */
[----:B------:R-:W-:Y:S01]  /*280d0*/  IMAD.MOV.U32 R11, RZ, RZ, 0x1f ;  /* 0x0000001fff0b7424 */ /* 0x000fe200078e00ff */
[----:B-1----:R-:W-:-:S04]  /*280e0*/  SHF.R.U32.HI R2, RZ, 0x5, R2 ;  /* 0x00000005ff027819 */ /* 0x002fc80000011602 */
[----:B------:R-:W-:-:S04]  /*280f0*/  LOP3.LUT R2, R2, 0x3, RZ, 0xc0, !PT ;  /* 0x0000000302027812 */ /* 0x000fc800078ec0ff */
[----:B------:R-:W-:-:S07]  /*28100*/  MOV R13, R2 ;  /* 0x00000002000d7202 */ /* 0x000fce0000000f00 */
[----:B0-----:R-:W-:Y:S05]  /*28110*/  WARPSYNC.COLLECTIVE R15, `(.L_x_746) ;  /* 0x000000000f087348 */ /* 0x001fea0003c00000 */
[----:B------:R1:W2:Y:S02]  /*28120*/  SHFL.IDX P6, R14, R13, R12, R11 ;  /* 0x0000000c0d0e7389 */ /* 0x0002a400000c000b */
[----:B012---:R-:W-:Y:S01]  /*28130*/  ENDCOLLECTIVE ;  /* 0x000000000000791b */ /* 0x007fe20003800000 */
.L_x_746:
[----:B------:R-:W-:Y:S05]  /*28140*/  BSYNC B0 ;  /* 0x0000000000007941 */ /* 0x000fea0003800000 */
.L_x_745:
[----:B------:R-:W-:Y:S05]  /*28150*/  BRA `(.L_x_747) ;  /* 0xffffffc0009c7947 */ /* 0x000fea000383ffff */
.L_x_586:
[----:B------:R-:W-:Y:S01]  /*28160*/  BSSY B0, `(.L_x_748) ;  /* 0x0000006000007945 */ /* 0x000fe20003800000 */
[----:B------:R-:W-:-:S07]  /*28170*/  IMAD.MOV.U32 R15, RZ, RZ, -0x1 ;  /* 0xffffffffff0f7424 */ /* 0x000fce00078e00ff */
[----:B01----:R-:W-:Y:S05]  /*28180*/  WARPSYNC.COLLECTIVE R15, `(.L_x_749) ;  /* 0x000000000f0c7348 */ /* 0x003fea0003c00000 */
[----:B------:R-:W-:Y:S02]  /*28190*/  ELECT P6, UR62, PT ;  /* 0x00000000003e782f */ /* 0x000fe400038c0000 */
[----:B------:R-:W-:Y:S01]  /*281a0*/  MOV R14, UR62 ;  /* 0x0000003e000e7c02 */ /* 0x000fe20008000f00 */
[----:B01----:R-:W-:Y:S10]  /*281b0*/  ENDCOLLECTIVE ;  /* 0x000000000000791b */ /* 0x003ff40003800000 */
.L_x_749:
[----:B------:R-:W-:Y:S05]  /*281c0*/  BSYNC B0 ;  /* 0x0000000000007941 */ /* 0x000fea0003800000 */
.L_x_748:
[----:B------:R-:W-:Y:S05]  /*281d0*/  BRA `(.L_x_750) ;  /* 0xffffffc000907947 */ /* 0x000fea000383ffff */
.L_x_588:
[----:B0-----:R0:W1:Y:S02]  /*281e0*/  SYNCS.PHASECHK.TRANS64.TRYWAIT P1, [R6+URZ], R5 ;  /* 0x00000005060075a7 */ /* 0x001064000802017f */
[----:B-1----:R-:W-:Y:S05]  /*281f0*/  @!P1 NANOSLEEP.SYNCS 0x989680 ;  /* 0x009896800000995d */ /* 0x002fea0003900000 */
[----:B------:R-:W1:Y:S02]  /*28200*/  @!P1 SYNCS.PHASECHK.TRANS64 P1, [R6+URZ], R5 ;  /* 0x00000005060095a7 */ /* 0x000e64000802007f */
[----:B-1----:R-:W-:Y:S05]  /*28210*/  @!P1 BRA `(.L_x_588) ;  /* 0xfffffffc00f09947 */ /* 0x002fea000383ffff */
[----:B------:R-:W-:Y:S05]  /*28220*/  BRA `(.L_x_751) ;  /* 0xffffffc000cc7947 */ /* 0x000fea000383ffff */
.L_x_589:
[----:B-1----:R1:W2:Y:S02]  /*28230*/  SYNCS.PHASECHK.TRANS64.TRYWAIT P1, [R7+URZ], R2 ;  /* 0x00000002070075a7 */ /* 0x0022a4000802017f */
[----:B--2---:R-:W-:Y:S05]  /*28240*/  @!P1 NANOSLEEP.SYNCS 0x989680 ;  /* 0x009896800000995d */ /* 0x004fea0003900000 */
[----:B------:R-:W2:Y:S02]  /*28250*/  @!P1 SYNCS.PHASECHK.TRANS64 P1, [R7+URZ], R2 ;  /* 0x00000002070095a7 */ /* 0x000ea4000802007f */
[----:B--2---:R-:W-:Y:S05]  /*28260*/  @!P1 BRA `(.L_x_589) ;  /* 0xfffffffc00f09947 */ /* 0x004fea000383ffff */
[----:B------:R-:W-:Y:S05]  /*28270*/  BRA `(.L_x_752) ;  /* 0xffffffc000c07947 */ /* 0x000fea000383ffff */
.L_x_591:
[----:B--2---:R2:W3:Y:S02]  /*28280*/  SYNCS.PHASECHK.TRANS64.TRYWAIT P1, [R4+URZ+0x38860], R5 ;  /* 0x03886005040075a7 */ /* 0x0044e4000802017f */
[----:B---3--:R-:W-:Y:S05]  /*28290*/  @!P1 NANOSLEEP.SYNCS 0x989680 ;  /* 0x009896800000995d */ /* 0x008fea0003900000 */
[----:B------:R-:W3:Y:S02]  /*282a0*/  @!P1 SYNCS.PHASECHK.TRANS64 P1, [R4+URZ+0x38860], R5 ;  /* 0x03886005040095a7 */ /* 0x000ee4000802007f */
[----:B---3--:R-:W-:Y:S05]  /*282b0*/  @!P1 BRA `(.L_x_591) ;  /* 0xfffffffc00f09947 */ /* 0x008fea000383ffff */
[----:B------:R-:W-:Y:S05]  /*282c0*/  BRA `(.L_x_753) ;  /* 0xffffffc000c47947 */ /* 0x000fea000383ffff */
.L_x_593:
[----:B---3--:R3:W4:Y:S02]  /*282d0*/  SYNCS.PHASECHK.TRANS64.TRYWAIT P1, [R3+URZ+0x38860], R2 ;  /* 0x03886002030075a7 */ /* 0x008724000802017f */
[----:B----4-:R-:W-:Y:S05]  /*282e0*/  @!P1 NANOSLEEP.SYNCS 0x989680 ;  /* 0x009896800000995d */ /* 0x010fea0003900000 */
[----:B------:R-:W4:Y:S02]  /*282f0*/  @!P1 SYNCS.PHASECHK.TRANS64 P1, [R3+URZ+0x38860], R2 ;  /* 0x03886002030095a7 */ /* 0x000f24000802007f */
[----:B----4-:R-:W-:Y:S05]  /*28300*/  @!P1 BRA `(.L_x_593) ;  /* 0xfffffffc00f09947 */ /* 0x010fea000383ffff */
[----:B------:R-:W-:Y:S05]  /*28310*/  BRA `(.L_x_754) ;  /* 0xffffffc000c47947 */ /* 0x000fea000383ffff */
.L_x_595:
[----:B----4-:R4:W0:Y:S02]  /*28320*/  SYNCS.PHASECHK.TRANS64.TRYWAIT P0, [R4+URZ+0x38880], R5 ;  /* 0x03888005040075a7 */ /* 0x010824000800017f */
[----:B0-----:R-:W-:Y:S05]  /*28330*/  @!P0 NANOSLEEP.SYNCS 0x989680 ;  /* 0x009896800000895d */ /* 0x001fea0003900000 */
[----:B------:R-:W0:Y:S02]  /*28340*/  @!P0 SYNCS.PHASECHK.TRANS64 P0, [R4+URZ+0x38880], R5 ;  /* 0x03888005040085a7 */ /* 0x000e24000800007f */
[----:B0-----:R-:W-:Y:S05]  /*28350*/  @!P0 BRA `(.L_x_595) ;  /* 0xfffffffc00f08947 */ /* 0x001fea000383ffff */
[----:B------:R-:W-:Y:S05]  /*28360*/  BRA `(.L_x_596) ;  /* 0xffffffc000c07947 */ /* 0x000fea000383ffff */
.L_x_755:
        /* <DEDUP_REMOVED lines=9> */
.L_x_2766:


//--------------------- .text._ZN7cutlass13device_kernelIN5flash11enable_sm90INS1_16FlashAttnFwdSm90INS1_25CollectiveMainloopFwdSm90ILi2EN4cute5tupleIJNS5_1CILi1EEES8_S8_EEENS6_IJNS7_ILi128EEENS7_ILi64EEENS7_ILi256EEEEEELi256ENS_12float_e4m3_tEfNS_4arch4Sm90ELb0ELb1ELb1ELb0ELb0ELb0ELb0ELb1ELb1ELb0ELb0ELb0EEENS1_21CollectiveEpilogueFwdINS6_IJSA_SC_SB_EEES9_NS_10bfloat16_tESG_Li256ELb0ELb0ELb0ELb1EEENS1_30DynamicPersistentTileSchedulerILi256ELi128ELb0ELb0ELb1EEEEEEEEEvNT_6ParamsE --------------------------
	.section	.text._ZN7cutlass13device_kernelIN5flash11enable_sm90INS1_16FlashAttnFwdSm90INS1_25CollectiveMainloopFwdSm90ILi2EN4cute5tupleIJNS5_1CILi1EEES8_S8_EEENS6_IJNS7_ILi128EEENS7_ILi64EEENS7_ILi256EEEEEELi256ENS_12float_e4m3_tEfNS_4arch4Sm90ELb0ELb1ELb1ELb0ELb0ELb0ELb0ELb1ELb1ELb0ELb0ELb0EEENS1_21CollectiveEpilogueFwdINS6_IJSA_SC_SB_EEES9_NS_10bfloat16_tESG_Li256ELb0ELb0ELb0ELb1EEENS1_30DynamicPersistentTileSchedulerILi256ELi128ELb0ELb0ELb1EEEEEEEEEvNT_6ParamsE,"ax",@progbits
	.align	128
.text._ZN7cutlass13device_kernelIN5flash11enable_sm90INS1_16FlashAttnFwdSm90INS1_25CollectiveMainloopFwdSm90ILi2EN4cute5tupleIJNS5_1CILi1EEES8_S8_EEENS6_IJNS7_ILi128EEENS7_ILi64EEENS7_ILi256EEEEEELi256ENS_12float_e4m3_tEfNS_4arch4Sm90ELb0ELb1ELb1ELb0ELb0ELb0ELb0ELb1ELb1ELb0ELb0ELb0EEENS1_21CollectiveEpilogueFwdINS6_IJSA_SC_SB_EEES9_NS_10bfloat16_tESG_Li256ELb0ELb0ELb0ELb1EEENS1_30DynamicPersistentTileSchedulerILi256ELi128ELb0ELb0ELb1EEEEEEEEEvNT_6ParamsE:
        .type           _ZN7cutlass13device_kernelIN5flash11enable_sm90INS1_16FlashAttnFwdSm90INS1_25CollectiveMainloopFwdSm90ILi2EN4cute5tupleIJNS5_1CILi1EEES8_S8_EEENS6_IJNS7_ILi128EEENS7_ILi64EEENS7_ILi256EEEEEELi256ENS_12float_e4m3_tEfNS_4arch4Sm90ELb0ELb1ELb1ELb0ELb0ELb0ELb0ELb1ELb1ELb0ELb0ELb0EEENS1_21CollectiveEpilogueFwdINS6_IJSA_SC_SB_EEES9_NS_10bfloat16_tESG_Li256ELb0ELb0ELb0ELb1EEENS1_30DynamicPersistentTileSchedulerILi256ELi128ELb0ELb0ELb1EEEEEEEEEvNT_6ParamsE,@function
        .size           _ZN7cutlass13device_kernelIN5flash11enable_sm90INS1_16FlashAttnFwdSm90INS1_25CollectiveMainloopFwdSm90ILi2EN4cute5tupleIJNS5_1CILi1EEES8_S8_EEENS6_IJNS7_ILi128EEENS7_ILi64EEENS7_ILi256EEEEEELi256ENS_12float_e4m3_tEfNS_4arch4Sm90ELb0ELb1ELb1ELb0ELb0ELb0ELb0ELb1ELb1ELb0ELb0ELb0EEENS1_21CollectiveEpilogueFwdINS6_IJSA_SC_SB_EEES9_NS_10bfloat16_tESG_Li256ELb0ELb0ELb0ELb1EEENS1_30DynamicPersistentTileSchedulerILi256ELi128ELb0ELb0ELb1EEEEEEEEEvNT_6ParamsE,(.L_x_2767 - _ZN7cutlass13device_kernelIN5flash11enable_sm90INS1_16FlashAttnFwdSm90INS1_25CollectiveMainloopFwdSm90ILi2EN4cute5tupleIJNS5_1CILi1EEES8_S8_EEENS6_IJNS7_ILi128EEENS7_ILi64EEENS7_ILi256EEEEEELi256ENS_12float_e4m3_tEfNS_4arch4Sm90ELb0ELb1ELb1ELb0ELb0ELb0ELb0ELb1ELb1ELb0ELb0ELb0EEENS1_21CollectiveEpilogueFwdINS6_IJSA_SC_SB_EEES9_NS_10bfloat16_tESG_Li256ELb0ELb0ELb0ELb1EEENS1_30DynamicPersistentTileSchedulerILi256ELi128ELb0ELb0ELb1EEEEEEEEEvNT_6ParamsE)
        .other          _ZN7cutlass13device_kernelIN5flash11enable_sm90INS1_16FlashAttnFwdSm90INS1_25CollectiveMainloopFwdSm90ILi2EN4cute5tupleIJNS5_1CILi1EEES8_S8_EEENS6_IJNS7_ILi128EEENS7_ILi64EEENS7_ILi256EEEEEELi256ENS_12float_e4m3_tEfNS_4arch4Sm90ELb0ELb1ELb1ELb0ELb0ELb0ELb0ELb1ELb1ELb0ELb0ELb0EEENS1_21CollectiveEpilogueFwdINS6_IJSA_SC_SB_EEES9_NS_10bfloat16_tESG_Li256ELb0ELb0ELb0ELb1EEENS1_30DynamicPersistentTileSchedulerILi256ELi128ELb0ELb0ELb1EEEEEEEEEvNT_6ParamsE,@"STO_CUDA_ENTRY STV_DEFAULT"
_ZN7cutlass13device_kernelIN5flash11enable_sm90INS1_16FlashAttnFwdSm90INS1_25CollectiveMainloopFwdSm90ILi2EN4cute5tupleIJNS5_1CILi1EEES8_S8_EEENS6_IJNS7_ILi128EEENS7_ILi64EEENS7_ILi256EEEEEELi256ENS_12float_e4m3_tEfNS_4arch4Sm90ELb0ELb1ELb1ELb0ELb0ELb0ELb0ELb1ELb1ELb0ELb0ELb0EEENS1_21CollectiveEpilogueFwdINS6_IJSA_SC_SB_EEES9_NS_10bfloat16_tESG_Li256ELb0ELb0ELb0ELb1EEENS1_30DynamicPersistentTileSchedulerILi256ELi128ELb0ELb0ELb1EEEEEEEEEvNT_6ParamsE:
        /* <DEDUP_REMOVED lines=24> */
.L_x_757:
[----:B------:R-:W-:Y:S05]  /*0180*/  BSYNC B0 ;  /* 0x0000000000007941 */ /* 0x000fea0003800000 */
.L_x_756:
        /* <DEDUP_REMOVED lines=37> */
.L_x_758:
        /* <DEDUP_REMOVED lines=22> */
.L_x_759:
        /* <DEDUP_REMOVED lines=18> */
.L_x_760:
        /* <DEDUP_REMOVED lines=22> */
.L_x_761:
        /* <DEDUP_REMOVED lines=22> */
.L_x_762:
[----:B------:R-:W-:Y:S01]  /*0920*/  PLOP3.LUT P0, PT, PT, PT, UP0, 0x80, 0x0 ;  /* 0x000000000000781c */ /* 0x000fe20003f0f008 */
[----:B------:R-:W-:Y:S01]  /*0930*/  UMOV UR61, 0x1 ;  /* 0x00000001003d7882 */ /* 0x000fe20000000000 */
[----:B------:R-:W-:Y:S01]  /*0940*/  NOP ;  /* 0x0000000000007918 */ /* 0x000fe20000000000 */
[----:B------:R-:W-:Y:S01]  /*0950*/  USEL UR61, UR61, 0x2, !UP0 ;  /* 0x000000023d3d7887 */ /* 0x000fe2000c000000 */
[----:B------:R-:W-:Y:S01]  /*0960*/  ULDC.64 UR54, c[0x0][0x208] ;  /* 0x0000820000367ab9 */ /* 0x000fe20000000a00 */
[----:B-123--:R-:W-:Y:S08]  /*0970*/  BAR.SYNC.DEFER_BLOCKING 0x0 ;  /* 0x0000000000007b1d */ /* 0x00eff00000010000 */
[----:B------:R-:W-:Y:S05]  /*0980*/  @!P0 BRA `(.L_x_763) ;  /* 0x000000dc00b48947 */ /* 0x000fea0003800000 */
.L_x_764:
[----:B------:R-:W-:-:S08]  /*0990*/  NOP ;  /* 0x0000000000007918 */ /* 0x000fd00000000000 */
[----:B------:R-:W1:Y:S02]  /*09a0*/  USETMAXREG.TRY_ALLOC.CTAPOOL UP0, 0xf0 ;  /* 0x000000f0000079c8 */ /* 0x000e640008000600 */
[----:B-1----:R-:W-:-:S13]  /*09b0*/  PLOP3.LUT P0, PT, PT, PT, UP0, 0x80, 0x0 ;  /* 0x000000000000781c */ /* 0x002fda0003f0f008 */
[----:B------:R-:W-:Y:S05]  /*09c0*/  @!P0 BRA `(.L_x_764) ;  /* 0xfffffffc00f08947 */ /* 0x000fea000383ffff */
[----:B------:R-:W1:Y:S01]  /*09d0*/  S2R R2, SR_TID.X ;  /* 0x0000000000027919 */ /* 0x000e620000002100 */
[----:B------:R-:W2:Y:S08]  /*09e0*/  S2UR UR7, SR_CTAID.X ;  /* 0x00000000000779c3 */ /* 0x000eb00000002500 */
[----:B------:R-:W-:Y:S08]  /*09f0*/  BAR.ARV 0x4, 0x180 ;  /* 0x0106000000007b1d */ /* 0x000ff00000002000 */
        /* <DEDUP_REMOVED lines=10> */
[----:B------:R-:W-:Y:S02]  /*0aa0*/  ULOP3.LUT UR60, UR61, 0x1, URZ, 0xfc, !UPT ;  /* 0x000000013d3c7892 */ /* 0x000fe4000f8efc3f */
[----:B------:R-:W-:Y:S01]  /*0ab0*/  SHF.R.S32.HI R3, RZ, 0x1f, R200 ;  /* 0x0000001fff037819 */ /* 0x000fe200000114c8 */
[----:B------:R-:W-:Y:S01]  /*0ac0*/  UMOV UR59, URZ ;  /* 0x0000003f003b7c82 */ /* 0x000fe20008000000 */
[----:B------:R-:W-:Y:S01]  /*0ad0*/  UMOV UR36, URZ ;  /* 0x0000003f00247c82 */ /* 0x000fe20008000000 */
[----:B------:R-:W-:Y:S01]  /*0ae0*/  UMOV UR37, URZ ;  /* 0x0000003f00257c82 */ /* 0x000fe20008000000 */
[CC--:B------:R-:W-:Y:S01]  /*0af0*/  LEA.HI R2, R3.reuse, R200.reuse, RZ, 0x4 ;  /* 0x000000c803027211 */ /* 0x0c0fe200078f20ff */
[----:B------:R-:W2:Y:S01]  /*0b00*/  S2UR UR6, SR_SWINHI ;  /* 0x00000000000679c3 */ /* 0x000ea20000002f00 */
[----:B------:R-:W-:-:S02]  /*0b10*/  LEA.HI R0, R3, R200, RZ, 0x7 ;  /* 0x000000c803007211 */ /* 0x000fc400078f38ff */
[----:B------:R-:W-:Y:S02]  /*0b20*/  SHF.R.S32.HI R5, RZ, 0x4, R2 ;  /* 0x00000004ff057819 */ /* 0x000fe40000011402 */
[----:B------:R-:W-:Y:S02]  /*0b30*/  LOP3.LUT R195, R0, 0xffffff80, RZ, 0xc0, !PT ;  /* 0xffffff8000c37812 */ /* 0x000fe400078ec0ff */
[----:B------:R-:W-:Y:S02]  /*0b40*/  LEA.HI R4, R2, R5, RZ, 0x1 ;  /* 0x0000000502047211 */ /* 0x000fe400078f08ff */
[----:B------:R-:W-:Y:S01]  /*0b50*/  LEA.HI R199, R3, R200, RZ, 0x5 ;  /* 0x000000c803c77211 */ /* 0x000fe200078f28ff */
[----:B------:R-:W-:Y:S01]  /*0b60*/  IMAD.IADD R195, R200, 0x1, -R195 ;  /* 0x00000001c8c37824 */ /* 0x000fe200078e0ac3 */
[----:B------:R-:W-:Y:S02]  /*0b70*/  LOP3.LUT R4, R4, 0x1ffffffe, RZ, 0xc0, !PT ;  /* 0x1ffffffe04047812 */ /* 0x000fe400078ec0ff */
[----:B------:R-:W-:-:S02]  /*0b80*/  SHF.R.S32.HI R199, RZ, 0x5, R199 ;  /* 0x00000005ffc77819 */ /* 0x000fc400000114c7 */
[----:B------:R-:W-:Y:S01]  /*0b90*/  SHF.R.S32.HI R6, RZ, 0x1f, R195 ;  /* 0x0000001fff067819 */ /* 0x000fe200000114c3 */
[----:B------:R-:W-:Y:S01]  /*0ba0*/  IMAD.IADD R4, R5, 0x1, -R4 ;  /* 0x0000000105047824 */ /* 0x000fe200078e0a04 */
[----:B------:R-:W-:Y:S01]  /*0bb0*/  LOP3.LUT R5, R2, 0x3fffff0, RZ, 0xc0, !PT ;  /* 0x03fffff002057812 */ /* 0x000fe200078ec0ff */
[----:B-1----:R-:W-:Y:S01]  /*0bc0*/  ULEA UR38, UR46, UR38, 0x18 ;  /* 0x000000262e267291 */ /* 0x002fe2000f8ec03f */
[-C--:B------:R-:W-:Y:S02]  /*0bd0*/  LEA.HI R7, R6, R195.reuse, RZ, 0x2 ;  /* 0x000000c306077211 */ /* 0x080fe400078f10ff */
[----:B------:R-:W-:Y:S01]  /*0be0*/  SHF.R.S32.HI R197, RZ, 0x7, R0 ;  /* 0x00000007ffc57819 */ /* 0x000fe20000011400 */
[----:B------:R-:W-:Y:S01]  /*0bf0*/  IMAD.IADD R2, R200, 0x1, -R5 ;  /* 0x00000001c8027824 */ /* 0x000fe200078e0a05 */
[--C-:B------:R-:W-:Y:S02]  /*0c00*/  SHF.R.S32.HI R5, RZ, 0x2, R7.reuse ;  /* 0x00000002ff057819 */ /* 0x100fe40000011407 */
[----:B------:R-:W-:Y:S01]  /*0c10*/  SHF.R.S32.HI R8, RZ, 0x1f, R7 ;  /* 0x0000001fff087819 */ /* 0x000fe20000011407 */
[----:B------:R-:W-:Y:S01]  /*0c20*/  IMAD R9, R199, 0x10, R2 ;  /* 0x00000010c7097824 */ /* 0x000fe200078e0202 */
[----:B------:R-:W-:Y:S01]  /*0c30*/  UMOV UR4, UR38 ;  /* 0x0000002600047c82 */ /* 0x000fe20008000000 */
[----:B--2---:R-:W-:Y:S01]  /*0c40*/  UMOV UR5, UR6 ;  /* 0x0000000600057c82 */ /* 0x004fe20008000000 */
[----:B------:R-:W-:Y:S01]  /*0c50*/  LEA.HI R6, R6, R195, RZ, 0x5 ;  /* 0x000000c306067211 */ /* 0x000fe200078f28ff */
[----:B------:R-:W-:Y:S01]  /*0c60*/  IMAD.U32 R18, RZ, RZ, UR4 ;  /* 0x00000004ff127e24 */ /* 0x000fe2000f8e00ff */
[----:B------:R-:W-:Y:S01]  /*0c70*/  LEA.HI R8, R8, R5, RZ, 0x3 ;  /* 0x0000000508087211 */ /* 0x000fe200078f18ff */
[----:B------:R-:W-:Y:S01]  /*0c80*/  IMAD R4, R9, 0x8, R4 ;  /* 0x0000000809047824 */ /* 0x000fe200078e0204 */
[----:B------:R-:W-:Y:S01]  /*0c90*/  LEA.HI R0, R0, R197, RZ, 0x1 ;  /* 0x000000c500007211 */ /* 0x000fe200078f08ff */
[----:B------:R-:W-:Y:S01]  /*0ca0*/  IMAD.U32 R19, RZ, RZ, UR5 ;  /* 0x00000005ff137e24 */ /* 0x000fe2000f8e00ff */
[----:B------:R-:W-:Y:S01]  /*0cb0*/  LOP3.LUT R8, R8, 0xfffffff8, RZ, 0xc0, !PT ;  /* 0xfffffff808087812 */ /* 0x000fe200078ec0ff */
[----:B------:R-:W-:Y:S01]  /*0cc0*/  UMOV UR4, UR7 ;  /* 0x0000000700047c82 */ /* 0x000fe20008000000 */
[----:B------:R-:W-:-:S02]  /*0cd0*/  LEA.HI R3, R3, R200, RZ, 0x3 ;  /* 0x000000c803037211 */ /* 0x000fc400078f18ff */
[----:B------:R-:W-:Y:S01]  /*0ce0*/  SHF.R.S32.HI R6, RZ, 0x5, R6 ;  /* 0x00000005ff067819 */ /* 0x000fe20000011406 */
[----:B------:R-:W-:Y:S01]  /*0cf0*/  IMAD.IADD R9, R5, 0x1, -R8 ;  /* 0x0000000105097824 */ /* 0x000fe200078e0a08 */
[----:B------:R-:W-:Y:S01]  /*0d00*/  LOP3.LUT R0, R0, 0x3fffffe, RZ, 0xc0, !PT ;  /* 0x03fffffe00007812 */ /* 0x000fe200078ec0ff */
[----:B------:R-:W-:Y:S01]  /*0d10*/  IMAD.SHL.U32 R5, R4, 0x8, RZ ;  /* 0x0000000804057824 */ /* 0x000fe200078e00ff */
[----:B------:R-:W-:Y:S01]  /*0d20*/  LOP3.LUT R16, R7, 0x7ffffffc, RZ, 0xc0, !PT ;  /* 0x7ffffffc07107812 */ /* 0x000fe200078ec0ff */
[----:B------:R-:W-:Y:S01]  /*0d30*/  IMAD R9, R6, 0x10, R9 ;  /* 0x0000001006097824 */ /* 0x000fe200078e0209 */
[----:B------:R-:W-:Y:S01]  /*0d40*/  SHF.R.S32.HI R192, RZ, 0x3, R3 ;  /* 0x00000003ffc07819 */ /* 0x000fe20000011403 */
[----:B------:R-:W-:Y:S01]  /*0d50*/  IMAD.WIDE R18, R5, 0x2, R18 ;  /* 0x0000000205127825 */ /* 0x000fe200078e0212 */
[----:B------:R-:W-:-:S03]  /*0d60*/  LOP3.LUT R5, R3, 0x1ffffff8, RZ, 0xc0, !PT ;  /* 0x1ffffff803057812 */ /* 0x000fc600078ec0ff */
[----:B------:R-:W-:Y:S02]  /*0d70*/  IMAD.IADD R0, R197, 0x1, -R0 ;  /* 0x00000001c5007824 */ /* 0x000fe400078e0a00 */
[----:B------:R-:W-:Y:S02]  /*0d80*/  IMAD.IADD R5, R200, 0x1, -R5 ;  /* 0x00000001c8057824 */ /* 0x000fe400078e0a05 */
[----:B------:R-:W-:Y:S02]  /*0d90*/  IMAD R196, R0, 0x40, R9 ;  /* 0x0000004000c47824 */ /* 0x000fe400078e0209 */
[----:B------:R-:W-:Y:S02]  /*0da0*/  IMAD.SHL.U32 R22, R5, 0x8, RZ ;  /* 0x0000000805167824 */ /* 0x000fe400078e00ff */
[----:B------:R-:W-:-:S07]  /*0db0*/  IMAD.IADD R16, R195, 0x1, -R16 ;  /* 0x00000001c3107824 */ /* 0x000fce00078e0a10 */
.L_x_861:
[----:B------:R-:W-:Y:S01]  /*0dc0*/  ULDC UR5, c[0x0][0xdd0] ;  /* 0x0003740000057ab9 */ /* 0x000fe20000000800 */
[----:B-1----:R-:W1:Y:S01]  /*0dd0*/  LDC R0, c[0x0][0xde8] ;  /* 0x00037a00ff007b82 */ /* 0x002e620000000800 */
[----:B------:R-:W-:Y:S01]  /*0de0*/  UISETP.NE.AND UP0, UPT, UR5, 0x1, UPT ;  /* 0x000000010500788c */ /* 0x000fe2000bf05270 */
[----:B------:R-:W-:-:S10]  /*0df0*/  UMOV UR8, UR4 ;  /* 0x0000000400087c82 */ /* 0x000fd40008000000 */
[----:B------:R-:W-:Y:S01]  /*0e00*/  @UP0 ULDC UR6, c[0x0][0xdd4] ;  /* 0x0003750000060ab9 */ /* 0x000fe20000000800 */
[----:B------:R-:W-:Y:S01]  /*0e10*/  @UP0 ULDC UR9, c[0x0][0xdd8] ;  /* 0x0003760000090ab9 */ /* 0x000fe20000000800 */
[----:B------:R-:W-:-:S04]  /*0e20*/  UIMAD.WIDE.U32 UR6, UR4, UR6, URZ ;  /* 0x00000006040672a5 */ /* 0x000fc8000f8e003f */
[----:B------:R-:W-:-:S04]  /*0e30*/  @UP0 USHF.R.U32.HI UR8, URZ, UR9, UR7 ;  /* 0x000000093f080299 */ /* 0x000fc80008011607 */
[----:B------:R-:W-:Y:S02]  /*0e40*/  UIADD3 UR6, -UR8, URZ, URZ ;  /* 0x0000003f08067290 */ /* 0x000fe4000fffe13f */
[----:B-1----:R-:W-:Y:S02]  /*0e50*/  ISETP.LE.AND P0, PT, R0, UR8, PT ;  /* 0x0000000800007c0c */ /* 0x002fe4000bf03270 */
[----:B------:R-:W-:-:S11]  /*0e60*/  UIMAD UR7, UR5, UR6, UR4 ;  /* 0x00000006050772a4 */ /* 0x000fd6000f8e0204 */
[----:B--234-:R-:W-:Y:S05]  /*0e70*/  @!P0 BRA `(.L_x_765) ;  /* 0x0000000000208947 */ /* 0x01cfea0003800000 */
[----:B------:R-:W-:Y:S01]  /*0e80*/  ULDC UR6, c[0x0][0xddc] ;  /* 0x0003770000067ab9 */ /* 0x000fe20000000800 */
[----:B------:R-:W-:Y:S01]  /*0e90*/  UMOV UR52, UR7 ;  /* 0x0000000700347c82 */ /* 0x000fe20008000000 */
[----:B------:R-:W-:-:S11]  /*0ea0*/  UISETP.NE.AND UP0, UPT, UR6, 0x1, UPT ;  /* 0x000000010600788c */ /* 0x000fd6000bf05270 */
[----:B------:R-:W-:Y:S02]  /*0eb0*/  @UP0 ULDC.64 UR10, c[0x0][0xde0] ;  /* 0x00037800000a0ab9 */ /* 0x000fe40000000a00 */
[----:B------:R-:W-:-:S04]  /*0ec0*/  UIMAD.WIDE.U32 UR4, UR7, UR10, URZ ;  /* 0x0000000a070472a5 */ /* 0x000fc8000f8e003f */
[----:B------:R-:W-:-:S04]  /*0ed0*/  @UP0 USHF.R.U32.HI UR52, URZ, UR11, UR5 ;  /* 0x0000000b3f340299 */ /* 0x000fc80008011605 */
[----:B------:R-:W-:Y:S01]  /*0ee0*/  UIMAD UR4, UR52, UR6, URZ ;  /* 0x00000006340472a4 */ /* 0x000fe2000f8e023f */
[----:B------:R-:W-:Y:S11]  /*0ef0*/  BRA `(.L_x_766) ;  /* 0x00000000001c7947 */ /* 0x000ff60003800000 */
.L_x_765:
[----:B------:R-:W-:Y:S01]  /*0f00*/  ULDC UR6, c[0x0][0xdc4] ;  /* 0x0003710000067ab9 */ /* 0x000fe20000000800 */
[----:B------:R-:W-:Y:S01]  /*0f10*/  UMOV UR52, UR7 ;  /* 0x0000000700347c82 */ /* 0x000fe20008000000 */
[----:B------:R-:W-:-:S11]  /*0f20*/  UISETP.NE.AND UP0, UPT, UR6, 0x1, UPT ;  /* 0x000000010600788c */ /* 0x000fd6000bf05270 */
[----:B------:R-:W-:Y:S02]  /*0f30*/  @UP0 ULDC.64 UR10, c[0x0][0xdc8] ;  /* 0x00037200000a0ab9 */ /* 0x000fe40000000a00 */
[----:B------:R-:W-:-:S04]  /*0f40*/  UIMAD.WIDE.U32 UR4, UR7, UR10, URZ ;  /* 0x0000000a070472a5 */ /* 0x000fc8000f8e003f */
[----:B------:R-:W-:-:S04]  /*0f50*/  @UP0 USHF.R.U32.HI UR52, URZ, UR11, UR5 ;  /* 0x0000000b3f340299 */ /* 0x000fc80008011605 */
[----:B------:R-:W-:-:S12]  /*0f60*/  UIMAD UR4, UR52, UR6, URZ ;  /* 0x00000006340472a4 */ /* 0x000fd8000f8e023f */
.L_x_766:
[----:B------:R-:W1:Y:S01]  /*0f70*/  LDC.64 R8, c[0x0][0x9e0] ;  /* 0x00027800ff087b82 */ /* 0x000e620000000a00 */
[----:B------:R-:W-:Y:S01]  /*0f80*/  ULDC UR43, c[0x0][0xdb8] ;  /* 0x00036e00002b7ab9 */ /* 0x000fe20000000800 */
[----:B------:R-:W-:Y:S02]  /*0f90*/  UIADD3 UR4, UR7, -UR4, URZ ;  /* 0x8000000407047290 */ /* 0x000fe4000fffe03f */
[----:B------:R-:W-:Y:S01]  /*0fa0*/  UISETP.NE.AND UP0, UPT, UR43, 0x1, UPT ;  /* 0x000000012b00788c */ /* 0x000fe2000bf05270 */
[----:B------:R-:W-:Y:S01]  /*0fb0*/  ULDC UR5, c[0x0][0xdc4] ;  /* 0x0003710000057ab9 */ /* 0x000fe20000000800 */
[----:B------:R-:W-:Y:S02]  /*0fc0*/  ULDC UR6, c[0x0][0x428] ;  /* 0x00010a0000067ab9 */ /* 0x000fe40000000800 */
[----:B------:R-:W2:Y:S01]  /*0fd0*/  LDC R194, c[0x0][0x288] ;  /* 0x0000a200ffc27b82 */ /* 0x000ea20000000800 */
[----:B------:R-:W-:Y:S01]  /*0fe0*/  UIMAD UR8, UR8, UR5, UR4 ;  /* 0x00000005080872a4 */ /* 0x000fe2000f8e0204 */
[----:B------:R-:W-:Y:S01]  /*0ff0*/  ULDC.64 UR10, c[0x0][0x3f8] ;  /* 0x0000fe00000a7ab9 */ /* 0x000fe20000000a00 */
[----:B------:R-:W-:Y:S01]  /*1000*/  UISETP.NE.AND UP1, UPT, UR6, 0x1, UPT ;  /* 0x000000010600788c */ /* 0x000fe2000bf25270 */
[----:B------:R-:W-:Y:S01]  /*1010*/  ISETP.NE.U32.AND P0, PT, RZ, UR10, PT ;  /* 0x0000000aff007c0c */ /* 0x000fe2000bf05070 */
[----:B------:R-:W-:-:S02]  /*1020*/  ULDC UR42, c[0x0][0xdac] ;  /* 0x00036b00002a7ab9 */ /* 0x000fc40000000800 */
[----:B------:R-:W-:Y:S01]  /*1030*/  @UP0 ULDC UR4, c[0x0][0xdbc] ;  /* 0x00036f0000040ab9 */ /* 0x000fe20000000800 */
[----:B------:R-:W3:Y:S01]  /*1040*/  LDC R17, c[0x0][0x404] ;  /* 0x00010100ff117b82 */ /* 0x000ee20000000800 */
[----:B------:R-:W-:Y:S01]  /*1050*/  UIMAD.WIDE.U32 UR4, UR8, UR4, URZ ;  /* 0x00000004080472a5 */ /* 0x000fe2000f8e003f */
[----:B------:R-:W-:Y:S01]  /*1060*/  ISETP.NE.AND.EX P0, PT, RZ, UR11, PT, P0 ;  /* 0x0000000bff007c0c */ /* 0x000fe2000bf05300 */
[----:B------:R-:W-:Y:S01]  /*1070*/  @UP0 ULDC UR6, c[0x0][0xdc0] ;  /* 0x0003700000060ab9 */ /* 0x000fe20000000800 */
[----:B------:R-:W-:Y:S01]  /*1080*/  UMOV UR44, UR8 ;  /* 0x00000008002c7c82 */ /* 0x000fe20008000000 */
[----:B------:R-:W-:Y:S02]  /*1090*/  @UP0 USHF.R.U32.HI UR44, URZ, UR6, UR5 ;  /* 0x000000063f2c0299 */ /* 0x000fe40008011605 */
[----:B------:R-:W-:Y:S01]  /*10a0*/  ULOP3.LUT UR4, URZ, UR52, URZ, 0x33, !UPT ;  /* 0x000000343f047292 */ /* 0x000fe2000f8e333f */
[----:B------:R-:W4:Y:S01]  /*10b0*/  LDC R6, c[0x0][0x2e0] ;  /* 0x0000b800ff067b82 */ /* 0x000f220000000800 */
[----:B------:R-:W-:Y:S01]  /*10c0*/  UIADD3 UR5, -UR44, URZ, URZ ;  /* 0x0000003f2c057290 */ /* 0x000fe2000fffe13f */
[----:B-1----:R-:W-:Y:S01]  /*10d0*/  ISETP.GE.AND P1, PT, R9, 0x1, PT ;  /* 0x000000010900780c */ /* 0x002fe20003f26270 */
[----:B------:R-:W-:-:S02]  /*10e0*/  UIADD3 UR42, UR4, UR42, URZ ;  /* 0x0000002a042a7290 */ /* 0x000fc4000fffe03f */
[----:B------:R-:W-:Y:S02]  /*10f0*/  UIMAD UR43, UR43, UR5, UR8 ;  /* 0x000000052b2b72a4 */ /* 0x000fe4000f8e0208 */
[----:B------:R-:W-:Y:S01]  /*1100*/  USHF.L.U32 UR42, UR42, 0x7, URZ ;  /* 0x000000072a2a7899 */ /* 0x000fe2000800063f */
[----:B--2---:R-:W-:Y:S01]  /*1110*/  IADD3 R0, -R194, 0x80, RZ ;  /* 0x00000080c2007810 */ /* 0x004fe20007ffe1ff */
[----:B------:R-:W-:Y:S01]  /*1120*/  @UP1 ULDC UR4, c[0x0][0x42c] ;  /* 0x00010b0000041ab9 */ /* 0x000fe20000000800 */
[----:B------:R-:W-:Y:S01]  /*1130*/  @UP1 ULDC UR6, c[0x0][0x430] ;  /* 0x00010c0000061ab9 */ /* 0x000fe20000000800 */
[----:B------:R-:W-:Y:S02]  /*1140*/  UIMAD.WIDE.U32 UR4, UR43, UR4, URZ ;  /* 0x000000042b0472a5 */ /* 0x000fe4000f8e003f */
[----:B------:R-:W-:Y:S02]  /*1150*/  UMOV UR47, UR43 ;  /* 0x0000002b002f7c82 */ /* 0x000fe40008000000 */
[----:B------:R-:W-:Y:S01]  /*1160*/  @UP1 USHF.R.U32.HI UR47, URZ, UR6, UR5 ;  /* 0x000000063f2f1299 */ /* 0x000fe20008011605 */
[----:B---3--:R-:W-:-:S05]  /*1170*/  SEL R17, R17, 0x1, P0 ;  /* 0x0000000111117807 */ /* 0x008fca0000000000 */
[----:B----4-:R-:W-:-:S04]  /*1180*/  IMAD R0, R17, R6, R0 ;  /* 0x0000000611007224 */ /* 0x010fc800078e0200 */
[----:B------:R-:W-:-:S04]  /*1190*/  VIADD R198, R0, UR42 ;  /* 0x0000002a00c67c36 */ /* 0x000fc80008000000 */
[----:B------:R-:W-:Y:S01]  /*11a0*/  IMAD.IADD R0, R198, 0x1, R8 ;  /* 0x00000001c6007824 */ /* 0x000fe200078e0208 */
[----:B------:R-:W-:Y:S06]  /*11b0*/  @!P1 BRA `(.L_x_767) ;  /* 0x0000000000409947 */ /* 0x000fec0003800000 */
[C---:B------:R-:W-:Y:S01]  /*11c0*/  ISETP.GT.AND P0, PT, R198.reuse, RZ, PT ;  /* 0x000000ffc600720c */ /* 0x040fe20003f04270 */
[----:B------:R-:W-:-:S12]  /*11d0*/  VIADD R2, R198, 0xffffffff ;  /* 0xffffffffc6027836 */ /* 0x000fd80000000000 */
[----:B------:R-:W-:Y:S05]  /*11e0*/  @P0 BRA `(.L_x_768) ;  /* 0x00000000001c0947 */ /* 0x000fea0003800000 */
[----:B------:R-:W-:Y:S01]  /*11f0*/  ISETP.NE.AND P0, PT, R9, 0x1, PT ;  /* 0x000000010900780c */ /* 0x000fe20003f05270 */
[----:B------:R-:W-:-:S12]  /*1200*/  IMAD.MOV R3, RZ, RZ, -R198 ;  /* 0x000000ffff037224 */ /* 0x000fd800078e0ac6 */
[----:B------:R-:W1:Y:S02]  /*1210*/  @P0 LDC.64 R4, c[0x0][0x9e8] ;  /* 0x00027a00ff040b82 */ /* 0x000e640000000a00 */
[----:B-1----:R-:W-:-:S05]  /*1220*/  @P0 IMAD.HI.U32 R2, R3, R4, RZ ;  /* 0x0000000403020227 */ /* 0x002fca00078e00ff */
[----:B------:R-:W-:-:S04]  /*1230*/  @P0 SHF.R.U32.HI R3, RZ, R5, R2 ;  /* 0x00000005ff030219 */ /* 0x000fc80000011602 */
[----:B------:R-:W-:Y:S01]  /*1240*/  LOP3.LUT R2, RZ, R3, RZ, 0x33, !PT ;  /* 0x00000003ff027212 */ /* 0x000fe200078e33ff */
[----:B------:R-:W-:Y:S06]  /*1250*/  BRA `(.L_x_769) ;  /* 0x0000000000107947 */ /* 0x000fec0003800000 */
.L_x_768:
[----:B------:R-:W-:-:S13]  /*1260*/  ISETP.NE.AND P0, PT, R9, 0x1, PT ;  /* 0x000000010900780c */ /* 0x000fda0003f05270 */
[----:B------:R-:W1:Y:S02]  /*1270*/  @P0 LDC.64 R4, c[0x0][0x9e8] ;  /* 0x00027a00ff040b82 */ /* 0x000e640000000a00 */
[----:B-1----:R-:W-:-:S05]  /*1280*/  @P0 IMAD.HI.U32 R4, R2, R4, RZ ;  /* 0x0000000402040227 */ /* 0x002fca00078e00ff */
[----:B------:R-:W-:-:S07]  /*1290*/  @P0 SHF.R.U32.HI R2, RZ, R5, R4 ;  /* 0x00000005ff020219 */ /* 0x000fce0000011604 */
.L_x_769:
[----:B------:R-:W-:-:S05]  /*12a0*/  IMAD R3, R2, R9, R9 ;  /* 0x0000000902037224 */ /* 0x000fca00078e0209 */
[----:B------:R-:W-:-:S07]  /*12b0*/  VIMNMX R0, R0, R3, PT ;  /* 0x0000000300007248 */ /* 0x000fce0003fe0100 */
.L_x_767:
[----:B------:R-:W-:Y:S01]  /*12c0*/  VIADD R2, R0, 0x3f ;  /* 0x0000003f00027836 */ /* 0x000fe20000000000 */
[----:B------:R-:W-:Y:S01]  /*12d0*/  ULDC UR4, c[0x0][0x9dc] ;  /* 0x0002770000047ab9 */ /* 0x000fe20000000800 */
[CC--:B------:R-:W-:Y:S02]  /*12e0*/  IMAD R0, R17.reuse, R6.reuse, 0x3f ;  /* 0x0000003f11007424 */ /* 0x0c0fe400078e0206 */
[----:B------:R-:W-:Y:S01]  /*12f0*/  IMAD R194, R17, R6, -R194 ;  /* 0x0000000611c27224 */ /* 0x000fe200078e0ac2 */
[----:B------:R-:W-:Y:S02]  /*1300*/  SHF.R.S32.HI R5, RZ, 0x1f, R2 ;  /* 0x0000001fff057819 */ /* 0x000fe40000011402 */
[----:B------:R-:W-:Y:S01]  /*1310*/  SHF.R.S32.HI R3, RZ, 0x1f, R0 ;  /* 0x0000001fff037819 */ /* 0x000fe20000011400 */
[----:B------:R-:W-:Y:S01]  /*1320*/  VIADD R59, R194, UR42 ;  /* 0x0000002ac23b7c36 */ /* 0x000fe20008000000 */
[----:B------:R-:W-:Y:S02]  /*1330*/  LEA.HI R5, R5, R2, RZ, 0x6 ;  /* 0x0000000205057211 */ /* 0x000fe400078f30ff */
[----:B------:R-:W-:Y:S01]  /*1340*/  LEA.HI R3, R3, R0, RZ, 0x6 ;  /* 0x0000000003037211 */ /* 0x000fe200078f30ff */
[----:B------:R-:W-:Y:S01]  /*1350*/  VIADD R4, R59, -UR4 ;  /* 0x800000043b047c36 */ /* 0x000fe20008000000 */
[----:B------:R-:W-:-:S02]  /*1360*/  SHF.R.S32.HI R58, RZ, 0x6, R5 ;  /* 0x00000006ff3a7819 */ /* 0x000fc40000011405 */
[----:B------:R-:W-:Y:S02]  /*1370*/  SHF.R.S32.HI R3, RZ, 0x6, R3 ;  /* 0x00000006ff037819 */ /* 0x000fe40000011403 */
[----:B------:R-:W-:Y:S02]  /*1380*/  R2UR UR4, R4 ;  /* 0x00000000040472ca */ /* 0x000fe400000e0000 */
[----:B------:R-:W-:Y:S01]  /*1390*/  VIMNMX R58, R3, R58, PT ;  /* 0x0000003a033a7248 */ /* 0x000fe20003fe0100 */
[----:B------:R-:W-:-:S12]  /*13a0*/  @!P1 BRA `(.L_x_770) ;  /* 0x0000000000489947 */ /* 0x000fd80003800000 */
[----:B------:R-:W-:-:S13]  /*13b0*/  ISETP.GT.AND P0, PT, R59, -0x1, PT ;  /* 0xffffffff3b00780c */ /* 0x000fda0003f04270 */
[----:B------:R-:W-:Y:S05]  /*13c0*/  @P0 BRA `(.L_x_771) ;  /* 0x00000000001c0947 */ /* 0x000fea0003800000 */
[----:B------:R-:W-:Y:S02]  /*13d0*/  ISETP.NE.AND P0, PT, R9, 0x1, PT ;  /* 0x000000010900780c */ /* 0x000fe40003f05270 */
[----:B------:R-:W-:-:S11]  /*13e0*/  LOP3.LUT R3, RZ, R59, RZ, 0x33, !PT ;  /* 0x0000003bff037212 */ /* 0x000fd600078e33ff */
[----:B------:R-:W1:Y:S02]  /*13f0*/  @P0 LDC.64 R4, c[0x0][0x9e8] ;  /* 0x00027a00ff040b82 */ /* 0x000e640000000a00 */
[----:B-1----:R-:W-:-:S05]  /*1400*/  @P0 IMAD.HI.U32 R0, R3, R4, RZ ;  /* 0x0000000403000227 */ /* 0x002fca00078e00ff */
[----:B------:R-:W-:-:S04]  /*1410*/  @P0 SHF.R.U32.HI R3, RZ, R5, R0 ;  /* 0x00000005ff030219 */ /* 0x000fc80000011600 */
[----:B------:R-:W-:Y:S01]  /*1420*/  LOP3.LUT R0, RZ, R3, RZ, 0x33, !PT ;  /* 0x00000003ff007212 */ /* 0x000fe200078e33ff */
[----:B------:R-:W-:Y:S06]  /*1430*/  BRA `(.L_x_772) ;  /* 0x0000000000147947 */ /* 0x000fec0003800000 */
.L_x_771:
[----:B------:R-:W-:Y:S01]  /*1440*/  ISETP.NE.AND P0, PT, R9, 0x1, PT ;  /* 0x000000010900780c */ /* 0x000fe20003f05270 */
[----:B------:R-:W-:-:S12]  /*1450*/  IMAD.MOV.U32 R0, RZ, RZ, R59 ;  /* 0x000000ffff007224 */ /* 0x000fd800078e003b */
[----:B------:R-:W1:Y:S02]  /*1460*/  @P0 LDC.64 R2, c[0x0][0x9e8] ;  /* 0x00027a00ff020b82 */ /* 0x000e640000000a00 */
[----:B-1----:R-:W-:-:S05]  /*1470*/  @P0 IMAD.HI.U32 R2, R59, R2, RZ ;  /* 0x000000023b020227 */ /* 0x002fca00078e00ff */
[----:B------:R-:W-:-:S07]  /*1480*/  @P0 SHF.R.U32.HI R0, RZ, R3, R2 ;  /* 0x00000003ff000219 */ /* 0x000fce0000011602 */
.L_x_772:
[----:B------:R-:W-:-:S05]  /*1490*/  IMAD R0, R0, R9, RZ ;  /* 0x0000000900007224 */ /* 0x000fca00078e02ff */
[----:B------:R-:W-:-:S13]  /*14a0*/  R2UR UR5, R0 ;  /* 0x00000000000572ca */ /* 0x000fda00000e0000 */
[----:B------:R-:W-:-:S04]  /*14b0*/  UISETP.LT.AND UP0, UPT, UR4, UR5, UPT ;  /* 0x000000050400728c */ /* 0x000fc8000bf01270 */
[----:B------:R-:W-:-:S12]  /*14c0*/  USEL UR4, UR4, UR5, !UP0 ;  /* 0x0000000504047287 */ /* 0x000fd8000c000000 */
.L_x_770:
[----:B------:R-:W-:Y:S01]  /*14d0*/  USHF.R.S32.HI UR5, URZ, 0x1f, UR4 ;  /* 0x0000001f3f057899 */ /* 0x000fe20008011404 */
[----:B------:R-:W-:Y:S01]  /*14e0*/  PLOP3.LUT P0, PT, PT, PT, PT, 0x80, 0x0 ;  /* 0x000000000000781c */ /* 0x000fe20003f0f070 */
[----:B------:R-:W-:Y:S01]  /*14f0*/  IMAD.MOV.U32 R0, RZ, RZ, RZ ;  /* 0x000000ffff007224 */ /* 0x000fe200078e00ff */
[----:B------:R-:W-:Y:S01]  /*1500*/  CS2R R2, SRZ ;  /* 0x0000000000027805 */ /* 0x000fe2000001ff00 */
[----:B------:R-:W-:Y:S01]  /*1510*/  ULEA.HI UR5, UR5, UR4, URZ, 0x6 ;  /* 0x0000000405057291 */ /* 0x000fe2000f8f303f */
[----:B------:R-:W-:Y:S02]  /*1520*/  CS2R R6, SRZ ;  /* 0x0000000000067805 */ /* 0x000fe4000001ff00 */
[----:B------:R-:W-:Y:S02]  /*1530*/  CS2R R26, SRZ ;  /* 0x00000000001a7805 */ /* 0x000fe4000001ff00 */
[----:B------:R-:W-:Y:S01]  /*1540*/  CS2R R100, SRZ ;  /* 0x0000000000647805 */ /* 0x000fe2000001ff00 */
[----:B------:R-:W-:Y:S01]  /*1550*/  USHF.R.S32.HI UR5, URZ, 0x6, UR5 ;  /* 0x000000063f057899 */ /* 0x000fe20008011405 */
[----:B------:R-:W-:Y:S01]  /*1560*/  CS2R R144, SRZ ;  /* 0x0000000000907805 */ /* 0x000fe2000001ff00 */
[----:B------:R-:W-:Y:S01]  /*1570*/  IMAD.MOV.U32 R150, RZ, RZ, RZ ;  /* 0x000000ffff967224 */ /* 0x000fe200078e00ff */
[----:B------:R-:W-:Y:S01]  /*1580*/  CS2R R142, SRZ ;  /* 0x00000000008e7805 */ /* 0x000fe2000001ff00 */
[----:B------:R-:W-:Y:S01]  /*1590*/  UISETP.LT.AND UP0, UPT, URZ, UR5, UPT ;  /* 0x000000053f00728c */ /* 0x000fe2000bf01270 */
[----:B------:R-:W-:-:S02]  /*15a0*/  CS2R R30, SRZ ;  /* 0x00000000001e7805 */ /* 0x000fc4000001ff00 */
[----:B------:R-:W-:Y:S02]  /*15b0*/  CS2R R92, SRZ ;  /* 0x00000000005c7805 */ /* 0x000fe4000001ff00 */
[----:B------:R-:W-:Y:S01]  /*15c0*/  CS2R R136, SRZ ;  /* 0x0000000000887805 */ /* 0x000fe2000001ff00 */
[----:B------:R-:W-:Y:S01]  /*15d0*/  USEL UR41, URZ, UR5, !UP0 ;  /* 0x000000053f297287 */ /* 0x000fe2000c000000 */
[----:B------:R-:W-:Y:S02]  /*15e0*/  CS2R R134, SRZ ;  /* 0x0000000000867805 */ /* 0x000fe4000001ff00 */
[----:B------:R-:W-:Y:S02]  /*15f0*/  CS2R R34, SRZ ;  /* 0x0000000000227805 */ /* 0x000fe4000001ff00 */
[----:B------:R-:W-:Y:S02]  /*1600*/  CS2R R84, SRZ ;  /* 0x0000000000547805 */ /* 0x000fe4000001ff00 */
[----:B------:R-:W-:-:S02]  /*1610*/  CS2R R128, SRZ ;  /* 0x0000000000807805 */ /* 0x000fc4000001ff00 */
[----:B------:R-:W-:Y:S02]  /*1620*/  CS2R R126, SRZ ;  /* 0x00000000007e7805 */ /* 0x000fe4000001ff00 */
[----:B------:R-:W-:Y:S02]  /*1630*/  ISETP.GT.AND P1, PT, R58, UR41, PT ;  /* 0x000000293a007c0c */ /* 0x000fe4000bf24270 */
        /* <DEDUP_REMOVED lines=50> */
[----:B------:R-:W-:Y:S06]  /*1960*/  @!P1 BRA `(.L_x_773) ;  /* 0x000000a8001c9947 */ /* 0x000fec0003800000 */
[----:B------:R-:W1:Y:S01]  /*1970*/  SHFL.IDX PT, R0, R197, RZ, 0x1f ;  /* 0x00001fffc5007589 */ /* 0x000e6200000e0000 */
[----:B------:R-:W-:-:S04]  /*1980*/  UIADD3 UR5, UR38, 0x18000, URZ ;  /* 0x0001800026057890 */ /* 0x000fc8000fffe03f */
[----:B------:R-:W-:-:S06]  /*1990*/  ULOP3.LUT UP0, URZ, UR5, 0x1bf, URZ, 0xc0, !UPT ;  /* 0x000001bf053f7892 */ /* 0x000fcc000f80c03f */
[----:B------:R-:W-:Y:S02]  /*19a0*/  PLOP3.LUT P0, PT, PT, PT, UP0, 0x80, 0x0 ;  /* 0x000000000000781c */ /* 0x000fe40003f0f008 */
[----:B-1----:R-:W-:-:S13]  /*19b0*/  R2UR UR39, R0 ;  /* 0x00000000002772ca */ /* 0x002fda00000e0000 */
[----:B------:R-:W-:-:S04]  /*19c0*/  ULEA.HI UR4, UR39, UR39, URZ, 0x1 ;  /* 0x0000002727047291 */ /* 0x000fc8000f8f083f */
        /* <DEDUP_REMOVED lines=22> */
.L_x_774:
        /* <DEDUP_REMOVED lines=44> */
[----:B------:R-:W-:Y:S01]  /*1df0*/  ULEA.HI UR4, UR59, UR59, URZ, 0x1 ;  /* 0x0000003b3b047291 */ /* 0x000fe2000f8f083f */
[----:B------:R-:W-:-:S03]  /*1e00*/  IMAD.U32 R8, RZ, RZ, UR60 ;  /* 0x0000003cff087e24 */ /* 0x000fc6000f8e00ff */
[----:B------:R-:W-:Y:S02]  /*1e10*/  ULOP3.LUT UR4, UR4, 0xfffffffe, URZ, 0xc0, !UPT ;  /* 0xfffffffe04047892 */ /* 0x000fe4000f8ec03f */
[----:B------:R-:W-:Y:S02]  /*1e20*/  ISETP.NE.AND P0, PT, R8, 0x3, PT ;  /* 0x000000030800780c */ /* 0x000fe40003f05270 */
[----:B------:R-:W-:-:S06]  /*1e30*/  UIADD3 UR4, UR59, -UR4, URZ ;  /* 0x800000043b047290 */ /* 0x000fcc000fffe03f */
[----:B------:R-:W-:Y:S01]  /*1e40*/  IMAD.U32 R6, RZ, RZ, UR4 ;  /* 0x00000004ff067e24 */ /* 0x000fe2000f8e00ff */
[----:B------:R-:W-:-:S04]  /*1e50*/  ULDC UR4, c[0x0][0x9d8] ;  /* 0x0002760000047ab9 */ /* 0x000fc80000000800 */
[----:B------:R-:W-:-:S04]  /*1e60*/  SHF.L.U32 R6, R6, 0x1f, RZ ;  /* 0x0000001f06067819 */ /* 0x000fc800000006ff */
[----:B------:R-:W1:Y:S01]  /*1e70*/  SYNCS.PHASECHK.TRANS64.TRYWAIT P1, [UR38+0x28400], R6 ;  /* 0x02840006ff0075a7 */ /* 0x000e620008020166 */
[----:B--2---:R-:W-:-:S04]  /*1e80*/  FMUL.FTZ R0, R7, R0 ;  /* 0x0000000007007220 */ /* 0x004fc80000410000 */
[----:B------:R-:W-:Y:S01]  /*1e90*/  FMUL.FTZ R0, R0, UR4 ;  /* 0x0000000400007c20 */ /* 0x000fe20008410000 */
[----:B-1----:R-:W-:Y:S06]  /*1ea0*/  @!P1 BRA `(.L_x_775) ;  /* 0x0000010000cc9947 */ /* 0x002fec0003800000 */
.L_x_939:
[----:B------:R-:W-:Y:S05]  /*1eb0*/  @!P0 BRA `(.L_x_776) ;  /* 0x0000000000048947 */ /* 0x000fea0003800000 */
[----:B------:R-:W-:Y:S01]  /*1ec0*/  BPT.TRAP 0x1 ;  /* 0x000000040000795c */ /* 0x000fe20000300000 */
.L_x_776:
[----:B------:R-:W-:Y:S02]  /*1ed0*/  IMAD.U32 R5, RZ, RZ, UR37 ;  /* 0x00000025ff057e24 */ /* 0x000fe4000f8e00ff */
[----:B------:R-:W-:-:S03]  /*1ee0*/  IMAD.U32 R2, RZ, RZ, UR36 ;  /* 0x00000024ff027e24 */ /* 0x000fc6000f8e00ff */
[----:B------:R-:W-:Y:S02]  /*1ef0*/  LEA R5, R5, UR38, 0x3 ;  /* 0x0000002605057c11 */ /* 0x000fe4000f8e18ff */
[----:B------:R-:W-:-:S04]  /*1f00*/  SHF.L.U32 R2, R2, 0x1f, RZ ;  /* 0x0000001f02027819 */ /* 0x000fc800000006ff */
[----:B------:R2:W3:Y:S01]  /*1f10*/  SYNCS.PHASECHK.TRANS64.TRYWAIT P2, [R5+URZ+0x28430], R2 ;  /* 0x02843002050075a7 */ /* 0x0004e2000804017f */
[----:B------:R-:W-:Y:S05]  /*1f20*/  @!P0 BRA `(.L_x_777) ;  /* 0x0000000000048947 */ /* 0x000fea0003800000 */
[----:B------:R-:W-:Y:S01]  /*1f30*/  BPT.TRAP 0x1 ;  /* 0x000000040000795c */ /* 0x000fe20000300000 */
.L_x_777:
[----:B-1----:R-:W1:Y:S02]  /*1f40*/  S2R R3, SR_TID.X ;  /* 0x0000000000037919 */ /* 0x002e640000002100 */
[----:B-1----:R-:W-:Y:S01]  /*1f50*/  LOP3.LUT P1, RZ, R3, 0x7f, RZ, 0xc0, !PT ;  /* 0x0000007f03ff7812 */ /* 0x002fe2000782c0ff */
[----:B---3--:R-:W-:-:S12]  /*1f60*/  @P2 BRA `(.L_x_778) ;  /* 0x0000000000082947 */ /* 0x008fd80003800000 */
[----:B------:R-:W1:Y:S02]  /*1f70*/  SYNCS.PHASECHK.TRANS64.TRYWAIT P2, [R5+URZ+0x28430], R2 ;  /* 0x02843002050075a7 */ /* 0x000e64000804017f */
[----:B-1----:R-:W-:Y:S05]  /*1f80*/  @!P2 BRA `(.L_x_779) ;  /* 0x0000010000aca947 */ /* 0x002fea0003800000 */
.L_x_778:
[----:B------:R-:W-:Y:S05]  /*1f90*/  WARPSYNC.ALL ;  /* 0x0000000000007948 */ /* 0x000fea0003800000 */
[----:B------:R-:W-:Y:S01]  /*1fa0*/  UIADD3 UR4, UR38, 0x20000, URZ ;  /* 0x0002000026047890 */ /* 0x000fe2000fffe03f */
[----:B------:R-:W-:Y:S01]  /*1fb0*/  WARPGROUP.ARRIVE ;  /* 0x00000000000079c5 */ /* 0x000fe20000000000 */
[----:B------:R-:W-:Y:S01]  /*1fc0*/  ULOP3.LUT UR48, UR40, 0x10000, URZ, 0xfc, !UPT ;  /* 0x0001000028307892 */ /* 0x000fe2000f8efc3f */
[----:B------:R-:W-:Y:S01]  /*1fd0*/  IMAD.MOV.U32 R3, RZ, RZ, -0x40 ;  /* 0xffffffc0ff037424 */ /* 0x000fe200078e00ff */
[----:B------:R-:W-:Y:S01]  /*1fe0*/  USHF.R.U32.HI UR4, URZ, 0x4, UR4 ;  /* 0x000000043f047899 */ /* 0x000fe20008011604 */
[----:B-12---:R-:W-:Y:S01]  /*1ff0*/  @!P1 VIADD R2, R5, 0x28440 ;  /* 0x0002844005029836 */ /* 0x006fe20000000000 */
[----:B------:R-:W-:Y:S01]  /*2000*/  UMOV UR49, 0x40000040 ;  /* 0x4000004000317882 */ /* 0x000fe20000000000 */
[----:B------:R-:W-:Y:S01]  /*2010*/  UMOV UR51, 0x40000040 ;  /* 0x4000004000337882 */ /* 0x000fe20000000000 */
[----:B------:R-:W-:Y:S01]  /*2020*/  ULOP3.LUT UR4, UR4, 0x3fff, URZ, 0xc0, !UPT ;  /* 0x00003fff04047892 */ /* 0x000fe2000f8ec03f */
[C---:B------:R-:W-:Y:S01]  /*2030*/  IMAD R6, R58.reuse, R3, 0x40 ;  /* 0x000000403a067424 */ /* 0x040fe200078e0203 */
[----:B------:R-:W-:Y:S01]  /*2040*/  UIADD3 UR8, UR48, 0x2, URZ ;  /* 0x0000000230087890 */ /* 0x000fe2000fffe03f */
[----:B------:R-:W-:Y:S01]  /*2050*/  @!P1 PRMT R2, RZ, 0x654, R2 ;  /* 0x00000654ff029816 */ /* 0x000fe20000000002 */
[----:B------:R-:W-:Y:S01]  /*2060*/  ULOP3.LUT UR4, UR4, 0x10000, URZ, 0xfc, !UPT ;  /* 0x0001000004047892 */ /* 0x000fe2000f8efc3f */
[----:B------:R-:W-:Y:S01]  /*2070*/  LEA R7, R58, 0xffffffc0, 0x6 ;  /* 0xffffffc03a077811 */ /* 0x000fe200078e30ff */
[----:B------:R-:W-:Y:S01]  /*2080*/  UMOV UR9, 0x40000040 ;  /* 0x4000004000097882 */ /* 0x000fe20000000000 */
[----:B------:R-:W-:Y:S01]  /*2090*/  UMOV UR11, 0x40000040 ;  /* 0x40000040000b7882 */ /* 0x000fe20000000000 */
[----:B------:R-:W-:-:S02]  /*20a0*/  ULEA UR50, UR37, UR4, 0xa ;  /* 0x0000000425327291 */ /* 0x000fc4000f8e503f */
[----:B------:R-:W-:Y:S02]  /*20b0*/  UIADD3 UR12, UR48, 0x4, URZ ;  /* 0x00000004300c7890 */ /* 0x000fe4000fffe03f */
[----:B------:R-:W-:Y:S02]  /*20c0*/  UIADD3 UR10, UR50, 0x2, URZ ;  /* 0x00000002320a7890 */ /* 0x000fe4000fffe03f */
[----:B------:R-:W-:Y:S01]  /*20d0*/  UIADD3 UR14, UR50, 0x4, URZ ;  /* 0x00000004320e7890 */ /* 0x000fe2000fffe03f */
[----:B------:R-:W-:Y:S02]  /*20e0*/  UMOV UR13, 0x40000040 ;  /* 0x40000040000d7882 */ /* 0x000fe40000000000 */
[----:B------:R-:W-:Y:S01]  /*20f0*/  QGMMA.64x64x32.F32.E4M3.E4M3 R24, gdesc[UR48], RZ, !UPT, gsb0 ;  /* 0x00e00000301879f3 */ /* 0x000fe2000c0008ff */
[----:B------:R-:W-:Y:S01]  /*2100*/  UMOV UR15, 0x40000040 ;  /* 0x40000040000f7882 */ /* 0x000fe20000000000 */
[----:B------:R-:W-:Y:S02]  /*2110*/  UIADD3 UR16, UR48, 0x6, URZ ;  /* 0x0000000630107890 */ /* 0x000fe4000fffe03f */
[----:B------:R-:W-:Y:S01]  /*2120*/  UIADD3 UR18, UR50, 0x6, URZ ;  /* 0x0000000632127890 */ /* 0x000fe2000fffe03f */
[----:B------:R-:W-:Y:S01]  /*2130*/  UMOV UR17, 0x40000040 ;  /* 0x4000004000117882 */ /* 0x000fe20000000000 */
[----:B------:R-:W-:Y:S01]  /*2140*/  UMOV UR19, 0x40000040 ;  /* 0x4000004000137882 */ /* 0x000fe20000000000 */
[----:B------:R-:W-:-:S02]  /*2150*/  UIADD3 UR20, UR48, 0x400, URZ ;  /* 0x0000040030147890 */ /* 0x000fc4000fffe03f */
[----:B------:R-:W-:Y:S01]  /*2160*/  UIADD3 UR22, UR50, 0x200, URZ ;  /* 0x0000020032167890 */ /* 0x000fe2000fffe03f */
[----:B------:R-:W-:Y:S01]  /*2170*/  UMOV UR21, 0x40000040 ;  /* 0x4000004000157882 */ /* 0x000fe20000000000 */
[----:B------:R-:W-:Y:S01]  /*2180*/  UMOV UR23, 0x40000040 ;  /* 0x4000004000177882 */ /* 0x000fe20000000000 */
[----:B------:R-:W-:Y:S02]  /*2190*/  UIADD3 UR24, UR48, 0x402, URZ ;  /* 0x0000040230187890 */ /* 0x000fe4000fffe03f */
[----:B------:R-:W-:Y:S01]  /*21a0*/  UIADD3 UR26, UR50, 0x202, URZ ;  /* 0x00000202321a7890 */ /* 0x000fe2000fffe03f */
[----:B------:R-:W-:Y:S01]  /*21b0*/  UMOV UR25, 0x40000040 ;  /* 0x4000004000197882 */ /* 0x000fe20000000000 */
        /* <DEDUP_REMOVED lines=9> */
[----:B------:R-:W-:Y:S01]  /*2250*/  ULDC.64 UR6, c[0x0][0x9e0] ;  /* 0x0002780000067ab9 */ /* 0x000fe20000000a00 */
[----:B------:R-:W-:Y:S01]  /*2260*/  ULDC UR5, c[0x0][0x2e0] ;  /* 0x0000b80000057ab9 */ /* 0x000fe20000000800 */
[----:B------:R-:W-:Y:S01]  /*2270*/  UISETP.GE.AND UP0, UPT, UR7, 0x1, UPT ;  /* 0x000000010700788c */ /* 0x000fe2000bf06270 */
[----:B------:R-:W-:Y:S01]  /*2280*/  IMAD R3, R17, UR5, R6 ;  /* 0x0000000511037c24 */ /* 0x000fe2000f8e0206 */
[----:B------:R-:W-:Y:S02]  /*2290*/  ULDC UR45, c[0x0][0x9dc] ;  /* 0x00027700002d7ab9 */ /* 0x000fe40000000800 */
[----:B------:R-:W-:Y:S01]  /*22a0*/  ULOP3.LUT UR45, URZ, UR45, URZ, 0x33, !UPT ;  /* 0x0000002d3f2d7292 */ /* 0x000fe2000f8e333f */
[----:B------:R-:W-:Y:S01]  /*22b0*/  IMAD R8, R16, -0x2, R3 ;  /* 0xfffffffe10087824 */ /* 0x000fe200078e0203 */
[----:B------:R-:W-:Y:S01]  /*22c0*/  PLOP3.LUT P2, PT, PT, PT, UP0, 0x40, 0x0 ;  /* 0x000000000000781c */ /* 0x000fe20003f4e808 */
[----:B------:R-:W-:-:S02]  /*22d0*/  WARPGROUP.DEPBAR.LE gsb0, 0x0 ;  /* 0x00008000000079c5 */ /* 0x000fc40000010000 */
[----:B------:R-:W-:-:S06]  /*22e0*/  WARPGROUP.ARRIVE ;  /* 0x00000000000079c5 */ /* 0x000fcc0000000000 */
[----:B------:R-:W-:Y:S03]  /*22f0*/  QGMMA.64x64x32.F32.E4M3.E4M3 R24, gdesc[UR8], R24, gsb0 ;  /* 0x00e00000081879f3 */ /* 0x000fe60008000818 */
[----:B------:R-:W-:Y:S02]  /*2300*/  WARPGROUP.DEPBAR.LE gsb0, 0x0 ;  /* 0x00008000000079c5 */ /* 0x000fe40000010000 */
        /* <DEDUP_REMOVED lines=18> */
[C---:B------:R-:W-:Y:S01]  /*2430*/  FMUL.FTZ R34, R0.reuse, R34 ;  /* 0x0000002200227220 */ /* 0x040fe20000410000 */
[C---:B------:R-:W-:Y:S01]  /*2440*/  FMUL.FTZ R24, R0.reuse, R24 ;  /* 0x0000001800187220 */ /* 0x040fe20000410000 */
[C---:B------:R-:W-:Y:S01]  /*2450*/  FMUL.FTZ R25, R0.reuse, R25 ;  /* 0x0000001900197220 */ /* 0x040fe20000410000 */
[C---:B------:R-:W-:Y:S01]  /*2460*/  FMUL.FTZ R26, R0.reuse, R26 ;  /* 0x0000001a001a7220 */ /* 0x040fe20000410000 */
[----:B------:R1:W2:Y:S01]  /*2470*/  MUFU.TANH R12, R34 ;  /* 0x00000022000c7308 */ /* 0x0002a20000002400 */
[C---:B------:R-:W-:Y:S01]  /*2480*/  FMUL.FTZ R28, R0.reuse, R28 ;  /* 0x0000001c001c7220 */ /* 0x040fe20000410000 */
[C---:B------:R-:W-:Y:S01]  /*2490*/  FMUL.FTZ R29, R0.reuse, R29 ;  /* 0x0000001d001d7220 */ /* 0x040fe20000410000 */
[C---:B------:R-:W-:Y:S01]  /*24a0*/  FMUL.FTZ R32, R0.reuse, R32 ;  /* 0x0000002000207220 */ /* 0x040fe20000410000 */
[C---:B------:R-:W-:Y:S01]  /*24b0*/  FMUL.FTZ R33, R0.reuse, R33 ;  /* 0x0000002100217220 */ /* 0x040fe20000410000 */
[C---:B------:R-:W-:Y:S01]  /*24c0*/  FMUL.FTZ R36, R0.reuse, R36 ;  /* 0x0000002400247220 */ /* 0x040fe20000410000 */
[C---:B------:R-:W-:Y:S01]  /*24d0*/  FMUL.FTZ R37, R0.reuse, R37 ;  /* 0x0000002500257220 */ /* 0x040fe20000410000 */
[C---:B------:R-:W-:Y:S01]  /*24e0*/  FMUL.FTZ R40, R0.reuse, R40 ;  /* 0x0000002800287220 */ /* 0x040fe20000410000 */
[C---:B------:R-:W-:Y:S01]  /*24f0*/  FMUL.FTZ R41, R0.reuse, R41 ;  /* 0x0000002900297220 */ /* 0x040fe20000410000 */
[----:B-1----:R-:W1:Y:S01]  /*2500*/  LDC R34, c[0x0][0x288] ;  /* 0x0000a200ff227b82 */ /* 0x002e620000000800 */
        /* <DEDUP_REMOVED lines=18> */
[----:B------:R-:W3:Y:S01]  /*2630*/  MUFU.TANH R24, R24 ;  /* 0x0000001800187308 */ /* 0x000ee20000002400 */
[C---:B------:R-:W-:Y:S01]  /*2640*/  FMUL.FTZ R27, R0.reuse, R27 ;  /* 0x0000001b001b7220 */ /* 0x040fe20000410000 */
[----:B------:R-:W-:Y:S01]  /*2650*/  FMUL.FTZ R30, R0, R30 ;  /* 0x0000001e001e7220 */ /* 0x000fe20000410000 */
[----:B------:R4:W-:Y:S01]  /*2660*/  @!P1 SYNCS.ARRIVE.TRANS64.RED.A1T0 RZ, [R2+URZ], RZ ;  /* 0x000000ff02ff99a7 */ /* 0x0009e2000810043f */
[----:B-1----:R-:W-:-:S04]  /*2670*/  IADD3 R5, R3, 0x1, -R34 ;  /* 0x0000000103057810 */ /* 0x002fc80007ffe822 */
[----:B------:R-:W1:Y:S01]  /*2680*/  MUFU.TANH R25, R25 ;  /* 0x0000001900197308 */ /* 0x000e620000002400 */
[----:B------:R-:W-:Y:S02]  /*2690*/  IMAD R5, R16, -0x2, R5 ;  /* 0xfffffffe10057824 */ /* 0x000fe400078e0205 */
[----:B----4-:R-:W-:-:S05]  /*26a0*/  VIADD R2, R196, UR42 ;  /* 0x0000002ac4027c36 */ /* 0x010fca0008000000 */
[----:B------:R-:W4:Y:S08]  /*26b0*/  MUFU.TANH R26, R26 ;  /* 0x0000001a001a7308 */ /* 0x000f300000002400 */
[----:B------:R-:W1:Y:S08]  /*26c0*/  MUFU.TANH R28, R28 ;  /* 0x0000001c001c7308 */ /* 0x000e700000002400 */
        /* <DEDUP_REMOVED lines=25> */
[----:B------:R5:W1:Y:S08]  /*2860*/  MUFU.TANH R9, R27 ;  /* 0x0000001b00097308 */ /* 0x000a700000002400 */
[----:B------:R2:W1:Y:S01]  /*2870*/  MUFU.TANH R10, R30 ;  /* 0x0000001e000a7308 */ /* 0x0004620000002400 */
[----:B-----5:R-:W-:-:S05]  /*2880*/  VIADD R27, R5, UR6 ;  /* 0x00000006051b7c36 */ /* 0x020fca0008000000 */
[----:B------:R-:W-:Y:S01]  /*2890*/  VIADDMNMX R3, R2, R27, R8, PT ;  /* 0x0000001b02037246 */ /* 0x000fe20003800108 */
[----:B--2---:R-:W-:-:S04]  /*28a0*/  VIADD R30, R5, UR45 ;  /* 0x0000002d051e7c36 */ /* 0x004fc80008000000 */
[----:B------:R-:W-:Y:S01]  /*28b0*/  IMAD.IADD R4, R30, 0x1, R2 ;  /* 0x000000011e047824 */ /* 0x000fe200078e0202 */
[----:B---34-:R-:W-:Y:S06]  /*28c0*/  @P2 BRA `(.L_x_780) ;  /* 0x00000000005c2947 */ /* 0x018fec0003800000 */
[----:B------:R-:W-:Y:S01]  /*28d0*/  IMAD R5, R17, UR5, R2 ;  /* 0x0000000511057c24 */ /* 0x000fe2000f8e0202 */
[----:B------:R-:W-:Y:S03]  /*28e0*/  BSSY B0, `(.L_x_781) ;  /* 0x0000011000007945 */ /* 0x000fe60003800000 */
[----:B------:R-:W-:-:S05]  /*28f0*/  IMAD.IADD R5, R5, 0x1, -R34 ;  /* 0x0000000105057824 */ /* 0x000fca00078e0a22 */
[----:B------:R-:W-:-:S13]  /*2900*/  ISETP.GT.AND P2, PT, R5, -0x1, PT ;  /* 0xffffffff0500780c */ /* 0x000fda0003f44270 */
[----:B------:R-:W-:Y:S05]  /*2910*/  @P2 BRA `(.L_x_782) ;  /* 0x0000000000202947 */ /* 0x000fea0003800000 */
[----:B------:R-:W-:Y:S01]  /*2920*/  UISETP.NE.AND UP1, UPT, UR7, 0x1, UPT ;  /* 0x000000010700788c */ /* 0x000fe2000bf25270 */
[----:B------:R-:W-:-:S05]  /*2930*/  LOP3.LUT R5, RZ, R5, RZ, 0x33, !PT ;  /* 0x00000005ff057212 */ /* 0x000fca00078e33ff */
[----:B------:R-:W-:-:S05]  /*2940*/  PLOP3.LUT P2, PT, PT, PT, UP1, 0x80, 0x0 ;  /* 0x000000000000781c */ /* 0x000fca0003f4f018 */
[----:B------:R-:W-:-:S08]  /*2950*/  @UP1 ULDC.64 UR10, c[0x0][0x9e8] ;  /* 0x00027a00000a1ab9 */ /* 0x000fd00000000a00 */
[----:B------:R-:W-:-:S05]  /*2960*/  @P2 IMAD.HI.U32 R31, R5, UR10, RZ ;  /* 0x0000000a051f2c27 */ /* 0x000fca000f8e00ff */
[----:B------:R-:W-:-:S04]  /*2970*/  @P2 SHF.R.U32.HI R5, RZ, UR11, R31 ;  /* 0x0000000bff052c19 */ /* 0x000fc8000801161f */
[----:B------:R-:W-:Y:S01]  /*2980*/  LOP3.LUT R5, RZ, R5, RZ, 0x33, !PT ;  /* 0x00000005ff057212 */ /* 0x000fe200078e33ff */
[----:B------:R-:W-:Y:S06]  /*2990*/  BRA `(.L_x_783) ;  /* 0x0000000000147947 */ /* 0x000fec0003800000 */
.L_x_782:
[----:B------:R-:W-:-:S06]  /*29a0*/  UISETP.NE.AND UP1, UPT, UR7, 0x1, UPT ;  /* 0x000000010700788c */ /* 0x000fcc000bf25270 */
[----:B------:R-:W-:-:S05]  /*29b0*/  PLOP3.LUT P2, PT, PT, PT, UP1, 0x80, 0x0 ;  /* 0x000000000000781c */ /* 0x000fca0003f4f018 */
[----:B------:R-:W-:-:S08]  /*29c0*/  @UP1 ULDC.64 UR10, c[0x0][0x9e8] ;  /* 0x00027a00000a1ab9 */ /* 0x000fd00000000a00 */
[----:B------:R-:W-:-:S05]  /*29d0*/  @P2 IMAD.HI.U32 R31, R5, UR10, RZ ;  /* 0x0000000a051f2c27 */ /* 0x000fca000f8e00ff */
[----:B------:R-:W-:-:S07]  /*29e0*/  @P2 SHF.R.U32.HI R5, RZ, UR11, R31 ;  /* 0x0000000bff052c19 */ /* 0x000fce000801161f */
.L_x_783:
[----:B------:R-:W-:Y:S05]  /*29f0*/  BSYNC B0 ;  /* 0x0000000000007941 */ /* 0x000fea0003800000 */
.L_x_781:
[----:B------:R-:W-:-:S04]  /*2a00*/  IMAD R5, R5, UR7, -R7 ;  /* 0x0000000705057c24 */ /* 0x000fc8000f8e0a07 */
[----:B------:R-:W-:-:S05]  /*2a10*/  IMAD R5, R16, -0x2, R5 ;  /* 0xfffffffe10057824 */ /* 0x000fca00078e0205 */
[----:B------:R-:W-:Y:S02]  /*2a20*/  VIMNMX R4, R4, R5, !PT ;  /* 0x0000000504047248 */ /* 0x000fe40007fe0100 */
[----:B------:R-:W-:-:S07]  /*2a30*/  VIADDMNMX R3, R5, UR7, R3, PT ;  /* 0x0000000705037c46 */ /* 0x000fce000b800103 */
.L_x_780:
[C---:B------:R-:W-:Y:S02]  /*2a40*/  ISETP.GE.AND P2, PT, R6.reuse, 0x2, PT ;  /* 0x000000020600780c */ /* 0x040fe40003f46270 */
[----:B------:R-:W-:Y:S02]  /*2a50*/  ISETP.GE.AND P6, PT, R6, 0xa, PT ;  /* 0x0000000a0600780c */ /* 0x000fe40003fc6270 */
[----:B------:R-:W-:Y:S02]  /*2a60*/  ISETP.GT.AND P4, PT, R4, 0x1, !P2 ;  /* 0x000000010400780c */ /* 0x000fe40005784270 */
[----:B------:R-:W-:Y:S02]  /*2a70*/  ISETP.GE.AND P3, PT, R6, 0x9, PT ;  /* 0x000000090600780c */ /* 0x000fe40003f66270 */
[----:B------:R-:W-:Y:S02]  /*2a80*/  ISETP.LT.OR P4, PT, R3, 0x2, P4 ;  /* 0x000000020300780c */ /* 0x000fe40002781670 */
[----:B------:R-:W-:-:S02]  /*2a90*/  P2R R38, PR, RZ, 0x40 ;  /* 0x00000040ff267803 */ /* 0x000fc40000000000 */
[----:B-1----:R-:W-:Y:S02]  /*2aa0*/  FSEL R31, R25, -INF , !P4 ;  /* 0xff800000191f7808 */ /* 0x002fe40006000000 */
[C---:B------:R-:W-:Y:S02]  /*2ab0*/  ISETP.GT.AND P4, PT, R4.reuse, 0x9, !P6 ;  /* 0x000000090400780c */ /* 0x040fe40007784270 */
[----:B------:R-:W-:Y:S02]  /*2ac0*/  ISETP.GT.AND P5, PT, R4, 0x8, !P3 ;  /* 0x000000080400780c */ /* 0x000fe40005fa4270 */
[----:B------:R-:W-:Y:S02]  /*2ad0*/  ISETP.LT.OR P4, PT, R3, 0xa, P4 ;  /* 0x0000000a0300780c */ /* 0x000fe40002781670 */
[----:B------:R-:W-:Y:S02]  /*2ae0*/  ISETP.GE.AND P6, PT, R6, 0x11, PT ;  /* 0x000000110600780c */ /* 0x000fe40003fc6270 */
[----:B------:R-:W-:-:S02]  /*2af0*/  FSEL R39, R29, -INF , !P4 ;  /* 0xff8000001d277808 */ /* 0x000fc40006000000 */
[C---:B------:R-:W-:Y:S02]  /*2b00*/  ISETP.LT.OR P5, PT, R3.reuse, 0x9, P5 ;  /* 0x000000090300780c */ /* 0x040fe40002fa1670 */
[----:B------:R-:W-:Y:S02]  /*2b10*/  ISETP.GT.AND P4, PT, R4, 0x10, !P6 ;  /* 0x000000100400780c */ /* 0x000fe40007784270 */
[----:B------:R-:W-:Y:S02]  /*2b20*/  FSEL R35, R28, -INF , !P5 ;  /* 0xff8000001c237808 */ /* 0x000fe40006800000 */
[----:B------:R-:W-:Y:S02]  /*2b30*/  ISETP.LT.OR P4, PT, R3, 0x11, P4 ;  /* 0x000000110300780c */ /* 0x000fe40002781670 */
[----:B------:R-:W-:Y:S02]  /*2b40*/  ISETP.GE.AND P5, PT, R6, 0x12, PT ;  /* 0x000000120600780c */ /* 0x000fe40003fa6270 */
[----:B------:R-:W-:-:S02]  /*2b50*/  FSEL R43, R32, -INF , !P4 ;  /* 0xff800000202b7808 */ /* 0x000fc40006000000 */
[----:B------:R-:W-:Y:S02]  /*2b60*/  ISETP.GT.AND P4, PT, R4, 0x11, !P5 ;  /* 0x000000110400780c */ /* 0x000fe40006f84270 */
[----:B------:R-:W-:Y:S02]  /*2b70*/  P2R R32, PR, RZ, 0x20 ;  /* 0x00000020ff207803 */ /* 0x000fe40000000000 */
[----:B------:R-:W-:Y:S02]  /*2b80*/  ISETP.LT.OR P4, PT, R3, 0x12, P4 ;  /* 0x000000120300780c */ /* 0x000fe40002781670 */
[----:B------:R-:W-:Y:S02]  /*2b90*/  ISETP.GE.AND P5, PT, R6, 0x19, PT ;  /* 0x000000190600780c */ /* 0x000fe40003fa6270 */
[----:B------:R-:W-:Y:S02]  /*2ba0*/  FSEL R57, R33, -INF , !P4 ;  /* 0xff80000021397808 */ /* 0x000fe40006000000 */
[----:B------:R-:W-:-:S02]  /*2bb0*/  ISETP.GT.AND P4, PT, R4, 0x18, !P5 ;  /* 0x000000180400780c */ /* 0x000fc40006f84270 */
[----:B------:R-:W-:Y:S02]  /*2bc0*/  P2R R33, PR, RZ, 0x20 ;  /* 0x00000020ff217803 */ /* 0x000fe40000000000 */
[----:B------:R-:W-:Y:S02]  /*2bd0*/  ISETP.LT.OR P4, PT, R3, 0x19, P4 ;  /* 0x000000190300780c */ /* 0x000fe40002781670 */
[----:B------:R-:W-:Y:S02]  /*2be0*/  ISETP.GE.AND P5, PT, R6, 0x1a, PT ;  /* 0x0000001a0600780c */ /* 0x000fe40003fa6270 */
[----:B------:R-:W-:Y:S02]  /*2bf0*/  FSEL R61, R36, -INF , !P4 ;  /* 0xff800000243d7808 */ /* 0x000fe40006000000 */
[----:B------:R-:W-:Y:S02]  /*2c00*/  ISETP.GT.AND P4, PT, R4, 0x19, !P5 ;  /* 0x000000190400780c */ /* 0x000fe40006f84270 */
[----:B------:R-:W-:-:S02]  /*2c10*/  P2R R36, PR, RZ, 0x20 ;  /* 0x00000020ff247803 */ /* 0x000fc40000000000 */
[----:B------:R-:W-:Y:S02]  /*2c20*/  ISETP.LT.OR P4, PT, R3, 0x1a, P4 ;  /* 0x0000001a0300780c */ /* 0x000fe40002781670 */
[----:B------:R-:W-:Y:S02]  /*2c30*/  ISETP.GE.AND P5, PT, R6, 0x21, PT ;  /* 0x000000210600780c */ /* 0x000fe40003fa6270 */
[----:B------:R-:W-:Y:S02]  /*2c40*/  FSEL R37, R37, -INF , !P4 ;  /* 0xff80000025257808 */ /* 0x000fe40006000000 */
[----:B------:R-:W-:Y:S02]  /*2c50*/  ISETP.GT.AND P4, PT, R4, 0x20, !P5 ;  /* 0x000000200400780c */ /* 0x000fe40006f84270 */
[----:B------:R-:W-:Y:S02]  /*2c60*/  P2R R42, PR, RZ, 0x20 ;  /* 0x00000020ff2a7803 */ /* 0x000fe40000000000 */
[----:B------:R-:W-:-:S02]  /*2c70*/  ISETP.LT.OR P4, PT, R3, 0x21, P4 ;  /* 0x000000210300780c */ /* 0x000fc40002781670 */
[----:B------:R-:W-:Y:S02]  /*2c80*/  ISETP.GE.AND P5, PT, R6, 0x22, PT ;  /* 0x000000220600780c */ /* 0x000fe40003fa6270 */
[----:B------:R-:W-:Y:S02]  /*2c90*/  FSEL R63, R40, -INF , !P4 ;  /* 0xff800000283f7808 */ /* 0x000fe40006000000 */
[----:B------:R-:W-:Y:S02]  /*2ca0*/  ISETP.GT.AND P4, PT, R4, 0x21, !P5 ;  /* 0x000000210400780c */ /* 0x000fe40006f84270 */
[----:B------:R-:W-:Y:S02]  /*2cb0*/  P2R R40, PR, RZ, 0x20 ;  /* 0x00000020ff287803 */ /* 0x000fe40000000000 */
[----:B------:R-:W-:Y:S02]  /*2cc0*/  ISETP.LT.OR P4, PT, R3, 0x22, P4 ;  /* 0x000000220300780c */ /* 0x000fe40002781670 */
[----:B------:R-:W-:-:S02]  /*2cd0*/  ISETP.GE.AND P5, PT, R6, 0x29, PT ;  /* 0x000000290600780c */ /* 0x000fc40003fa6270 */
[----:B------:R-:W-:Y:S02]  /*2ce0*/  FSEL R41, R41, -INF , !P4 ;  /* 0xff80000029297808 */ /* 0x000fe40006000000 */
[----:B------:R-:W-:Y:S02]  /*2cf0*/  ISETP.GT.AND P4, PT, R4, 0x28, !P5 ;  /* 0x000000280400780c */ /* 0x000fe40006f84270 */
[----:B------:R-:W-:Y:S02]  /*2d00*/  P2R R56, PR, RZ, 0x20 ;  /* 0x00000020ff387803 */ /* 0x000fe40000000000 */
        /* <DEDUP_REMOVED lines=11> */
[----:B------:R-:W-:Y:S02]  /*2dc0*/  P2R R28, PR, RZ, 0x40 ;  /* 0x00000040ff1c7803 */ /* 0x000fe40000000000 */
[----:B------:R-:W-:Y:S02]  /*2dd0*/  FSEL R67, R48, -INF , !P4 ;  /* 0xff80000030437808 */ /* 0x000fe40006000000 */
[----:B------:R-:W-:-:S04]  /*2de0*/  ISETP.GE.AND P4, PT, R6, 0x32, PT ;  /* 0x000000320600780c */ /* 0x000fc80003f86270 */
[----:B------:R-:W-:-:S04]  /*2df0*/  ISETP.GT.AND P5, PT, R4, 0x31, !P4 ;  /* 0x000000310400780c */ /* 0x000fc800067a4270 */
[----:B------:R-:W-:-:S04]  /*2e00*/  ISETP.LT.OR P5, PT, R3, 0x32, P5 ;  /* 0x000000320300780c */ /* 0x000fc80002fa1670 */
[----:B------:R-:W-:Y:S02]  /*2e10*/  FSEL R49, R49, -INF , !P5 ;  /* 0xff80000031317808 */ /* 0x000fe40006800000 */
[----:B------:R-:W-:-:S04]  /*2e20*/  ISETP.GE.AND P5, PT, R6, 0x39, PT ;  /* 0x000000390600780c */ /* 0x000fc80003fa6270 */
[----:B------:R-:W-:-:S04]  /*2e30*/  ISETP.GT.AND P6, PT, R4, 0x38, !P5 ;  /* 0x000000380400780c */ /* 0x000fc80006fc4270 */
[----:B------:R-:W-:-:S04]  /*2e40*/  ISETP.LT.OR P6, PT, R3, 0x39, P6 ;  /* 0x000000390300780c */ /* 0x000fc800037c1670 */
[----:B------:R-:W-:Y:S02]  /*2e50*/  FSEL R69, R52, -INF , !P6 ;  /* 0xff80000034457808 */ /* 0x000fe40007000000 */
[----:B------:R-:W-:-:S04]  /*2e60*/  ISETP.GE.AND P6, PT, R6, 0x1, PT ;  /* 0x000000010600780c */ /* 0x000fc80003fc6270 */
[----:B------:R-:W-:Y:S02]  /*2e70*/  P2R R25, PR, RZ, 0x40 ;  /* 0x00000040ff197803 */ /* 0x000fe40000000000 */
[----:B------:R-:W-:-:S04]  /*2e80*/  ISETP.GT.AND P6, PT, R4, RZ, !P6 ;  /* 0x000000ff0400720c */ /* 0x000fc800077c4270 */
[----:B------:R-:W-:-:S04]  /*2e90*/  ISETP.LT.OR P6, PT, R3, 0x1, P6 ;  /* 0x000000010300780c */ /* 0x000fc800037c1670 */
[----:B------:R-:W-:Y:S02]  /*2ea0*/  FSEL R29, R24, -INF , !P6 ;  /* 0xff800000181d7808 */ /* 0x000fe40007000000 */
[----:B------:R-:W-:-:S04]  /*2eb0*/  ISETP.GE.AND P6, PT, R6, 0x3a, PT ;  /* 0x0000003a0600780c */ /* 0x000fc80003fc6270 */
[----:B------:R-:W-:Y:S02]  /*2ec0*/  P2R R48, PR, RZ, 0x40 ;  /* 0x00000040ff307803 */ /* 0x000fe40000000000 */
[----:B------:R-:W-:-:S04]  /*2ed0*/  ISETP.GT.AND P6, PT, R4, 0x39, !P6 ;  /* 0x000000390400780c */ /* 0x000fc800077c4270 */
[----:B------:R-:W-:Y:S01]  /*2ee0*/  ISETP.LT.OR P6, PT, R3, 0x3a, P6 ;  /* 0x0000003a0300780c */ /* 0x000fe200037c1670 */
[----:B------:R-:W-:-:S03]  /*2ef0*/  VIADD R3, R2, 0x8 ;  /* 0x0000000802037836 */ /* 0x000fc60000000000 */
[----:B------:R-:W-:Y:S01]  /*2f00*/  FSEL R53, R53, -INF , !P6 ;  /* 0xff80000035357808 */ /* 0x000fe20007000000 */
[----:B------:R-:W-:Y:S01]  /*2f10*/  IMAD.IADD R5, R30, 0x1, R3 ;  /* 0x000000011e057824 */ /* 0x000fe200078e0203 */
[----:B------:R-:W-:Y:S02]  /*2f20*/  PLOP3.LUT P6, PT, PT, PT, UP0, 0x40, 0x0 ;  /* 0x000000000000781c */ /* 0x000fe40003fce808 */
[----:B------:R-:W-:-:S11]  /*2f30*/  VIADDMNMX R4, R3, R27, R8, PT ;  /* 0x0000001b03047246 */ /* 0x000fd60003800108 */
[----:B------:R-:W-:Y:S05]  /*2f40*/  @P6 BRA `(.L_x_784) ;  /* 0x0000000000646947 */ /* 0x000fea0003800000 */
        /* <DEDUP_REMOVED lines=9> */
[----:B------:R-:W-:Y:S01]  /*2fe0*/  @P6 IMAD.HI.U32 R8, R6, UR10, RZ ;  /* 0x0000000a06086c27 */ /* 0x000fe2000f8e00ff */
[----:B------:R-:W-:-:S13]  /*2ff0*/  PLOP3.LUT P6, PT, PT, PT, UP1, 0x80, 0x0 ;  /* 0x000000000000781c */ /* 0x000fda0003fcf018 */
[----:B------:R-:W-:-:S04]  /*3000*/  @P6 SHF.R.U32.HI R6, RZ, UR11, R8 ;  /* 0x0000000bff066c19 */ /* 0x000fc80008011608 */
[----:B------:R-:W-:Y:S01]  /*3010*/  LOP3.LUT R6, RZ, R6, RZ, 0x33, !PT ;  /* 0x00000006ff067212 */ /* 0x000fe200078e33ff */
[----:B------:R-:W-:Y:S06]  /*3020*/  BRA `(.L_x_787) ;  /* 0x0000000000187947 */ /* 0x000fec0003800000 */
.L_x_786:
[----:B------:R-:W-:-:S06]  /*3030*/  UISETP.NE.AND UP1, UPT, UR7, 0x1, UPT ;  /* 0x000000010700788c */ /* 0x000fcc000bf25270 */
[----:B------:R-:W-:-:S05]  /*3040*/  PLOP3.LUT P6, PT, PT, PT, UP1, 0x80, 0x0 ;  /* 0x000000000000781c */ /* 0x000fca0003fcf018 */
[----:B------:R-:W-:-:S08]  /*3050*/  @UP1 ULDC.64 UR10, c[0x0][0x9e8] ;  /* 0x00027a00000a1ab9 */ /* 0x000fd00000000a00 */
[----:B------:R-:W-:Y:S01]  /*3060*/  @P6 IMAD.HI.U32 R8, R6, UR10, RZ ;  /* 0x0000000a06086c27 */ /* 0x000fe2000f8e00ff */
[----:B------:R-:W-:-:S13]  /*3070*/  PLOP3.LUT P6, PT, PT, PT, UP1, 0x80, 0x0 ;  /* 0x000000000000781c */ /* 0x000fda0003fcf018 */
[----:B------:R-:W-:-:S07]  /*3080*/  @P6 SHF.R.U32.HI R6, RZ, UR11, R8 ;  /* 0x0000000bff066c19 */ /* 0x000fce0008011608 */
.L_x_787:
[----:B------:R-:W-:Y:S05]  /*3090*/  BSYNC B0 ;  /* 0x0000000000007941 */ /* 0x000fea0003800000 */
.L_x_785:
[----:B------:R-:W-:-:S04]  /*30a0*/  IMAD R7, R6, UR7, -R7 ;  /* 0x0000000706077c24 */ /* 0x000fc8000f8e0a07 */
[----:B------:R-:W-:-:S05]  /*30b0*/  IMAD R7, R16, -0x2, R7 ;  /* 0xfffffffe10077824 */ /* 0x000fca00078e0207 */
[----:B------:R-:W-:Y:S02]  /*30c0*/  VIMNMX R5, R5, R7, !PT ;  /* 0x0000000705057248 */ /* 0x000fe40007fe0100 */
[----:B------:R-:W-:-:S07]  /*30d0*/  VIADDMNMX R4, R7, UR7, R4, PT ;  /* 0x0000000707047c46 */ /* 0x000fce000b800104 */
.L_x_784:
[----:B------:R-:W-:Y:S01]  /*30e0*/  ISETP.GT.AND P2, PT, R5, 0x1, !P2 ;  /* 0x000000010500780c */ /* 0x000fe20005744270 */
[----:B------:R-:W-:Y:S01]  /*30f0*/  ULDC UR14, c[0x0][0x988] ;  /* 0x00026200000e7ab9 */ /* 0x000fe20000000800 */
[----:B------:R-:W-:Y:S02]  /*3100*/  FMNMX.FTZ R7, R29, R31, !PT ;  /* 0x0000001f1d077209 */ /* 0x000fe40007810000 */
[----:B------:R-:W-:Y:S02]  /*3110*/  ISETP.LT.OR P2, PT, R4, 0x2, P2 ;  /* 0x000000020400780c */ /* 0x000fe40001741670 */
[----:B------:R-:W-:Y:S02]  /*3120*/  FMNMX.FTZ R7, R35, R7, !PT ;  /* 0x0000000723077209 */ /* 0x000fe40007810000 */
[----:B------:R-:W-:Y:S02]  /*3130*/  FSEL R9, R9, -INF , !P2 ;  /* 0xff80000009097808 */ /* 0x000fe40005000000 */
[----:B------:R-:W-:-:S02]  /*3140*/  ISETP.NE.AND P2, PT, R38, RZ, PT ;  /* 0x000000ff2600720c */ /* 0x000fc40003f45270 */
[----:B------:R-:W-:Y:S02]  /*3150*/  FMNMX.FTZ R7, R39, R7, !PT ;  /* 0x0000000727077209 */ /* 0x000fe40007810000 */
[----:B------:R-:W-:Y:S02]  /*3160*/  ISETP.GT.AND P2, PT, R5, 0x9, !P2 ;  /* 0x000000090500780c */ /* 0x000fe40005744270 */
[----:B------:R-:W-:Y:S02]  /*3170*/  FMNMX.FTZ R7, R43, R7, !PT ;  /* 0x000000072b077209 */ /* 0x000fe40007810000 */
[----:B------:R-:W-:Y:S02]  /*3180*/  ISETP.LT.OR P2, PT, R4, 0xa, P2 ;  /* 0x0000000a0400780c */ /* 0x000fe40001741670 */
[----:B------:R-:W-:Y:S02]  /*3190*/  FMNMX.FTZ R7, R57, R7, !PT ;  /* 0x0000000739077209 */ /* 0x000fe40007810000 */
[----:B------:R-:W-:-:S02]  /*31a0*/  FSEL R11, R11, -INF , !P2 ;  /* 0xff8000000b0b7808 */ /* 0x000fc40005000000 */
[----:B------:R-:W-:Y:S02]  /*31b0*/  ISETP.NE.AND P2, PT, R28, RZ, PT ;  /* 0x000000ff1c00720c */ /* 0x000fe40003f45270 */
[----:B------:R-:W-:Y:S02]  /*31c0*/  FMNMX.FTZ R7, R61, R7, !PT ;  /* 0x000000073d077209 */ /* 0x000fe40007810000 */
[----:B------:R-:W-:Y:S02]  /*31d0*/  ISETP.GT.AND P2, PT, R5, 0x10, !P2 ;  /* 0x000000100500780c */ /* 0x000fe40005744270 */
[----:B------:R-:W-:Y:S02]  /*31e0*/  FMNMX.FTZ R7, R37, R7, !PT ;  /* 0x0000000725077209 */ /* 0x000fe40007810000 */
[----:B------:R-:W-:Y:S02]  /*31f0*/  ISETP.LT.OR P2, PT, R4, 0x11, P2 ;  /* 0x000000110400780c */ /* 0x000fe40001741670 */
[----:B------:R-:W-:-:S02]  /*3200*/  ISETP.GT.AND P3, PT, R5, 0x8, !P3 ;  /* 0x000000080500780c */ /* 0x000fc40005f64270 */
[----:B------:R-:W-:Y:S02]  /*3210*/  FSEL R12, R12, -INF , !P2 ;  /* 0xff8000000c0c7808 */ /* 0x000fe40005000000 */
[----:B------:R-:W-:Y:S02]  /*3220*/  ISETP.NE.AND P2, PT, R32, RZ, PT ;  /* 0x000000ff2000720c */ /* 0x000fe40003f45270 */
[----:B------:R-:W-:Y:S02]  /*3230*/  FMNMX.FTZ R7, R63, R7, !PT ;  /* 0x000000073f077209 */ /* 0x000fe40007810000 */
[----:B------:R-:W-:Y:S02]  /*3240*/  ISETP.GT.AND P2, PT, R5, 0x11, !P2 ;  /* 0x000000110500780c */ /* 0x000fe40005744270 */
[C---:B------:R-:W-:Y:S02]  /*3250*/  ISETP.LT.OR P3, PT, R4.reuse, 0x9, P3 ;  /* 0x000000090400780c */ /* 0x040fe40001f61670 */
[----:B------:R-:W-:-:S02]  /*3260*/  ISETP.LT.OR P2, PT, R4, 0x12, P2 ;  /* 0x000000120400780c */ /* 0x000fc40001741670 */
[----:B------:R-:W-:Y:S02]  /*3270*/  FMNMX.FTZ R7, R41, R7, !PT ;  /* 0x0000000729077209 */ /* 0x000fe40007810000 */
[----:B------:R-:W-:Y:S02]  /*3280*/  FSEL R13, R13, -INF , !P2 ;  /* 0xff8000000d0d7808 */ /* 0x000fe40005000000 */
[----:B------:R-:W-:Y:S02]  /*3290*/  ISETP.NE.AND P2, PT, R33, RZ, PT ;  /* 0x000000ff2100720c */ /* 0x000fe40003f45270 */
[----:B------:R-:W-:Y:S02]  /*32a0*/  FSEL R10, R10, -INF , !P3 ;  /* 0xff8000000a0a7808 */ /* 0x000fe40005800000 */
[----:B------:R-:W-:Y:S02]  /*32b0*/  ISETP.GT.AND P2, PT, R5, 0x18, !P2 ;  /* 0x000000180500780c */ /* 0x000fe40005744270 */
[----:B------:R-:W-:-:S02]  /*32c0*/  ISETP.NE.AND P3, PT, R56, RZ, PT ;  /* 0x000000ff3800720c */ /* 0x000fc40003f65270 */
[----:B------:R-:W-:Y:S02]  /*32d0*/  ISETP.LT.OR P2, PT, R4, 0x19, P2 ;  /* 0x000000190400780c */ /* 0x000fe40001741670 */
[----:B------:R-:W-:Y:S02]  /*32e0*/  FMNMX.FTZ R7, R65, R7, !PT ;  /* 0x0000000741077209 */ /* 0x000fe40007810000 */
[----:B------:R-:W-:Y:S02]  /*32f0*/  FSEL R14, R14, -INF , !P2 ;  /* 0xff8000000e0e7808 */ /* 0x000fe40005000000 */
[----:B------:R-:W-:Y:S02]  /*3300*/  ISETP.NE.AND P2, PT, R36, RZ, PT ;  /* 0x000000ff2400720c */ /* 0x000fe40003f45270 */
[----:B------:R-:W-:Y:S02]  /*3310*/  FMNMX.FTZ R7, R45, R7, !PT ;  /* 0x000000072d077209 */ /* 0x000fe40007810000 */
[----:B------:R-:W-:-:S02]  /*3320*/  ISETP.GT.AND P2, PT, R5, 0x19, !P2 ;  /* 0x000000190500780c */ /* 0x000fc40005744270 */
[----:B------:R-:W-:Y:S02]  /*3330*/  ISETP.NE.AND P6, PT, R25, RZ, PT ;  /* 0x000000ff1900720c */ /* 0x000fe40003fc5270 */
[----:B------:R-:W-:Y:S02]  /*3340*/  ISETP.LT.OR P2, PT, R4, 0x1a, P2 ;  /* 0x0000001a0400780c */ /* 0x000fe40001741670 */
[----:B------:R-:W-:Y:S02]  /*3350*/  FMNMX.FTZ R7, R67, R7, !PT ;  /* 0x0000000743077209 */ /* 0x000fe40007810000 */
[----:B------:R-:W-:Y:S02]  /*3360*/  FSEL R15, R15, -INF , !P2 ;  /* 0xff8000000f0f7808 */ /* 0x000fe40005000000 */
[----:B------:R-:W-:Y:S02]  /*3370*/  ISETP.NE.AND P2, PT, R42, RZ, PT ;  /* 0x000000ff2a00720c */ /* 0x000fe40003f45270 */
[----:B------:R-:W-:-:S02]  /*3380*/  FMNMX.FTZ R7, R49, R7, !PT ;  /* 0x0000000731077209 */ /* 0x000fc40007810000 */
[----:B------:R-:W-:Y:S02]  /*3390*/  ISETP.GT.AND P2, PT, R5, 0x20, !P2 ;  /* 0x000000200500780c */ /* 0x000fe40005744270 */
[----:B------:R-:W-:Y:S02]  /*33a0*/  FMNMX.FTZ R7, R69, R7, !PT ;  /* 0x0000000745077209 */ /* 0x000fe40007810000 */
[----:B------:R-:W-:Y:S02]  /*33b0*/  ISETP.LT.OR P2, PT, R4, 0x21, P2 ;  /* 0x000000210400780c */ /* 0x000fe40001741670 */
[----:B------:R-:W-:Y:S02]  /*33c0*/  ISETP.GT.AND P4, PT, R5, 0x31, !P4 ;  /* 0x000000310500780c */ /* 0x000fe40006784270 */
[----:B------:R-:W-:Y:S02]  /*33d0*/  FSEL R20, R20, -INF , !P2 ;  /* 0xff80000014147808 */ /* 0x000fe40005000000 */
[----:B------:R-:W-:-:S02]  /*33e0*/  ISETP.NE.AND P2, PT, R40, RZ, PT ;  /* 0x000000ff2800720c */ /* 0x000fc40003f45270 */
[C---:B------:R-:W-:Y:S02]  /*33f0*/  ISETP.GT.AND P5, PT, R5.reuse, 0x38, !P5 ;  /* 0x000000380500780c */ /* 0x040fe40006fa4270 */
[----:B------:R-:W-:Y:S02]  /*3400*/  ISETP.GT.AND P2, PT, R5, 0x21, !P2 ;  /* 0x000000210500780c */ /* 0x000fe40005744270 */
[C---:B------:R-:W-:Y:S02]  /*3410*/  ISETP.LT.OR P4, PT, R4.reuse, 0x32, P4 ;  /* 0x000000320400780c */ /* 0x040fe40002781670 */
[C---:B------:R-:W-:Y:S02]  /*3420*/  ISETP.LT.OR P2, PT, R4.reuse, 0x22, P2 ;  /* 0x000000220400780c */ /* 0x040fe40001741670 */
[----:B------:R-:W-:Y:S02]  /*3430*/  ISETP.LT.OR P5, PT, R4, 0x39, P5 ;  /* 0x000000390400780c */ /* 0x000fe40002fa1670 */
[----:B------:R-:W-:-:S02]  /*3440*/  FSEL R21, R21, -INF , !P2 ;  /* 0xff80000015157808 */ /* 0x000fc40005000000 */
[C---:B------:R-:W-:Y:S02]  /*3450*/  ISETP.GT.AND P2, PT, R5.reuse, 0x28, !P3 ;  /* 0x000000280500780c */ /* 0x040fe40005f44270 */
[----:B------:R-:W-:Y:S02]  /*3460*/  ISETP.NE.AND P3, PT, R60, RZ, PT ;  /* 0x000000ff3c00720c */ /* 0x000fe40003f65270 */
[----:B------:R-:W-:Y:S02]  /*3470*/  ISETP.LT.OR P2, PT, R4, 0x29, P2 ;  /* 0x000000290400780c */ /* 0x000fe40001741670 */
[C---:B------:R-:W-:Y:S02]  /*3480*/  ISETP.GT.AND P3, PT, R5.reuse, 0x30, !P3 ;  /* 0x000000300500780c */ /* 0x040fe40005f64270 */
[----:B------:R-:W-:Y:S02]  /*3490*/  FSEL R24, R46, -INF , !P2 ;  /* 0xff8000002e187808 */ /* 0x000fe40005000000 */
[----:B------:R-:W-:-:S02]  /*34a0*/  ISETP.GT.AND P2, PT, R5, RZ, !P6 ;  /* 0x000000ff0500720c */ /* 0x000fc40007744270 */
[----:B------:R-:W-:Y:S02]  /*34b0*/  ISETP.NE.AND P6, PT, R48, RZ, PT ;  /* 0x000000ff3000720c */ /* 0x000fe40003fc5270 */
[C---:B------:R-:W-:Y:S02]  /*34c0*/  ISETP.LT.OR P2, PT, R4.reuse, 0x1, P2 ;  /* 0x000000010400780c */ /* 0x040fe40001741670 */
[----:B------:R-:W-:Y:S02]  /*34d0*/  ISETP.LT.OR P3, PT, R4, 0x31, P3 ;  /* 0x000000310400780c */ /* 0x000fe40001f61670 */
[----:B------:R-:W-:Y:S02]  /*34e0*/  FSEL R6, R26, -INF , !P2 ;  /* 0xff8000001a067808 */ /* 0x000fe40005000000 */
[----:B------:R-:W-:Y:S02]  /*34f0*/  FMNMX.FTZ R26, R53, R7, !PT ;  /* 0x00000007351a7209 */ /* 0x000fe40007810000 */
[----:B------:R-:W-:-:S02]  /*3500*/  ISETP.NE.AND P2, PT, R44, RZ, PT ;  /* 0x000000ff2c00720c */ /* 0x000fc40003f45270 */
[----:B------:R-:W-:Y:S01]  /*3510*/  R2UR UR10, R59 ;  /* 0x000000003b0a72ca */ /* 0x000fe200000e0000 */
[----:B------:R-:W1:Y:S01]  /*3520*/  SHFL.BFLY PT, R7, R26, 0x2, 0x1f ;  /* 0x0c401f001a077f89 */ /* 0x000e6200000e0000 */
[----:B------:R-:W-:-:S04]  /*3530*/  ISETP.GT.AND P2, PT, R5, 0x29, !P2 ;  /* 0x000000290500780c */ /* 0x000fc80005744270 */
[----:B------:R-:W-:-:S07]  /*3540*/  ISETP.LT.OR P2, PT, R4, 0x2a, P2 ;  /* 0x0000002a0400780c */ /* 0x000fce0001741670 */
[----:B------:R-:W-:Y:S01]  /*3550*/  UIADD3 UR6, UR10, UR6, URZ ;  /* 0x000000060a067290 */ /* 0x000fe2000fffe03f */
[----:B-1----:R-:W-:Y:S01]  /*3560*/  FMNMX.FTZ R27, R26, R7, !PT ;  /* 0x000000071a1b7209 */ /* 0x002fe20007810000 */
[----:B------:R-:W-:Y:S01]  /*3570*/  IMAD.U32 R26, RZ, RZ, UR14 ;  /* 0x0000000eff1a7e24 */ /* 0x000fe2000f8e00ff */
[----:B------:R-:W-:-:S03]  /*3580*/  FMNMX.FTZ R7, R6, R9, !PT ;  /* 0x0000000906077209 */ /* 0x000fc60007810000 */
[----:B------:R-:W1:Y:S01]  /*3590*/  SHFL.BFLY PT, R28, R27, 0x1, 0x1f ;  /* 0x0c201f001b1c7f89 */ /* 0x000e6200000e0000 */
[----:B------:R-:W-:-:S04]  /*35a0*/  FMNMX.FTZ R8, R10, R7, !PT ;  /* 0x000000070a087209 */ /* 0x000fc80007810000 */
[----:B------:R-:W-:-:S04]  /*35b0*/  FMNMX.FTZ R7, R11, R8, !PT ;  /* 0x000000080b077209 */ /* 0x000fc80007810000 */
[----:B------:R-:W-:-:S04]  /*35c0*/  FMNMX.FTZ R8, R12, R7, !PT ;  /* 0x000000070c087209 */ /* 0x000fc80007810000 */
[----:B------:R-:W-:-:S04]  /*35d0*/  FMNMX.FTZ R25, R13, R8, !PT ;  /* 0x000000080d197209 */ /* 0x000fc80007810000 */
[----:B------:R-:W-:Y:S02]  /*35e0*/  FMNMX.FTZ R8, R14, R25, !PT ;  /* 0x000000190e087209 */ /* 0x000fe40007810000 */
[----:B------:R-:W-:Y:S02]  /*35f0*/  FSEL R25, R47, -INF , !P2 ;  /* 0xff8000002f197808 */ /* 0x000fe40005000000 */
[----:B-1----:R-:W-:Y:S02]  /*3600*/  FMNMX.FTZ R7, R27, R28, !PT ;  /* 0x0000001c1b077209 */ /* 0x002fe40007810000 */
[----:B------:R-:W-:Y:S02]  /*3610*/  FMNMX.FTZ R27, R15, R8, !PT ;  /* 0x000000080f1b7209 */ /* 0x000fe40007810000 */
[C---:B------:R-:W-:Y:S01]  /*3620*/  FSETP.NEU.FTZ.AND P2, PT, R7.reuse, -INF , PT ;  /* 0xff8000000700780b */ /* 0x040fe20003f5d000 */
[----:B------:R-:W-:-:S01]  /*3630*/  FFMA.FTZ R26, R7, R26, -8 ;  /* 0xc1000000071a7423 */ /* 0x000fc2000001001a */
[----:B------:R-:W-:-:S04]  /*3640*/  FMNMX.FTZ R8, R20, R27, !PT ;  /* 0x0000001b14087209 */ /* 0x000fc80007810000 */
[----:B------:R-:W-:Y:S02]  /*3650*/  FMNMX.FTZ R27, R21, R8, !PT ;  /* 0x00000008151b7209 */ /* 0x000fe40007810000 */
[----:B------:R-:W-:Y:S02]  /*3660*/  FSEL R28, R26, RZ, P2 ;  /* 0x000000ff1a1c7208 */ /* 0x000fe40001000000 */
[----:B------:R-:W-:Y:S02]  /*3670*/  FMNMX.FTZ R8, R24, R27, !PT ;  /* 0x0000001b18087209 */ /* 0x000fe40007810000 */
[----:B------:R-:W-:Y:S01]  /*3680*/  ISETP.GT.AND P2, PT, R5, 0x39, !P6 ;  /* 0x000000390500780c */ /* 0x000fe20007744270 */
[--C-:B------:R-:W-:Y:S01]  /*3690*/  FFMA.FTZ R30, R29, UR14, -R28.reuse ;  /* 0x0000000e1d1e7c23 */ /* 0x100fe2000801081c */
[----:B------:R-:W-:Y:S01]  /*36a0*/  FSEL R5, R50, -INF , !P3 ;  /* 0xff80000032057808 */ /* 0x000fe20005800000 */
[--C-:B------:R-:W-:Y:S01]  /*36b0*/  FFMA.FTZ R33, R39, UR14, -R28.reuse ;  /* 0x0000000e27217c23 */ /* 0x100fe2000801081c */
[----:B------:R-:W-:Y:S01]  /*36c0*/  FMNMX.FTZ R8, R25, R8, !PT ;  /* 0x0000000819087209 */ /* 0x000fe20007810000 */
[--C-:B------:R-:W-:Y:S01]  /*36d0*/  FFMA.FTZ R39, R41, UR14, -R28.reuse ;  /* 0x0000000e29277c23 */ /* 0x100fe2000801081c */
[----:B------:R-:W-:Y:S01]  /*36e0*/  FSEL R26, R51, -INF , !P4 ;  /* 0xff800000331a7808 */ /* 0x000fe20006000000 */
[--C-:B------:R-:W-:Y:S01]  /*36f0*/  FFMA.FTZ R41, R45, UR14, -R28.reuse ;  /* 0x0000000e2d297c23 */ /* 0x100fe2000801081c */
[----:B------:R-:W-:Y:S01]  /*3700*/  FMNMX.FTZ R27, R5, R8, !PT ;  /* 0x00000008051b7209 */ /* 0x000fe20007810000 */
[----:B------:R-:W-:Y:S01]  /*3710*/  IMAD.U32 R45, RZ, RZ, UR14 ;  /* 0x0000000eff2d7e24 */ /* 0x000fe2000f8e00ff */
[----:B------:R-:W-:Y:S01]  /*3720*/  ISETP.LT.OR P2, PT, R4, 0x3a, P2 ;  /* 0x0000003a0400780c */ /* 0x000fe20001741670 */
[--C-:B------:R-:W-:Y:S01]  /*3730*/  FFMA.FTZ R31, R31, UR14, -R28.reuse ;  /* 0x0000000e1f1f7c23 */ /* 0x100fe2000801081c */
[----:B------:R-:W-:Y:S01]  /*3740*/  FSEL R4, R54, -INF , !P5 ;  /* 0xff80000036047808 */ /* 0x000fe20006800000 */
[--C-:B------:R-:W-:Y:S01]  /*3750*/  FFMA.FTZ R32, R35, UR14, -R28.reuse ;  /* 0x0000000e23207c23 */ /* 0x100fe2000801081c */
[----:B------:R-:W-:Y:S01]  /*3760*/  FMNMX.FTZ R29, R26, R27, !PT ;  /* 0x0000001b1a1d7209 */ /* 0x000fe20007810000 */
[----:B------:R-:W-:Y:S01]  /*3770*/  MUFU.EX2 R30, R30 ;  /* 0x0000001e001e7308 */ /* 0x000fe20000000800 */
[----:B------:R-:W-:Y:S01]  /*3780*/  FSEL R27, R55, -INF , !P2 ;  /* 0xff800000371b7808 */ /* 0x000fe20005000000 */
[--C-:B------:R-:W-:Y:S01]  /*3790*/  FFMA.FTZ R34, R43, UR14, -R28.reuse ;  /* 0x0000000e2b227c23 */ /* 0x100fe2000801081c */
[----:B------:R-:W-:Y:S01]  /*37a0*/  FMNMX.FTZ R8, R4, R29, !PT ;  /* 0x0000001d04087209 */ /* 0x000fe20007810000 */
[--C-:B------:R-:W-:Y:S01]  /*37b0*/  FFMA.FTZ R35, R57, UR14, -R28.reuse ;  /* 0x0000000e39237c23 */ /* 0x100fe2000801081c */
[----:B------:R-:W-:-:S01]  /*37c0*/  FFMA.FTZ R36, R61, UR14, -R28 ;  /* 0x0000000e3d247c23 */ /* 0x000fc2000801081c */
[--C-:B------:R-:W-:Y:S01]  /*37d0*/  FFMA.FTZ R37, R37, UR14, -R28.reuse ;  /* 0x0000000e25257c23 */ /* 0x100fe2000801081c */
[----:B------:R-:W-:Y:S01]  /*37e0*/  FMNMX.FTZ R8, R27, R8, !PT ;  /* 0x000000081b087209 */ /* 0x000fe20007810000 */
[----:B------:R-:W1:Y:S01]  /*37f0*/  MUFU.EX2 R31, R31 ;  /* 0x0000001f001f7308 */ /* 0x000e620000000800 */
[----:B------:R-:W-:-:S01]  /*3800*/  FFMA.FTZ R40, R65, UR14, -R28 ;  /* 0x0000000e41287c23 */ /* 0x000fc2000801081c */
[--C-:B------:R-:W-:Y:S01]  /*3810*/  FFMA.FTZ R38, R63, UR14, -R28.reuse ;  /* 0x0000000e3f267c23 */ /* 0x100fe2000801081c */
[----:B------:R-:W-:-:S01]  /*3820*/  FFMA.FTZ R42, R67, UR14, -R28 ;  /* 0x0000000e432a7c23 */ /* 0x000fc2000801081c */
[----:B------:R-:W2:Y:S01]  /*3830*/  SHFL.BFLY PT, R29, R8, 0x2, 0x1f ;  /* 0x0c401f00081d7f89 */ /* 0x000ea200000e0000 */
[----:B------:R-:W-:-:S03]  /*3840*/  FFMA.FTZ R43, R49, UR14, -R28 ;  /* 0x0000000e312b7c23 */ /* 0x000fc6000801081c */
[----:B------:R-:W3:Y:S08]  /*3850*/  MUFU.EX2 R32, R32 ;  /* 0x0000002000207308 */ /* 0x000ef00000000800 */
[----:B------:R-:W4:Y:S08]  /*3860*/  MUFU.EX2 R33, R33 ;  /* 0x0000002100217308 */ /* 0x000f300000000800 */
[----:B------:R-:W5:Y:S01]  /*3870*/  MUFU.EX2 R34, R34 ;  /* 0x0000002200227308 */ /* 0x000f620000000800 */
[----:B--2---:R-:W-:-:S07]  /*3880*/  FMNMX.FTZ R29, R8, R29, !PT ;  /* 0x0000001d081d7209 */ /* 0x004fce0007810000 */
[----:B------:R-:W2:Y:S01]  /*3890*/  MUFU.EX2 R35, R35 ;  /* 0x0000002300237308 */ /* 0x000ea20000000800 */
[----:B------:R-:W1:Y:S07]  /*38a0*/  SHFL.BFLY PT, R8, R29, 0x1, 0x1f ;  /* 0x0c201f001d087f89 */ /* 0x000e6e00000e0000 */
[----:B------:R-:W-:Y:S08]  /*38b0*/  MUFU.EX2 R36, R36 ;  /* 0x0000002400247308 */ /* 0x000ff00000000800 */
[----:B------:R-:W2:Y:S08]  /*38c0*/  MUFU.EX2 R37, R37 ;  /* 0x0000002500257308 */ /* 0x000eb00000000800 */
[----:B------:R-:W-:Y:S01]  /*38d0*/  MUFU.EX2 R40, R40 ;  /* 0x0000002800287308 */ /* 0x000fe20000000800 */
[----:B-1----:R-:W-:Y:S01]  /*38e0*/  FMNMX.FTZ R8, R29, R8, !PT ;  /* 0x000000081d087209 */ /* 0x002fe20007810000 */
[--C-:B------:R-:W-:Y:S01]  /*38f0*/  FFMA.FTZ R29, R69, UR14, -R28.reuse ;  /* 0x0000000e451d7c23 */ /* 0x100fe2000801081c */
[----:B------:R-:W-:-:S02]  /*3900*/  FFMA.FTZ R28, R53, UR14, -R28 ;  /* 0x0000000e351c7c23 */ /* 0x000fc4000801081c */
[C---:B------:R-:W-:Y:S01]  /*3910*/  FSETP.NEU.FTZ.AND P2, PT, R8.reuse, -INF , PT ;  /* 0xff8000000800780b */ /* 0x040fe20003f5d000 */
[----:B------:R-:W-:-:S01]  /*3920*/  FFMA.FTZ R44, R8, R45, -8 ;  /* 0xc1000000082c7423 */ /* 0x000fc2000001002d */
[----:B------:R-:W-:Y:S01]  /*3930*/  FADD.FTZ R45, R30, R31 ;  /* 0x0000001f1e2d7221 */ /* 0x000fe20000010000 */
[----:B------:R-:W-:Y:S03]  /*3940*/  MUFU.EX2 R41, R41 ;  /* 0x0000002900297308 */ /* 0x000fe60000000800 */
[----:B------:R-:W-:Y:S01]  /*3950*/  FSEL R44, R44, RZ, P2 ;  /* 0x000000ff2c2c7208 */ /* 0x000fe20001000000 */
[----:B---3--:R-:W-:Y:S01]  /*3960*/  FADD.FTZ R46, R32, R45 ;  /* 0x0000002d202e7221 */ /* 0x008fe20000010000 */
        /* <DEDUP_REMOVED lines=11> */
[----:B------:R-:W-:Y:S01]  /*3a20*/  FFMA.FTZ R21, R21, UR14, -R44 ;  /* 0x0000000e15157c23 */ /* 0x000fe2000801082c */
[----:B----4-:R-:W-:-:S01]  /*3a30*/  FADD.FTZ R45, R33, R46 ;  /* 0x0000002e212d7221 */ /* 0x010fc20000010000 */
[----:B------:R-:W-:Y:S01]  /*3a40*/  F2FP.SATFINITE.E4M3.F32.PACK_AB_MERGE_C R33, R33, R32, RZ ;  /* 0x000000202121723e */ /* 0x000fe200048070ff */
[----:B------:R-:W-:-:S01]  /*3a50*/  FFMA.FTZ R24, R24, UR14, -R44 ;  /* 0x0000000e18187c23 */ /* 0x000fc2000801082c */
[----:B------:R-:W1:Y:S01]  /*3a60*/  MUFU.EX2 R9, R9 ;  /* 0x0000000900097308 */ /* 0x000e620000000800 */
[----:B-----5:R-:W-:-:S01]  /*3a70*/  FADD.FTZ R32, R34, R45 ;  /* 0x0000002d22207221 */ /* 0x020fc20000010000 */
[----:B------:R-:W-:Y:S01]  /*3a80*/  F2FP.SATFINITE.E4M3.F32.PACK_AB_MERGE_C R188, R31, R30, R33 ;  /* 0x0000001e1fbc723e */ /* 0x000fe20004807021 */
[----:B------:R-:W-:-:S01]  /*3a90*/  FFMA.FTZ R25, R25, UR14, -R44 ;  /* 0x0000000e19197c23 */ /* 0x000fc2000801082c */
[----:B------:R-:W-:Y:S01]  /*3aa0*/  FFMA.FTZ R5, R5, UR14, -R44 ;  /* 0x0000000e05057c23 */ /* 0x000fe2000801082c */
[----:B--2---:R-:W-:-:S01]  /*3ab0*/  FADD.FTZ R31, R35, R32 ;  /* 0x00000020231f7221 */ /* 0x004fc20000010000 */
[----:B------:R-:W-:Y:S01]  /*3ac0*/  F2FP.SATFINITE.E4M3.F32.PACK_AB_MERGE_C R32, R37, R36, RZ ;  /* 0x000000242520723e */ /* 0x000fe200048070ff */
[----:B------:R-:W-:-:S01]  /*3ad0*/  FFMA.FTZ R26, R26, UR14, -R44 ;  /* 0x0000000e1a1a7c23 */ /* 0x000fc2000801082c */
[----:B------:R-:W2:Y:S01]  /*3ae0*/  MUFU.EX2 R10, R10 ;  /* 0x0000000a000a7308 */ /* 0x000ea20000000800 */
[----:B------:R-:W-:-:S01]  /*3af0*/  FADD.FTZ R36, R36, R31 ;  /* 0x0000001f24247221 */ /* 0x000fc20000010000 */
[----:B------:R-:W-:Y:S01]  /*3b00*/  F2FP.SATFINITE.E4M3.F32.PACK_AB_MERGE_C R190, R35, R34, R32 ;  /* 0x0000002223be723e */ /* 0x000fe20004807020 */
[----:B------:R-:W-:-:S01]  /*3b10*/  FFMA.FTZ R4, R4, UR14, -R44 ;  /* 0x0000000e04047c23 */ /* 0x000fc2000801082c */
[----:B------:R-:W-:Y:S01]  /*3b20*/  FFMA.FTZ R27, R27, UR14, -R44 ;  /* 0x0000000e1b1b7c23 */ /* 0x000fe2000801082c */
[----:B------:R-:W-:-:S03]  /*3b30*/  FADD.FTZ R37, R37, R36 ;  /* 0x0000002425257221 */ /* 0x000fc60000010000 */
        /* <DEDUP_REMOVED lines=12> */
[----:B------:R-:W-:-:S06]  /*3c00*/  F2FP.SATFINITE.E4M3.F32.PACK_AB_MERGE_C R33, R41, R40, RZ ;  /* 0x000000282921723e */ /* 0x000fcc00048070ff */
[----:B------:R-:W3:Y:S01]  /*3c10*/  MUFU.EX2 R38, R38 ;  /* 0x0000002600267308 */ /* 0x000ee20000000800 */
[----:B-1----:R-:W-:-:S01]  /*3c20*/  FADD.FTZ R31, R15, R30 ;  /* 0x0000001e0f1f7221 */ /* 0x002fc20000010000 */
[----:B------:R-:W-:-:S04]  /*3c30*/  F2FP.SATFINITE.E4M3.F32.PACK_AB_MERGE_C R14, R15, R14, RZ ;  /* 0x0000000e0f0e723e */ /* 0x000fc800048070ff */
[----:B------:R-:W-:Y:S02]  /*3c40*/  F2FP.SATFINITE.E4M3.F32.PACK_AB_MERGE_C R191, R13, R12, R14 ;  /* 0x0000000c0dbf723e */ /* 0x000fe4000480700e */
[----:B------:R-:W1:Y:S01]  /*3c50*/  MUFU.EX2 R39, R39 ;  /* 0x0000002700277308 */ /* 0x000e620000000800 */
[----:B--2---:R-:W-:-:S07]  /*3c60*/  FADD.FTZ R32, R20, R31 ;  /* 0x0000001f14207221 */ /* 0x004fce0000010000 */
[----:B------:R-:W2:Y:S01]  /*3c70*/  MUFU.EX2 R21, R21 ;  /* 0x0000001500157308 */ /* 0x000ea20000000800 */
[----:B---3--:R-:W-:-:S07]  /*3c80*/  FADD.FTZ R30, R38, R37 ;  /* 0x00000025261e7221 */ /* 0x008fce0000010000 */
[----:B------:R-:W3:Y:S01]  /*3c90*/  MUFU.EX2 R24, R24 ;  /* 0x0000001800187308 */ /* 0x000ee20000000800 */
[C---:B-1----:R-:W-:Y:S01]  /*3ca0*/  F2FP.SATFINITE.E4M3.F32.PACK_AB_MERGE_C R184, R39.reuse, R38, R33 ;  /* 0x0000002627b8723e */ /* 0x042fe20004807021 */
[----:B------:R-:W-:Y:S01]  /*3cb0*/  FADD.FTZ R39, R39, R30 ;  /* 0x0000001e27277221 */ /* 0x000fe20000010000 */
[----:B------:R-:W-:-:S03]  /*3cc0*/  F2FP.SATFINITE.E4M3.F32.PACK_AB_MERGE_C R30, R11, R10, RZ ;  /* 0x0000000a0b1e723e */ /* 0x000fc600048070ff */
[----:B------:R-:W-:Y:S01]  /*3cd0*/  FADD.FTZ R40, R40, R39 ;  /* 0x0000002728287221 */ /* 0x000fe20000010000 */
[----:B------:R-:W-:Y:S01]  /*3ce0*/  F2FP.SATFINITE.E4M3.F32.PACK_AB_MERGE_C R189, R9, R6, R30 ;  /* 0x0000000609bd723e */ /* 0x000fe2000480701e */
[----:B------:R-:W-:Y:S01]  /*3cf0*/  MUFU.EX2 R29, R29 ;  /* 0x0000001d001d7308 */ /* 0x000fe20000000800 */
[----:B--2---:R-:W-:-:S01]  /*3d00*/  FADD.FTZ R31, R21, R32 ;  /* 0x00000020151f7221 */ /* 0x004fc20000010000 */
[----:B------:R-:W-:-:S06]  /*3d10*/  FADD.FTZ R41, R41, R40 ;  /* 0x0000002829297221 */ /* 0x000fcc0000010000 */
[----:B------:R-:W1:Y:S01]  /*3d20*/  MUFU.EX2 R28, R28 ;  /* 0x0000001c001c7308 */ /* 0x000e620000000800 */
[----:B---3--:R-:W-:-:S07]  /*3d30*/  FADD.FTZ R10, R24, R31 ;  /* 0x0000001f180a7221 */ /* 0x008fce0000010000 */
[----:B------:R-:W2:Y:S08]  /*3d40*/  MUFU.EX2 R25, R25 ;  /* 0x0000001900197308 */ /* 0x000eb00000000800 */
[----:B------:R-:W-:Y:S01]  /*3d50*/  MUFU.EX2 R42, R42 ;  /* 0x0000002a002a7308 */ /* 0x000fe20000000800 */
[----:B-1----:R-:W-:-:S07]  /*3d60*/  F2FP.SATFINITE.E4M3.F32.PACK_AB_MERGE_C R11, R28, R29, RZ ;  /* 0x0000001d1c0b723e */ /* 0x002fce00048070ff */
[----:B------:R-:W1:Y:S01]  /*3d70*/  MUFU.EX2 R43, R43 ;  /* 0x0000002b002b7308 */ /* 0x000e620000000800 */
[----:B--2---:R-:W-:-:S01]  /*3d80*/  FADD.FTZ R10, R25, R10 ;  /* 0x0000000a190a7221 */ /* 0x004fc20000010000 */
[----:B------:R-:W-:-:S04]  /*3d90*/  F2FP.SATFINITE.E4M3.F32.PACK_AB_MERGE_C R24, R25, R24, RZ ;  /* 0x000000181918723e */ /* 0x000fc800048070ff */
[----:B------:R-:W-:Y:S02]  /*3da0*/  F2FP.SATFINITE.E4M3.F32.PACK_AB_MERGE_C R185, R21, R20, R24 ;  /* 0x0000001415b9723e */ /* 0x000fe40004807018 */
[----:B------:R-:W2:Y:S08]  /*3db0*/  MUFU.EX2 R5, R5 ;  /* 0x0000000500057308 */ /* 0x000eb00000000800 */
[----:B------:R-:W3:Y:S01]  /*3dc0*/  MUFU.EX2 R26, R26 ;  /* 0x0000001a001a7308 */ /* 0x000ee20000000800 */
[----:B-1----:R-:W-:Y:S01]  /*3dd0*/  F2FP.SATFINITE.E4M3.F32.PACK_AB_MERGE_C R186, R43, R42, R11 ;  /* 0x0000002a2bba723e */ /* 0x002fe2000480700b */
[----:B------:R-:W-:-:S04]  /*3de0*/  FADD.FTZ R42, R42, R41 ;  /* 0x000000292a2a7221 */ /* 0x000fc80000010000 */
[----:B------:R-:W-:Y:S02]  /*3df0*/  FADD.FTZ R42, R43, R42 ;  /* 0x0000002a2b2a7221 */ /* 0x000fe40000010000 */
[----:B------:R-:W1:Y:S01]  /*3e00*/  MUFU.EX2 R4, R4 ;  /* 0x0000000400047308 */ /* 0x000e620000000800 */
[----:B--2---:R-:W-:-:S01]  /*3e10*/  FADD.FTZ R11, R5, R10 ;  /* 0x0000000a050b7221 */ /* 0x004fc20000010000 */
[----:B------:R-:W-:-:S06]  /*3e20*/  FADD.FTZ R29, R29, R42 ;  /* 0x0000002a1d1d7221 */ /* 0x000fcc0000010000 */
[----:B------:R-:W2:Y:S01]  /*3e30*/  MUFU.EX2 R27, R27 ;  /* 0x0000001b001b7308 */ /* 0x000ea20000000800 */
[----:B---3--:R-:W-:-:S04]  /*3e40*/  FADD.FTZ R11, R26, R11 ;  /* 0x0000000b1a0b7221 */ /* 0x008fc80000010000 */
[----:B-1----:R-:W-:Y:S01]  /*3e50*/  FADD.FTZ R6, R4, R11 ;  /* 0x0000000b04067221 */ /* 0x002fe20000010000 */
[----:B--2---:R-:W-:Y:S01]  /*3e60*/  F2FP.SATFINITE.E4M3.F32.PACK_AB_MERGE_C R9, R27, R4, RZ ;  /* 0x000000041b09723e */ /* 0x004fe200048070ff */
[----:B------:R-:W-:-:S03]  /*3e70*/  FADD.FTZ R4, R28, R29 ;  /* 0x0000001d1c047221 */ /* 0x000fc60000010000 */
[----:B------:R-:W-:Y:S01]  /*3e80*/  F2FP.SATFINITE.E4M3.F32.PACK_AB_MERGE_C R187, R26, R5, R9 ;  /* 0x000000051abb723e */ /* 0x000fe20004807009 */
[----:B------:R-:W-:-:S01]  /*3e90*/  FADD.FTZ R5, R27, R6 ;  /* 0x000000061b057221 */ /* 0x000fc20000010000 */
[----:B------:R-:W-:Y:S01]  /*3ea0*/  VIADD R6, R58, 0xfffffffe ;  /* 0xfffffffe3a067836 */ /* 0x000fe20000000000 */
[----:B------:R-:W-:Y:S06]  /*3eb0*/  @P2 BRA `(.L_x_788) ;  /* 0x0000000000482947 */ /* 0x000fec0003800000 */
[C---:B------:R-:W-:Y:S01]  /*3ec0*/  ISETP.GT.AND P2, PT, R59.reuse, RZ, PT ;  /* 0x000000ff3b00720c */ /* 0x040fe20003f44270 */
[----:B------:R-:W-:-:S05]  /*3ed0*/  VIADD R9, R59, 0xffffffff ;  /* 0xffffffff3b097836 */ /* 0x000fca0000000000 */
[----:B------:R-:W-:-:S07]  /*3ee0*/  R2UR UR5, R9 ;  /* 0x00000000090572ca */ /* 0x000fce00000e0000 */
[----:B------:R-:W-:Y:S08]  /*3ef0*/  @P2 BRA `(.L_x_789) ;  /* 0x00000000001c2947 */ /* 0x000ff00003800000 */
[----:B------:R-:W-:Y:S02]  /*3f00*/  UISETP.NE.AND UP1, UPT, UR7, 0x1, UPT ;  /* 0x000000010700788c */ /* 0x000fe4000bf25270 */
[----:B------:R-:W-:-:S09]  /*3f10*/  UIADD3 UR5, -UR10, URZ, URZ ;  /* 0x0000003f0a057290 */ /* 0x000fd2000fffe13f */
[----:B------:R-:W-:Y:S02]  /*3f20*/  @UP1 ULDC.64 UR10, c[0x0][0x9e8] ;  /* 0x00027a00000a1ab9 */ /* 0x000fe40000000a00 */
[----:B------:R-:W-:-:S04]  /*3f30*/  UIMAD.WIDE.U32 UR18, UR5, UR10, URZ ;  /* 0x0000000a051272a5 */ /* 0x000fc8000f8e003f */
[----:B------:R-:W-:-:S04]  /*3f40*/  @UP1 USHF.R.U32.HI UR5, URZ, UR11, UR19 ;  /* 0x0000000b3f051299 */ /* 0x000fc80008011613 */
[----:B------:R-:W-:Y:S01]  /*3f50*/  ULOP3.LUT UR5, URZ, UR5, URZ, 0x33, !UPT ;  /* 0x000000053f057292 */ /* 0x000fe2000f8e333f */
[----:B------:R-:W-:Y:S11]  /*3f60*/  BRA `(.L_x_790) ;  /* 0x0000000000107947 */ /* 0x000ff60003800000 */
.L_x_789:
[----:B------:R-:W-:-:S11]  /*3f70*/  UISETP.NE.AND UP1, UPT, UR7, 0x1, UPT ;  /* 0x000000010700788c */ /* 0x000fd6000bf25270 */
[----:B------:R-:W-:Y:S02]  /*3f80*/  @UP1 ULDC.64 UR10, c[0x0][0x9e8] ;  /* 0x00027a00000a1ab9 */ /* 0x000fe40000000a00 */
[----:B------:R-:W-:-:S04]  /*3f90*/  UIMAD.WIDE.U32 UR18, UR5, UR10, URZ ;  /* 0x0000000a051272a5 */ /* 0x000fc8000f8e003f */
[----:B------:R-:W-:-:S12]  /*3fa0*/  @UP1 USHF.R.U32.HI UR5, URZ, UR11, UR19 ;  /* 0x0000000b3f051299 */ /* 0x000fd80008011613 */
.L_x_790:
[----:B------:R-:W-:-:S04]  /*3fb0*/  UIMAD UR5, UR5, UR7, UR7 ;  /* 0x00000007050572a4 */ /* 0x000fc8000f8e0207 */
[----:B------:R-:W-:-:S04]  /*3fc0*/  UISETP.LT.AND UP1, UPT, UR6, UR5, UPT ;  /* 0x000000050600728c */ /* 0x000fc8000bf21270 */
[----:B------:R-:W-:-:S12]  /*3fd0*/  USEL UR6, UR6, UR5, UP1 ;  /* 0x0000000506067287 */ /* 0x000fd80008800000 */
.L_x_788:
[----:B------:R-:W-:Y:S01]  /*3fe0*/  USHF.R.S32.HI UR5, URZ, 0x1f, UR6 ;  /* 0x0000001f3f057899 */ /* 0x000fe20008011406 */
[----:B------:R-:W-:Y:S02]  /*3ff0*/  CS2R R150, SRZ ;  /* 0x0000000000967805 */ /* 0x000fe4000001ff00 */
[----:B------:R-:W-:Y:S02]  /*4000*/  CS2R R148, SRZ ;  /* 0x0000000000947805 */ /* 0x000fe4000001ff00 */
[----:B------:R-:W-:Y:S01]  /*4010*/  CS2R R146, SRZ ;  /* 0x0000000000927805 */ /* 0x000fe2000001ff00 */
[----:B------:R-:W-:Y:S01]  /*4020*/  ULEA.HI UR5, UR5, UR6, URZ, 0x6 ;  /* 0x0000000605057291 */ /* 0x000fe2000f8f303f */
[----:B------:R-:W-:Y:S02]  /*4030*/  CS2R R144, SRZ ;  /* 0x0000000000907805 */ /* 0x000fe4000001ff00 */
[----:B------:R-:W-:Y:S02]  /*4040*/  CS2R R142, SRZ ;  /* 0x00000000008e7805 */ /* 0x000fe4000001ff00 */
[----:B------:R-:W-:Y:S01]  /*4050*/  CS2R R140, SRZ ;  /* 0x00000000008c7805 */ /* 0x000fe2000001ff00 */
[----:B------:R-:W-:Y:S01]  /*4060*/  USHF.R.S32.HI UR5, URZ, 0x6, UR5 ;  /* 0x000000063f057899 */ /* 0x000fe20008011405 */
[----:B------:R-:W-:-:S02]  /*4070*/  CS2R R138, SRZ ;  /* 0x00000000008a7805 */ /* 0x000fc4000001ff00 */
[----:B------:R-:W-:Y:S02]  /*4080*/  CS2R R136, SRZ ;  /* 0x0000000000887805 */ /* 0x000fe4000001ff00 */
[----:B------:R-:W-:Y:S01]  /*4090*/  CS2R R134, SRZ ;  /* 0x0000000000867805 */ /* 0x000fe2000001ff00 */
[----:B------:R-:W-:Y:S01]  /*40a0*/  UISETP.LT.AND UP1, UPT, UR41, UR5, UPT ;  /* 0x000000052900728c */ /* 0x000fe2000bf21270 */
[----:B------:R-:W-:Y:S02]  /*40b0*/  CS2R R132, SRZ ;  /* 0x0000000000847805 */ /* 0x000fe4000001ff00 */
[----:B------:R-:W-:Y:S02]  /*40c0*/  CS2R R130, SRZ ;  /* 0x0000000000827805 */ /* 0x000fe4000001ff00 */
[----:B------:R-:W-:Y:S01]  /*40d0*/  CS2R R128, SRZ ;  /* 0x0000000000807805 */ /* 0x000fe2000001ff00 */
[----:B------:R-:W-:Y:S01]  /*40e0*/  USEL UR7, UR41, UR5, !UP1 ;  /* 0x0000000529077287 */ /* 0x000fe2000c800000 */
[----:B------:R-:W-:-:S02]  /*40f0*/  CS2R R126, SRZ ;  /* 0x00000000007e7805 */ /* 0x000fc4000001ff00 */
[----:B------:R-:W-:Y:S02]  /*4100*/  CS2R R124, SRZ ;  /* 0x00000000007c7805 */ /* 0x000fe4000001ff00 */
[----:B------:R-:W-:Y:S02]  /*4110*/  CS2R R122, SRZ ;  /* 0x00000000007a7805 */ /* 0x000fe4000001ff00 */
[----:B------:R-:W-:Y:S02]  /*4120*/  CS2R R120, SRZ ;  /* 0x0000000000787805 */ /* 0x000fe4000001ff00 */
[----:B------:R-:W-:Y:S02]  /*4130*/  CS2R R118, SRZ ;  /* 0x0000000000767805 */ /* 0x000fe4000001ff00 */
[----:B------:R-:W-:Y:S02]  /*4140*/  ISETP.GE.AND P2, PT, R6, UR7, PT ;  /* 0x0000000706007c0c */ /* 0x000fe4000bf46270 */
        /* <DEDUP_REMOVED lines=48> */
[----:B------:R-:W-:Y:S01]  /*4450*/  IMAD.IADD R9, R194, 0x1, R2 ;  /* 0x00000001c2097824 */ /* 0x000fe200078e0202 */
[----:B------:R-:W-:Y:S01]  /*4460*/  ULDC UR40, c[0x0][0x9e4] ;  /* 0x0002790000287ab9 */ /* 0x000fe20000000800 */
[----:B------:R-:W-:Y:S01]  /*4470*/  IMAD.MOV.U32 R151, RZ, RZ, RZ ;  /* 0x000000ffff977224 */ /* 0x000fe200078e00ff */
[----:B------:R-:W-:Y:S01]  /*4480*/  ULDC UR58, c[0x0][0x2e0] ;  /* 0x0000b800003a7ab9 */ /* 0x000fe20000000800 */
[----:B------:R-:W-:Y:S01]  /*4490*/  ULDC UR57, c[0x0][0x288] ;  /* 0x0000a20000397ab9 */ /* 0x000fe20000000800 */
[----:B------:R-:W-:Y:S01]  /*44a0*/  ULDC UR53, c[0x0][0x988] ;  /* 0x0002620000357ab9 */ /* 0x000fe20000000800 */
[----:B------:R-:W-:-:S05]  /*44b0*/  ULDC UR56, c[0x0][0x9e0] ;  /* 0x0002780000387ab9 */ /* 0x000fca0000000800 */
.L_x_809:
[----:B------:R-:W-:Y:S01]  /*44c0*/  UIADD3 UR5, UR37, 0x1, URZ ;  /* 0x0000000125057890 */ /* 0x000fe2000fffe03f */
[----:B------:R-:W-:-:S03]  /*44d0*/  ISETP.NE.AND P3, PT, RZ, UR39, PT ;  /* 0x00000027ff007c0c */ /* 0x000fc6000bf65270 */
[----:B------:R-:W-:-:S04]  /*44e0*/  UISETP.NE.AND UP1, UPT, UR5, 0x2, UPT ;  /* 0x000000020500788c */ /* 0x000fc8000bf25270 */
[----:B------:R-:W-:Y:S02]  /*44f0*/  USEL UR6, URZ, 0x1, UP1 ;  /* 0x000000013f067887 */ /* 0x000fe40008800000 */
[----:B------:R-:W-:Y:S02]  /*4500*/  USEL UR5, UR5, URZ, UP1 ;  /* 0x0000003f05057287 */ /* 0x000fe40008800000 */
[----:B------:R-:W-:Y:S02]  /*4510*/  ULOP3.LUT UR6, UR36, UR6, URZ, 0x3c, !UPT ;  /* 0x0000000624067292 */ /* 0x000fe4000f8e3c3f */
[----:B------:R-:W-:Y:S10]  /*4520*/  @P3 BRA `(.L_x_792) ;  /* 0x00000000002c3947 */ /* 0x000ff40003800000 */
[----:B------:R-:W-:Y:S05]  /*4530*/  @!P0 BRA `(.L_x_793) ;  /* 0x0000000000048947 */ /* 0x000fea0003800000 */
[----:B------:R-:W-:Y:S01]  /*4540*/  BPT.TRAP 0x1 ;  /* 0x000000040000795c */ /* 0x000fe20000300000 */
.L_x_793:
[----:B------:R-:W-:Y:S01]  /*4550*/  ULEA UR10, UR5, UR38, 0x3 ;  /* 0x00000026050a7291 */ /* 0x000fe2000f8e183f */
[----:B------:R-:W-:-:S05]  /*4560*/  IMAD.U32 R10, RZ, RZ, UR6 ;  /* 0x00000006ff0a7e24 */ /* 0x000fca000f8e00ff */
[----:B------:R-:W-:-:S04]  /*4570*/  SHF.L.U32 R10, R10, 0x1f, RZ ;  /* 0x0000001f0a0a7819 */ /* 0x000fc800000006ff */
[----:B------:R1:W2:Y:S01]  /*4580*/  SYNCS.PHASECHK.TRANS64.TRYWAIT P2, [UR10+0x28430], R10 ;  /* 0x0284300aff0075a7 */ /* 0x0002a2000804014a */
[----:B------:R-:W-:Y:S05]  /*4590*/  @!P0 BRA `(.L_x_794) ;  /* 0x0000000000048947 */ /* 0x000fea0003800000 */
[----:B------:R-:W-:Y:S01]  /*45a0*/  BPT.TRAP 0x1 ;  /* 0x000000040000795c */ /* 0x000fe20000300000 */
.L_x_794:
[----:B--2---:R-:W-:Y:S05]  /*45b0*/  @P2 BRA `(.L_x_792) ;  /* 0x0000000000082947 */ /* 0x004fea0003800000 */
[----:B------:R-:W2:Y:S02]  /*45c0*/  SYNCS.PHASECHK.TRANS64.TRYWAIT P2, [UR10+0x28430], R10 ;  /* 0x0284300aff0075a7 */ /* 0x000ea4000804014a */
[----:B--2---:R-:W-:Y:S05]  /*45d0*/  @!P2 BRA `(.L_x_795) ;  /* 0x000000dc002ca947 */ /* 0x004fea0003800000 */
.L_x_792:
[----:B--2---:R-:W2:Y:S01]  /*45e0*/  S2R R11, SR_TID.X ;  /* 0x00000000000b7919 */ /* 0x004ea20000002100 */
[----:B------:R-:W-:Y:S01]  /*45f0*/  ULEA UR34, UR5, UR4, 0xa ;  /* 0x0000000405227291 */ /* 0x000fe2000f8e503f */
[----:B------:R-:W-:Y:S01]  /*4600*/  UMOV UR51, 0x40000040 ;  /* 0x4000004000337882 */ /* 0x000fe20000000000 */
[----:B------:R-:W-:Y:S02]  /*4610*/  UMOV UR11, 0x40000040 ;  /* 0x40000040000b7882 */ /* 0x000fe40000000000 */
[----:B------:R-:W-:Y:S02]  /*4620*/  UIADD3 UR10, UR34, 0x2, URZ ;  /* 0x00000002220a7890 */ /* 0x000fe4000fffe03f */
[----:B------:R-:W-:Y:S02]  /*4630*/  UIADD3 UR14, UR34, 0x4, URZ ;  /* 0x00000004220e7890 */ /* 0x000fe4000fffe03f */
[----:B------:R-:W-:Y:S01]  /*4640*/  UMOV UR50, UR34 ;  /* 0x0000002200327c82 */ /* 0x000fe20008000000 */
[----:B------:R-:W-:Y:S01]  /*4650*/  UMOV UR15, 0x40000040 ;  /* 0x40000040000f7882 */ /* 0x000fe20000000000 */
[----:B------:R-:W-:Y:S01]  /*4660*/  UIADD3 UR18, UR34, 0x6, URZ ;  /* 0x0000000622127890 */ /* 0x000fe2000fffe03f */
        /* <DEDUP_REMOVED lines=9> */
[----:B--2---:R-:W-:-:S05]  /*4700*/  SHF.R.U32.HI R11, RZ, 0x7, R11 ;  /* 0x00000007ff0b7819 */ /* 0x004fca000001160b */
[----:B-1----:R-:W-:-:S05]  /*4710*/  VIADD R10, R11, 0x8 ;  /* 0x000000080b0a7836 */ /* 0x002fca0000000000 */
[----:B------:R1:W-:Y:S06]  /*4720*/  BAR.SYNC.DEFER_BLOCKING R10, 0x100 ;  /* 0x0004000a0000751d */ /* 0x0003ec0000010000 */
[----:B------:R-:W-:-:S06]  /*4730*/  WARPGROUP.ARRIVE ;  /* 0x00000000000079c5 */ /* 0x000fcc0000000000 */
[----:B------:R-:W-:Y:S03]  /*4740*/  QGMMA.64x64x32.F32.E4M3.E4M3 R152, gdesc[UR48], RZ, !UPT, gsb0 ;  /* 0x00e00000309879f3 */ /* 0x000fe6000c0008ff */
        /* <DEDUP_REMOVED lines=22> */
[----:B-1----:R-:W-:Y:S05]  /*48b0*/  @P3 BRA `(.L_x_796) ;  /* 0x00000000002c3947 */ /* 0x002fea0003800000 */
[----:B------:R-:W-:Y:S05]  /*48c0*/  @!P0 BRA `(.L_x_797) ;  /* 0x0000000000048947 */ /* 0x000fea0003800000 */
[----:B------:R-:W-:Y:S01]  /*48d0*/  BPT.TRAP 0x1 ;  /* 0x000000040000795c */ /* 0x000fe20000300000 */
.L_x_797:
[----:B------:R-:W-:Y:S01]  /*48e0*/  ULEA UR10, UR37, UR38, 0x3 ;  /* 0x00000026250a7291 */ /* 0x000fe2000f8e183f */
[----:B------:R-:W-:-:S05]  /*48f0*/  IMAD.U32 R10, RZ, RZ, UR36 ;  /* 0x00000024ff0a7e24 */ /* 0x000fca000f8e00ff */
[----:B------:R-:W-:-:S04]  /*4900*/  SHF.L.U32 R10, R10, 0x1f, RZ ;  /* 0x0000001f0a0a7819 */ /* 0x000fc800000006ff */
[----:B------:R1:W2:Y:S01]  /*4910*/  SYNCS.PHASECHK.TRANS64.TRYWAIT P2, [UR10+0x28450], R10 ;  /* 0x0284500aff0075a7 */ /* 0x0002a2000804014a */
[----:B------:R-:W-:Y:S05]  /*4920*/  @!P0 BRA `(.L_x_798) ;  /* 0x0000000000048947 */ /* 0x000fea0003800000 */
[----:B------:R-:W-:Y:S01]  /*4930*/  BPT.TRAP 0x1 ;  /* 0x000000040000795c */ /* 0x000fe20000300000 */
.L_x_798:
[----:B--2---:R-:W-:Y:S05]  /*4940*/  @P2 BRA `(.L_x_796) ;  /* 0x0000000000082947 */ /* 0x004fea0003800000 */
[----:B------:R-:W2:Y:S02]  /*4950*/  SYNCS.PHASECHK.TRANS64.TRYWAIT P2, [UR10+0x28450], R10 ;  /* 0x0284500aff0075a7 */ /* 0x000ea4000804014a */
[----:B--2---:R-:W-:Y:S05]  /*4960*/  @!P2 BRA `(.L_x_799) ;  /* 0x000000d80060a947 */ /* 0x004fea0003800000 */
.L_x_796:
[----:B------:R-:W-:Y:S01]  /*4970*/  UIADD3 UR10, UR38, 0x8000, URZ ;  /* 0x00008000260a7890 */ /* 0x000fe2000fffe03f */
[----:B------:R-:W-:Y:S01]  /*4980*/  WARPGROUP.ARRIVE ;  /* 0x00000000000079c5 */ /* 0x000fe20000000000 */
[----:B------:R-:W-:-:S05]  /*4990*/  UMOV UR11, 0x80000020 ;  /* 0x80000020000b7882 */ /* 0x000fca0000000000 */
[----:B------:R-:W3:Y:S01]  /*49a0*/  S2R R201, SR_TID.X ;  /* 0x0000000000c97919 */ /* 0x000ee20000002100 */
[----:B------:R-:W-:Y:S01]  /*49b0*/  USHF.R.U32.HI UR10, URZ, 0x4, UR10 ;  /* 0x000000043f0a7899 */ /* 0x000fe2000801160a */
[----:B--2---:R-:W-:Y:S02]  /*49c0*/  IMAD.U32 R11, RZ, RZ, UR5 ;  /* 0x00000005ff0b7e24 */ /* 0x004fe4000f8e00ff */
[C---:B------:R-:W-:Y:S01]  /*49d0*/  FMUL.FTZ R12, R0.reuse, R154 ;  /* 0x0000009a000c7220 */ /* 0x040fe20000410000 */
[C---:B------:R-:W-:Y:S01]  /*49e0*/  FMUL.FTZ R154, R0.reuse, R156 ;  /* 0x0000009c009a7220 */ /* 0x040fe20000410000 */
[----:B------:R-:W-:Y:S01]  /*49f0*/  ULOP3.LUT UR10, UR10, 0x3fff, URZ, 0xc0, !UPT ;  /* 0x00003fff0a0a7892 */ /* 0x000fe2000f8ec03f */
[----:B------:R-:W-:Y:S01]  /*4a00*/  FMUL.FTZ R156, R0, R170 ;  /* 0x000000aa009c7220 */ /* 0x000fe20000410000 */
[----:B------:R-:W-:Y:S01]  /*4a10*/  @!P1 LEA R11, R11, UR38, 0x3 ;  /* 0x000000260b0b9c11 */ /* 0x000fe2000f8e18ff */
[----:B------:R-:W-:Y:S01]  /*4a20*/  IMAD.SHL.U32 R170, R6, 0x40, RZ ;  /* 0x0000004006aa7824 */ /* 0x000fe200078e00ff */
[----:B------:R-:W-:Y:S01]  /*4a30*/  ULOP3.LUT UR10, UR10, 0x10000, URZ, 0xfc, !UPT ;  /* 0x000100000a0a7892 */ /* 0x000fe2000f8efc3f */
[C---:B------:R-:W-:Y:S01]  /*4a40*/  FMUL.FTZ R15, R0.reuse, R158 ;  /* 0x0000009e000f7220 */ /* 0x040fe20000410000 */
[C---:B------:R-:W-:Y:S01]  /*4a50*/  FMUL.FTZ R158, R0.reuse, R174 ;  /* 0x000000ae009e7220 */ /* 0x040fe20000410000 */
[C---:B------:R-:W-:Y:S01]  /*4a60*/  FMUL.FTZ R13, R0.reuse, R155 ;  /* 0x0000009b000d7220 */ /* 0x040fe20000410000 */
[----:B------:R-:W-:Y:S01]  /*4a70*/  ULEA UR10, UR37, UR10, 0xa ;  /* 0x0000000a250a7291 */ /* 0x000fe2000f8e503f */
[----:B------:R-:W-:Y:S01]  /*4a80*/  FMUL.FTZ R174, R0, R176 ;  /* 0x000000b000ae7220 */ /* 0x000fe20000410000 */
[----:B------:R-:W-:-:S02]  /*4a90*/  @!P1 VIADD R11, R11, 0x28440 ;  /* 0x000284400b0b9836 */ /* 0x000fc40000000000 */
[----:B------:R-:W-:Y:S01]  /*4aa0*/  FMUL.FTZ R155, R0, R157 ;  /* 0x0000009d009b7220 */ /* 0x000fe20000410000 */
[----:B------:R-:W-:Y:S01]  /*4ab0*/  IADD3 R176, -R170, 0x1, RZ ;  /* 0x00000001aab07810 */ /* 0x000fe20007ffe1ff */
[C---:B------:R-:W-:Y:S01]  /*4ac0*/  FMUL.FTZ R14, R0.reuse, R159 ;  /* 0x0000009f000e7220 */ /* 0x040fe20000410000 */
[C---:B------:R-:W-:Y:S01]  /*4ad0*/  FMUL.FTZ R157, R0.reuse, R171 ;  /* 0x000000ab009d7220 */ /* 0x040fe20000410000 */
[C---:B------:R-:W-:Y:S01]  /*4ae0*/  FMUL.FTZ R20, R0.reuse, R162 ;  /* 0x000000a200147220 */ /* 0x040fe20000410000 */
[C---:B------:R-:W-:Y:S01]  /*4af0*/  FMUL.FTZ R21, R0.reuse, R163 ;  /* 0x000000a300157220 */ /* 0x040fe20000410000 */
[----:B------:R-:W-:Y:S01]  /*4b00*/  QGMMA.64x256x32.F32.E4M3.E4M3 R24, R188, gdesc[UR8], R24, gsb0 ;  /* 0x03e00008bc187df3 */ /* 0x000fe20008000818 */
[----:B------:R-:W-:Y:S01]  /*4b10*/  UIADD3 UR10, UR10, 0x2, URZ ;  /* 0x000000020a0a7890 */ /* 0x000fe2000fffe03f */
[C---:B------:R-:W-:Y:S01]  /*4b20*/  FMUL.FTZ R171, R0.reuse, R172 ;  /* 0x000000ac00ab7220 */ /* 0x040fe20000410000 */
[----:B------:R-:W-:Y:S01]  /*4b30*/  UMOV UR11, 0x80000020 ;  /* 0x80000020000b7882 */ /* 0x000fe20000000000 */
[C---:B------:R-:W-:Y:S01]  /*4b40*/  FMUL.FTZ R159, R0.reuse, R175 ;  /* 0x000000af009f7220 */ /* 0x040fe20000410000 */
[C---:B------:R-:W-:Y:S01]  /*4b50*/  FMUL.FTZ R160, R0.reuse, R160 ;  /* 0x000000a000a07220 */ /* 0x040fe20000410000 */
[C---:B------:R-:W-:Y:S01]  /*4b60*/  FMUL.FTZ R161, R0.reuse, R161 ;  /* 0x000000a100a17220 */ /* 0x040fe20000410000 */
[C---:B------:R-:W-:Y:S01]  /*4b70*/  FMUL.FTZ R164, R0.reuse, R164 ;  /* 0x000000a400a47220 */ /* 0x040fe20000410000 */
[C---:B------:R-:W-:Y:S01]  /*4b80*/  FMUL.FTZ R165, R0.reuse, R165 ;  /* 0x000000a500a57220 */ /* 0x040fe20000410000 */
[C---:B------:R-:W-:Y:S01]  /*4b90*/  FMUL.FTZ R172, R0.reuse, R173 ;  /* 0x000000ad00ac7220 */ /* 0x040fe20000410000 */
[----:B---3--:R-:W-:Y:S01]  /*4ba0*/  SHF.R.U32.HI R201, RZ, 0x7, R201 ;  /* 0x00000007ffc97819 */ /* 0x008fe200000116c9 */
[C---:B------:R-:W-:Y:S01]  /*4bb0*/  FMUL.FTZ R175, R0.reuse, R177 ;  /* 0x000000b100af7220 */ /* 0x040fe20000410000 */
[C---:B------:R-:W-:Y:S01]  /*4bc0*/  FMUL.FTZ R162, R0.reuse, R178 ;  /* 0x000000b200a27220 */ /* 0x040fe20000410000 */
[C---:B------:R-:W-:Y:S01]  /*4bd0*/  FMUL.FTZ R163, R0.reuse, R179 ;  /* 0x000000b300a37220 */ /* 0x040fe20000410000 */
[----:B-1----:R-:W-:Y:S01]  /*4be0*/  IADD3 R10, -R201, 0xb, RZ ;  /* 0x0000000bc90a7810 */ /* 0x002fe20007ffe1ff */
[C---:B------:R-:W-:Y:S01]  /*4bf0*/  FMUL.FTZ R180, R0.reuse, R180 ;  /* 0x000000b400b47220 */ /* 0x040fe20000410000 */
[----:B------:R-:W-:Y:S01]  /*4c00*/  FMUL.FTZ R181, R0, R181 ;  /* 0x000000b500b57220 */ /* 0x000fe20000410000 */
[----:B------:R-:W-:Y:S01]  /*4c10*/  @!P1 PRMT R11, RZ, 0x654, R11 ;  /* 0x00000654ff0b9816 */ /* 0x000fe2000000000b */
[----:B------:R-:W-:Y:S01]  /*4c20*/  IMAD R176, R17, UR58, R176 ;  /* 0x0000003a11b07c24 */ /* 0x000fe2000f8e02b0 */
[----:B------:R-:W-:Y:S01]  /*4c30*/  PLOP3.LUT P2, PT, PT, PT, UP0, 0x40, 0x0 ;  /* 0x000000000000781c */ /* 0x000fe20003f4e808 */
[----:B------:R-:W1:Y:S08]  /*4c40*/  MUFU.TANH R12, R12 ;  /* 0x0000000c000c7308 */ /* 0x000e700000002400 */
[----:B------:R-:W2:Y:S08]  /*4c50*/  MUFU.TANH R13, R13 ;  /* 0x0000000d000d7308 */ /* 0x000eb00000002400 */
[----:B------:R-:W3:Y:S08]  /*4c60*/  MUFU.TANH R154, R154 ;  /* 0x0000009a009a7308 */ /* 0x000ef00000002400 */
        /* <DEDUP_REMOVED lines=20> */
[----:B------:R-:W1:Y:S01]  /*4db0*/  MUFU.TANH R181, R181 ;  /* 0x000000b500b57308 */ /* 0x000e620000002400 */
[----:B------:R-:W-:-:S02]  /*4dc0*/  WARPGROUP.DEPBAR.LE gsb0, 0x0 ;  /* 0x00008000000079c5 */ /* 0x000fc40000010000 */
[----:B------:R-:W-:Y:S01]  /*4dd0*/  WARPGROUP.ARRIVE ;  /* 0x00000000000079c5 */ /* 0x000fe20000000000 */
[C---:B------:R-:W-:Y:S01]  /*4de0*/  FMUL.FTZ R189, R0.reuse, R153 ;  /* 0x0000009900bd7220 */ /* 0x040fe20000410000 */
[C---:B------:R-:W-:Y:S01]  /*4df0*/  FMUL.FTZ R153, R0.reuse, R167 ;  /* 0x000000a700997220 */ /* 0x040fe20000410000 */
[C---:B------:R-:W-:Y:S01]  /*4e00*/  FMUL.FTZ R188, R0.reuse, R152 ;  /* 0x0000009800bc7220 */ /* 0x040fe20000410000 */
[C---:B------:R-:W-:Y:S01]  /*4e10*/  FMUL.FTZ R167, R0.reuse, R168 ;  /* 0x000000a800a77220 */ /* 0x040fe20000410000 */
[C---:B------:R-:W-:Y:S01]  /*4e20*/  FMUL.FTZ R152, R0.reuse, R166 ;  /* 0x000000a600987220 */ /* 0x040fe20000410000 */
[----:B------:R-:W-:Y:S01]  /*4e30*/  QGMMA.64x256x32.F32.E4M3.E4M3 R24, R184, gdesc[UR8], R24, gsb0 ;  /* 0x03e00008b8187df3 */ /* 0x000fe20008000818 */
[C---:B------:R-:W-:Y:S01]  /*4e40*/  FMUL.FTZ R168, R0.reuse, R169 ;  /* 0x000000a900a87220 */ /* 0x040fe20000410000 */
[C---:B------:R-:W-:Y:S01]  /*4e50*/  FMUL.FTZ R166, R0.reuse, R182 ;  /* 0x000000b600a67220 */ /* 0x040fe20000410000 */
[----:B------:R-:W-:Y:S01]  /*4e60*/  FMUL.FTZ R169, R0, R183 ;  /* 0x000000b700a97220 */ /* 0x000fe20000410000 */
        /* <DEDUP_REMOVED lines=9> */
[----:B------:R1:W-:Y:S06]  /*4f00*/  BAR.ARV R10, 0x100 ;  /* 0x0004000a0000751d */ /* 0x0003ec0000002000 */
[----:B------:R5:W-:Y:S02]  /*4f10*/  @!P1 SYNCS.ARRIVE.TRANS64.RED.A1T0 RZ, [R11+URZ], RZ ;  /* 0x000000ff0bff99a7 */ /* 0x000be4000810043f */
[----:B-----5:R-:W-:-:S04]  /*4f20*/  VIADD R11, R176, -UR57 ;  /* 0x80000039b00b7c36 */ /* 0x020fc80008000000 */
[----:B------:R-:W-:-:S04]  /*4f30*/  IMAD R11, R16, -0x2, R11 ;  /* 0xfffffffe100b7824 */ /* 0x000fc800078e020b */
[C---:B------:R-:W-:Y:S02]  /*4f40*/  VIADD R179, R11.reuse, UR56 ;  /* 0x000000380bb37c36 */ /* 0x040fe40008000000 */
[----:B------:R-:W-:Y:S02]  /*4f50*/  VIADD R182, R11, UR45 ;  /* 0x0000002d0bb67c36 */ /* 0x000fe40008000000 */
[C---:B------:R-:W-:Y:S02]  /*4f60*/  IMAD.IADD R177, R2.reuse, 0x1, R179 ;  /* 0x0000000102b17824 */ /* 0x040fe400078e02b3 */
[----:B------:R-:W-:Y:S01]  /*4f70*/  IMAD.IADD R178, R2, 0x1, R182 ;  /* 0x0000000102b27824 */ /* 0x000fe200078e02b6 */
[----:B-1234-:R-:W-:Y:S06]  /*4f80*/  @P2 BRA `(.L_x_800) ;  /* 0x00000000005c2947 */ /* 0x01efec0003800000 */
[----:B------:R-:W-:Y:S01]  /*4f90*/  ISETP.GT.AND P2, PT, R9, -0x1, PT ;  /* 0xffffffff0900780c */ /* 0x000fe20003f44270 */
[----:B------:R-:W-:-:S12]  /*4fa0*/  BSSY B0, `(.L_x_801) ;  /* 0x0000011000007945 */ /* 0x000fd80003800000 */
[----:B------:R-:W-:Y:S05]  /*4fb0*/  @P2 BRA `(.L_x_802) ;  /* 0x0000000000202947 */ /* 0x000fea0003800000 */
[----:B------:R-:W-:Y:S01]  /*4fc0*/  IMAD.U32 R176, RZ, RZ, UR40 ;  /* 0x00000028ffb07e24 */ /* 0x000fe2000f8e00ff */
[----:B------:R-:W-:-:S04]  /*4fd0*/  LOP3.LUT R173, RZ, R9, RZ, 0x33, !PT ;  /* 0x00000009ffad7212 */ /* 0x000fc800078e33ff */
[----:B------:R-:W-:-:S13]  /*4fe0*/  ISETP.NE.AND P2, PT, R176, 0x1, PT ;  /* 0x00000001b000780c */ /* 0x000fda0003f45270 */
[----:B------:R-:W1:Y:S02]  /*4ff0*/  @P2 LDC.64 R10, c[0x0][0x9e8] ;  /* 0x00027a00ff0a2b82 */ /* 0x000e640000000a00 */
[----:B-1----:R-:W-:-:S05]  /*5000*/  @P2 IMAD.HI.U32 R10, R173, R10, RZ ;  /* 0x0000000aad0a2227 */ /* 0x002fca00078e00ff */
[----:B------:R-:W-:-:S04]  /*5010*/  @P2 SHF.R.U32.HI R173, RZ, R11, R10 ;  /* 0x0000000bffad2219 */ /* 0x000fc8000001160a */
[----:B------:R-:W-:Y:S01]  /*5020*/  LOP3.LUT R173, RZ, R173, RZ, 0x33, !PT ;  /* 0x000000adffad7212 */ /* 0x000fe200078e33ff */
[----:B------:R-:W-:Y:S06]  /*5030*/  BRA `(.L_x_803) ;  /* 0x00000000001c7947 */ /* 0x000fec0003800000 */
.L_x_802:
[----:B------:R-:W-:-:S05]  /*5040*/  IMAD.U32 R176, RZ, RZ, UR40 ;  /* 0x00000028ffb07e24 */ /* 0x000fca000f8e00ff */
[----:B------:R-:W-:-:S13]  /*5050*/  ISETP.NE.AND P2, PT, R176, 0x1, PT ;  /* 0x00000001b000780c */ /* 0x000fda0003f45270 */
[----:B------:R-:W1:Y:S01]  /*5060*/  @P2 LDC.64 R10, c[0x0][0x9e8] ;  /* 0x00027a00ff0a2b82 */ /* 0x000e620000000a00 */
[----:B------:R-:W-:-:S04]  /*5070*/  @P2 IMAD.IADD R173, R194, 0x1, R2 ;  /* 0x00000001c2ad2824 */ /* 0x000fc800078e0202 */
[----:B-1----:R-:W-:-:S04]  /*5080*/  @P2 IMAD.HI.U32 R10, R173, R10, RZ ;  /* 0x0000000aad0a2227 */ /* 0x002fc800078e00ff */
[----:B------:R-:W-:Y:S01]  /*5090*/  IMAD.MOV.U32 R173, RZ, RZ, R9 ;  /* 0x000000ffffad7224 */ /* 0x000fe200078e0009 */
[----:B------:R-:W-:-:S07]  /*50a0*/  @P2 SHF.R.U32.HI R173, RZ, R11, R10 ;  /* 0x0000000bffad2219 */ /* 0x000fce000001160a */
.L_x_803:
[----:B------:R-:W-:Y:S05]  /*50b0*/  BSYNC B0 ;  /* 0x0000000000007941 */ /* 0x000fea0003800000 */
.L_x_801:
[----:B------:R-:W-:-:S04]  /*50c0*/  IMAD R11, R173, R176, -R170 ;  /* 0x000000b0ad0b7224 */ /* 0x000fc800078e0aaa */
[----:B------:R-:W-:-:S05]  /*50d0*/  IMAD R11, R16, -0x2, R11 ;  /* 0xfffffffe100b7824 */ /* 0x000fca00078e020b */
[----:B------:R-:W-:Y:S02]  /*50e0*/  VIADDMNMX R177, R11, R176, R177, PT ;  /* 0x000000b00bb17246 */ /* 0x000fe400038001b1 */
[----:B------:R-:W-:-:S07]  /*50f0*/  VIMNMX R178, R178, R11, !PT ;  /* 0x0000000bb2b27248 */ /* 0x000fce0007fe0100 */
.L_x_800:
[----:B------:R-:W-:-:S04]  /*5100*/  ISETP.GT.AND P2, PT, R6, -0x1, PT ;  /* 0xffffffff0600780c */ /* 0x000fc80003f44270 */
[C---:B------:R-:W-:Y:S02]  /*5110*/  ISETP.GT.AND P5, PT, R178.reuse, RZ, P2 ;  /* 0x000000ffb200720c */ /* 0x040fe400017a4270 */
[C---:B------:R-:W-:Y:S02]  /*5120*/  ISETP.GT.AND P6, PT, R178.reuse, 0x8, P2 ;  /* 0x00000008b200780c */ /* 0x040fe400017c4270 */
[----:B------:R-:W-:Y:S02]  /*5130*/  ISETP.LT.OR P5, PT, R177, 0x1, P5 ;  /* 0x00000001b100780c */ /* 0x000fe40002fa1670 */
[----:B------:R-:W-:Y:S02]  /*5140*/  ISETP.GT.AND P4, PT, R178, 0x1, P2 ;  /* 0x00000001b200780c */ /* 0x000fe40001784270 */
[----:B------:R-:W-:Y:S02]  /*5150*/  FSEL R188, R188, -INF , !P5 ;  /* 0xff800000bcbc7808 */ /* 0x000fe40006800000 */
[----:B------:R-:W-:-:S02]  /*5160*/  ISETP.GT.AND P5, PT, R178, 0x10, P2 ;  /* 0x00000010b200780c */ /* 0x000fc400017a4270 */
[----:B------:R-:W-:Y:S02]  /*5170*/  ISETP.GT.AND P3, PT, R178, 0x9, P2 ;  /* 0x00000009b200780c */ /* 0x000fe40001764270 */
[C---:B------:R-:W-:Y:S02]  /*5180*/  ISETP.LT.OR P5, PT, R177.reuse, 0x11, P5 ;  /* 0x00000011b100780c */ /* 0x040fe40002fa1670 */
[C---:B------:R-:W-:Y:S02]  /*5190*/  ISETP.LT.OR P6, PT, R177.reuse, 0x9, P6 ;  /* 0x00000009b100780c */ /* 0x040fe400037c1670 */
[----:B------:R-:W-:Y:S02]  /*51a0*/  FSEL R160, R160, -INF , !P5 ;  /* 0xff800000a0a07808 */ /* 0x000fe40006800000 */
[----:B------:R-:W-:Y:S02]  /*51b0*/  ISETP.GT.AND P5, PT, R178, 0x20, P2 ;  /* 0x00000020b200780c */ /* 0x000fe400017a4270 */
[----:B------:R-:W-:-:S02]  /*51c0*/  ISETP.LT.OR P4, PT, R177, 0x2, P4 ;  /* 0x00000002b100780c */ /* 0x000fc40002781670 */
[C---:B------:R-:W-:Y:S02]  /*51d0*/  ISETP.LT.OR P3, PT, R177.reuse, 0xa, P3 ;  /* 0x0000000ab100780c */ /* 0x040fe40001f61670 */
[----:B------:R-:W-:Y:S02]  /*51e0*/  ISETP.LT.OR P5, PT, R177, 0x21, P5 ;  /* 0x00000021b100780c */ /* 0x000fe40002fa1670 */
[----:B------:R-:W-:Y:S02]  /*51f0*/  FSEL R176, R154, -INF , !P6 ;  /* 0xff8000009ab07808 */ /* 0x000fe40007000000 */
[----:B------:R-:W-:Y:S02]  /*5200*/  FSEL R189, R189, -INF , !P4 ;  /* 0xff800000bdbd7808 */ /* 0x000fe40006000000 */
[----:B------:R-:W-:Y:S02]  /*5210*/  ISETP.GT.AND P6, PT, R178, 0x18, P2 ;  /* 0x00000018b200780c */ /* 0x000fe400017c4270 */
[----:B------:R-:W-:-:S02]  /*5220*/  FSEL R173, R155, -INF , !P3 ;  /* 0xff8000009bad7808 */ /* 0x000fc40005800000 */
[C---:B------:R-:W-:Y:S02]  /*5230*/  ISETP.GT.AND P4, PT, R178.reuse, 0x11, P2 ;  /* 0x00000011b200780c */ /* 0x040fe40001784270 */
[C---:B------:R-:W-:Y:S02]  /*5240*/  ISETP.GT.AND P3, PT, R178.reuse, 0x19, P2 ;  /* 0x00000019b200780c */ /* 0x040fe40001764270 */
[----:B------:R-:W-:Y:S02]  /*5250*/  FSEL R167, R167, -INF , !P5 ;  /* 0xff800000a7a77808 */ /* 0x000fe40006800000 */
[----:B------:R-:W-:Y:S02]  /*5260*/  ISETP.GT.AND P5, PT, R178, 0x30, P2 ;  /* 0x00000030b200780c */ /* 0x000fe400017a4270 */
[C---:B------:R-:W-:Y:S02]  /*5270*/  ISETP.LT.OR P6, PT, R177.reuse, 0x19, P6 ;  /* 0x00000019b100780c */ /* 0x040fe400037c1670 */
        /* <DEDUP_REMOVED lines=8> */
[----:B------:R-:W-:Y:S02]  /*5300*/  ISETP.GT.AND P3, PT, R178, 0x29, P2 ;  /* 0x00000029b200780c */ /* 0x000fe40001764270 */
[----:B------:R-:W-:Y:S02]  /*5310*/  FSEL R174, R174, -INF , !P5 ;  /* 0xff800000aeae7808 */ /* 0x000fe40006800000 */
[----:B------:R-:W-:Y:S02]  /*5320*/  PLOP3.LUT P5, PT, PT, PT, UP0, 0x40, 0x0 ;  /* 0x000000000000781c */ /* 0x000fe40003fae808 */
[C---:B------:R-:W-:Y:S02]  /*5330*/  ISETP.LT.OR P6, PT, R177.reuse, 0x29, P6 ;  /* 0x00000029b100780c */ /* 0x040fe400037c1670 */
[----:B------:R-:W-:-:S02]  /*5340*/  ISETP.LT.OR P4, PT, R177, 0x22, P4 ;  /* 0x00000022b100780c */ /* 0x000fc40002781670 */
[----:B------:R-:W-:Y:S02]  /*5350*/  ISETP.LT.OR P3, PT, R177, 0x2a, P3 ;  /* 0x0000002ab100780c */ /* 0x000fe40001f61670 */
[----:B------:R-:W-:Y:S02]  /*5360*/  FSEL R154, R171, -INF , !P6 ;  /* 0xff800000ab9a7808 */ /* 0x000fe40007000000 */
[----:B------:R-:W-:Y:S02]  /*5370*/  FSEL R168, R168, -INF , !P4 ;  /* 0xff800000a8a87808 */ /* 0x000fe40006000000 */
[----:B------:R-:W-:Y:S02]  /*5380*/  FSEL R171, R172, -INF , !P3 ;  /* 0xff800000acab7808 */ /* 0x000fe40005800000 */
[C---:B------:R-:W-:Y:S02]  /*5390*/  ISETP.GT.AND P4, PT, R178.reuse, 0x31, P2 ;  /* 0x00000031b200780c */ /* 0x040fe40001784270 */
[----:B------:R-:W-:-:S02]  /*53a0*/  ISETP.GT.AND P6, PT, R178, 0x38, P2 ;  /* 0x00000038b200780c */ /* 0x000fc400017c4270 */
[----:B------:R-:W-:Y:S01]  /*53b0*/  ISETP.GT.AND P3, PT, R178, 0x39, P2 ;  /* 0x00000039b200780c */ /* 0x000fe20001764270 */
[----:B------:R-:W-:Y:S01]  /*53c0*/  IMAD.IADD R178, R3, 0x1, R182 ;  /* 0x0000000103b27824 */ /* 0x000fe200078e02b6 */
[C---:B------:R-:W-:Y:S02]  /*53d0*/  ISETP.LT.OR P4, PT, R177.reuse, 0x32, P4 ;  /* 0x00000032b100780c */ /* 0x040fe40002781670 */
[C---:B------:R-:W-:Y:S02]  /*53e0*/  ISETP.LT.OR P6, PT, R177.reuse, 0x39, P6 ;  /* 0x00000039b100780c */ /* 0x040fe400037c1670 */
[----:B------:R-:W-:Y:S01]  /*53f0*/  ISETP.LT.OR P3, PT, R177, 0x3a, P3 ;  /* 0x0000003ab100780c */ /* 0x000fe20001f61670 */
[----:B------:R-:W-:Y:S01]  /*5400*/  IMAD.IADD R177, R3, 0x1, R179 ;  /* 0x0000000103b17824 */ /* 0x000fe200078e02b3 */
[----:B------:R-:W-:Y:S02]  /*5410*/  FSEL R175, R175, -INF , !P4 ;  /* 0xff800000afaf7808 */ /* 0x000fe40006000000 */
[----:B------:R-:W-:-:S02]  /*5420*/  FSEL R172, R180, -INF , !P6 ;  /* 0xff800000b4ac7808 */ /* 0x000fc40007000000 */
[----:B------:R-:W-:Y:S01]  /*5430*/  FSEL R155, R181, -INF , !P3 ;  /* 0xff800000b59b7808 */ /* 0x000fe20005800000 */
[----:B------:R-:W-:Y:S06]  /*5440*/  @P5 BRA `(.L_x_804) ;  /* 0x0000000000585947 */ /* 0x000fec0003800000 */
[----:B------:R-:W-:Y:S01]  /*5450*/  IMAD.IADD R179, R194, 0x1, R3 ;  /* 0x00000001c2b37824 */ /* 0x000fe200078e0203 */
[----:B------:R-:W-:Y:S04]  /*5460*/  BSSY B0, `(.L_x_805) ;  /* 0x0000010000007945 */ /* 0x000fe80003800000 */
[----:B------:R-:W-:-:S13]  /*5470*/  ISETP.GT.AND P3, PT, R179, -0x1, PT ;  /* 0xffffffffb300780c */ /* 0x000fda0003f64270 */
        /* <DEDUP_REMOVED lines=9> */
.L_x_806:
[----:B------:R-:W-:-:S05]  /*5510*/  IMAD.U32 R180, RZ, RZ, UR40 ;  /* 0x00000028ffb47e24 */ /* 0x000fca000f8e00ff */
[----:B------:R-:W-:-:S13]  /*5520*/  ISETP.NE.AND P3, PT, R180, 0x1, PT ;  /* 0x00000001b400780c */ /* 0x000fda0003f65270 */
[----:B------:R-:W1:Y:S02]  /*5530*/  @P3 LDC.64 R10, c[0x0][0x9e8] ;  /* 0x00027a00ff0a3b82 */ /* 0x000e640000000a00 */
[----:B-1----:R-:W-:-:S05]  /*5540*/  @P3 IMAD.HI.U32 R10, R179, R10, RZ ;  /* 0x0000000ab30a3227 */ /* 0x002fca00078e00ff */
[----:B------:R-:W-:-:S07]  /*5550*/  @P3 SHF.R.U32.HI R179, RZ, R11, R10 ;  /* 0x0000000bffb33219 */ /* 0x000fce000001160a */
.L_x_807:
[----:B------:R-:W-:Y:S05]  /*5560*/  BSYNC B0 ;  /* 0x0000000000007941 */ /* 0x000fea0003800000 */
.L_x_805:
[----:B------:R-:W-:-:S04]  /*5570*/  IMAD R179, R179, R180, -R170 ;  /* 0x000000b4b3b37224 */ /* 0x000fc800078e0aaa */
[----:B------:R-:W-:-:S05]  /*5580*/  IMAD R179, R16, -0x2, R179 ;  /* 0xfffffffe10b37824 */ /* 0x000fca00078e02b3 */
[----:B------:R-:W-:Y:S02]  /*5590*/  VIADDMNMX R177, R179, R180, R177, PT ;  /* 0x000000b4b3b17246 */ /* 0x000fe400038001b1 */
[----:B------:R-:W-:-:S07]  /*55a0*/  VIMNMX R178, R178, R179, !PT ;  /* 0x000000b3b2b27248 */ /* 0x000fce0007fe0100 */
.L_x_804:
[----:B------:R-:W-:Y:S01]  /*55b0*/  FMNMX.FTZ R10, R188, R7, !PT ;  /* 0x00000007bc0a7209 */ /* 0x000fe20007810000 */
[----:B------:R-:W-:Y:S01]  /*55c0*/  UMOV UR14, UR53 ;  /* 0x00000035000e7c82 */ /* 0x000fe20008000000 */
[----:B------:R-:W-:Y:S01]  /*55d0*/  ISETP.GT.AND P3, PT, R178, 0x1, P2 ;  /* 0x00000001b200780c */ /* 0x000fe20001764270 */
[----:B------:R-:W-:Y:S01]  /*55e0*/  IMAD.U32 R181, RZ, RZ, UR14 ;  /* 0x0000000effb57e24 */ /* 0x000fe2000f8e00ff */
[----:B------:R-:W-:Y:S02]  /*55f0*/  FMNMX.FTZ R11, R189, R10, !PT ;  /* 0x0000000abd0b7209 */ /* 0x000fe40007810000 */
[----:B------:R-:W-:Y:S02]  /*5600*/  ISETP.LT.OR P3, PT, R177, 0x2, P3 ;  /* 0x00000002b100780c */ /* 0x000fe40001f61670 */
[----:B------:R-:W-:Y:S02]  /*5610*/  FMNMX.FTZ R10, R176, R11, !PT ;  /* 0x0000000bb00a7209 */ /* 0x000fe40007810000 */
[----:B------:R-:W-:-:S02]  /*5620*/  FSEL R13, R13, -INF , !P3 ;  /* 0xff8000000d0d7808 */ /* 0x000fc40005800000 */
[----:B------:R-:W-:Y:S02]  /*5630*/  FMNMX.FTZ R11, R173, R10, !PT ;  /* 0x0000000aad0b7209 */ /* 0x000fe40007810000 */
[----:B------:R-:W-:Y:S02]  /*5640*/  ISETP.GT.AND P3, PT, R178, RZ, P2 ;  /* 0x000000ffb200720c */ /* 0x000fe40001764270 */
[----:B------:R-:W-:Y:S02]  /*5650*/  FMNMX.FTZ R10, R160, R11, !PT ;  /* 0x0000000ba00a7209 */ /* 0x000fe40007810000 */
[----:B------:R-:W-:Y:S02]  /*5660*/  ISETP.LT.OR P3, PT, R177, 0x1, P3 ;  /* 0x00000001b100780c */ /* 0x000fe40001f61670 */
[----:B------:R-:W-:Y:S02]  /*5670*/  FMNMX.FTZ R11, R161, R10, !PT ;  /* 0x0000000aa10b7209 */ /* 0x000fe40007810000 */
[----:B------:R-:W-:-:S02]  /*5680*/  ISETP.GT.AND P5, PT, R178, 0x8, P2 ;  /* 0x00000008b200780c */ /* 0x000fc400017a4270 */
[----:B------:R-:W-:Y:S02]  /*5690*/  FMNMX.FTZ R10, R164, R11, !PT ;  /* 0x0000000ba40a7209 */ /* 0x000fe40007810000 */
[C---:B------:R-:W-:Y:S02]  /*56a0*/  ISETP.GT.AND P6, PT, R178.reuse, 0x9, P2 ;  /* 0x00000009b200780c */ /* 0x040fe400017c4270 */
[----:B------:R-:W-:Y:S02]  /*56b0*/  FMNMX.FTZ R10, R165, R10, !PT ;  /* 0x0000000aa50a7209 */ /* 0x000fe40007810000 */
[----:B------:R-:W-:Y:S02]  /*56c0*/  ISETP.LT.OR P5, PT, R177, 0x9, P5 ;  /* 0x00000009b100780c */ /* 0x000fe40002fa1670 */
[----:B------:R-:W-:Y:S02]  /*56d0*/  FMNMX.FTZ R11, R167, R10, !PT ;  /* 0x0000000aa70b7209 */ /* 0x000fe40007810000 */
[----:B------:R-:W-:-:S02]  /*56e0*/  ISETP.GT.AND P4, PT, R178, 0x10, P2 ;  /* 0x00000010b200780c */ /* 0x000fc40001784270 */
[----:B------:R-:W-:Y:S02]  /*56f0*/  FMNMX.FTZ R11, R168, R11, !PT ;  /* 0x0000000ba80b7209 */ /* 0x000fe40007810000 */
[----:B------:R-:W-:Y:S02]  /*5700*/  ISETP.LT.OR P6, PT, R177, 0xa, P6 ;  /* 0x0000000ab100780c */ /* 0x000fe400037c1670 */
[----:B------:R-:W-:Y:S02]  /*5710*/  FMNMX.FTZ R10, R154, R11, !PT ;  /* 0x0000000b9a0a7209 */ /* 0x000fe40007810000 */
[----:B------:R-:W-:Y:S02]  /*5720*/  FSEL R15, R15, -INF , !P5 ;  /* 0xff8000000f0f7808 */ /* 0x000fe40006800000 */
        /* <DEDUP_REMOVED lines=9> */
[----:B------:R-:W-:Y:S02]  /*57c0*/  FSEL R20, R20, -INF , !P4 ;  /* 0xff80000014147808 */ /* 0x000fe40006000000 */
[C---:B------:R-:W-:Y:S01]  /*57d0*/  ISETP.LT.OR P5, PT, R177.reuse, 0x12, P5 ;  /* 0x00000012b100780c */ /* 0x040fe20002fa1670 */
[----:B------:R-:W1:Y:S01]  /*57e0*/  SHFL.BFLY PT, R10, R11, 0x2, 0x1f ;  /* 0x0c401f000b0a7f89 */ /* 0x000e6200000e0000 */
[----:B------:R-:W-:Y:S02]  /*57f0*/  ISETP.GT.AND P4, PT, R178, 0x19, P2 ;  /* 0x00000019b200780c */ /* 0x000fe40001784270 */
[----:B------:R-:W-:Y:S02]  /*5800*/  ISETP.LT.OR P6, PT, R177, 0x19, P6 ;  /* 0x00000019b100780c */ /* 0x000fe400037c1670 */
[----:B------:R-:W-:-:S02]  /*5810*/  FSEL R21, R21, -INF , !P5 ;  /* 0xff80000015157808 */ /* 0x000fc40006800000 */
[----:B------:R-:W-:Y:S02]  /*5820*/  FSEL R152, R152, -INF , !P6 ;  /* 0xff80000098987808 */ /* 0x000fe40007000000 */
[----:B------:R-:W-:Y:S02]  /*5830*/  ISETP.LT.OR P4, PT, R177, 0x1a, P4 ;  /* 0x0000001ab100780c */ /* 0x000fe40002781670 */
[C---:B------:R-:W-:Y:S02]  /*5840*/  ISETP.GT.AND P5, PT, R178.reuse, 0x21, P2 ;  /* 0x00000021b200780c */ /* 0x040fe400017a4270 */
[----:B------:R-:W-:Y:S02]  /*5850*/  FSEL R153, R153, -INF , !P4 ;  /* 0xff80000099997808 */ /* 0x000fe40006000000 */
[----:B------:R-:W-:Y:S02]  /*5860*/  ISETP.GT.AND P6, PT, R178, 0x28, P2 ;  /* 0x00000028b200780c */ /* 0x000fe400017c4270 */
[----:B------:R-:W-:-:S02]  /*5870*/  ISETP.LT.OR P5, PT, R177, 0x22, P5 ;  /* 0x00000022b100780c */ /* 0x000fc40002fa1670 */
[----:B------:R-:W-:Y:S02]  /*5880*/  ISETP.LT.OR P6, PT, R177, 0x29, P6 ;  /* 0x00000029b100780c */ /* 0x000fe400037c1670 */
[----:B------:R-:W-:Y:S02]  /*5890*/  FSEL R157, R157, -INF , !P5 ;  /* 0xff8000009d9d7808 */ /* 0x000fe40006800000 */
[----:B------:R-:W-:Y:S02]  /*58a0*/  ISETP.GT.AND P5, PT, R178, 0x30, P2 ;  /* 0x00000030b200780c */ /* 0x000fe400017a4270 */
[----:B-1----:R-:W-:Y:S02]  /*58b0*/  FMNMX.FTZ R170, R11, R10, !PT ;  /* 0x0000000a0baa7209 */ /* 0x002fe40007810000 */
[----:B------:R-:W-:Y:S02]  /*58c0*/  FSEL R11, R12, -INF , !P3 ;  /* 0xff8000000c0b7808 */ /* 0x000fe40005800000 */
[----:B------:R-:W-:Y:S01]  /*58d0*/  ISETP.GT.AND P3, PT, R178, 0x20, P2 ;  /* 0x00000020b200780c */ /* 0x000fe20001764270 */
[----:B------:R-:W1:Y:S01]  /*58e0*/  SHFL.BFLY PT, R179, R170, 0x1, 0x1f ;  /* 0x0c201f00aab37f89 */ /* 0x000e6200000e0000 */
[----:B------:R-:W-:-:S02]  /*58f0*/  FMNMX.FTZ R12, R11, R8, !PT ;  /* 0x000000080b0c7209 */ /* 0x000fc40007810000 */
[----:B------:R-:W-:Y:S02]  /*5900*/  ISETP.LT.OR P3, PT, R177, 0x21, P3 ;  /* 0x00000021b100780c */ /* 0x000fe40001f61670 */
[----:B------:R-:W-:Y:S02]  /*5910*/  FMNMX.FTZ R12, R13, R12, !PT ;  /* 0x0000000c0d0c7209 */ /* 0x000fe40007810000 */
[----:B------:R-:W-:Y:S02]  /*5920*/  FSEL R156, R156, -INF , !P3 ;  /* 0xff8000009c9c7808 */ /* 0x000fe40005800000 */
[----:B------:R-:W-:Y:S02]  /*5930*/  ISETP.GT.AND P3, PT, R178, 0x29, P2 ;  /* 0x00000029b200780c */ /* 0x000fe40001764270 */
[----:B------:R-:W-:Y:S02]  /*5940*/  FSEL R158, R158, -INF , !P6 ;  /* 0xff8000009e9e7808 */ /* 0x000fe40007000000 */
[----:B------:R-:W-:-:S02]  /*5950*/  ISETP.LT.OR P3, PT, R177, 0x2a, P3 ;  /* 0x0000002ab100780c */ /* 0x000fc40001f61670 */
[C---:B------:R-:W-:Y:S02]  /*5960*/  ISETP.GT.AND P6, PT, R178.reuse, 0x31, P2 ;  /* 0x00000031b200780c */ /* 0x040fe400017c4270 */
[----:B------:R-:W-:Y:S02]  /*5970*/  FSEL R159, R159, -INF , !P3 ;  /* 0xff8000009f9f7808 */ /* 0x000fe40005800000 */
[C---:B------:R-:W-:Y:S02]  /*5980*/  ISETP.LT.OR P5, PT, R177.reuse, 0x31, P5 ;  /* 0x00000031b100780c */ /* 0x040fe40002fa1670 */
[----:B------:R-:W-:Y:S02]  /*5990*/  ISETP.GT.AND P3, PT, R178, 0x38, P2 ;  /* 0x00000038b200780c */ /* 0x000fe40001764270 */
[----:B------:R-:W-:Y:S02]  /*59a0*/  ISETP.LT.OR P6, PT, R177, 0x32, P6 ;  /* 0x00000032b100780c */ /* 0x000fe400037c1670 */
[----:B-1----:R-:W-:-:S02]  /*59b0*/  FMNMX.FTZ R10, R170, R179, !PT ;  /* 0x000000b3aa0a7209 */ /* 0x002fc40007810000 */
[----:B------:R-:W-:Y:S02]  /*59c0*/  FMNMX.FTZ R179, R15, R12, !PT ;  /* 0x0000000c0fb37209 */ /* 0x000fe40007810000 */
[C---:B------:R-:W-:Y:S01]  /*59d0*/  FSETP.NEU.FTZ.AND P4, PT, R10.reuse, -INF , PT ;  /* 0xff8000000a00780b */ /* 0x040fe20003f9d000 */
[----:B------:R-:W-:-:S01]  /*59e0*/  FFMA.FTZ R180, R10, R181, -8 ;  /* 0xc10000000ab47423 */ /* 0x000fc200000100b5 */
[----:B------:R-:W-:Y:S02]  /*59f0*/  FMNMX.FTZ R179, R14, R179, !PT ;  /* 0x000000b30eb37209 */ /* 0x000fe40007810000 */
[----:B------:R-:W-:Y:S02]  /*5a00*/  FSEL R162, R162, -INF , !P5 ;  /* 0xff800000a2a27808 */ /* 0x000fe40006800000 */
[----:B------:R-:W-:Y:S02]  /*5a10*/  FMNMX.FTZ R12, R20, R179, !PT ;  /* 0x000000b3140c7209 */ /* 0x000fe40007810000 */
[----:B------:R-:W-:-:S02]  /*5a20*/  FSEL R180, R180, RZ, P4 ;  /* 0x000000ffb4b47208 */ /* 0x000fc40002000000 */
[----:B------:R-:W-:Y:S02]  /*5a30*/  FMNMX.FTZ R179, R21, R12, !PT ;  /* 0x0000000c15b37209 */ /* 0x000fe40007810000 */
[----:B------:R-:W-:Y:S01]  /*5a40*/  ISETP.GT.AND P2, PT, R178, 0x39, P2 ;  /* 0x00000039b200780c */ /* 0x000fe20001744270 */
[--C-:B------:R-:W-:Y:S01]  /*5a50*/  FFMA.FTZ R178, R176, UR14, -R180.reuse ;  /* 0x0000000eb0b27c23 */ /* 0x100fe200080108b4 */
[----:B------:R-:W-:Y:S01]  /*5a60*/  FMNMX.FTZ R12, R152, R179, !PT ;  /* 0x000000b3980c7209 */ /* 0x000fe20007810000 */
[--C-:B------:R-:W-:Y:S01]  /*5a70*/  FFMA.FTZ R179, R188, UR14, -R180.reuse ;  /* 0x0000000ebcb37c23 */ /* 0x100fe200080108b4 */
[----:B------:R-:W-:Y:S01]  /*5a80*/  ISETP.LT.OR P3, PT, R177, 0x39, P3 ;  /* 0x00000039b100780c */ /* 0x000fe20001f61670 */
[--C-:B------:R-:W-:Y:S01]  /*5a90*/  FFMA.FTZ R189, R189, UR14, -R180.reuse ;  /* 0x0000000ebdbd7c23 */ /* 0x100fe200080108b4 */
[----:B------:R-:W-:Y:S01]  /*5aa0*/  FMNMX.FTZ R181, R153, R12, !PT ;  /* 0x0000000c99b57209 */ /* 0x000fe20007810000 */
[--C-:B------:R-:W-:Y:S01]  /*5ab0*/  FFMA.FTZ R173, R173, UR14, -R180.reuse ;  /* 0x0000000eadad7c23 */ /* 0x100fe200080108b4 */
[----:B------:R-:W-:Y:S01]  /*5ac0*/  FSEL R163, R163, -INF , !P6 ;  /* 0xff800000a3a37808 */ /* 0x000fe20007000000 */
        /* <DEDUP_REMOVED lines=20> */
[----:B------:R1:W-:Y:S01]  /*5c10*/  MUFU.EX2 R170, R178 ;  /* 0x000000b200aa7308 */ /* 0x0003e20000000800 */
[----:B------:R-:W-:-:S04]  /*5c20*/  FMNMX.FTZ R177, R163, R176, !PT ;  /* 0x000000b0a3b17209 */ /* 0x000fc80007810000 */
[----:B------:R-:W-:-:S03]  /*5c30*/  FMNMX.FTZ R176, R166, R177, !PT ;  /* 0x000000b1a6b07209 */ /* 0x000fc60007810000 */
[----:B------:R-:W-:Y:S01]  /*5c40*/  MUFU.EX2 R179, R179 ;  /* 0x000000b300b37308 */ /* 0x000fe20000000800 */
[----:B------:R-:W-:Y:S02]  /*5c50*/  FMNMX.FTZ R176, R169, R176, !PT ;  /* 0x000000b0a9b07209 */ /* 0x000fe40007810000 */
[----:B-1----:R-:W-:-:S03]  /*5c60*/  FSEL R178, R10, RZ, P4 ;  /* 0x000000ff0ab27208 */ /* 0x002fc60002000000 */
[----:B------:R-:W1:Y:S02]  /*5c70*/  SHFL.BFLY PT, R177, R176, 0x2, 0x1f ;  /* 0x0c401f00b0b17f89 */ /* 0x000e6400000e0000 */
[----:B------:R-:W-:-:S01]  /*5c80*/  FADD.FTZ R178, -R178, R7 ;  /* 0x00000007b2b27221 */ /* 0x000fc20000010100 */
[----:B------:R-:W-:Y:S03]  /*5c90*/  MUFU.EX2 R12, R189 ;  /* 0x000000bd000c7308 */ /* 0x000fe60000000800 */
[----:B------:R-:W-:-:S05]  /*5ca0*/  FMUL.FTZ R178, R178, UR14 ;  /* 0x0000000eb2b27c20 */ /* 0x000fca0008410000 */
[----:B------:R-:W-:Y:S08]  /*5cb0*/  MUFU.EX2 R173, R173 ;  /* 0x000000ad00ad7308 */ /* 0x000ff00000000800 */
[----:B------:R-:W2:Y:S01]  /*5cc0*/  MUFU.EX2 R178, R178 ;  /* 0x000000b200b27308 */ /* 0x000ea20000000800 */
[----:B-1----:R-:W-:-:S07]  /*5cd0*/  FMNMX.FTZ R177, R176, R177, !PT ;  /* 0x000000b1b0b17209 */ /* 0x002fce0007810000 */
[----:B------:R-:W1:Y:S01]  /*5ce0*/  MUFU.EX2 R160, R160 ;  /* 0x000000a000a07308 */ /* 0x000e620000000800 */
[----:B------:R-:W3:Y:S07]  /*5cf0*/  SHFL.BFLY PT, R176, R177, 0x1, 0x1f ;  /* 0x0c201f00b1b07f89 */ /* 0x000eee00000e0000 */
[----:B------:R-:W4:Y:S08]  /*5d00*/  MUFU.EX2 R161, R161 ;  /* 0x000000a100a17308 */ /* 0x000f300000000800 */
[----:B------:R-:W-:Y:S08]  /*5d10*/  MUFU.EX2 R164, R164 ;  /* 0x000000a400a47308 */ /* 0x000ff00000000800 */
[----:B------:R-:W-:Y:S01]  /*5d20*/  MUFU.EX2 R165, R165 ;  /* 0x000000a500a57308 */ /* 0x000fe20000000800 */
[----:B---3--:R-:W-:Y:S01]  /*5d30*/  FMNMX.FTZ R155, R177, R176, !PT ;  /* 0x000000b0b19b7209 */ /* 0x008fe20007810000 */
[----:B------:R-:W-:-:S03]  /*5d40*/  IMAD.U32 R176, RZ, RZ, UR14 ;  /* 0x0000000effb07e24 */ /* 0x000fc6000f8e00ff */
[C---:B------:R-:W-:Y:S01]  /*5d50*/  FSETP.NEU.FTZ.AND P2, PT, R155.reuse, -INF , PT ;  /* 0xff8000009b00780b */ /* 0x040fe20003f5d000 */
[----:B------:R-:W-:-:S02]  /*5d60*/  FFMA.FTZ R176, R155, R176, -8 ;  /* 0xc10000009bb07423 */ /* 0x000fc400000100b0 */
[----:B------:R-:W-:Y:S03]  /*5d70*/  MUFU.EX2 R167, R167 ;  /* 0x000000a700a77308 */ /* 0x000fe60000000800 */
[----:B------:R-:W-:-:S05]  /*5d80*/  FSEL R176, R176, RZ, P2 ;  /* 0x000000ffb0b07208 */ /* 0x000fca0001000000 */
[----:B------:R-:W-:Y:S01]  /*5d90*/  MUFU.EX2 R168, R168 ;  /* 0x000000a800a87308 */ /* 0x000fe20000000800 */
[----:B------:R-:W-:-:S01]  /*5da0*/  FFMA.FTZ R180, R11, UR14, -R176 ;  /* 0x0000000e0bb47c23 */ /* 0x000fc200080108b0 */
[--C-:B------:R-:W-:Y:S01]  /*5db0*/  FFMA.FTZ R11, R13, UR14, -R176.reuse ;  /* 0x0000000e0d0b7c23 */ /* 0x100fe200080108b0 */
[----:B------:R-:W-:-:S01]  /*5dc0*/  FFMA.FTZ R13, R15, UR14, -R176 ;  /* 0x0000000e0f0d7c23 */ /* 0x000fc200080108b0 */
[--C-:B------:R-:W-:Y:S01]  /*5dd0*/  FFMA.FTZ R15, R20, UR14, -R176.reuse ;  /* 0x0000000e140f7c23 */ /* 0x100fe200080108b0 */
[----:B------:R-:W-:-:S01]  /*5de0*/  FFMA.FTZ R20, R21, UR14, -R176 ;  /* 0x0000000e15147c23 */ /* 0x000fc200080108b0 */
[----:B------:R-:W-:Y:S01]  /*5df0*/  FSEL R21, R155, RZ, P2 ;  /* 0x000000ff9b157208 */ /* 0x000fe20001000000 */
[----:B------:R-:W-:-:S01]  /*5e00*/  FFMA.FTZ R14, R14, UR14, -R176 ;  /* 0x0000000e0e0e7c23 */ /* 0x000fc200080108b0 */
[----:B------:R-:W-:Y:S01]  /*5e10*/  MUFU.EX2 R180, R180 ;  /* 0x000000b400b47308 */ /* 0x000fe20000000800 */
[----:B------:R-:W-:-:S01]  /*5e20*/  FFMA.FTZ R177, R153, UR14, -R176 ;  /* 0x0000000e99b17c23 */ /* 0x000fc200080108b0 */
[----:B------:R-:W-:Y:S01]  /*5e30*/  FFMA.FTZ R153, R157, UR14, -R176 ;  /* 0x0000000e9d997c23 */ /* 0x000fe200080108b0 */
[----:B------:R-:W-:-:S01]  /*5e40*/  FADD.FTZ R21, -R21, R8 ;  /* 0x0000000815157221 */ /* 0x000fc20000010100 */
[----:B--2---:R-:W-:Y:S01]  /*5e50*/  FFMA.FTZ R157, R178, R4, R179 ;  /* 0x00000004b29d7223 */ /* 0x004fe200000100b3 */
[----:B------:R-:W-:-:S01]  /*5e60*/  FFMA.FTZ R152, R152, UR14, -R176 ;  /* 0x0000000e98987c23 */ /* 0x000fc200080108b0 */
[----:B------:R-:W-:Y:S01]  /*5e70*/  FFMA.FTZ R8, R156, UR14, -R176 ;  /* 0x0000000e9c087c23 */ /* 0x000fe200080108b0 */
[----:B------:R-:W-:Y:S01]  /*5e80*/  FMUL.FTZ R21, R21, UR14 ;  /* 0x0000000e15157c20 */ /* 0x000fe20008410000 */
[----:B------:R-:W-:Y:S01]  /*5e90*/  MUFU.EX2 R11, R11 ;  /* 0x0000000b000b7308 */ /* 0x000fe20000000800 */
[----:B------:R-:W-:-:S01]  /*5ea0*/  FADD.FTZ R157, R12, R157 ;  /* 0x0000009d0c9d7221 */ /* 0x000fc20000010000 */
        /* <DEDUP_REMOVED lines=8> */
[----:B------:R-:W-:-:S03]  /*5f30*/  FFMA.FTZ R169, R169, UR14, -R176 ;  /* 0x0000000ea9a97c23 */ /* 0x000fc600080108b0 */
[----:B-1----:R-:W-:-:S03]  /*5f40*/  FADD.FTZ R156, R160, R157 ;  /* 0x0000009da09c7221 */ /* 0x002fc60000010000 */
[----:B------:R-:W1:Y:S01]  /*5f50*/  MUFU.EX2 R13, R13 ;  /* 0x0000000d000d7308 */ /* 0x000e620000000800 */
[----:B----4-:R-:W-:-:S07]  /*5f60*/  FADD.FTZ R157, R161, R156 ;  /* 0x0000009ca19d7221 */ /* 0x010fce0000010000 */
[----:B------:R-:W3:Y:S01]  /*5f70*/  MUFU.EX2 R14, R14 ;  /* 0x0000000e000e7308 */ /* 0x000ee20000000800 */
[----:B--2---:R-:W-:-:S04]  /*5f80*/  FFMA.FTZ R4, R21, R5, R180 ;  /* 0x0000000515047223 */ /* 0x004fc800000100b4 */
[----:B------:R-:W-:-:S03]  /*5f90*/  FADD.FTZ R4, R11, R4 ;  /* 0x000000040b047221 */ /* 0x000fc60000010000 */
[----:B------:R-:W2:Y:S01]  /*5fa0*/  MUFU.EX2 R15, R15 ;  /* 0x0000000f000f7308 */ /* 0x000ea20000000800 */
[----:B-1----:R-:W-:-:S07]  /*5fb0*/  FADD.FTZ R5, R13, R4 ;  /* 0x000000040d057221 */ /* 0x002fce0000010000 */
[----:B------:R-:W1:Y:S01]  /*5fc0*/  MUFU.EX2 R20, R20 ;  /* 0x0000001400147308 */ /* 0x000e620000000800 */
[----:B---3--:R-:W-:-:S07]  /*5fd0*/  FADD.FTZ R4, R14, R5 ;  /* 0x000000050e047221 */ /* 0x008fce0000010000 */
[----:B------:R-:W3:Y:S01]  /*5fe0*/  MUFU.EX2 R152, R152 ;  /* 0x0000009800987308 */ /* 0x000ee20000000800 */
[----:B--2---:R-:W-:-:S01]  /*5ff0*/  FADD.FTZ R5, R15, R4 ;  /* 0x000000040f057221 */ /* 0x004fc20000010000 */
[----:B------:R-:W-:-:S04]  /*6000*/  FADD.FTZ R4, R164, R157 ;  /* 0x0000009da4047221 */ /* 0x000fc80000010000 */
[----:B------:R-:W-:Y:S02]  /*6010*/  FADD.FTZ R4, R165, R4 ;  /* 0x00000004a5047221 */ /* 0x000fe40000010000 */
[----:B------:R-:W2:Y:S01]  /*6020*/  MUFU.EX2 R177, R177 ;  /* 0x000000b100b17308 */ /* 0x000ea20000000800 */
[----:B-1----:R-:W-:-:S01]  /*6030*/  FADD.FTZ R5, R20, R5 ;  /* 0x0000000514057221 */ /* 0x002fc20000010000 */
[----:B------:R-:W-:-:S04]  /*6040*/  FADD.FTZ R157, R167, R4 ;  /* 0x00000004a79d7221 */ /* 0x000fc80000010000 */
[----:B------:R-:W-:Y:S02]  /*6050*/  FADD.FTZ R157, R168, R157 ;  /* 0x0000009da89d7221 */ /* 0x000fe40000010000 */
[----:B------:R-:W1:Y:S01]  /*6060*/  MUFU.EX2 R8, R8 ;  /* 0x0000000800087308 */ /* 0x000e620000000800 */
[----:B---3--:R-:W-:-:S07]  /*6070*/  FADD.FTZ R156, R152, R5 ;  /* 0x00000005989c7221 */ /* 0x008fce0000010000 */
[----:B------:R-:W3:Y:S01]  /*6080*/  MUFU.EX2 R153, R153 ;  /* 0x0000009900997308 */ /* 0x000ee20000000800 */
[----:B--2---:R-:W-:-:S07]  /*6090*/  FADD.FTZ R5, R177, R156 ;  /* 0x0000009cb1057221 */ /* 0x004fce0000010000 */
[----:B------:R-:W2:Y:S01]  /*60a0*/  MUFU.EX2 R154, R154 ;  /* 0x0000009a009a7308 */ /* 0x000ea20000000800 */
[----:B-1----:R-:W-:-:S07]  /*60b0*/  FADD.FTZ R4, R8, R5 ;  /* 0x0000000508047221 */ /* 0x002fce0000010000 */
[----:B------:R-:W-:Y:S01]  /*60c0*/  MUFU.EX2 R7, R181 ;  /* 0x000000b500077308 */ /* 0x000fe20000000800 */
[----:B---3--:R-:W-:-:S07]  /*60d0*/  FADD.FTZ R4, R153, R4 ;  /* 0x0000000499047221 */ /* 0x008fce0000010000 */
[----:B------:R-:W1:Y:S01]  /*60e0*/  MUFU.EX2 R181, R158 ;  /* 0x0000009e00b57308 */ /* 0x000e620000000800 */
[----:B--2---:R-:W-:-:S07]  /*60f0*/  FADD.FTZ R156, R154, R157 ;  /* 0x0000009d9a9c7221 */ /* 0x004fce0000010000 */
[----:B------:R-:W2:Y:S08]  /*6100*/  MUFU.EX2 R171, R171 ;  /* 0x000000ab00ab7308 */ /* 0x000eb00000000800 */
        /* <DEDUP_REMOVED lines=15> */
[----:B--2---:R-:W-:-:S01]  /*6200*/  FADD.FTZ R156, R172, R5 ;  /* 0x00000005ac9c7221 */ /* 0x004fc20000010000 */
[----:B---3--:R-:W-:-:S03]  /*6210*/  FADD.FTZ R5, R183, R4 ;  /* 0x00000004b7057221 */ /* 0x008fc60000010000 */
[----:B------:R-:W-:Y:S01]  /*6220*/  FADD.FTZ R4, R7, R156 ;  /* 0x0000009c07047221 */ /* 0x000fe20000010000 */
[----:B-1----:R-:W-:-:S01]  /*6230*/  FADD.FTZ R5, R158, R5 ;  /* 0x000000059e057221 */ /* 0x002fc20000010000 */
[----:B------:R-:W-:Y:S06]  /*6240*/  @!P0 BRA `(.L_x_808) ;  /* 0x0000000000048947 */ /* 0x000fec0003800000 */
[----:B------:R-:W-:Y:S01]  /*6250*/  BPT.TRAP 0x1 ;  /* 0x000000040000795c */ /* 0x000fe20000300000 */
.L_x_808:
[----:B------:R-:W-:Y:S01]  /*6260*/  ULEA UR10, UR37, UR38, 0x3 ;  /* 0x00000026250a7291 */ /* 0x000fe2000f8e183f */
[----:B------:R-:W-:Y:S01]  /*6270*/  ISETP.GT.AND P2, PT, R6, UR7, PT ;  /* 0x0000000706007c0c */ /* 0x000fe2000bf44270 */
[----:B------:R-:W-:Y:S01]  /*6280*/  UMOV UR36, UR6 ;  /* 0x0000000600247c82 */ /* 0x000fe20008000000 */
[----:B------:R-:W-:Y:S01]  /*6290*/  F2FP.SATFINITE.E4M3.F32.PACK_AB_MERGE_C R13, R14, R13, RZ ;  /* 0x0000000d0e0d723e */ /* 0x000fe200048070ff */
[----:B------:R-:W-:Y:S01]  /*62a0*/  UIADD3 UR10, UR10, 0x28460, URZ ;  /* 0x000284600a0a7890 */ /* 0x000fe2000fffe03f */
[----:B------:R-:W-:Y:S01]  /*62b0*/  F2FP.SATFINITE.E4M3.F32.PACK_AB_MERGE_C R14, R159, R181, RZ ;  /* 0x000000b59f0e723e */ /* 0x000fe200048070ff */
[----:B------:R-:W-:Y:S01]  /*62c0*/  UMOV UR37, UR5 ;  /* 0x0000000500257c82 */ /* 0x000fe20008000000 */
[----:B------:R-:W-:Y:S01]  /*62d0*/  F2FP.SATFINITE.E4M3.F32.PACK_AB_MERGE_C R7, R7, R172, RZ ;  /* 0x000000ac0707723e */ /* 0x000fe200048070ff */
[----:B------:R-:W-:Y:S01]  /*62e0*/  UPRMT UR10, UR46, 0x654, UR10 ;  /* 0x000006542e0a7896 */ /* 0x000fe2000800000a */
[----:B------:R-:W-:Y:S01]  /*62f0*/  F2FP.SATFINITE.E4M3.F32.PACK_AB_MERGE_C R170, R173, R170, RZ ;  /* 0x000000aaadaa723e */ /* 0x000fe200048070ff */
[----:B------:R-:W-:Y:S01]  /*6300*/  FMUL.FTZ R24, R24, R178 ;  /* 0x000000b218187220 */ /* 0x000fe20000410000 */
[----:B------:R-:W-:Y:S01]  /*6310*/  F2FP.SATFINITE.E4M3.F32.PACK_AB_MERGE_C R164, R165, R164, RZ ;  /* 0x000000a4a5a4723e */ /* 0x000fe200048070ff */
[----:B------:R-:W-:Y:S01]  /*6320*/  FMUL.FTZ R25, R25, R178 ;  /* 0x000000b219197220 */ /* 0x000fe20000410000 */
[----:B------:R-:W-:Y:S01]  /*6330*/  F2FP.SATFINITE.E4M3.F32.PACK_AB_MERGE_C R152, R177, R152, RZ ;  /* 0x00000098b198723e */ /* 0x000fe200048070ff */
[----:B------:R-:W-:Y:S01]  /*6340*/  FMUL.FTZ R28, R28, R178 ;  /* 0x000000b21c1c7220 */ /* 0x000fe20000410000 */
[----:B------:R-:W-:Y:S01]  /*6350*/  F2FP.SATFINITE.E4M3.F32.PACK_AB_MERGE_C R154, R171, R154, RZ ;  /* 0x0000009aab9a723e */ /* 0x000fe200048070ff */
[----:B------:R-:W-:Y:S01]  /*6360*/  FMUL.FTZ R29, R29, R178 ;  /* 0x000000b21d1d7220 */ /* 0x000fe20000410000 */
[----:B------:R-:W-:Y:S01]  /*6370*/  F2FP.SATFINITE.E4M3.F32.PACK_AB_MERGE_C R156, R158, R183, RZ ;  /* 0x000000b79e9c723e */ /* 0x000fe200048070ff */
[----:B------:R-:W-:Y:S01]  /*6380*/  SYNCS.ARRIVE.TRANS64.RED.A1T0 RZ, [UR10], RZ ;  /* 0x000000ffffff79a7 */ /* 0x000fe2000810040a */
[----:B------:R-:W-:Y:S01]  /*6390*/  F2FP.SATFINITE.E4M3.F32.PACK_AB_MERGE_C R185, R153, R8, R14 ;  /* 0x0000000899b9723e */ /* 0x000fe2000480700e */
[----:B------:R-:W-:Y:S01]  /*63a0*/  FMUL.FTZ R32, R32, R178 ;  /* 0x000000b220207220 */ /* 0x000fe20000410000 */
[----:B------:R-:W-:Y:S01]  /*63b0*/  F2FP.SATFINITE.E4M3.F32.PACK_AB_MERGE_C R186, R175, R174, R7 ;  /* 0x000000aeafba723e */ /* 0x000fe20004807007 */
[-C--:B------:R-:W-:Y:S01]  /*63c0*/  FMUL.FTZ R33, R33, R178.reuse ;  /* 0x000000b221217220 */ /* 0x080fe20000410000 */
[----:B------:R-:W-:Y:S01]  /*63d0*/  F2FP.SATFINITE.E4M3.F32.PACK_AB_MERGE_C R188, R12, R179, R170 ;  /* 0x000000b30cbc723e */ /* 0x000fe200048070aa */
[----:B------:R-:W-:Y:S01]  /*63e0*/  FMUL.FTZ R36, R36, R178 ;  /* 0x000000b224247220 */ /* 0x000fe20000410000 */
[----:B------:R-:W-:Y:S01]  /*63f0*/  F2FP.SATFINITE.E4M3.F32.PACK_AB_MERGE_C R189, R11, R180, R13 ;  /* 0x000000b40bbd723e */ /* 0x000fe2000480700d */
[----:B------:R-:W-:Y:S01]  /*6400*/  FMUL.FTZ R37, R37, R178 ;  /* 0x000000b225257220 */ /* 0x000fe20000410000 */
[----:B------:R-:W-:Y:S01]  /*6410*/  F2FP.SATFINITE.E4M3.F32.PACK_AB_MERGE_C R190, R161, R160, R164 ;  /* 0x000000a0a1be723e */ /* 0x000fe200048070a4 */
[-C--:B------:R-:W-:Y:S01]  /*6420*/  FMUL.FTZ R40, R40, R178.reuse ;  /* 0x000000b228287220 */ /* 0x080fe20000410000 */
[----:B------:R-:W-:Y:S01]  /*6430*/  F2FP.SATFINITE.E4M3.F32.PACK_AB_MERGE_C R191, R20, R15, R152 ;  /* 0x0000000f14bf723e */ /* 0x000fe20004807098 */
[-C--:B------:R-:W-:Y:S01]  /*6440*/  FMUL.FTZ R41, R41, R178.reuse ;  /* 0x000000b229297220 */ /* 0x080fe20000410000 */
[----:B------:R-:W-:Y:S01]  /*6450*/  F2FP.SATFINITE.E4M3.F32.PACK_AB_MERGE_C R184, R168, R167, R154 ;  /* 0x000000a7a8b8723e */ /* 0x000fe2000480709a */
[-C--:B------:R-:W-:Y:S01]  /*6460*/  FMUL.FTZ R44, R44, R178.reuse ;  /* 0x000000b22c2c7220 */ /* 0x080fe20000410000 */
        /* <DEDUP_REMOVED lines=54> */
[----:B------:R-:W-:-:S02]  /*67d0*/  VIADD R6, R6, 0xffffffff ;  /* 0xffffffff06067836 */ /* 0x000fc40000000000 */
        /* <DEDUP_REMOVED lines=64> */
[----:B------:R-:W-:-:S02]  /*6be0*/  IMAD.MOV.U32 R8, RZ, RZ, R155 ;  /* 0x000000ffff087224 */ /* 0x000fc400078e009b */
[----:B------:R-:W-:Y:S01]  /*6bf0*/  IMAD.MOV.U32 R7, RZ, RZ, R10 ;  /* 0x000000ffff077224 */ /* 0x000fe200078e000a */
[----:B------:R-:W-:Y:S06]  /*6c00*/  @P2 BRA `(.L_x_809) ;  /* 0xffffffd8002c2947 */ /* 0x000fec000383ffff */
[----:B------:R-:W-:Y:S01]  /*6c10*/  IMAD.MOV.U32 R8, RZ, RZ, R155 ;  /* 0x000000ffff087224 */ /* 0x000fe200078e009b */
[----:B------:R-:W-:Y:S01]  /*6c20*/  UMOV UR37, UR5 ;  /* 0x0000000500257c82 */ /* 0x000fe20008000000 */
[----:B------:R-:W-:Y:S01]  /*6c30*/  IMAD.MOV.U32 R7, RZ, RZ, R10 ;  /* 0x000000ffff077224 */ /* 0x000fe200078e000a */
[----:B------:R-:W-:-:S06]  /*6c40*/  UMOV UR36, UR6 ;  /* 0x0000000600247c82 */ /* 0x000fcc0008000000 */
.L_x_791:
[----:B------:R-:W1:Y:S01]  /*6c50*/  LDC R11, c[0x0][0x9e4] ;  /* 0x00027900ff0b7b82 */ /* 0x000e620000000800 */
[----:B------:R-:W-:Y:S02]  /*6c60*/  ULDC UR5, c[0x0][0x9dc] ;  /* 0x0002770000057ab9 */ /* 0x000fe40000000800 */
[----:B------:R-:W-:-:S05]  /*6c70*/  VIADD R9, R198, -UR5 ;  /* 0x80000005c6097c36 */ /* 0x000fca0008000000 */
[----:B------:R-:W-:Y:S02]  /*6c80*/  R2UR UR5, R9 ;  /* 0x00000000090572ca */ /* 0x000fe400000e0000 */
[----:B-1----:R-:W-:-:S13]  /*6c90*/  ISETP.GE.AND P6, PT, R11, 0x1, PT ;  /* 0x000000010b00780c */ /* 0x002fda0003fc6270 */
[----:B------:R-:W-:Y:S05]  /*6ca0*/  @!P6 BRA `(.L_x_810) ;  /* 0x000000000044e947 */ /* 0x000fea0003800000 */
        /* <DEDUP_REMOVED lines=9> */
.L_x_811:
[----:B------:R-:W-:-:S13]  /*6d40*/  ISETP.NE.AND P2, PT, R11, 0x1, PT ;  /* 0x000000010b00780c */ /* 0x000fda0003f45270 */
[----:B------:R-:W1:Y:S02]  /*6d50*/  @P2 LDC.64 R12, c[0x0][0x9e8] ;  /* 0x00027a00ff0c2b82 */ /* 0x000e640000000a00 */
[----:B-1----:R-:W-:-:S05]  /*6d60*/  @P2 IMAD.HI.U32 R10, R198, R12, RZ ;  /* 0x0000000cc60a2227 */ /* 0x002fca00078e00ff */
[----:B------:R-:W-:-:S07]  /*6d70*/  @P2 SHF.R.U32.HI R198, RZ, R13, R10 ;  /* 0x0000000dffc62219 */ /* 0x000fce000001160a */
.L_x_812:
[----:B------:R-:W-:-:S05]  /*6d80*/  IMAD R198, R198, R11, RZ ;  /* 0x0000000bc6c67224 */ /* 0x000fca00078e02ff */
[----:B------:R-:W-:-:S13]  /*6d90*/  R2UR UR6, R198 ;  /* 0x00000000c60672ca */ /* 0x000fda00000e0000 */
[----:B------:R-:W-:-:S04]  /*6da0*/  UISETP.LT.AND UP0, UPT, UR5, UR6, UPT ;  /* 0x000000060500728c */ /* 0x000fc8000bf01270 */
[----:B------:R-:W-:-:S12]  /*6db0*/  USEL UR5, UR5, UR6, !UP0 ;  /* 0x0000000605057287 */ /* 0x000fd8000c000000 */
.L_x_810:
[----:B------:R-:W-:-:S04]  /*6dc0*/  UIADD3 UR5, UR5, 0x3f, URZ ;  /* 0x0000003f05057890 */ /* 0x000fc8000fffe03f */
[----:B------:R-:W-:-:S04]  /*6dd0*/  USHF.R.S32.HI UR6, URZ, 0x1f, UR5 ;  /* 0x0000001f3f067899 */ /* 0x000fc80008011405 */
[----:B------:R-:W-:-:S04]  /*6de0*/  ULEA.HI UR6, UR6, UR5, URZ, 0x6 ;  /* 0x0000000506067291 */ /* 0x000fc8000f8f303f */
[----:B------:R-:W-:-:S04]  /*6df0*/  USHF.R.S32.HI UR6, URZ, 0x6, UR6 ;  /* 0x000000063f067899 */ /* 0x000fc80008011406 */
[----:B------:R-:W-:-:S04]  /*6e00*/  UISETP.LT.AND UP0, UPT, UR41, UR6, UPT ;  /* 0x000000062900728c */ /* 0x000fc8000bf01270 */
[----:B------:R-:W-:-:S06]  /*6e10*/  USEL UR7, UR41, UR6, !UP0 ;  /* 0x0000000629077287 */ /* 0x000fcc000c000000 */
[----:B------:R-:W-:-:S13]  /*6e20*/  ISETP.GE.AND P2, PT, R6, UR7, PT ;  /* 0x0000000706007c0c */ /* 0x000fda000bf46270 */
[----:B------:R-:W-:Y:S05]  /*6e30*/  @!P2 BRA `(.L_x_813) ;  /* 0x0000001c006ca947 */ /* 0x000fea0003800000 */
[----:B------:R-:W-:Y:S01]  /*6e40*/  IMAD.MOV.U32 R15, RZ, RZ, R8 ;  /* 0x000000ffff0f7224 */ /* 0x000fe200078e0008 */
[----:B------:R-:W-:Y:S01]  /*6e50*/  UMOV UR5, UR36 ;  /* 0x0000002400057c82 */ /* 0x000fe20008000000 */
[----:B------:R-:W-:Y:S01]  /*6e60*/  IMAD.MOV.U32 R20, RZ, RZ, R7 ;  /* 0x000000ffff147224 */ /* 0x000fe200078e0007 */
[----:B------:R-:W-:-:S06]  /*6e70*/  ULDC UR40, c[0x0][0x988] ;  /* 0x0002620000287ab9 */ /* 0x000fcc0000000800 */
.L_x_823:
[----:B------:R-:W-:Y:S01]  /*6e80*/  ISETP.NE.AND P3, PT, RZ, UR39, PT ;  /* 0x00000027ff007c0c */ /* 0x000fe2000bf65270 */
[----:B------:R-:W-:-:S04]  /*6e90*/  UISETP.NE.AND UP0, UPT, UR37, 0x1, UPT ;  /* 0x000000012500788c */ /* 0x000fc8000bf05270 */
[----:B------:R-:W-:-:S04]  /*6ea0*/  USEL UR36, URZ, 0x1, UP0 ;  /* 0x000000013f247887 */ /* 0x000fc80008000000 */
[----:B------:R-:W-:-:S04]  /*6eb0*/  ULOP3.LUT UR36, UR5, UR36, URZ, 0x3c, !UPT ;  /* 0x0000002405247292 */ /* 0x000fc8000f8e3c3f */
[----:B------:R-:W-:Y:S08]  /*6ec0*/  @P3 BRA `(.L_x_814) ;  /* 0x0000000000383947 */ /* 0x000ff00003800000 */
[----:B------:R-:W-:Y:S05]  /*6ed0*/  @!P0 BRA `(.L_x_815) ;  /* 0x0000000000048947 */ /* 0x000fea0003800000 */
[----:B------:R-:W-:Y:S01]  /*6ee0*/  BPT.TRAP 0x1 ;  /* 0x000000040000795c */ /* 0x000fe20000300000 */
.L_x_815:
        /* <DEDUP_REMOVED lines=9> */
.L_x_816:
[----:B--2---:R-:W-:Y:S05]  /*6f80*/  @P2 BRA `(.L_x_814) ;  /* 0x0000000000082947 */ /* 0x004fea0003800000 */
[----:B------:R-:W2:Y:S02]  /*6f90*/  SYNCS.PHASECHK.TRANS64.TRYWAIT P2, [UR6+0x28430], R7 ;  /* 0x02843007ff0075a7 */ /* 0x000ea40008040146 */
[----:B--2---:R-:W-:Y:S05]  /*6fa0*/  @!P2 BRA `(.L_x_817) ;  /* 0x000000b000e8a947 */ /* 0x004fea0003800000 */
.L_x_814:
[----:B--2---:R-:W2:Y:S01]  /*6fb0*/  S2R R8, SR_TID.X ;  /* 0x0000000000087919 */ /* 0x004ea20000002100 */
[----:B------:R-:W-:Y:S01]  /*6fc0*/  UIADD3 UR6, UR37, 0x1, URZ ;  /* 0x0000000125067890 */ /* 0x000fe2000fffe03f */
[----:B------:R-:W-:Y:S01]  /*6fd0*/  UMOV UR51, 0x40000040 ;  /* 0x4000004000337882 */ /* 0x000fe20000000000 */
[----:B------:R-:W-:Y:S02]  /*6fe0*/  UMOV UR11, 0x40000040 ;  /* 0x40000040000b7882 */ /* 0x000fe40000000000 */
[----:B------:R-:W-:Y:S01]  /*6ff0*/  UISETP.NE.AND UP0, UPT, UR6, 0x2, UPT ;  /* 0x000000020600788c */ /* 0x000fe2000bf05270 */
[----:B------:R-:W-:Y:S01]  /*7000*/  UMOV UR15, 0x40000040 ;  /* 0x40000040000f7882 */ /* 0x000fe20000000000 */
[----:B------:R-:W-:Y:S02]  /*7010*/  UMOV UR19, 0x40000040 ;  /* 0x4000004000137882 */ /* 0x000fe40000000000 */
[----:B------:R-:W-:Y:S01]  /*7020*/  USEL UR6, UR6, URZ, UP0 ;  /* 0x0000003f06067287 */ /* 0x000fe20008000000 */
[----:B------:R-:W-:Y:S01]  /*7030*/  UMOV UR23, 0x40000040 ;  /* 0x4000004000177882 */ /* 0x000fe20000000000 */
[----:B------:R-:W-:-:S02]  /*7040*/  UMOV UR27, 0x40000040 ;  /* 0x40000040001b7882 */ /* 0x000fc40000000000 */
[----:B------:R-:W-:Y:S01]  /*7050*/  ULEA UR34, UR6, UR4, 0xa ;  /* 0x0000000406227291 */ /* 0x000fe2000f8e503f */
[----:B------:R-:W-:Y:S01]  /*7060*/  UMOV UR31, 0x40000040 ;  /* 0x40000040001f7882 */ /* 0x000fe20000000000 */
[----:B------:R-:W-:Y:S02]  /*7070*/  UMOV UR35, 0x40000040 ;  /* 0x4000004000237882 */ /* 0x000fe40000000000 */
[----:B------:R-:W-:Y:S02]  /*7080*/  UIADD3 UR10, UR34, 0x2, URZ ;  /* 0x00000002220a7890 */ /* 0x000fe4000fffe03f */
[----:B------:R-:W-:Y:S02]  /*7090*/  UIADD3 UR14, UR34, 0x4, URZ ;  /* 0x00000004220e7890 */ /* 0x000fe4000fffe03f */
[----:B------:R-:W-:Y:S01]  /*70a0*/  UMOV UR50, UR34 ;  /* 0x0000002200327c82 */ /* 0x000fe20008000000 */
[----:B------:R-:W-:Y:S02]  /*70b0*/  UIADD3 UR18, UR34, 0x6, URZ ;  /* 0x0000000622127890 */ /* 0x000fe4000fffe03f */
[----:B------:R-:W-:-:S02]  /*70c0*/  UIADD3 UR22, UR34, 0x200, URZ ;  /* 0x0000020022167890 */ /* 0x000fc4000fffe03f */
[----:B------:R-:W-:Y:S02]  /*70d0*/  UIADD3 UR26, UR34, 0x202, URZ ;  /* 0x00000202221a7890 */ /* 0x000fe4000fffe03f */
[----:B------:R-:W-:Y:S02]  /*70e0*/  UIADD3 UR30, UR34, 0x204, URZ ;  /* 0x00000204221e7890 */ /* 0x000fe4000fffe03f */
[----:B------:R-:W-:Y:S01]  /*70f0*/  UIADD3 UR34, UR34, 0x206, URZ ;  /* 0x0000020622227890 */ /* 0x000fe2000fffe03f */
        /* <DEDUP_REMOVED lines=30> */
.L_x_819:
[----:B------:R-:W-:Y:S01]  /*72e0*/  ULEA UR10, UR37, UR38, 0x3 ;  /* 0x00000026250a7291 */ /* 0x000fe2000f8e183f */
[----:B------:R-:W-:-:S05]  /*72f0*/  IMAD.U32 R7, RZ, RZ, UR5 ;  /* 0x00000005ff077e24 */ /* 0x000fca000f8e00ff */
[----:B------:R-:W-:-:S04]  /*7300*/  SHF.L.U32 R7, R7, 0x1f, RZ ;  /* 0x0000001f07077819 */ /* 0x000fc800000006ff */
[----:B------:R1:W2:Y:S01]  /*7310*/  SYNCS.PHASECHK.TRANS64.TRYWAIT P2, [UR10+0x28450], R7 ;  /* 0x02845007ff0075a7 */ /* 0x0002a2000804014a */
[----:B------:R-:W-:Y:S05]  /*7320*/  @!P0 BRA `(.L_x_820) ;  /* 0x0000000000048947 */ /* 0x000fea0003800000 */
[----:B------:R-:W-:Y:S01]  /*7330*/  BPT.TRAP 0x1 ;  /* 0x000000040000795c */ /* 0x000fe20000300000 */
.L_x_820:
[----:B--2---:R-:W-:Y:S05]  /*7340*/  @P2 BRA `(.L_x_818) ;  /* 0x0000000000082947 */ /* 0x004fea0003800000 */
[----:B------:R-:W2:Y:S02]  /*7350*/  SYNCS.PHASECHK.TRANS64.TRYWAIT P2, [UR10+0x28450], R7 ;  /* 0x02845007ff0075a7 */ /* 0x000ea4000804014a */
[----:B--2---:R-:W-:Y:S05]  /*7360*/  @!P2 BRA `(.L_x_821) ;  /* 0x000000b00010a947 */ /* 0x004fea0003800000 */
.L_x_818:
[----:B------:R-:W-:Y:S01]  /*7370*/  UIADD3 UR5, UR38, 0x8000, URZ ;  /* 0x0000800026057890 */ /* 0x000fe2000fffe03f */
[----:B------:R-:W-:Y:S01]  /*7380*/  WARPGROUP.ARRIVE ;  /* 0x00000000000079c5 */ /* 0x000fe20000000000 */
[----:B------:R-:W-:Y:S01]  /*7390*/  UMOV UR11, 0x80000020 ;  /* 0x80000020000b7882 */ /* 0x000fe20000000000 */
[C---:B------:R-:W-:Y:S01]  /*73a0*/  FMUL.FTZ R21, R0.reuse, R152 ;  /* 0x0000009800157220 */ /* 0x040fe20000410000 */
[----:B------:R-:W-:Y:S01]  /*73b0*/  USHF.R.U32.HI UR5, URZ, 0x4, UR5 ;  /* 0x000000043f057899 */ /* 0x000fe20008011605 */
[C---:B------:R-:W-:Y:S01]  /*73c0*/  FMUL.FTZ R9, R0.reuse, R154 ;  /* 0x0000009a00097220 */ /* 0x040fe20000410000 */
[C---:B------:R-:W-:Y:S01]  /*73d0*/  FMUL.FTZ R152, R0.reuse, R153 ;  /* 0x0000009900987220 */ /* 0x040fe20000410000 */
        /* <DEDUP_REMOVED lines=10> */
[----:B------:R-:W3:Y:S01]  /*7480*/  MUFU.TANH R9, R9 ;  /* 0x0000000900097308 */ /* 0x000ee20000002400 */
[C---:B------:R-:W-:Y:S01]  /*7490*/  FMUL.FTZ R13, R0.reuse, R162 ;  /* 0x000000a2000d7220 */ /* 0x040fe20000410000 */
[C---:B------:R-:W-:Y:S01]  /*74a0*/  FMUL.FTZ R160, R0.reuse, R161 ;  /* 0x000000a100a07220 */ /* 0x040fe20000410000 */
[C---:B------:R-:W-:Y:S01]  /*74b0*/  FMUL.FTZ R14, R0.reuse, R163 ;  /* 0x000000a3000e7220 */ /* 0x040fe20000410000 */
[C---:B------:R-:W-:Y:S01]  /*74c0*/  FMUL.FTZ R153, R0.reuse, R166 ;  /* 0x000000a600997220 */ /* 0x040fe20000410000 */
[C---:B------:R-:W-:Y:S01]  /*74d0*/  FMUL.FTZ R162, R0.reuse, R164 ;  /* 0x000000a400a27220 */ /* 0x040fe20000410000 */
[C---:B------:R-:W-:Y:S01]  /*74e0*/  FMUL.FTZ R166, R0.reuse, R169 ;  /* 0x000000a900a67220 */ /* 0x040fe20000410000 */
[C---:B------:R-:W-:Y:S01]  /*74f0*/  FMUL.FTZ R169, R0.reuse, R173 ;  /* 0x000000ad00a97220 */ /* 0x040fe20000410000 */
[----:B------:R-:W-:Y:S01]  /*7500*/  QGMMA.64x256x32.F32.E4M3.E4M3 R24, R188, gdesc[UR8], R24, gsb0 ;  /* 0x03e00008bc187df3 */ /* 0x000fe20008000818 */
[----:B------:R-:W4:Y:S01]  /*7510*/  MUFU.TANH R152, R152 ;  /* 0x0000009800987308 */ /* 0x000f220000002400 */
[----:B-12---:R-:W-:Y:S01]  /*7520*/  FMNMX.FTZ R7, R21, R20, !PT ;  /* 0x0000001415077209 */ /* 0x006fe20007810000 */
[C---:B------:R-:W-:Y:S01]  /*7530*/  FMUL.FTZ R164, R0.reuse, R165 ;  /* 0x000000a500a47220 */ /* 0x040fe20000410000 */
[C---:B------:R-:W-:Y:S01]  /*7540*/  FMUL.FTZ R161, R0.reuse, R174 ;  /* 0x000000ae00a17220 */ /* 0x040fe20000410000 */
[C---:B------:R-:W-:Y:S01]  /*7550*/  FMUL.FTZ R154, R0.reuse, R167 ;  /* 0x000000a7009a7220 */ /* 0x040fe20000410000 */
[C---:B------:R-:W-:Y:S01]  /*7560*/  FMUL.FTZ R165, R0.reuse, R168 ;  /* 0x000000a800a57220 */ /* 0x040fe20000410000 */
[C---:B------:R-:W-:Y:S01]  /*7570*/  FMUL.FTZ R157, R0.reuse, R170 ;  /* 0x000000aa009d7220 */ /* 0x040fe20000410000 */
[C---:B------:R-:W-:Y:S01]  /*7580*/  FMUL.FTZ R158, R0.reuse, R171 ;  /* 0x000000ab009e7220 */ /* 0x040fe20000410000 */
[----:B------:R-:W1:Y:S01]  /*7590*/  MUFU.TANH R10, R10 ;  /* 0x0000000a000a7308 */ /* 0x000e620000002400 */
[----:B---3--:R-:W-:Y:S01]  /*75a0*/  FMNMX.FTZ R173, R9, R15, !PT ;  /* 0x0000000f09ad7209 */ /* 0x008fe20007810000 */
[C---:B------:R-:W-:Y:S01]  /*75b0*/  FMUL.FTZ R171, R0.reuse, R176 ;  /* 0x000000b000ab7220 */ /* 0x040fe20000410000 */
[C---:B------:R-:W-:Y:S01]  /*75c0*/  FMUL.FTZ R168, R0.reuse, R172 ;  /* 0x000000ac00a87220 */ /* 0x040fe20000410000 */
[C---:B------:R-:W-:Y:S01]  /*75d0*/  FMUL.FTZ R163, R0.reuse, R175 ;  /* 0x000000af00a37220 */ /* 0x040fe20000410000 */
[C---:B------:R-:W-:Y:S01]  /*75e0*/  FMUL.FTZ R167, R0.reuse, R178 ;  /* 0x000000b200a77220 */ /* 0x040fe20000410000 */
[C---:B------:R-:W-:Y:S01]  /*75f0*/  FMUL.FTZ R172, R0.reuse, R177 ;  /* 0x000000b100ac7220 */ /* 0x040fe20000410000 */
[----:B------:R-:W-:Y:S01]  /*7600*/  FMUL.FTZ R170, R0, R179 ;  /* 0x000000b300aa7220 */ /* 0x000fe20000410000 */
[----:B------:R-:W2:Y:S01]  /*7610*/  MUFU.TANH R155, R155 ;  /* 0x0000009b009b7308 */ /* 0x000ea20000002400 */
[----:B----4-:R-:W-:Y:S01]  /*7620*/  FMNMX.FTZ R8, R152, R7, !PT ;  /* 0x0000000798087209 */ /* 0x010fe20007810000 */
[----:B------:R-:W-:Y:S01]  /*7630*/  UIADD3 UR10, UR10, 0x2, URZ ;  /* 0x000000020a0a7890 */ /* 0x000fe2000fffe03f */
[----:B------:R-:W3:Y:S01]  /*7640*/  S2R R198, SR_TID.X ;  /* 0x0000000000c67919 */ /* 0x000ee20000002100 */
[----:B------:R-:W-:Y:S01]  /*7650*/  UMOV UR11, 0x80000020 ;  /* 0x80000020000b7882 */ /* 0x000fe20000000000 */
[----:B------:R-:W-:-:S03]  /*7660*/  UMOV UR14, UR40 ;  /* 0x00000028000e7c82 */ /* 0x000fc60008000000 */
[----:B------:R-:W4:Y:S01]  /*7670*/  MUFU.TANH R11, R11 ;  /* 0x0000000b000b7308 */ /* 0x000f220000002400 */
[----:B-1----:R-:W-:-:S07]  /*7680*/  FMNMX.FTZ R174, R10, R173, !PT ;  /* 0x000000ad0aae7209 */ /* 0x002fce0007810000 */
[----:B------:R-:W1:Y:S01]  /*7690*/  MUFU.TANH R156, R156 ;  /* 0x0000009c009c7308 */ /* 0x000e620000002400 */
[----:B--2---:R-:W-:-:S07]  /*76a0*/  FMNMX.FTZ R7, R155, R8, !PT ;  /* 0x000000089b077209 */ /* 0x004fce0007810000 */
[----:B------:R-:W2:Y:S01]  /*76b0*/  MUFU.TANH R12, R12 ;  /* 0x0000000c000c7308 */ /* 0x000ea20000002400 */
[----:B----4-:R-:W-:Y:S01]  /*76c0*/  FMNMX.FTZ R173, R11, R174, !PT ;  /* 0x000000ae0bad7209 */ /* 0x010fe20007810000 */
[----:B------:R-:W-:-:S06]  /*76d0*/  FMUL.FTZ R174, R0, R180 ;  /* 0x000000b400ae7220 */ /* 0x000fcc0000410000 */
[----:B------:R-:W4:Y:S01]  /*76e0*/  MUFU.TANH R159, R159 ;  /* 0x0000009f009f7308 */ /* 0x000f220000002400 */
[----:B-1----:R-:W-:Y:S02]  /*76f0*/  FMNMX.FTZ R8, R156, R7, !PT ;  /* 0x000000079c087209 */ /* 0x002fe40007810000 */
[----:B---3--:R-:W-:-:S05]  /*7700*/  SHF.R.U32.HI R198, RZ, 0x7, R198 ;  /* 0x00000007ffc67819 */ /* 0x008fca00000116c6 */
[----:B------:R-:W1:Y:S01]  /*7710*/  MUFU.TANH R13, R13 ;  /* 0x0000000d000d7308 */ /* 0x000e620000002400 */
[----:B--2---:R-:W-:-:S07]  /*7720*/  FMNMX.FTZ R176, R12, R173, !PT ;  /* 0x000000ad0cb07209 */ /* 0x004fce0007810000 */
        /* <DEDUP_REMOVED lines=17> */
[----:B------:R-:W-:Y:S01]  /*7840*/  FMUL.FTZ R173, R0, R182 ;  /* 0x000000b600ad7220 */ /* 0x000fe20000410000 */
[----:B------:R-:W-:-:S05]  /*7850*/  IMAD.U32 R182, RZ, RZ, UR14 ;  /* 0x0000000effb67e24 */ /* 0x000fca000f8e00ff */
        /* <DEDUP_REMOVED lines=28> */
[----:B---3--:R-:W-:Y:S02]  /*7a20*/  FMNMX.FTZ R8, R173, R8, !PT ;  /* 0x00000008ad087209 */ /* 0x008fe40007810000 */
[----:B-1----:R-:W-:Y:S02]  /*7a30*/  FMNMX.FTZ R177, R176, R7, !PT ;  /* 0x00000007b0b17209 */ /* 0x002fe40007810000 */
[----:B--2---:R-:W-:-:S03]  /*7a40*/  FMNMX.FTZ R178, R175, R8, !PT ;  /* 0x00000008afb27209 */ /* 0x004fc60007810000 */
[----:B------:R-:W1:Y:S04]  /*7a50*/  SHFL.BFLY PT, R8, R177, 0x2, 0x1f ;  /* 0x0c401f00b1087f89 */ /* 0x000e6800000e0000 */
[----:B------:R-:W2:Y:S01]  /*7a60*/  SHFL.BFLY PT, R7, R178, 0x2, 0x1f ;  /* 0x0c401f00b2077f89 */ /* 0x000ea200000e0000 */
[----:B------:R-:W-:Y:S02]  /*7a70*/  WARPGROUP.DEPBAR.LE gsb0, 0x0 ;  /* 0x00008000000079c5 */ /* 0x000fe40000010000 */
[----:B------:R-:W-:Y:S01]  /*7a80*/  WARPGROUP.ARRIVE ;  /* 0x00000000000079c5 */ /* 0x000fe20000000000 */
[----:B-1----:R-:W-:-:S05]  /*7a90*/  FMNMX.FTZ R179, R177, R8, !PT ;  /* 0x00000008b1b37209 */ /* 0x002fca0007810000 */
[----:B------:R-:W-:Y:S01]  /*7aa0*/  QGMMA.64x256x32.F32.E4M3.E4M3 R24, R184, gdesc[UR8], R24, gsb0 ;  /* 0x03e00008b8187df3 */ /* 0x000fe20008000818 */
[----:B--2---:R-:W-:Y:S01]  /*7ab0*/  FMNMX.FTZ R180, R178, R7, !PT ;  /* 0x00000007b2b47209 */ /* 0x004fe20007810000 */
[----:B------:R-:W1:Y:S04]  /*7ac0*/  SHFL.BFLY PT, R8, R179, 0x1, 0x1f ;  /* 0x0c201f00b3087f89 */ /* 0x000e6800000e0000 */
[----:B------:R-:W2:Y:S01]  /*7ad0*/  SHFL.BFLY PT, R181, R180, 0x1, 0x1f ;  /* 0x0c201f00b4b57f89 */ /* 0x000ea200000e0000 */
        /* <DEDUP_REMOVED lines=16> */
[----:B------:R-:W-:Y:S01]  /*7be0*/  FFMA.FTZ R171, R172, UR14, -R179 ;  /* 0x0000000eacab7c23 */ /* 0x000fe200080108b3 */
[----:B------:R-:W-:-:S01]  /*7bf0*/  FADD.FTZ R20, -R8, R15 ;  /* 0x0000000f08147221 */ /* 0x000fc20000010100 */
[----:B------:R-:W-:Y:S01]  /*7c00*/  FFMA.FTZ R172, R8, R181, -8 ;  /* 0xc100000008ac7423 */ /* 0x000fe200000100b5 */
[----:B------:R1:W-:Y:S01]  /*7c10*/  MUFU.EX2 R15, R177 ;  /* 0x000000b1000f7308 */ /* 0x0003e20000000800 */
[----:B------:R-:W-:-:S01]  /*7c20*/  FFMA.FTZ R169, R169, UR14, -R179 ;  /* 0x0000000ea9a97c23 */ /* 0x000fc200080108b3 */
[----:B------:R-:W-:Y:S01]  /*7c30*/  FMUL.FTZ R20, R20, UR14 ;  /* 0x0000000e14147c20 */ /* 0x000fe20008410000 */
[----:B------:R-:W-:-:S01]  /*7c40*/  FFMA.FTZ R9, R9, UR14, -R172 ;  /* 0x0000000e09097c23 */ /* 0x000fc200080108ac */
[--C-:B------:R-:W-:Y:S01]  /*7c50*/  FFMA.FTZ R10, R10, UR14, -R172.reuse ;  /* 0x0000000e0a0a7c23 */ /* 0x100fe200080108ac */
[----:B------:R-:W-:-:S01]  /*7c60*/  FFMA.FTZ R11, R11, UR14, -R172 ;  /* 0x0000000e0b0b7c23 */ /* 0x000fc200080108ac */
[--C-:B------:R-:W-:Y:S01]  /*7c70*/  FFMA.FTZ R12, R12, UR14, -R172.reuse ;  /* 0x0000000e0c0c7c23 */ /* 0x100fe200080108ac */
[----:B------:R-:W-:-:S01]  /*7c80*/  FFMA.FTZ R13, R13, UR14, -R172 ;  /* 0x0000000e0d0d7c23 */ /* 0x000fc200080108ac */
[----:B------:R-:W2:Y:S01]  /*7c90*/  MUFU.EX2 R178, R178 ;  /* 0x000000b200b27308 */ /* 0x000ea20000000800 */
[----:B------:R-:W-:-:S01]  /*7ca0*/  FFMA.FTZ R14, R14, UR14, -R172 ;  /* 0x0000000e0e0e7c23 */ /* 0x000fc200080108ac */
[--C-:B-1----:R-:W-:Y:S01]  /*7cb0*/  FFMA.FTZ R177, R164, UR14, -R179.reuse ;  /* 0x0000000ea4b17c23 */ /* 0x102fe200080108b3 */
[----:B------:R-:W-:-:S01]  /*7cc0*/  FFMA.FTZ R164, R168, UR14, -R179 ;  /* 0x0000000ea8a47c23 */ /* 0x000fc200080108b3 */
[----:B------:R-:W-:Y:S01]  /*7cd0*/  FFMA.FTZ R168, R174, UR14, -R179 ;  /* 0x0000000eaea87c23 */ /* 0x000fe200080108b3 */
        /* <DEDUP_REMOVED lines=10> */
[----:B------:R-:W-:-:S01]  /*7d80*/  FFMA.FTZ R173, R173, UR14, -R172 ;  /* 0x0000000eadad7c23 */ /* 0x000fc200080108ac */
[----:B------:R-:W1:Y:S01]  /*7d90*/  MUFU.EX2 R9, R9 ;  /* 0x0000000900097308 */ /* 0x000e620000000800 */
[----:B--2---:R-:W-:-:S01]  /*7da0*/  FFMA.FTZ R4, R15, R4, R178 ;  /* 0x000000040f047223 */ /* 0x004fc200000100b2 */
[----:B------:R-:W-:-:S06]  /*7db0*/  FFMA.FTZ R172, R175, UR14, -R172 ;  /* 0x0000000eafac7c23 */ /* 0x000fcc00080108ac */
[----:B------:R-:W2:Y:S08]  /*7dc0*/  MUFU.EX2 R21, R21 ;  /* 0x0000001500157308 */ /* 0x000eb00000000800 */
[----:B------:R-:W3:Y:S01]  /*7dd0*/  MUFU.EX2 R10, R10 ;  /* 0x0000000a000a7308 */ /* 0x000ee20000000800 */
[----:B-1----:R-:W-:-:S07]  /*7de0*/  FFMA.FTZ R5, R20, R5, R9 ;  /* 0x0000000514057223 */ /* 0x002fce0000010009 */
        /* <DEDUP_REMOVED lines=22> */
[----:B------:R-:W-:-:S06]  /*7f50*/  IMAD.U32 R157, RZ, RZ, UR6 ;  /* 0x00000006ff9d7e24 */ /* 0x000fcc000f8e00ff */
[----:B------:R-:W3:Y:S01]  /*7f60*/  MUFU.EX2 R181, R181 ;  /* 0x000000b500b57308 */ /* 0x000ee20000000800 */
[----:B-1----:R-:W-:-:S07]  /*7f70*/  FADD.FTZ R158, R174, R5 ;  /* 0x00000005ae9e7221 */ /* 0x002fce0000010000 */
[----:B------:R-:W1:Y:S01]  /*7f80*/  MUFU.EX2 R162, R162 ;  /* 0x000000a200a27308 */ /* 0x000e620000000800 */
[----:B--2---:R-:W-:-:S01]  /*7f90*/  FADD.FTZ R5, R177, R4 ;  /* 0x00000004b1057221 */ /* 0x004fc20000010000 */
[----:B------:R-:W-:-:S05]  /*7fa0*/  @!P1 LEA R4, R157, UR38, 0x3 ;  /* 0x000000269d049c11 */ /* 0x000fca000f8e18ff */
[----:B------:R-:W-:Y:S01]  /*7fb0*/  @!P1 VIADD R4, R4, 0x28440 ;  /* 0x0002844004049836 */ /* 0x000fe20000000000 */
[----:B------:R-:W2:Y:S01]  /*7fc0*/  MUFU.EX2 R153, R153 ;  /* 0x0000009900997308 */ /* 0x000ea20000000800 */
[----:B---3--:R-:W-:-:S03]  /*7fd0*/  FADD.FTZ R158, R181, R158 ;  /* 0x0000009eb59e7221 */ /* 0x008fc60000010000 */
[----:B------:R-:W-:-:S04]  /*7fe0*/  @!P1 PRMT R4, RZ, 0x654, R4 ;  /* 0x00000654ff049816 */ /* 0x000fc80000000004 */
[----:B------:R-:W3:Y:S01]  /*7ff0*/  MUFU.EX2 R165, R165 ;  /* 0x000000a500a57308 */ /* 0x000ee20000000800 */
[----:B-1----:R-:W-:-:S07]  /*8000*/  FADD.FTZ R176, R162, R5 ;  /* 0x00000005a2b07221 */ /* 0x002fce0000010000 */
[----:B------:R-:W1:Y:S01]  /*8010*/  MUFU.EX2 R154, R154 ;  /* 0x0000009a009a7308 */ /* 0x000e620000000800 */
[----:B--2---:R-:W-:-:S07]  /*8020*/  FADD.FTZ R5, R153, R158 ;  /* 0x0000009e99057221 */ /* 0x004fce0000010000 */
[----:B------:R-:W2:Y:S01]  /*8030*/  MUFU.EX2 R164, R164 ;  /* 0x000000a400a47308 */ /* 0x000ea20000000800 */
[----:B---3--:R-:W-:-:S07]  /*8040*/  FADD.FTZ R157, R165, R176 ;  /* 0x000000b0a59d7221 */ /* 0x008fce0000010000 */
[----:B------:R3:W4:Y:S01]  /*8050*/  MUFU.EX2 R180, R161 ;  /* 0x000000a100b47308 */ /* 0x0007220000000800 */
[----:B-1----:R-:W-:-:S07]  /*8060*/  FADD.FTZ R5, R154, R5 ;  /* 0x000000059a057221 */ /* 0x002fce0000010000 */
[----:B------:R-:W1:Y:S01]  /*8070*/  MUFU.EX2 R169, R169 ;  /* 0x000000a900a97308 */ /* 0x000e620000000800 */
[----:B--2---:R-:W-:-:S01]  /*8080*/  FADD.FTZ R158, R164, R157 ;  /* 0x0000009da49e7221 */ /* 0x004fc20000010000 */
[----:B---3--:R-:W-:-:S06]  /*8090*/  IADD3 R161, -R198, 0xb, RZ ;  /* 0x0000000bc6a17810 */ /* 0x008fcc0007ffe1ff */
[----:B------:R-:W2:Y:S01]  /*80a0*/  MUFU.EX2 R163, R163 ;  /* 0x000000a300a37308 */ /* 0x000ea20000000800 */
[----:B----4-:R-:W-:-:S07]  /*80b0*/  FADD.FTZ R5, R180, R5 ;  /* 0x00000005b4057221 */ /* 0x010fce0000010000 */
[----:B------:R-:W-:Y:S01]  /*80c0*/  MUFU.EX2 R166, R166 ;  /* 0x000000a600a67308 */ /* 0x000fe20000000800 */
[----:B-1----:R-:W-:-:S07]  /*80d0*/  FADD.FTZ R157, R169, R158 ;  /* 0x0000009ea99d7221 */ /* 0x002fce0000010000 */
[----:B------:R-:W1:Y:S01]  /*80e0*/  MUFU.EX2 R182, R167 ;  /* 0x000000a700b67308 */ /* 0x000e620000000800 */
[----:B--2---:R-:W-:-:S01]  /*80f0*/  FADD.FTZ R5, R163, R5 ;  /* 0x00000005a3057221 */ /* 0x004fc20000010000 */
[----:B------:R-:W-:Y:S02]  /*8100*/  WARPGROUP.DEPBAR.LE gsb0, 0x0 ;  /* 0x00008000000079c5 */ /* 0x000fe40000010000 */
[----:B------:R2:W-:Y:S06]  /*8110*/  BAR.ARV R161, 0x100 ;  /* 0x000400a10000751d */ /* 0x0005ec0000002000 */
[----:B------:R-:W3:Y:S01]  /*8120*/  MUFU.EX2 R171, R171 ;  /* 0x000000ab00ab7308 */ /* 0x000ee20000000800 */
[----:B------:R4:W-:Y:S01]  /*8130*/  @!P1 SYNCS.ARRIVE.TRANS64.RED.A1T0 RZ, [R4+URZ], RZ ;  /* 0x000000ff04ff99a7 */ /* 0x0009e2000810043f */
[----:B-1----:R-:W-:-:S06]  /*8140*/  FADD.FTZ R5, R182, R5 ;  /* 0x00000005b6057221 */ /* 0x002fcc0000010000 */
[----:B------:R-:W1:Y:S01]  /*8150*/  MUFU.EX2 R170, R170 ;  /* 0x000000aa00aa7308 */ /* 0x000e620000000800 */
[----:B----4-:R-:W-:-:S07]  /*8160*/  FADD.FTZ R4, R166, R157 ;  /* 0x0000009da6047221 */ /* 0x010fce0000010000 */
[----:B------:R-:W4:Y:S01]  /*8170*/  MUFU.EX2 R168, R168 ;  /* 0x000000a800a87308 */ /* 0x000f220000000800 */
[----:B---3--:R-:W-:-:S07]  /*8180*/  FADD.FTZ R157, R171, R4 ;  /* 0x00000004ab9d7221 */ /* 0x008fce0000010000 */
[----:B------:R-:W3:Y:S01]  /*8190*/  MUFU.EX2 R184, R173 ;  /* 0x000000ad00b87308 */ /* 0x000ee20000000800 */
[----:B-1----:R-:W-:-:S07]  /*81a0*/  FADD.FTZ R5, R170, R5 ;  /* 0x00000005aa057221 */ /* 0x002fce0000010000 */
[----:B------:R-:W1:Y:S01]  /*81b0*/  MUFU.EX2 R179, R179 ;  /* 0x000000b300b37308 */ /* 0x000e620000000800 */
[----:B----4-:R-:W-:-:S07]  /*81c0*/  FADD.FTZ R4, R168, R157 ;  /* 0x0000009da8047221 */ /* 0x010fce0000010000 */
[----:B------:R-:W4:Y:S01]  /*81d0*/  MUFU.EX2 R172, R172 ;  /* 0x000000ac00ac7308 */ /* 0x000f220000000800 */
[----:B---3--:R-:W-:-:S01]  /*81e0*/  FADD.FTZ R5, R184, R5 ;  /* 0x00000005b8057221 */ /* 0x008fc20000010000 */
[----:B-1----:R-:W-:-:S03]  /*81f0*/  FADD.FTZ R4, R179, R4 ;  /* 0x00000004b3047221 */ /* 0x002fc60000010000 */
[----:B----4-:R-:W-:Y:S01]  /*8200*/  FADD.FTZ R5, R172, R5 ;  /* 0x00000005ac057221 */ /* 0x010fe20000010000 */
[----:B--2---:R-:W-:Y:S06]  /*8210*/  @!P0 BRA `(.L_x_822) ;  /* 0x0000000000048947 */ /* 0x004fec0003800000 */
[----:B------:R-:W-:Y:S01]  /*8220*/  BPT.TRAP 0x1 ;  /* 0x000000040000795c */ /* 0x000fe20000300000 */
.L_x_822:
[----:B------:R-:W-:Y:S01]  /*8230*/  ULEA UR5, UR37, UR38, 0x3 ;  /* 0x0000002625057291 */ /* 0x000fe2000f8e183f */
[----:B------:R-:W-:Y:S01]  /*8240*/  ISETP.GT.AND P2, PT, R6, UR7, PT ;  /* 0x0000000706007c0c */ /* 0x000fe2000bf44270 */
[----:B------:R-:W-:Y:S01]  /*8250*/  FMUL.FTZ R24, R24, R15 ;  /* 0x0000000f18187220 */ /* 0x000fe20000410000 */
[----:B------:R-:W-:Y:S01]  /*8260*/  F2FP.SATFINITE.E4M3.F32.PACK_AB_MERGE_C R152, R155, R152, RZ ;  /* 0x000000989b98723e */ /* 0x000fe200048070ff */
[----:B------:R-:W-:Y:S01]  /*8270*/  UIADD3 UR5, UR5, 0x28460, URZ ;  /* 0x0002846005057890 */ /* 0x000fe2000fffe03f */
[----:B------:R-:W-:Y:S01]  /*8280*/  F2FP.SATFINITE.E4M3.F32.PACK_AB_MERGE_C R11, R12, R11, RZ ;  /* 0x0000000b0c0b723e */ /* 0x000fe200048070ff */
[----:B------:R-:W-:Y:S01]  /*8290*/  UMOV UR37, UR6 ;  /* 0x0000000600257c82 */ /* 0x000fe20008000000 */
[----:B------:R-:W-:Y:S01]  /*82a0*/  F2FP.SATFINITE.E4M3.F32.PACK_AB_MERGE_C R160, R177, R160, RZ ;  /* 0x000000a0b1a0723e */ /* 0x000fe200048070ff */
[----:B------:R-:W-:Y:S01]  /*82b0*/  UPRMT UR5, UR46, 0x654, UR5 ;  /* 0x000006542e057896 */ /* 0x000fe20008000005 */
[----:B------:R-:W-:Y:S01]  /*82c0*/  F2FP.SATFINITE.E4M3.F32.PACK_AB_MERGE_C R174, R181, R174, RZ ;  /* 0x000000aeb5ae723e */ /* 0x000fe200048070ff */
[-C--:B------:R-:W-:Y:S01]  /*82d0*/  FMUL.FTZ R25, R25, R15.reuse ;  /* 0x0000000f19197220 */ /* 0x080fe20000410000 */
[----:B------:R-:W-:Y:S01]  /*82e0*/  F2FP.SATFINITE.E4M3.F32.PACK_AB_MERGE_C R164, R169, R164, RZ ;  /* 0x000000a4a9a4723e */ /* 0x000fe200048070ff */
[-C--:B------:R-:W-:Y:S01]  /*82f0*/  FMUL.FTZ R28, R28, R15.reuse ;  /* 0x0000000f1c1c7220 */ /* 0x080fe20000410000 */
[----:B------:R-:W-:Y:S01]  /*8300*/  F2FP.SATFINITE.E4M3.F32.PACK_AB_MERGE_C R12, R163, R180, RZ ;  /* 0x000000b4a30c723e */ /* 0x000fe200048070ff */
[-C--:B------:R-:W-:Y:S01]  /*8310*/  FMUL.FTZ R29, R29, R15.reuse ;  /* 0x0000000f1d1d7220 */ /* 0x080fe20000410000 */
[----:B------:R-:W-:Y:S01]  /*8320*/  F2FP.SATFINITE.E4M3.F32.PACK_AB_MERGE_C R168, R179, R168, RZ ;  /* 0x000000a8b3a8723e */ /* 0x000fe200048070ff */
[-C--:B------:R-:W-:Y:S01]  /*8330*/  FMUL.FTZ R32, R32, R15.reuse ;  /* 0x0000000f20207220 */ /* 0x080fe20000410000 */
[----:B------:R-:W-:Y:S01]  /*8340*/  F2FP.SATFINITE.E4M3.F32.PACK_AB_MERGE_C R155, R172, R184, RZ ;  /* 0x000000b8ac9b723e */ /* 0x000fe200048070ff */
[----:B------:R-:W-:Y:S01]  /*8350*/  SYNCS.ARRIVE.TRANS64.RED.A1T0 RZ, [UR5], RZ ;  /* 0x000000ffffff79a7 */ /* 0x000fe20008100405 */
[----:B------:R-:W-:Y:S01]  /*8360*/  UMOV UR5, UR36 ;  /* 0x0000002400057c82 */ /* 0x000fe20008000000 */
        /* <DEDUP_REMOVED lines=124> */
[----:B------:R-:W-:Y:S01]  /*8b30*/  VIADD R6, R6, 0xffffffff ;  /* 0xffffffff06067836 */ /* 0x000fe20000000000 */
        /* <DEDUP_REMOVED lines=8> */
[----:B------:R-:W-:Y:S01]  /*8bc0*/  F2FP.SATFINITE.E4M3.F32.PACK_AB_MERGE_C R187, R170, R182, R155 ;  /* 0x000000b6aabb723e */ /* 0x000fe2000480709b */
[----:B------:R-:W-:Y:S06]  /*8bd0*/  @P2 BRA `(.L_x_823) ;  /* 0xffffffe000a82947 */ /* 0x000fec000383ffff */
[----:B------:R-:W-:-:S05]  /*8be0*/  UMOV UR37, UR6 ;  /* 0x0000000600257c82 */ /* 0x000fca0008000000 */
.L_x_813:
[----:B------:R-:W-:-:S13]  /*8bf0*/  ISETP.GE.AND P2, PT, R6, UR41, PT ;  /* 0x0000002906007c0c */ /* 0x000fda000bf46270 */
[----:B------:R-:W-:Y:S05]  /*8c00*/  @!P2 BRA `(.L_x_824) ;  /* 0x000000280004a947 */ /* 0x000fea0003800000 */
[----:B------:R-:W-:Y:S01]  /*8c10*/  IMAD.MOV.U32 R11, RZ, RZ, R8 ;  /* 0x000000ffff0b7224 */ /* 0x000fe200078e0008 */
[----:B------:R-:W-:Y:S01]  /*8c20*/  UMOV UR5, UR36 ;  /* 0x0000002400057c82 */ /* 0x000fe20008000000 */
[----:B------:R-:W-:Y:S01]  /*8c30*/  IMAD.MOV.U32 R10, RZ, RZ, R7 ;  /* 0x000000ffff0a7224 */ /* 0x000fe200078e0007 */
[----:B------:R-:W-:Y:S01]  /*8c40*/  ULDC UR7, c[0x0][0x9e4] ;  /* 0x0002790000077ab9 */ /* 0x000fe20000000800 */
[----:B------:R-:W-:Y:S01]  /*8c50*/  IMAD.IADD R9, R194, 0x1, R2 ;  /* 0x00000001c2097824 */ /* 0x000fe200078e0202 */
[----:B------:R-:W-:Y:S01]  /*8c60*/  ULDC UR57, c[0x0][0x2e0] ;  /* 0x0000b80000397ab9 */ /* 0x000fe20000000800 */
[----:B------:R-:W-:Y:S01]  /*8c70*/  ULDC UR56, c[0x0][0x288] ;  /* 0x0000a20000387ab9 */ /* 0x000fe20000000800 */
[----:B------:R-:W-:Y:S01]  /*8c80*/  ULDC UR40, c[0x0][0x988] ;  /* 0x0002620000287ab9 */ /* 0x000fe20000000800 */
[----:B------:R-:W-:-:S05]  /*8c90*/  ULDC UR53, c[0x0][0x9e0] ;  /* 0x0002780000357ab9 */ /* 0x000fca0000000800 */
.L_x_842:
[----:B------:R-:W-:Y:S01]  /*8ca0*/  ISETP.NE.AND P3, PT, RZ, UR39, PT ;  /* 0x00000027ff007c0c */ /* 0x000fe2000bf65270 */
[----:B------:R-:W-:-:S04]  /*8cb0*/  UISETP.NE.AND UP0, UPT, UR37, 0x1, UPT ;  /* 0x000000012500788c */ /* 0x000fc8000bf05270 */
[----:B------:R-:W-:-:S04]  /*8cc0*/  USEL UR36, URZ, 0x1, UP0 ;  /* 0x000000013f247887 */ /* 0x000fc80008000000 */
[----:B------:R-:W-:-:S04]  /*8cd0*/  ULOP3.LUT UR36, UR5, UR36, URZ, 0x3c, !UPT ;  /* 0x0000002405247292 */ /* 0x000fc8000f8e3c3f */
[----:B------:R-:W-:Y:S08]  /*8ce0*/  @P3 BRA `(.L_x_825) ;  /* 0x0000000000383947 */ /* 0x000ff00003800000 */
[----:B------:R-:W-:Y:S05]  /*8cf0*/  @!P0 BRA `(.L_x_826) ;  /* 0x0000000000048947 */ /* 0x000fea0003800000 */
[----:B------:R-:W-:Y:S01]  /*8d00*/  BPT.TRAP 0x1 ;  /* 0x000000040000795c */ /* 0x000fe20000300000 */
.L_x_826:
        /* <DEDUP_REMOVED lines=9> */
.L_x_827:
[----:B--2---:R-:W-:Y:S05]  /*8da0*/  @P2 BRA `(.L_x_825) ;  /* 0x0000000000082947 */ /* 0x004fea0003800000 */
[----:B------:R-:W2:Y:S02]  /*8db0*/  SYNCS.PHASECHK.TRANS64.TRYWAIT P2, [UR6+0x28430], R7 ;  /* 0x02843007ff0075a7 */ /* 0x000ea40008040146 */
[----:B--2---:R-:W-:Y:S05]  /*8dc0*/  @!P2 BRA `(.L_x_828) ;  /* 0x000000940090a947 */ /* 0x004fea0003800000 */
.L_x_825:
        /* <DEDUP_REMOVED lines=51> */
.L_x_830:
[----:B------:R-:W-:Y:S01]  /*9100*/  ULEA UR10, UR37, UR38, 0x3 ;  /* 0x00000026250a7291 */ /* 0x000fe2000f8e183f */
[----:B------:R-:W-:-:S05]  /*9110*/  IMAD.U32 R7, RZ, RZ, UR5 ;  /* 0x00000005ff077e24 */ /* 0x000fca000f8e00ff */
[----:B------:R-:W-:-:S04]  /*9120*/  SHF.L.U32 R7, R7, 0x1f, RZ ;  /* 0x0000001f07077819 */ /* 0x000fc800000006ff */
[----:B------:R1:W2:Y:S01]  /*9130*/  SYNCS.PHASECHK.TRANS64.TRYWAIT P2, [UR10+0x28450], R7 ;  /* 0x02845007ff0075a7 */ /* 0x0002a2000804014a */
[----:B------:R-:W-:Y:S05]  /*9140*/  @!P0 BRA `(.L_x_831) ;  /* 0x0000000000048947 */ /* 0x000fea0003800000 */
[----:B------:R-:W-:Y:S01]  /*9150*/  BPT.TRAP 0x1 ;  /* 0x000000040000795c */ /* 0x000fe20000300000 */
.L_x_831:
[----:B--2---:R-:W-:Y:S05]  /*9160*/  @P2 BRA `(.L_x_829) ;  /* 0x0000000000082947 */ /* 0x004fea0003800000 */
[----:B------:R-:W2:Y:S02]  /*9170*/  SYNCS.PHASECHK.TRANS64.TRYWAIT P2, [UR10+0x28450], R7 ;  /* 0x02845007ff0075a7 */ /* 0x000ea4000804014a */
[----:B--2---:R-:W-:Y:S05]  /*9180*/  @!P2 BRA `(.L_x_832) ;  /* 0x0000009000b8a947 */ /* 0x004fea0003800000 */
.L_x_829:
[----:B------:R-:W-:Y:S01]  /*9190*/  UIADD3 UR5, UR38, 0x8000, URZ ;  /* 0x0000800026057890 */ /* 0x000fe2000fffe03f */
[----:B------:R-:W-:Y:S01]  /*91a0*/  WARPGROUP.ARRIVE ;  /* 0x00000000000079c5 */ /* 0x000fe20000000000 */
[----:B------:R-:W-:-:S05]  /*91b0*/  UMOV UR11, 0x80000020 ;  /* 0x80000020000b7882 */ /* 0x000fca0000000000 */
[----:B------:R-:W3:Y:S01]  /*91c0*/  S2R R198, SR_TID.X ;  /* 0x0000000000c67919 */ /* 0x000ee20000002100 */
[----:B------:R-:W-:Y:S01]  /*91d0*/  USHF.R.U32.HI UR5, URZ, 0x4, UR5 ;  /* 0x000000043f057899 */ /* 0x000fe20008011605 */
[C---:B------:R-:W-:Y:S01]  /*91e0*/  FMUL.FTZ R21, R0.reuse, R163 ;  /* 0x000000a300157220 */ /* 0x040fe20000410000 */
[----:B------:R-:W-:Y:S01]  /*91f0*/  FMUL.FTZ R163, R0, R179 ;  /* 0x000000b300a37220 */ /* 0x000fe20000410000 */
[----:B------:R-:W-:Y:S01]  /*9200*/  IMAD.SHL.U32 R179, R6, 0x40, RZ ;  /* 0x0000004006b37824 */ /* 0x000fe200078e00ff */
[----:B------:R-:W-:Y:S01]  /*9210*/  ULOP3.LUT UR5, UR5, 0x3fff, URZ, 0xc0, !UPT ;  /* 0x00003fff05057892 */ /* 0x000fe2000f8ec03f */
[C---:B------:R-:W-:Y:S01]  /*9220*/  FMUL.FTZ R12, R0.reuse, R153 ;  /* 0x00000099000c7220 */ /* 0x040fe20000410000 */
[C---:B------:R-:W-:Y:S01]  /*9230*/  FMUL.FTZ R13, R0.reuse, R156 ;  /* 0x0000009c000d7220 */ /* 0x040fe20000410000 */
[C---:B------:R-:W-:Y:S01]  /*9240*/  FMUL.FTZ R153, R0.reuse, R166 ;  /* 0x000000a600997220 */ /* 0x040fe20000410000 */
[----:B------:R-:W-:Y:S01]  /*9250*/  ULOP3.LUT UR5, UR5, 0x10000, URZ, 0xfc, !UPT ;  /* 0x0001000005057892 */ /* 0x000fe2000f8efc3f */
[C---:B------:R-:W-:Y:S01]  /*9260*/  FMUL.FTZ R156, R0.reuse, R170 ;  /* 0x000000aa009c7220 */ /* 0x040fe20000410000 */
[C---:B------:R-:W-:Y:S01]  /*9270*/  FMUL.FTZ R14, R0.reuse, R155 ;  /* 0x0000009b000e7220 */ /* 0x040fe20000410000 */
[----:B------:R-:W-:Y:S01]  /*9280*/  FMUL.FTZ R170, R0, R172 ;  /* 0x000000ac00aa7220 */ /* 0x000fe20000410000 */
[----:B------:R-:W-:Y:S01]  /*9290*/  ULEA UR10, UR37, UR5, 0xa ;  /* 0x00000005250a7291 */ /* 0x000fe2000f8e503f */
[----:B------:R-:W-:-:S02]  /*92a0*/  IMAD.U32 R166, RZ, RZ, UR6 ;  /* 0x00000006ffa67e24 */ /* 0x000fc4000f8e00ff */
[C---:B------:R-:W-:Y:S01]  /*92b0*/  FMUL.FTZ R155, R0.reuse, R157 ;  /* 0x0000009d009b7220 */ /* 0x040fe20000410000 */
[----:B------:R-:W-:Y:S01]  /*92c0*/  IADD3 R172, -R179, 0x1, RZ ;  /* 0x00000001b3ac7810 */ /* 0x000fe20007ffe1ff */
[C---:B-12---:R-:W-:Y:S01]  /*92d0*/  FMUL.FTZ R7, R0.reuse, R152 ;  /* 0x0000009800077220 */ /* 0x046fe20000410000 */
        /* <DEDUP_REMOVED lines=19> */
[----:B------:R-:W-:Y:S01]  /*9410*/  FMUL.FTZ R181, R0, R181 ;  /* 0x000000b500b57220 */ /* 0x000fe20000410000 */
[----:B------:R-:W-:Y:S01]  /*9420*/  @!P1 LEA R166, R166, UR38, 0x3 ;  /* 0x00000026a6a69c11 */ /* 0x000fe2000f8e18ff */
[----:B------:R-:W-:Y:S01]  /*9430*/  IMAD R172, R17, UR57, R172 ;  /* 0x0000003911ac7c24 */ /* 0x000fe2000f8e02ac */
[----:B---3--:R-:W-:Y:S01]  /*9440*/  SHF.R.U32.HI R198, RZ, 0x7, R198 ;  /* 0x00000007ffc67819 */ /* 0x008fe200000116c6 */
[----:B------:R-:W1:Y:S01]  /*9450*/  MUFU.TANH R7, R7 ;  /* 0x0000000700077308 */ /* 0x000e620000002400 */
[----:B------:R-:W-:Y:S01]  /*9460*/  FMUL.FTZ R180, R0, R180 ;  /* 0x000000b400b47220 */ /* 0x000fe20000410000 */
[----:B------:R-:W-:Y:S01]  /*9470*/  @!P1 VIADD R166, R166, 0x28440 ;  /* 0x00028440a6a69836 */ /* 0x000fe20000000000 */
[----:B------:R-:W-:Y:S01]  /*9480*/  IADD3 R174, -R198, 0xb, RZ ;  /* 0x0000000bc6ae7810 */ /* 0x000fe20007ffe1ff */
[----:B------:R-:W-:-:S03]  /*9490*/  VIADD R167, R172, -UR56 ;  /* 0x80000038aca77c36 */ /* 0x000fc60008000000 */
[----:B------:R-:W-:Y:S01]  /*94a0*/  @!P1 PRMT R166, RZ, 0x654, R166 ;  /* 0x00000654ffa69816 */ /* 0x000fe200000000a6 */
[----:B------:R-:W2:Y:S01]  /*94b0*/  MUFU.TANH R12, R12 ;  /* 0x0000000c000c7308 */ /* 0x000ea20000002400 */
[----:B------:R-:W-:-:S07]  /*94c0*/  IMAD R167, R16, -0x2, R167 ;  /* 0xfffffffe10a77824 */ /* 0x000fce00078e02a7 */
        /* <DEDUP_REMOVED lines=26> */
[----:B------:R-:W-:-:S06]  /*9670*/  WARPGROUP.ARRIVE ;  /* 0x00000000000079c5 */ /* 0x000fcc0000000000 */
[----:B------:R-:W-:Y:S03]  /*9680*/  QGMMA.64x256x32.F32.E4M3.E4M3 R24, R184, gdesc[UR8], R24, gsb0 ;  /* 0x03e00008b8187df3 */ /* 0x000fe60008000818 */
[----:B------:R-:W-:Y:S02]  /*9690*/  WARPGROUP.DEPBAR.LE gsb0, 0x0 ;  /* 0x00008000000079c5 */ /* 0x000fe40000010000 */
[C---:B------:R-:W-:Y:S01]  /*96a0*/  FMUL.FTZ R184, R0.reuse, R165 ;  /* 0x000000a500b87220 */ /* 0x040fe20000410000 */
[C---:B------:R-:W-:Y:S01]  /*96b0*/  FMUL.FTZ R185, R0.reuse, R169 ;  /* 0x000000a900b97220 */ /* 0x040fe20000410000 */
[C---:B------:R-:W-:Y:S01]  /*96c0*/  FMUL.FTZ R165, R0.reuse, R182 ;  /* 0x000000b600a57220 */ /* 0x040fe20000410000 */
[----:B------:R-:W-:Y:S01]  /*96d0*/  FMUL.FTZ R169, R0, R183 ;  /* 0x000000b700a97220 */ /* 0x000fe20000410000 */
[----:B------:R1:W-:Y:S06]  /*96e0*/  BAR.ARV R174, 0x100 ;  /* 0x000400ae0000751d */ /* 0x0003ec0000002000 */
[----:B------:R-:W1:Y:S01]  /*96f0*/  MUFU.TANH R184, R184 ;  /* 0x000000b800b87308 */ /* 0x000e620000002400 */
[C---:B------:R-:W-:Y:S01]  /*9700*/  VIADD R182, R167.reuse, UR53 ;  /* 0x00000035a7b67c36 */ /* 0x040fe20008000000 */
[----:B------:R1:W-:Y:S01]  /*9710*/  @!P1 SYNCS.ARRIVE.TRANS64.RED.A1T0 RZ, [R166+URZ], RZ ;  /* 0x000000ffa6ff99a7 */ /* 0x0003e2000810043f */
[----:B------:R-:W-:-:S02]  /*9720*/  VIADD R183, R167, UR45 ;  /* 0x0000002da7b77c36 */ /* 0x000fc40008000000 */
[----:B------:R-:W-:-:S03]  /*9730*/  IMAD.IADD R178, R2, 0x1, R182 ;  /* 0x0000000102b27824 */ /* 0x000fc600078e02b6 */
[----:B------:R-:W1:Y:S08]  /*9740*/  MUFU.TANH R185, R185 ;  /* 0x000000b900b97308 */ /* 0x000e700000002400 */
[----:B------:R-:W1:Y:S08]  /*9750*/  MUFU.TANH R165, R165 ;  /* 0x000000a500a57308 */ /* 0x000e700000002400 */
[----:B------:R-:W1:Y:S08]  /*9760*/  MUFU.TANH R169, R169 ;  /* 0x000000a900a97308 */ /* 0x000e700000002400 */
[----:B------:R5:W1:Y:S02]  /*9770*/  MUFU.TANH R186, R180 ;  /* 0x000000b400ba7308 */ /* 0x000a640000002400 */
[----:B-----5:R-:W-:Y:S01]  /*9780*/  IMAD.IADD R180, R2, 0x1, R183 ;  /* 0x0000000102b47824 */ /* 0x020fe200078e02b7 */
[----:B--234-:R-:W-:Y:S06]  /*9790*/  @!P6 BRA `(.L_x_833) ;  /* 0x00000000005ce947 */ /* 0x01cfec0003800000 */
[----:B------:R-:W-:Y:S01]  /*97a0*/  ISETP.GT.AND P2, PT, R9, -0x1, PT ;  /* 0xffffffff0900780c */ /* 0x000fe20003f44270 */
[----:B------:R-:W-:-:S12]  /*97b0*/  BSSY B0, `(.L_x_834) ;  /* 0x0000011000007945 */ /* 0x000fd80003800000 */
[----:B------:R-:W-:Y:S05]  /*97c0*/  @P2 BRA `(.L_x_835) ;  /* 0x0000000000202947 */ /* 0x000fea0003800000 */
[----:B------:R-:W-:Y:S01]  /*97d0*/  IMAD.U32 R172, RZ, RZ, UR7 ;  /* 0x00000007ffac7e24 */ /* 0x000fe2000f8e00ff */
[----:B------:R-:W-:-:S04]  /*97e0*/  LOP3.LUT R175, RZ, R9, RZ, 0x33, !PT ;  /* 0x00000009ffaf7212 */ /* 0x000fc800078e33ff */
[----:B------:R-:W-:-:S13]  /*97f0*/  ISETP.NE.AND P2, PT, R172, 0x1, PT ;  /* 0x00000001ac00780c */ /* 0x000fda0003f45270 */
[----:B-1----:R-:W1:Y:S02]  /*9800*/  @P2 LDC.64 R166, c[0x0][0x9e8] ;  /* 0x00027a00ffa62b82 */ /* 0x002e640000000a00 */
[----:B-1----:R-:W-:-:S05]  /*9810*/  @P2 IMAD.HI.U32 R166, R175, R166, RZ ;  /* 0x000000a6afa62227 */ /* 0x002fca00078e00ff */
[----:B------:R-:W-:-:S04]  /*9820*/  @P2 SHF.R.U32.HI R175, RZ, R167, R166 ;  /* 0x000000a7ffaf2219 */ /* 0x000fc800000116a6 */
[----:B------:R-:W-:Y:S01]  /*9830*/  LOP3.LUT R166, RZ, R175, RZ, 0x33, !PT ;  /* 0x000000afffa67212 */ /* 0x000fe200078e33ff */
[----:B------:R-:W-:Y:S06]  /*9840*/  BRA `(.L_x_836) ;  /* 0x00000000001c7947 */ /* 0x000fec0003800000 */
.L_x_835:
[----:B------:R-:W-:-:S05]  /*9850*/  IMAD.U32 R172, RZ, RZ, UR7 ;  /* 0x00000007ffac7e24 */ /* 0x000fca000f8e00ff */
[----:B------:R-:W-:-:S13]  /*9860*/  ISETP.NE.AND P2, PT, R172, 0x1, PT ;  /* 0x00000001ac00780c */ /* 0x000fda0003f45270 */
[----:B-1----:R-:W1:Y:S01]  /*9870*/  @P2 LDC.64 R166, c[0x0][0x9e8] ;  /* 0x00027a00ffa62b82 */ /* 0x002e620000000a00 */
[----:B------:R-:W-:-:S04]  /*9880*/  @P2 IMAD.IADD R175, R194, 0x1, R2 ;  /* 0x00000001c2af2824 */ /* 0x000fc800078e0202 */
[----:B-1----:R-:W-:-:S04]  /*9890*/  @P2 IMAD.HI.U32 R174, R175, R166, RZ ;  /* 0x000000a6afae2227 */ /* 0x002fc800078e00ff */
[----:B------:R-:W-:Y:S01]  /*98a0*/  IMAD.MOV.U32 R166, RZ, RZ, R9 ;  /* 0x000000ffffa67224 */ /* 0x000fe200078e0009 */
[----:B------:R-:W-:-:S07]  /*98b0*/  @P2 SHF.R.U32.HI R166, RZ, R167, R174 ;  /* 0x000000a7ffa62219 */ /* 0x000fce00000116ae */
.L_x_836:
[----:B------:R-:W-:Y:S05]  /*98c0*/  BSYNC B0 ;  /* 0x0000000000007941 */ /* 0x000fea0003800000 */
.L_x_834:
[----:B------:R-:W-:-:S04]  /*98d0*/  IMAD R167, R166, R172, -R179 ;  /* 0x000000aca6a77224 */ /* 0x000fc800078e0ab3 */
[----:B------:R-:W-:-:S05]  /*98e0*/  IMAD R167, R16, -0x2, R167 ;  /* 0xfffffffe10a77824 */ /* 0x000fca00078e02a7 */
[----:B------:R-:W-:Y:S02]  /*98f0*/  VIADDMNMX R178, R167, R172, R178, PT ;  /* 0x000000aca7b27246 */ /* 0x000fe400038001b2 */
[----:B------:R-:W-:-:S07]  /*9900*/  VIMNMX R180, R180, R167, !PT ;  /* 0x000000a7b4b47248 */ /* 0x000fce0007fe0100 */
.L_x_833:
[----:B------:R-:W-:-:S04]  /*9910*/  ISETP.GT.AND P2, PT, R6, -0x1, PT ;  /* 0xffffffff0600780c */ /* 0x000fc80003f44270 */
[C---:B------:R-:W-:Y:S02]  /*9920*/  ISETP.GT.AND P3, PT, R180.reuse, RZ, P2 ;  /* 0x000000ffb400720c */ /* 0x040fe40001764270 */
[----:B------:R-:W-:Y:S02]  /*9930*/  ISETP.GT.AND P5, PT, R180, 0x1, P2 ;  /* 0x00000001b400780c */ /* 0x000fe400017a4270 */
[----:B------:R-:W-:Y:S02]  /*9940*/  ISETP.LT.OR P4, PT, R178, 0x1, P3 ;  /* 0x00000001b200780c */ /* 0x000fe40001f81670 */
[C---:B------:R-:W-:Y:S02]  /*9950*/  ISETP.GT.AND P3, PT, R180.reuse, 0x8, P2 ;  /* 0x00000008b400780c */ /* 0x040fe40001764270 */
[----:B-1----:R-:W-:Y:S02]  /*9960*/  FSEL R177, R7, -INF , !P4 ;  /* 0xff80000007b17808 */ /* 0x002fe40006000000 */
[----:B------:R-:W-:-:S02]  /*9970*/  ISETP.GT.AND P4, PT, R180, 0x9, P2 ;  /* 0x00000009b400780c */ /* 0x000fc40001784270 */
[C---:B------:R-:W-:Y:S02]  /*9980*/  ISETP.LT.OR P5, PT, R178.reuse, 0x2, P5 ;  /* 0x00000002b200780c */ /* 0x040fe40002fa1670 */
[C---:B------:R-:W-:Y:S02]  /*9990*/  ISETP.LT.OR P3, PT, R178.reuse, 0x9, P3 ;  /* 0x00000009b200780c */ /* 0x040fe40001f61670 */
[----:B------:R-:W-:Y:S02]  /*99a0*/  ISETP.LT.OR P4, PT, R178, 0xa, P4 ;  /* 0x0000000ab200780c */ /* 0x000fe40002781670 */
[----:B------:R-:W-:Y:S02]  /*99b0*/  FSEL R175, R12, -INF , !P5 ;  /* 0xff8000000caf7808 */ /* 0x000fe40006800000 */
[----:B------:R-:W-:Y:S02]  /*99c0*/  ISETP.GT.AND P5, PT, R180, 0x10, P2 ;  /* 0x00000010b400780c */ /* 0x000fe400017a4270 */
[----:B------:R-:W-:-:S02]  /*99d0*/  FSEL R174, R13, -INF , !P3 ;  /* 0xff8000000dae7808 */ /* 0x000fc40005800000 */
[----:B------:R-:W-:Y:S02]  /*99e0*/  FSEL R172, R155, -INF , !P4 ;  /* 0xff8000009bac7808 */ /* 0x000fe40006000000 */
[C---:B------:R-:W-:Y:S02]  /*99f0*/  ISETP.GT.AND P3, PT, R180.reuse, 0x11, P2 ;  /* 0x00000011b400780c */ /* 0x040fe40001764270 */
[----:B------:R-:W-:Y:S02]  /*9a00*/  ISETP.GT.AND P4, PT, R180, 0x18, P2 ;  /* 0x00000018b400780c */ /* 0x000fe40001784270 */
[C---:B------:R-:W-:Y:S02]  /*9a10*/  ISETP.LT.OR P5, PT, R178.reuse, 0x11, P5 ;  /* 0x00000011b200780c */ /* 0x040fe40002fa1670 */
[C---:B------:R-:W-:Y:S02]  /*9a20*/  ISETP.LT.OR P3, PT, R178.reuse, 0x12, P3 ;  /* 0x00000012b200780c */ /* 0x040fe40001f61670 */
[----:B------:R-:W-:-:S02]  /*9a30*/  ISETP.LT.OR P4, PT, R178, 0x19, P4 ;  /* 0x00000019b200780c */ /* 0x000fc40002781670 */
[----:B------:R-:W-:Y:S02]  /*9a40*/  FSEL R166, R160, -INF , !P5 ;  /* 0xff800000a0a67808 */ /* 0x000fe40006800000 */
[----:B------:R-:W-:Y:S02]  /*9a50*/  ISETP.GT.AND P5, PT, R180, 0x19, P2 ;  /* 0x00000019b400780c */ /* 0x000fe400017a4270 */
[----:B------:R-:W-:Y:S02]  /*9a60*/  FSEL R161, R161, -INF , !P3 ;  /* 0xff800000a1a17808 */ /* 0x000fe40005800000 */
[----:B------:R-:W-:Y:S02]  /*9a70*/  FSEL R164, R164, -INF , !P4 ;  /* 0xff800000a4a47808 */ /* 0x000fe40006000000 */
[C---:B------:R-:W-:Y:S02]  /*9a80*/  ISETP.GT.AND P3, PT, R180.reuse, 0x20, P2 ;  /* 0x00000020b400780c */ /* 0x040fe40001764270 */
        /* <DEDUP_REMOVED lines=14> */
[----:B------:R-:W-:Y:S02]  /*9b70*/  FSEL R155, R171, -INF , !P3 ;  /* 0xff800000ab9b7808 */ /* 0x000fe40005800000 */
[----:B------:R-:W-:Y:S01]  /*9b80*/  FSEL R170, R176, -INF , !P4 ;  /* 0xff800000b0aa7808 */ /* 0x000fe20006000000 */
[----:B------:R-:W-:Y:S01]  /*9b90*/  IMAD.IADD R176, R3, 0x1, R182 ;  /* 0x0000000103b07824 */ /* 0x000fe200078e02b6 */
[C---:B------:R-:W-:Y:S02]  /*9ba0*/  ISETP.GT.AND P5, PT, R180.reuse, 0x31, P2 ;  /* 0x00000031b400780c */ /* 0x040fe400017a4270 */
[C---:B------:R-:W-:Y:S02]  /*9bb0*/  ISETP.GT.AND P3, PT, R180.reuse, 0x38, P2 ;  /* 0x00000038b400780c */ /* 0x040fe40001764270 */
[----:B------:R-:W-:-:S02]  /*9bc0*/  ISETP.GT.AND P4, PT, R180, 0x39, P2 ;  /* 0x00000039b400780c */ /* 0x000fc40001784270 */
[C---:B------:R-:W-:Y:S02]  /*9bd0*/  ISETP.LT.OR P5, PT, R178.reuse, 0x32, P5 ;  /* 0x00000032b200780c */ /* 0x040fe40002fa1670 */
[C---:B------:R-:W-:Y:S02]  /*9be0*/  ISETP.LT.OR P3, PT, R178.reuse, 0x39, P3 ;  /* 0x00000039b200780c */ /* 0x040fe40001f61670 */
[----:B------:R-:W-:Y:S01]  /*9bf0*/  ISETP.LT.OR P4, PT, R178, 0x3a, P4 ;  /* 0x0000003ab200780c */ /* 0x000fe20002781670 */
[----:B------:R-:W-:Y:S01]  /*9c00*/  IMAD.IADD R178, R3, 0x1, R183 ;  /* 0x0000000103b27824 */ /* 0x000fe200078e02b7 */
[----:B------:R-:W-:Y:S02]  /*9c10*/  FSEL R173, R173, -INF , !P5 ;  /* 0xff800000adad7808 */ /* 0x000fe40006800000 */
[----:B------:R-:W-:Y:S02]  /*9c20*/  FSEL R171, R186, -INF , !P3 ;  /* 0xff800000baab7808 */ /* 0x000fe40005800000 */
[----:B------:R-:W-:Y:S01]  /*9c30*/  FSEL R167, R181, -INF , !P4 ;  /* 0xff800000b5a77808 */ /* 0x000fe20006000000 */
[----:B------:R-:W-:Y:S06]  /*9c40*/  @!P6 BRA `(.L_x_837) ;  /* 0x000000000058e947 */ /* 0x000fec0003800000 */
        /* <DEDUP_REMOVED lines=12> */
.L_x_839:
[----:B------:R-:W-:-:S05]  /*9d10*/  IMAD.U32 R181, RZ, RZ, UR7 ;  /* 0x00000007ffb57e24 */ /* 0x000fca000f8e00ff */
[----:B------:R-:W-:-:S13]  /*9d20*/  ISETP.NE.AND P3, PT, R181, 0x1, PT ;  /* 0x00000001b500780c */ /* 0x000fda0003f65270 */
[----:B------:R-:W1:Y:S02]  /*9d30*/  @P3 LDC.64 R12, c[0x0][0x9e8] ;  /* 0x00027a00ff0c3b82 */ /* 0x000e640000000a00 */
[----:B-1----:R-:W-:-:S05]  /*9d40*/  @P3 IMAD.HI.U32 R12, R180, R12, RZ ;  /* 0x0000000cb40c3227 */ /* 0x002fca00078e00ff */
[----:B------:R-:W-:-:S07]  /*9d50*/  @P3 SHF.R.U32.HI R180, RZ, R13, R12 ;  /* 0x0000000dffb43219 */ /* 0x000fce000001160c */
.L_x_840:
[----:B------:R-:W-:Y:S05]  /*9d60*/  BSYNC B0 ;  /* 0x0000000000007941 */ /* 0x000fea0003800000 */
.L_x_838:
[----:B------:R-:W-:-:S04]  /*9d70*/  IMAD R179, R180, R181, -R179 ;  /* 0x000000b5b4b37224 */ /* 0x000fc800078e0ab3 */
[----:B------:R-:W-:-:S05]  /*9d80*/  IMAD R179, R16, -0x2, R179 ;  /* 0xfffffffe10b37824 */ /* 0x000fca00078e02b3 */
[----:B------:R-:W-:Y:S02]  /*9d90*/  VIADDMNMX R176, R179, R181, R176, PT ;  /* 0x000000b5b3b07246 */ /* 0x000fe400038001b0 */
[----:B------:R-:W-:-:S07]  /*9da0*/  VIMNMX R178, R178, R179, !PT ;  /* 0x000000b3b2b27248 */ /* 0x000fce0007fe0100 */
.L_x_837:
[----:B------:R-:W-:Y:S01]  /*9db0*/  FMNMX.FTZ R12, R177, R10, !PT ;  /* 0x0000000ab10c7209 */ /* 0x000fe20007810000 */
[----:B------:R-:W-:Y:S01]  /*9dc0*/  UMOV UR14, UR40 ;  /* 0x00000028000e7c82 */ /* 0x000fe20008000000 */
[----:B------:R-:W-:Y:S02]  /*9dd0*/  ISETP.GT.AND P4, PT, R178, 0x8, P2 ;  /* 0x00000008b200780c */ /* 0x000fe40001784270 */
[----:B------:R-:W-:Y:S02]  /*9de0*/  FMNMX.FTZ R7, R175, R12, !PT ;  /* 0x0000000caf077209 */ /* 0x000fe40007810000 */
[----:B------:R-:W-:Y:S02]  /*9df0*/  ISETP.LT.OR P4, PT, R176, 0x9, P4 ;  /* 0x00000009b000780c */ /* 0x000fe40002781670 */
[----:B------:R-:W-:Y:S02]  /*9e00*/  FMNMX.FTZ R7, R174, R7, !PT ;  /* 0x00000007ae077209 */ /* 0x000fe40007810000 */
[----:B------:R-:W-:-:S02]  /*9e10*/  FSEL R15, R15, -INF , !P4 ;  /* 0xff8000000f0f7808 */ /* 0x000fc40006000000 */
[----:B------:R-:W-:Y:S02]  /*9e20*/  FMNMX.FTZ R7, R172, R7, !PT ;  /* 0x00000007ac077209 */ /* 0x000fe40007810000 */
[----:B------:R-:W-:Y:S02]  /*9e30*/  ISETP.GT.AND P4, PT, R178, RZ, P2 ;  /* 0x000000ffb200720c */ /* 0x000fe40001784270 */
[----:B------:R-:W-:Y:S02]  /*9e40*/  FMNMX.FTZ R12, R166, R7, !PT ;  /* 0x00000007a60c7209 */ /* 0x000fe40007810000 */
[C---:B------:R-:W-:Y:S02]  /*9e50*/  ISETP.GT.AND P5, PT, R178.reuse, 0x9, P2 ;  /* 0x00000009b200780c */ /* 0x040fe400017a4270 */
[----:B------:R-:W-:Y:S02]  /*9e60*/  FMNMX.FTZ R7, R161, R12, !PT ;  /* 0x0000000ca1077209 */ /* 0x000fe40007810000 */
[----:B------:R-:W-:-:S02]  /*9e70*/  ISETP.GT.AND P3, PT, R178, 0x1, P2 ;  /* 0x00000001b200780c */ /* 0x000fc40001764270 */
[----:B------:R-:W-:Y:S02]  /*9e80*/  FMNMX.FTZ R7, R164, R7, !PT ;  /* 0x00000007a4077209 */ /* 0x000fe40007810000 */
[----:B------:R-:W-:Y:S02]  /*9e90*/  ISETP.LT.OR P4, PT, R176, 0x1, P4 ;  /* 0x00000001b000780c */ /* 0x000fe40002781670 */
[----:B------:R-:W-:Y:S02]  /*9ea0*/  FMNMX.FTZ R7, R184, R7, !PT ;  /* 0x00000007b8077209 */ /* 0x000fe40007810000 */
[----:B------:R-:W-:Y:S02]  /*9eb0*/  ISETP.LT.OR P5, PT, R176, 0xa, P5 ;  /* 0x0000000ab000780c */ /* 0x000fe40002fa1670 */
[----:B------:R-:W-:Y:S02]  /*9ec0*/  FMNMX.FTZ R12, R168, R7, !PT ;  /* 0x00000007a80c7209 */ /* 0x000fe40007810000 */
[----:B------:R-:W-:-:S02]  /*9ed0*/  ISETP.LT.OR P3, PT, R176, 0x2, P3 ;  /* 0x00000002b000780c */ /* 0x000fc40001f61670 */
[----:B------:R-:W-:Y:S02]  /*9ee0*/  FMNMX.FTZ R7, R185, R12, !PT ;  /* 0x0000000cb9077209 */ /* 0x000fe40007810000 */
[----:B------:R-:W-:Y:S02]  /*9ef0*/  FSEL R20, R20, -INF , !P5 ;  /* 0xff80000014147808 */ /* 0x000fe40006800000 */
[----:B------:R-:W-:Y:S02]  /*9f00*/  FMNMX.FTZ R12, R160, R7, !PT ;  /* 0x00000007a00c7209 */ /* 0x000fe40007810000 */
[----:B------:R-:W-:Y:S02]  /*9f10*/  FSEL R14, R14, -INF , !P3 ;  /* 0xff8000000e0e7808 */ /* 0x000fe40005800000 */
[----:B------:R-:W-:Y:S02]  /*9f20*/  FMNMX.FTZ R7, R155, R12, !PT ;  /* 0x0000000c9b077209 */ /* 0x000fe40007810000 */
[----:B------:R-:W-:-:S02]  /*9f30*/  ISETP.GT.AND P5, PT, R178, 0x11, P2 ;  /* 0x00000011b200780c */ /* 0x000fc400017a4270 */
[----:B------:R-:W-:Y:S02]  /*9f40*/  FMNMX.FTZ R12, R170, R7, !PT ;  /* 0x00000007aa0c7209 */ /* 0x000fe40007810000 */
[----:B------:R-:W-:Y:S02]  /*9f50*/  ISETP.GT.AND P3, PT, R178, 0x10, P2 ;  /* 0x00000010b200780c */ /* 0x000fe40001764270 */
[----:B------:R-:W-:Y:S02]  /*9f60*/  FMNMX.FTZ R12, R173, R12, !PT ;  /* 0x0000000cad0c7209 */ /* 0x000fe40007810000 */
[C---:B------:R-:W-:Y:S02]  /*9f70*/  ISETP.LT.OR P5, PT, R176.reuse, 0x12, P5 ;  /* 0x00000012b000780c */ /* 0x040fe40002fa1670 */
[----:B------:R-:W-:Y:S02]  /*9f80*/  FMNMX.FTZ R12, R171, R12, !PT ;  /* 0x0000000cab0c7209 */ /* 0x000fe40007810000 */
[----:B------:R-:W-:-:S02]  /*9f90*/  ISETP.LT.OR P3, PT, R176, 0x11, P3 ;  /* 0x00000011b000780c */ /* 0x000fc40001f61670 */
[----:B------:R-:W-:Y:S02]  /*9fa0*/  FMNMX.FTZ R12, R167, R12, !PT ;  /* 0x0000000ca70c7209 */ /* 0x000fe40007810000 */
[----:B------:R-:W-:Y:S02]  /*9fb0*/  FSEL R21, R21, -INF , !P5 ;  /* 0xff80000015157808 */ /* 0x000fe40006800000 */
[----:B------:R-:W-:Y:S01]  /*9fc0*/  ISETP.GT.AND P5, PT, R178, 0x20, P2 ;  /* 0x00000020b200780c */ /* 0x000fe200017a4270 */
[----:B------:R-:W1:Y:S01]  /*9fd0*/  SHFL.BFLY PT, R7, R12, 0x2, 0x1f ;  /* 0x0c401f000c077f89 */ /* 0x000e6200000e0000 */
[----:B------:R-:W-:Y:S02]  /*9fe0*/  FSEL R152, R152, -INF , !P3 ;  /* 0xff80000098987808 */ /* 0x000fe40005800000 */
[----:B------:R-:W-:Y:S02]  /*9ff0*/  ISETP.GT.AND P3, PT, R178, 0x18, P2 ;  /* 0x00000018b200780c */ /* 0x000fe40001764270 */
[----:B------:R-:W-:-:S02]  /*a000*/  ISETP.LT.OR P5, PT, R176, 0x21, P5 ;  /* 0x00000021b000780c */ /* 0x000fc40002fa1670 */
[----:B------:R-:W-:Y:S02]  /*a010*/  ISETP.LT.OR P3, PT, R176, 0x19, P3 ;  /* 0x00000019b000780c */ /* 0x000fe40001f61670 */
[----:B------:R-:W-:Y:S02]  /*a020*/  FSEL R156, R156, -INF , !P5 ;  /* 0xff8000009c9c7808 */ /* 0x000fe40006800000 */
[----:B------:R-:W-:Y:S02]  /*a030*/  FSEL R153, R153, -INF , !P3 ;  /* 0xff80000099997808 */ /* 0x000fe40005800000 */
[----:B------:R-:W-:-:S04]  /*a040*/  ISETP.GT.AND P3, PT, R178, 0x21, P2 ;  /* 0x00000021b200780c */ /* 0x000fc80001764270 */
[----:B------:R-:W-:-:S04]  /*a050*/  ISETP.LT.OR P3, PT, R176, 0x22, P3 ;  /* 0x00000022b000780c */ /* 0x000fc80001f61670 */
[----:B------:R-:W-:Y:S02]  /*a060*/  FSEL R157, R157, -INF , !P3 ;  /* 0xff8000009d9d7808 */ /* 0x000fe40005800000 */
[----:B------:R-:W-:Y:S02]  /*a070*/  ISETP.GT.AND P3, PT, R178, 0x29, P2 ;  /* 0x00000029b200780c */ /* 0x000fe40001764270 */
[----:B-1----:R-:W-:Y:S02]  /*a080*/  FMNMX.FTZ R13, R12, R7, !PT ;  /* 0x000000070c0d7209 */ /* 0x002fe40007810000 */
[----:B------:R-:W-:Y:S02]  /*a090*/  FSEL R12, R8, -INF , !P4 ;  /* 0xff800000080c7808 */ /* 0x000fe40006000000 */
[----:B------:R-:W-:Y:S01]  /*a0a0*/  ISETP.GT.AND P4, PT, R178, 0x19, P2 ;  /* 0x00000019b200780c */ /* 0x000fe20001784270 */
[----:B------:R-:W1:Y:S01]  /*a0b0*/  SHFL.BFLY PT, R180, R13, 0x1, 0x1f ;  /* 0x0c201f000db47f89 */ /* 0x000e6200000e0000 */
[----:B------:R-:W-:-:S02]  /*a0c0*/  ISETP.LT.OR P3, PT, R176, 0x2a, P3 ;  /* 0x0000002ab000780c */ /* 0x000fc40001f61670 */
[----:B------:R-:W-:Y:S02]  /*a0d0*/  ISETP.LT.OR P4, PT, R176, 0x1a, P4 ;  /* 0x0000001ab000780c */ /* 0x000fe40002781670 */
[----:B------:R-:W-:Y:S02]  /*a0e0*/  FSEL R159, R159, -INF , !P3 ;  /* 0xff8000009f9f7808 */ /* 0x000fe40005800000 */
[----:B------:R-:W-:Y:S02]  /*a0f0*/  FSEL R154, R154, -INF , !P4 ;  /* 0xff8000009a9a7808 */ /* 0x000fe40006000000 */
[C---:B------:R-:W-:Y:S02]  /*a100*/  ISETP.GT.AND P4, PT, R178.reuse, 0x28, P2 ;  /* 0x00000028b200780c */ /* 0x040fe40001784270 */
[----:B------:R-:W-:Y:S02]  /*a110*/  ISETP.GT.AND P3, PT, R178, 0x31, P2 ;  /* 0x00000031b200780c */ /* 0x000fe40001764270 */
[----:B------:R-:W-:-:S02]  /*a120*/  ISETP.LT.OR P4, PT, R176, 0x29, P4 ;  /* 0x00000029b000780c */ /* 0x000fc40002781670 */
[----:B------:R-:W-:Y:S02]  /*a130*/  ISETP.LT.OR P3, PT, R176, 0x32, P3 ;  /* 0x00000032b000780c */ /* 0x000fe40001f61670 */
[----:B------:R-:W-:Y:S02]  /*a140*/  FSEL R158, R158, -INF , !P4 ;  /* 0xff8000009e9e7808 */ /* 0x000fe40006000000 */
[----:B------:R-:W-:Y:S02]  /*a150*/  ISETP.GT.AND P4, PT, R178, 0x30, P2 ;  /* 0x00000030b200780c */ /* 0x000fe40001784270 */
[----:B------:R-:W-:Y:S02]  /*a160*/  FSEL R163, R163, -INF , !P3 ;  /* 0xff800000a3a37808 */ /* 0x000fe40005800000 */
[----:B------:R-:W-:Y:S02]  /*a170*/  ISETP.LT.OR P4, PT, R176, 0x31, P4 ;  /* 0x00000031b000780c */ /* 0x000fe40002781670 */
[----:B-1----:R-:W-:Y:S01]  /*a180*/  FMNMX.FTZ R7, R13, R180, !PT ;  /* 0x000000b40d077209 */ /* 0x002fe20007810000 */
[----:B------:R-:W-:Y:S01]  /*a190*/  IMAD.U32 R180, RZ, RZ, UR14 ;  /* 0x0000000effb47e24 */ /* 0x000fe2000f8e00ff */
[----:B------:R-:W-:-:S02]  /*a1a0*/  FMNMX.FTZ R13, R12, R11, !PT ;  /* 0x0000000b0c0d7209 */ /* 0x000fc40007810000 */
[----:B------:R-:W-:Y:S02]  /*a1b0*/  FSETP.NEU.FTZ.AND P5, PT, R7, -INF , PT ;  /* 0xff8000000700780b */ /* 0x000fe40003fbd000 */
[----:B------:R-:W-:Y:S02]  /*a1c0*/  FMNMX.FTZ R8, R14, R13, !PT ;  /* 0x0000000d0e087209 */ /* 0x000fe40007810000 */
[----:B------:R-:W-:Y:S02]  /*a1d0*/  FSEL R162, R162, -INF , !P4 ;  /* 0xff800000a2a27808 */ /* 0x000fe40006000000 */
[----:B------:R-:W-:Y:S02]  /*a1e0*/  FMNMX.FTZ R13, R15, R8, !PT ;  /* 0x000000080f0d7209 */ /* 0x000fe40007810000 */
[----:B------:R-:W-:Y:S02]  /*a1f0*/  ISETP.GT.AND P4, PT, R178, 0x38, P2 ;  /* 0x00000038b200780c */ /* 0x000fe40001784270 */
[----:B------:R-:W-:-:S02]  /*a200*/  FMNMX.FTZ R13, R20, R13, !PT ;  /* 0x0000000d140d7209 */ /* 0x000fc40007810000 */
[----:B------:R-:W-:Y:S02]  /*a210*/  ISETP.GT.AND P2, PT, R178, 0x39, P2 ;  /* 0x00000039b200780c */ /* 0x000fe40001744270 */
[----:B------:R-:W-:Y:S01]  /*a220*/  FMNMX.FTZ R8, R152, R13, !PT ;  /* 0x0000000d98087209 */ /* 0x000fe20007810000 */
[----:B------:R-:W-:-:S01]  /*a230*/  FFMA.FTZ R13, R7, R180, -8 ;  /* 0xc1000000070d7423 */ /* 0x000fc200000100b4 */
[----:B------:R-:W-:Y:S02]  /*a240*/  ISETP.LT.OR P4, PT, R176, 0x39, P4 ;  /* 0x00000039b000780c */ /* 0x000fe40002781670 */
[----:B------:R-:W-:Y:S02]  /*a250*/  FMNMX.FTZ R180, R21, R8, !PT ;  /* 0x0000000815b47209 */ /* 0x000fe40007810000 */
[----:B------:R-:W-:Y:S02]  /*a260*/  FSEL R8, R13, RZ, P5 ;  /* 0x000000ff0d087208 */ /* 0x000fe40002800000 */
[----:B------:R-:W-:-:S02]  /*a270*/  FMNMX.FTZ R13, R153, R180, !PT ;  /* 0x000000b4990d7209 */ /* 0x000fc40007810000 */
[----:B------:R-:W-:Y:S01]  /*a280*/  ISETP.LT.OR P2, PT, R176, 0x3a, P2 ;  /* 0x0000003ab000780c */ /* 0x000fe20001741670 */
[----:B------:R-:W-:-:S01]  /*a290*/  FFMA.FTZ R179, R177, UR14, -R8 ;  /* 0x0000000eb1b37c23 */ /* 0x000fc20008010808 */
[----:B------:R-:W-:Y:S01]  /*a2a0*/  FMNMX.FTZ R177, R154, R13, !PT ;  /* 0x0000000d9ab17209 */ /* 0x000fe20007810000 */
[----:B------:R-:W-:-:S01]  /*a2b0*/  FFMA.FTZ R174, R174, UR14, -R8 ;  /* 0x0000000eaeae7c23 */ /* 0x000fc20008010808 */
[----:B------:R-:W-:Y:S01]  /*a2c0*/  FSEL R165, R165, -INF , !P4 ;  /* 0xff800000a5a57808 */ /* 0x000fe20006000000 */
[----:B------:R1:W-:Y:S01]  /*a2d0*/  MUFU.EX2 R13, R179 ;  /* 0x000000b3000d7308 */ /* 0x0003e20000000800 */
[----:B------:R-:W-:Y:S01]  /*a2e0*/  FMNMX.FTZ R180, R156, R177, !PT ;  /* 0x000000b19cb47209 */ /* 0x000fe20007810000 */
[--C-:B------:R-:W-:Y:S01]  /*a2f0*/  FFMA.FTZ R177, R175, UR14, -R8.reuse ;  /* 0x0000000eafb17c23 */ /* 0x100fe20008010808 */
[----:B------:R-:W-:Y:S01]  /*a300*/  FSEL R169, R169, -INF , !P2 ;  /* 0xff800000a9a97808 */ /* 0x000fe20005000000 */
[--C-:B------:R-:W-:Y:S01]  /*a310*/  FFMA.FTZ R166, R166, UR14, -R8.reuse ;  /* 0x0000000ea6a67c23 */ /* 0x100fe20008010808 */
[----:B------:R-:W-:Y:S01]  /*a320*/  FMNMX.FTZ R175, R157, R180, !PT ;  /* 0x000000b49daf7209 */ /* 0x000fe20007810000 */
[--C-:B------:R-:W-:Y:S01]  /*a330*/  FFMA.FTZ R161, R161, UR14, -R8.reuse ;  /* 0x0000000ea1a17c23 */ /* 0x100fe20008010808 */
[----:B------:R-:W-:-:S01]  /*a340*/  FFMA.FTZ R164, R164, UR14, -R8 ;  /* 0x0000000ea4a47c23 */ /* 0x000fc20008010808 */
[----:B------:R2:W-:Y:S01]  /*a350*/  MUFU.EX2 R180, R177 ;  /* 0x000000b100b47308 */ /* 0x0005e20000000800 */
[----:B------:R-:W-:Y:S01]  /*a360*/  FMNMX.FTZ R182, R158, R175, !PT ;  /* 0x000000af9eb67209 */ /* 0x000fe20007810000 */
[--C-:B------:R-:W-:Y:S01]  /*a370*/  FFMA.FTZ R168, R168, UR14, -R8.reuse ;  /* 0x0000000ea8a87c23 */ /* 0x100fe20008010808 */
[----:B-1----:R-:W-:-:S01]  /*a380*/  FFMA.FTZ R179, R185, UR14, -R8 ;  /* 0x0000000eb9b37c23 */ /* 0x002fc20008010808 */
[--C-:B------:R-:W-:Y:S01]  /*a390*/  FFMA.FTZ R160, R160, UR14, -R8.reuse ;  /* 0x0000000ea0a07c23 */ /* 0x100fe20008010808 */
[----:B------:R-:W-:Y:S01]  /*a3a0*/  FMNMX.FTZ R175, R159, R182, !PT ;  /* 0x000000b69faf7209 */ /* 0x000fe20007810000 */
[--C-:B------:R-:W-:Y:S01]  /*a3b0*/  FFMA.FTZ R155, R155, UR14, -R8.reuse ;  /* 0x0000000e9b9b7c23 */ /* 0x100fe20008010808 */
[----:B------:R-:W-:-:S01]  /*a3c0*/  FFMA.FTZ R170, R170, UR14, -R8 ;  /* 0x0000000eaaaa7c23 */ /* 0x000fc20008010808 */
[--C-:B------:R-:W-:Y:S01]  /*a3d0*/  FFMA.FTZ R173, R173, UR14, -R8.reuse ;  /* 0x0000000eadad7c23 */ /* 0x100fe20008010808 */
[----:B------:R-:W-:Y:S01]  /*a3e0*/  FMNMX.FTZ R178, R162, R175, !PT ;  /* 0x000000afa2b27209 */ /* 0x000fe20007810000 */
[--C-:B------:R-:W-:Y:S01]  /*a3f0*/  FFMA.FTZ R175, R172, UR14, -R8.reuse ;  /* 0x0000000eacaf7c23 */ /* 0x100fe20008010808 */
[----:B--2---:R-:W-:-:S01]  /*a400*/  FFMA.FTZ R177, R184, UR14, -R8 ;  /* 0x0000000eb8b17c23 */ /* 0x004fc20008010808 */
[----:B------:R-:W-:Y:S01]  /*a410*/  FFMA.FTZ R171, R171, UR14, -R8 ;  /* 0x0000000eabab7c23 */ /* 0x000fe20008010808 */
[----:B------:R-:W-:Y:S01]  /*a420*/  FMNMX.FTZ R178, R163, R178, !PT ;  /* 0x000000b2a3b27209 */ /* 0x000fe20007810000 */
[----:B------:R-:W-:Y:S03]  /*a430*/  MUFU.EX2 R174, R174 ;  /* 0x000000ae00ae7308 */ /* 0x000fe60000000800 */
[----:B------:R-:W-:-:S04]  /*a440*/  FMNMX.FTZ R178, R165, R178, !PT ;  /* 0x000000b2a5b27209 */ /* 0x000fc80007810000 */
[----:B------:R-:W-:Y:S01]  /*a450*/  FMNMX.FTZ R178, R169, R178, !PT ;  /* 0x000000b2a9b27209 */ /* 0x000fe20007810000 */
[----:B------:R-:W-:Y:S04]  /*a460*/  MUFU.EX2 R175, R175 ;  /* 0x000000af00af7308 */ /* 0x000fe80000000800 */
[----:B------:R-:W1:Y:S04]  /*a470*/  SHFL.BFLY PT, R181, R178, 0x2, 0x1f ;  /* 0x0c401f00b2b57f89 */ /* 0x000e6800000e0000 */
[----:B------:R-:W-:Y:S08]  /*a480*/  MUFU.EX2 R166, R166 ;  /* 0x000000a600a67308 */ /* 0x000ff00000000800 */
[----:B------:R-:W-:Y:S08]  /*a490*/  MUFU.EX2 R161, R161 ;  /* 0x000000a100a17308 */ /* 0x000ff00000000800 */
[----:B------:R-:W-:Y:S01]  /*a4a0*/  MUFU.EX2 R164, R164 ;  /* 0x000000a400a47308 */ /* 0x000fe20000000800 */
[----:B-1----:R-:W-:Y:S01]  /*a4b0*/  FMNMX.FTZ R181, R178, R181, !PT ;  /* 0x000000b5b2b57209 */ /* 0x002fe20007810000 */
[----:B------:R-:W-:Y:S01]  /*a4c0*/  FFMA.FTZ R178, R167, UR14, -R8 ;  /* 0x0000000ea7b27c23 */ /* 0x000fe20008010808 */
[----:B------:R-:W-:-:S05]  /*a4d0*/  FSEL R167, R7, RZ, P5 ;  /* 0x000000ff07a77208 */ /* 0x000fca0002800000 */
[----:B------:R-:W-:Y:S01]  /*a4e0*/  MUFU.EX2 R177, R177 ;  /* 0x000000b100b17308 */ /* 0x000fe20000000800 */
[----:B------:R-:W1:Y:S01]  /*a4f0*/  SHFL.BFLY PT, R172, R181, 0x1, 0x1f ;  /* 0x0c201f00b5ac7f89 */ /* 0x000e6200000e0000 */
[----:B------:R-:W-:-:S06]  /*a500*/  FADD.FTZ R167, -R167, R10 ;  /* 0x0000000aa7a77221 */ /* 0x000fcc0000010100 */
[----:B------:R2:W-:Y:S08]  /*a510*/  MUFU.EX2 R10, R178 ;  /* 0x000000b2000a7308 */ /* 0x0005f00000000800 */
[----:B------:R-:W-:Y:S08]  /*a520*/  MUFU.EX2 R168, R168 ;  /* 0x000000a800a87308 */ /* 0x000ff00000000800 */
[----:B------:R-:W-:Y:S01]  /*a530*/  MUFU.EX2 R179, R179 ;  /* 0x000000b300b37308 */ /* 0x000fe20000000800 */
[----:B-1----:R-:W-:Y:S01]  /*a540*/  FMNMX.FTZ R8, R181, R172, !PT ;  /* 0x000000acb5087209 */ /* 0x002fe20007810000 */
[----:B------:R-:W-:-:S02]  /*a550*/  IMAD.U32 R181, RZ, RZ, UR14 ;  /* 0x0000000effb57e24 */ /* 0x000fc4000f8e00ff */
[----:B------:R-:W-:Y:S01]  /*a560*/  FMUL.FTZ R172, R167, UR14 ;  /* 0x0000000ea7ac7c20 */ /* 0x000fe20008410000 */
[C---:B------:R-:W-:Y:S01]  /*a570*/  FSETP.NEU.FTZ.AND P2, PT, R8.reuse, -INF , PT ;  /* 0xff8000000800780b */ /* 0x040fe20003f5d000 */
[----:B------:R-:W-:-:S02]  /*a580*/  FFMA.FTZ R176, R8, R181, -8 ;  /* 0xc100000008b07423 */ /* 0x000fc400000100b5 */
[----:B------:R-:W-:Y:S03]  /*a590*/  MUFU.EX2 R160, R160 ;  /* 0x000000a000a07308 */ /* 0x000fe60000000800 */
[----:B------:R-:W-:-:S05]  /*a5a0*/  FSEL R176, R176, RZ, P2 ;  /* 0x000000ffb0b07208 */ /* 0x000fca0001000000 */
[--C-:B------:R-:W-:Y:S01]  /*a5b0*/  FFMA.FTZ R167, R14, UR14, -R176.reuse ;  /* 0x0000000e0ea77c23 */ /* 0x100fe200080108b0 */
[----:B------:R-:W-:-:S01]  /*a5c0*/  FFMA.FTZ R14, R15, UR14, -R176 ;  /* 0x0000000e0f0e7c23 */ /* 0x000fc200080108b0 */
[--C-:B------:R-:W-:Y:S01]  /*a5d0*/  FFMA.FTZ R15, R20, UR14, -R176.reuse ;  /* 0x0000000e140f7c23 */ /* 0x100fe200080108b0 */
[----:B------:R-:W-:-:S01]  /*a5e0*/  FFMA.FTZ R20, R152, UR14, -R176 ;  /* 0x0000000e98147c23 */ /* 0x000fc200080108b0 */
[----:B------:R-:W-:Y:S01]  /*a5f0*/  FSEL R152, R8, RZ, P2 ;  /* 0x000000ff08987208 */ /* 0x000fe20001000000 */
[----:B------:R-:W-:-:S01]  /*a600*/  FFMA.FTZ R12, R12, UR14, -R176 ;  /* 0x0000000e0c0c7c23 */ /* 0x000fc200080108b0 */
[----:B------:R-:W1:Y:S01]  /*a610*/  MUFU.EX2 R172, R172 ;  /* 0x000000ac00ac7308 */ /* 0x000e620000000800 */
[----:B------:R-:W-:-:S01]  /*a620*/  FFMA.FTZ R21, R21, UR14, -R176 ;  /* 0x0000000e15157c23 */ /* 0x000fc200080108b0 */
[----:B--2---:R-:W-:Y:S01]  /*a630*/  FFMA.FTZ R178, R153, UR14, -R176 ;  /* 0x0000000e99b27c23 */ /* 0x004fe200080108b0 */
[----:B------:R-:W-:-:S01]  /*a640*/  FADD.FTZ R152, -R152, R11 ;  /* 0x0000000b98987221 */ /* 0x000fc20000010100 */
[--C-:B------:R-:W-:Y:S01]  /*a650*/  FFMA.FTZ R153, R157, UR14, -R176.reuse ;  /* 0x0000000e9d997c23 */ /* 0x100fe200080108b0 */
[----:B------:R-:W-:-:S01]  /*a660*/  FFMA.FTZ R154, R154, UR14, -R176 ;  /* 0x0000000e9a9a7c23 */ /* 0x000fc200080108b0 */
[--C-:B------:R-:W-:Y:S01]  /*a670*/  FFMA.FTZ R158, R158, UR14, -R176.reuse ;  /* 0x0000000e9e9e7c23 */ /* 0x100fe200080108b0 */
[----:B------:R-:W-:Y:S01]  /*a680*/  FMUL.FTZ R11, R152, UR14 ;  /* 0x0000000e980b7c20 */ /* 0x000fe20008410000 */
[----:B------:R-:W-:Y:S01]  /*a690*/  MUFU.EX2 R12, R12 ;  /* 0x0000000c000c7308 */ /* 0x000fe20000000800 */
[----:B------:R-:W-:-:S01]  /*a6a0*/  FFMA.FTZ R152, R156, UR14, -R176 ;  /* 0x0000000e9c987c23 */ /* 0x000fc200080108b0 */
[--C-:B------:R-:W-:Y:S01]  /*a6b0*/  FFMA.FTZ R159, R159, UR14, -R176.reuse ;  /* 0x0000000e9f9f7c23 */ /* 0x100fe200080108b0 */
[----:B------:R-:W-:-:S01]  /*a6c0*/  FFMA.FTZ R162, R162, UR14, -R176 ;  /* 0x0000000ea2a27c23 */ /* 0x000fc200080108b0 */
[--C-:B------:R-:W-:Y:S01]  /*a6d0*/  FFMA.FTZ R163, R163, UR14, -R176.reuse ;  /* 0x0000000ea3a37c23 */ /* 0x100fe200080108b0 */
[----:B------:R-:W-:-:S01]  /*a6e0*/  FFMA.FTZ R165, R165, UR14, -R176 ;  /* 0x0000000ea5a57c23 */ /* 0x000fc200080108b0 */
[----:B------:R-:W-:-:S02]  /*a6f0*/  FFMA.FTZ R169, R169, UR14, -R176 ;  /* 0x0000000ea9a97c23 */ /* 0x000fc400080108b0 */
[----:B------:R-:W2:Y:S01]  /*a700*/  MUFU.EX2 R11, R11 ;  /* 0x0000000b000b7308 */ /* 0x000ea20000000800 */
[----:B-1----:R-:W-:-:S04]  /*a710*/  FFMA.FTZ R157, R172, R4, R13 ;  /* 0x00000004ac9d7223 */ /* 0x002fc8000001000d */
[----:B------:R-:W-:-:S03]  /*a720*/  FADD.FTZ R157, R180, R157 ;  /* 0x0000009db49d7221 */ /* 0x000fc60000010000 */
[----:B------:R-:W1:Y:S08]  /*a730*/  MUFU.EX2 R167, R167 ;  /* 0x000000a700a77308 */ /* 0x000e700000000800 */
[----:B------:R-:W3:Y:S01]  /*a740*/  MUFU.EX2 R14, R14 ;  /* 0x0000000e000e7308 */ /* 0x000ee20000000800 */
[----:B--2---:R-:W-:-:S07]  /*a750*/  FFMA.FTZ R4, R11, R5, R12 ;  /* 0x000000050b047223 */ /* 0x004fce000001000c */
[----:B------:R-:W2:Y:S01]  /*a760*/  MUFU.EX2 R15, R15 ;  /* 0x0000000f000f7308 */ /* 0x000ea20000000800 */
[----:B-1----:R-:W-:-:S01]  /*a770*/  FADD.FTZ R5, R167, R4 ;  /* 0x00000004a7057221 */ /* 0x002fc20000010000 */
[----:B------:R-:W-:-:S06]  /*a780*/  FADD.FTZ R4, R174, R157 ;  /* 0x0000009dae047221 */ /* 0x000fcc0000010000 */
[----:B------:R-:W1:Y:S08]  /*a790*/  MUFU.EX2 R20, R20 ;  /* 0x0000001400147308 */ /* 0x000e700000000800 */
[----:B------:R-:W4:Y:S08]  /*a7a0*/  MUFU.EX2 R21, R21 ;  /* 0x0000001500157308 */ /* 0x000f300000000800 */
[----:B------:R-:W5:Y:S08]  /*a7b0*/  MUFU.EX2 R178, R178 ;  /* 0x000000b200b27308 */ /* 0x000f700000000800 */
[----:B------:R3:W5:Y:S08]  /*a7c0*/  MUFU.EX2 R181, R154 ;  /* 0x0000009a00b57308 */ /* 0x0007700000000800 */
[----:B------:R-:W5:Y:S01]  /*a7d0*/  MUFU.EX2 R152, R152 ;  /* 0x0000009800987308 */ /* 0x000f620000000800 */
[----:B---3--:R-:W-:-:S01]  /*a7e0*/  FADD.FTZ R154, R14, R5 ;  /* 0x000000050e9a7221 */ /* 0x008fc20000010000 */
[----:B------:R-:W-:-:S03]  /*a7f0*/  FADD.FTZ R5, R175, R4 ;  /* 0x00000004af057221 */ /* 0x000fc60000010000 */
[----:B--2---:R-:W-:Y:S01]  /*a800*/  FADD.FTZ R157, R15, R154 ;  /* 0x0000009a0f9d7221 */ /* 0x004fe20000010000 */
[----:B------:R-:W-:-:S02]  /*a810*/  FADD.FTZ R4, R166, R5 ;  /* 0x00000005a6047221 */ /* 0x000fc40000010000 */
[----:B------:R-:W2:Y:S01]  /*a820*/  MUFU.EX2 R153, R153 ;  /* 0x0000009900997308 */ /* 0x000ea20000000800 */
[----:B-1----:R-:W-:-:S01]  /*a830*/  FADD.FTZ R154, R20, R157 ;  /* 0x0000009d149a7221 */ /* 0x002fc20000010000 */
[----:B------:R-:W-:-:S03]  /*a840*/  FADD.FTZ R5, R161, R4 ;  /* 0x00000004a1057221 */ /* 0x000fc60000010000 */
[----:B----4-:R-:W-:Y:S01]  /*a850*/  FADD.FTZ R157, R21, R154 ;  /* 0x0000009a159d7221 */ /* 0x010fe20000010000 */
[----:B------:R-:W-:-:S02]  /*a860*/  FADD.FTZ R4, R164, R5 ;  /* 0x00000005a4047221 */ /* 0x000fc40000010000 */
[----:B------:R-:W1:Y:S01]  /*a870*/  MUFU.EX2 R183, R158 ;  /* 0x0000009e00b77308 */ /* 0x000e620000000800 */
[----:B-----5:R-:W-:-:S01]  /*a880*/  FADD.FTZ R157, R178, R157 ;  /* 0x0000009db29d7221 */ /* 0x020fc20000010000 */
[----:B------:R-:W-:-:S03]  /*a890*/  FADD.FTZ R5, R177, R4 ;  /* 0x00000004b1057221 */ /* 0x000fc60000010000 */
[----:B------:R-:W-:Y:S01]  /*a8a0*/  FADD.FTZ R157, R181, R157 ;  /* 0x0000009db59d7221 */ /* 0x000fe20000010000 */
[----:B------:R-:W-:-:S02]  /*a8b0*/  FADD.FTZ R4, R168, R5 ;  /* 0x00000005a8047221 */ /* 0x000fc40000010000 */
[----:B------:R-:W3:Y:S01]  /*a8c0*/  MUFU.EX2 R155, R155 ;  /* 0x0000009b009b7308 */ /* 0x000ee20000000800 */
[----:B------:R-:W-:-:S01]  /*a8d0*/  FADD.FTZ R154, R152, R157 ;  /* 0x0000009d989a7221 */ /* 0x000fc20000010000 */
[----:B------:R-:W-:-:S03]  /*a8e0*/  FADD.FTZ R5, R179, R4 ;  /* 0x00000004b3057221 */ /* 0x000fc60000010000 */
[----:B--2---:R-:W-:Y:S01]  /*a8f0*/  FADD.FTZ R154, R153, R154 ;  /* 0x0000009a999a7221 */ /* 0x004fe20000010000 */
[----:B------:R-:W-:-:S02]  /*a900*/  FADD.FTZ R4, R160, R5 ;  /* 0x00000005a0047221 */ /* 0x000fc40000010000 */
[----:B------:R-:W2:Y:S01]  /*a910*/  MUFU.EX2 R159, R159 ;  /* 0x0000009f009f7308 */ /* 0x000ea20000000800 */
[----:B-1----:R-:W-:-:S07]  /*a920*/  FADD.FTZ R154, R183, R154 ;  /* 0x0000009ab79a7221 */ /* 0x002fce0000010000 */
[----:B------:R-:W1:Y:S01]  /*a930*/  MUFU.EX2 R170, R170 ;  /* 0x000000aa00aa7308 */ /* 0x000e620000000800 */
[----:B---3--:R-:W-:-:S07]  /*a940*/  FADD.FTZ R5, R155, R4 ;  /* 0x000000049b057221 */ /* 0x008fce0000010000 */
[----:B------:R-:W3:Y:S01]  /*a950*/  MUFU.EX2 R187, R162 ;  /* 0x000000a200bb7308 */ /* 0x000ee20000000800 */
[----:B--2---:R-:W-:-:S07]  /*a960*/  FADD.FTZ R154, R159, R154 ;  /* 0x0000009a9f9a7221 */ /* 0x004fce0000010000 */
        /* <DEDUP_REMOVED lines=9> */
[----:B---3--:R-:W-:-:S04]  /*aa00*/  FADD.FTZ R5, R171, R4 ;  /* 0x00000004ab057221 */ /* 0x008fc80000010000 */
[----:B------:R-:W-:Y:S01]  /*aa10*/  FADD.FTZ R4, R10, R5 ;  /* 0x000000050a047221 */ /* 0x000fe20000010000 */
[----:B--2---:R-:W-:-:S04]  /*aa20*/  FADD.FTZ R154, R165, R154 ;  /* 0x0000009aa59a7221 */ /* 0x004fc80000010000 */
[----:B-1----:R-:W-:Y:S01]  /*aa30*/  FADD.FTZ R5, R169, R154 ;  /* 0x0000009aa9057221 */ /* 0x002fe20000010000 */
[----:B------:R-:W-:Y:S06]  /*aa40*/  @!P0 BRA `(.L_x_841) ;  /* 0x0000000000048947 */ /* 0x000fec0003800000 */
[----:B------:R-:W-:Y:S01]  /*aa50*/  BPT.TRAP 0x1 ;  /* 0x000000040000795c */ /* 0x000fe20000300000 */
.L_x_841:
        /* <DEDUP_REMOVED lines=14> */
[----:B------:R-:W-:Y:S01]  /*ab40*/  FMUL.FTZ R31, R31, R11 ;  /* 0x0000000b1f1f7220 */ /* 0x000fe20000410000 */
[----:B------:R-:W-:Y:S01]  /*ab50*/  F2FP.SATFINITE.E4M3.F32.PACK_AB_MERGE_C R15, R159, R183, RZ ;  /* 0x000000b79f0f723e */ /* 0x000fe200048070ff */
[----:B------:R-:W-:Y:S01]  /*ab60*/  FMUL.FTZ R34, R34, R11 ;  /* 0x0000000b22227220 */ /* 0x000fe20000410000 */
[----:B------:R-:W-:Y:S01]  /*ab70*/  F2FP.SATFINITE.E4M3.F32.PACK_AB_MERGE_C R154, R169, R165, RZ ;  /* 0x000000a5a99a723e */ /* 0x000fe200048070ff */
[----:B------:R-:W-:Y:S01]  /*ab80*/  SYNCS.ARRIVE.TRANS64.RED.A1T0 RZ, [UR5], RZ ;  /* 0x000000ffffff79a7 */ /* 0x000fe20008100405 */
[----:B------:R-:W-:Y:S01]  /*ab90*/  UMOV UR5, UR36 ;  /* 0x0000002400057c82 */ /* 0x000fe20008000000 */
        /* <DEDUP_REMOVED lines=132> */
[----:B------:R-:W-:Y:S02]  /*b3e0*/  IMAD.MOV.U32 R11, RZ, RZ, R8 ;  /* 0x000000ffff0b7224 */ /* 0x000fe400078e0008 */
[----:B------:R-:W-:Y:S01]  /*b3f0*/  IMAD.MOV.U32 R10, RZ, RZ, R7 ;  /* 0x000000ffff0a7224 */ /* 0x000fe200078e0007 */
[----:B------:R-:W-:Y:S06]  /*b400*/  @P2 BRA `(.L_x_842) ;  /* 0xffffffd800242947 */ /* 0x000fec000383ffff */
[----:B------:R-:W-:-:S05]  /*b410*/  UMOV UR37, UR6 ;  /* 0x0000000600257c82 */ /* 0x000fca0008000000 */
.L_x_824:
[----:B------:R-:W-:Y:S06]  /*b420*/  BAR.ARV 0x8, 0x120 ;  /* 0x0204800000007b1d */ /* 0x000fec0000002000 */
[----:B------:R-:W-:Y:S05]  /*b430*/  @!P0 BRA `(.L_x_843) ;  /* 0x0000000000048947 */ /* 0x000fea0003800000 */
[----:B------:R-:W-:Y:S01]  /*b440*/  BPT.TRAP 0x1 ;  /* 0x000000040000795c */ /* 0x000fe20000300000 */
.L_x_843:
[----:B------:R-:W-:Y:S01]  /*b450*/  ULEA UR9, UR37, UR38, 0x3 ;  /* 0x0000002625097291 */ /* 0x000fe2000f8e183f */
[----:B------:R-:W-:-:S05]  /*b460*/  IMAD.U32 R0, RZ, RZ, UR36 ;  /* 0x00000024ff007e24 */ /* 0x000fca000f8e00ff */
[----:B------:R-:W-:-:S04]  /*b470*/  SHF.L.U32 R0, R0, 0x1f, RZ ;  /* 0x0000001f00007819 */ /* 0x000fc800000006ff */
[----:B------:R1:W2:Y:S01]  /*b480*/  SYNCS.PHASECHK.TRANS64.TRYWAIT P1, [UR9+0x28450], R0 ;  /* 0x02845000ff0075a7 */ /* 0x0002a20008020149 */
[----:B------:R-:W-:Y:S05]  /*b490*/  @!P0 BRA `(.L_x_844) ;  /* 0x0000000000048947 */ /* 0x000fea0003800000 */
[----:B------:R-:W-:Y:S01]  /*b4a0*/  BPT.TRAP 0x1 ;  /* 0x000000040000795c */ /* 0x000fe20000300000 */
.L_x_844:
[----:B--2---:R-:W-:Y:S05]  /*b4b0*/  @P1 BRA `(.L_x_845) ;  /* 0x0000000000081947 */ /* 0x004fea0003800000 */
[----:B------:R-:W2:Y:S02]  /*b4c0*/  SYNCS.PHASECHK.TRANS64.TRYWAIT P1, [UR9+0x28450], R0 ;  /* 0x02845000ff0075a7 */ /* 0x000ea40008020149 */
[----:B--2---:R-:W-:Y:S05]  /*b4d0*/  @!P1 BRA `(.L_x_846) ;  /* 0x0000006c00fc9947 */ /* 0x004fea0003800000 */
.L_x_845:
[----:B------:R-:W-:Y:S01]  /*b4e0*/  ULDC.64 UR4, c[0x0][0x9a0] ;  /* 0x0002680000047ab9 */ /* 0x000fe20000000a00 */
[----:B------:R-:W-:Y:S01]  /*b4f0*/  UIADD3 UR38, UR38, 0x8000, URZ ;  /* 0x0000800026267890 */ /* 0x000fe2000fffe03f */
[----:B------:R-:W-:Y:S01]  /*b500*/  WARPGROUP.ARRIVE ;  /* 0x00000000000079c5 */ /* 0x000fe20000000000 */
[----:B------:R-:W-:Y:S01]  /*b510*/  UISETP.NE.U32.AND UP0, UPT, UR4, URZ, UPT ;  /* 0x0000003f0400728c */ /* 0x000fe2000bf05070 */
[----:B------:R-:W-:Y:S01]  /*b520*/  IMAD.MOV.U32 R6, RZ, RZ, 0x3f800000 ;  /* 0x3f800000ff067424 */ /* 0x000fe200078e00ff */
[----:B------:R-:W-:Y:S02]  /*b530*/  USHF.R.U32.HI UR38, URZ, 0x4, UR38 ;  /* 0x000000043f267899 */ /* 0x000fe40008011626 */
[----:B------:R-:W-:Y:S02]  /*b540*/  UISETP.NE.AND.EX UP0, UPT, UR5, URZ, UPT, UP0 ;  /* 0x0000003f0500728c */ /* 0x000fe4000bf05300 */
[----:B------:R-:W-:-:S04]  /*b550*/  ULOP3.LUT UR38, UR38, 0x3fff, URZ, 0xc0, !UPT ;  /* 0x00003fff26267892 */ /* 0x000fc8000f8ec03f */
[----:B------:R-:W-:-:S05]  /*b560*/  PLOP3.LUT P1, PT, PT, PT, UP0, 0x80, 0x0 ;  /* 0x000000000000781c */ /* 0x000fca0003f2f008 */
[----:B------:R-:W-:Y:S01]  /*b570*/  @UP0 USHF.R.S32.HI UR8, URZ, 0x1f, UR44 ;  /* 0x0000001f3f080899 */ /* 0x000fe2000801142c */
[----:B------:R-:W-:Y:S01]  /*b580*/  @UP0 ULDC.64 UR10, c[0x0][0x9c8] ;  /* 0x00027200000a0ab9 */ /* 0x000fe20000000a00 */
[----:B------:R-:W-:Y:S02]  /*b590*/  @UP0 ULDC.64 UR12, c[0x0][0x9d0] ;  /* 0x00027400000c0ab9 */ /* 0x000fe40000000a00 */
[----:B------:R-:W-:Y:S02]  /*b5a0*/  @UP0 UIMAD UR8, UR8, UR10, URZ ;  /* 0x0000000a080802a4 */ /* 0x000fe4000f8e023f */
[----:B------:R-:W-:Y:S02]  /*b5b0*/  @UP0 UIMAD.WIDE.U32 UR6, UR44, UR10, URZ ;  /* 0x0000000a2c0602a5 */ /* 0x000fe4000f8e003f */
[----:B------:R-:W-:Y:S02]  /*b5c0*/  ULOP3.LUT UR10, UR38, 0x10000, URZ, 0xfc, !UPT ;  /* 0x00010000260a7892 */ /* 0x000fe4000f8efc3f */
[----:B------:R-:W-:-:S02]  /*b5d0*/  @UP0 UIMAD UR8, UR44, UR11, UR8 ;  /* 0x0000000b2c0802a4 */ /* 0x000fc4000f8e0208 */
[----:B------:R-:W-:Y:S02]  /*b5e0*/  @UP0 USHF.R.S32.HI UR11, URZ, 0x1f, UR47 ;  /* 0x0000001f3f0b0899 */ /* 0x000fe4000801142f */
[----:B------:R-:W-:Y:S02]  /*b5f0*/  ULEA UR10, UR37, UR10, 0xa ;  /* 0x0000000a250a7291 */ /* 0x000fe4000f8e503f */
[----:B------:R-:W-:Y:S02]  /*b600*/  @UP0 UIADD3 UR7, UR7, UR8, URZ ;  /* 0x0000000807070290 */ /* 0x000fe4000fffe03f */
[----:B------:R-:W-:Y:S02]  /*b610*/  @UP0 UIMAD UR8, UR11, UR12, URZ ;  /* 0x0000000c0b0802a4 */ /* 0x000fe4000f8e023f */
[----:B------:R-:W-:Y:S01]  /*b620*/  @UP0 UIMAD.WIDE.U32 UR6, UR47, UR12, UR6 ;  /* 0x0000000c2f0602a5 */ /* 0x000fe2000f8e0006 */
[----:B------:R-:W-:Y:S01]  /*b630*/  UMOV UR11, 0x80000020 ;  /* 0x80000020000b7882 */ /* 0x000fe20000000000 */
[----:B------:R-:W-:-:S09]  /*b640*/  @UP0 UIMAD UR8, UR47, UR13, UR8 ;  /* 0x0000000d2f0802a4 */ /* 0x000fd2000f8e0208 */
[----:B------:R-:W-:Y:S01]  /*b650*/  QGMMA.64x256x32.F32.E4M3.E4M3 R24, R188, gdesc[UR8], R24, gsb0 ;  /* 0x03e00008bc187df3 */ /* 0x000fe20008000818 */
[----:B------:R-:W-:Y:S02]  /*b660*/  @UP0 ULEA UR4, UP1, UR6, UR4, 0x2 ;  /* 0x0000000406040291 */ /* 0x000fe4000f82103f */
[----:B------:R-:W-:-:S04]  /*b670*/  @UP0 UIADD3 UR7, UR7, UR8, URZ ;  /* 0x0000000807070290 */ /* 0x000fc8000fffe03f */
[----:B------:R-:W-:Y:S01]  /*b680*/  @UP0 ULEA.HI.X UR5, UR6, UR5, UR7, 0x2, UP1 ;  /* 0x0000000506050291 */ /* 0x000fe200088f1407 */
[----:B------:R-:W-:-:S05]  /*b690*/  IMAD.U32 R2, RZ, RZ, UR4 ;  /* 0x00000004ff027e24 */ /* 0x000fca000f8e00ff */
[----:B--2---:R-:W-:-:S05]  /*b6a0*/  IMAD.U32 R3, RZ, RZ, UR5 ;  /* 0x00000005ff037e24 */ /* 0x004fca000f8e00ff */
[----:B------:R2:W3:Y:S01]  /*b6b0*/  @P1 LDG.E R6, desc[UR54][R2.64] ;  /* 0x0000003602061981 */ /* 0x0004e2000c1e1900 */
[----:B------:R-:W-:Y:S01]  /*b6c0*/  UIADD3 UR10, UR10, 0x2, URZ ;  /* 0x000000020a0a7890 */ /* 0x000fe2000fffe03f */
[----:B------:R-:W-:Y:S02]  /*b6d0*/  UMOV UR11, 0x80000020 ;  /* 0x80000020000b7882 */ /* 0x000fe40000000000 */
[----:B------:R-:W4:Y:S04]  /*b6e0*/  SHFL.BFLY PT, R9, R4, 0x2, 0x1f ;  /* 0x0c401f0004097f89 */ /* 0x000f2800000e0000 */
[----:B------:R-:W5:Y:S01]  /*b6f0*/  SHFL.BFLY PT, R10, R5, 0x2, 0x1f ;  /* 0x0c401f00050a7f89 */ /* 0x000f6200000e0000 */
[----:B----4-:R-:W-:-:S01]  /*b700*/  FADD.FTZ R9, R9, R4 ;  /* 0x0000000409097221 */ /* 0x010fc20000010000 */
[----:B-----5:R-:W-:-:S04]  /*b710*/  FADD.FTZ R10, R10, R5 ;  /* 0x000000050a0a7221 */ /* 0x020fc80000010000 */
[----:B-1----:R-:W1:Y:S04]  /*b720*/  SHFL.BFLY PT, R0, R9, 0x1, 0x1f ;  /* 0x0c201f0009007f89 */ /* 0x002e6800000e0000 */
[----:B------:R-:W4:Y:S01]  /*b730*/  SHFL.BFLY PT, R11, R10, 0x1, 0x1f ;  /* 0x0c201f000a0b7f89 */ /* 0x000f2200000e0000 */
[----:B--2---:R-:W-:Y:S02]  /*b740*/  IMAD.MOV.U32 R3, RZ, RZ, RZ ;  /* 0x000000ffff037224 */ /* 0x004fe400078e00ff */
[----:B-1----:R-:W-:Y:S01]  /*b750*/  FADD.FTZ R12, R9, R0 ;  /* 0x00000000090c7221 */ /* 0x002fe20000010000 */
[----:B----4-:R-:W-:-:S04]  /*b760*/  FADD.FTZ R13, R10, R11 ;  /* 0x0000000b0a0d7221 */ /* 0x010fc80000010000 */
        /* <DEDUP_REMOVED lines=8> */
[----:B------:R-:W1:Y:S08]  /*b7f0*/  @P2 MUFU.LG2 R5, R14 ;  /* 0x0000000e00052308 */ /* 0x000e700000000c00 */
[----:B------:R-:W2:Y:S01]  /*b800*/  @P3 MUFU.LG2 R10, R15 ;  /* 0x0000000f000a3308 */ /* 0x000ea20000000c00 */
[----:B------:R-:W-:Y:S02]  /*b810*/  WARPGROUP.DEPBAR.LE gsb0, 0x0 ;  /* 0x00008000000079c5 */ /* 0x000fe40000010000 */
[----:B------:R-:W-:-:S06]  /*b820*/  WARPGROUP.ARRIVE ;  /* 0x00000000000079c5 */ /* 0x000fcc0000000000 */
[----:B------:R-:W-:Y:S01]  /*b830*/  QGMMA.64x256x32.F32.E4M3.E4M3 R24, R184, gdesc[UR8], R24, gsb0 ;  /* 0x03e00008b8187df3 */ /* 0x000fe20008000818 */
[----:B------:R-:W4:Y:S01]  /*b840*/  @P1 MUFU.RCP R9, R13 ;  /* 0x0000000d00091308 */ /* 0x000f220000001000 */
[----:B------:R-:W-:Y:S02]  /*b850*/  IMAD.U32 R4, RZ, RZ, UR14 ;  /* 0x0000000eff047e24 */ /* 0x000fe4000f8e00ff */
[----:B------:R-:W-:Y:S02]  /*b860*/  IMAD.U32 R11, RZ, RZ, UR14 ;  /* 0x0000000eff0b7e24 */ /* 0x000fe4000f8e00ff */
[----:B-1----:R-:W-:Y:S01]  /*b870*/  @P2 FMUL.FTZ R5, R5, 0.69314718246459960938 ;  /* 0x3f31721805052820 */ /* 0x002fe20000410000 */
[----:B------:R-:W-:Y:S01]  /*b880*/  @P2 FMUL.FTZ R4, R4, 0.69314718246459960938 ;  /* 0x3f31721804042820 */ /* 0x000fe20000410000 */
[----:B------:R-:W-:Y:S01]  /*b890*/  @P3 FMUL.FTZ R12, R11, 0.69314718246459960938 ;  /* 0x3f3172180b0c3820 */ /* 0x000fe20000410000 */
[----:B--2---:R-:W-:Y:S01]  /*b8a0*/  @P3 FMUL.FTZ R11, R10, 0.69314718246459960938 ;  /* 0x3f3172180a0b3820 */ /* 0x004fe20000410000 */
[----:B------:R-:W-:-:S02]  /*b8b0*/  IMAD.MOV.U32 R2, RZ, RZ, -0x800000 ;  /* 0xff800000ff027424 */ /* 0x000fc400078e00ff */
[----:B------:R-:W-:Y:S01]  /*b8c0*/  @P2 FFMA.FTZ R2, R4, R7, R5 ;  /* 0x0000000704022223 */ /* 0x000fe20000010005 */
[----:B------:R-:W-:Y:S02]  /*b8d0*/  IMAD.MOV.U32 R0, RZ, RZ, -0x800000 ;  /* 0xff800000ff007424 */ /* 0x000fe400078e00ff */
[----:B------:R-:W-:Y:S01]  /*b8e0*/  @P3 FFMA.FTZ R0, R12, R8, R11 ;  /* 0x000000080c003223 */ /* 0x000fe2000001000b */
[-C--:B---3--:R-:W-:Y:S01]  /*b8f0*/  FMUL.FTZ R14, R3, R6.reuse ;  /* 0x00000006030e7220 */ /* 0x088fe20000410000 */
[----:B----4-:R-:W-:Y:S01]  /*b900*/  FMUL.FTZ R7, R9, R6 ;  /* 0x0000000609077220 */ /* 0x010fe20000410000 */
[----:B------:R-:W-:Y:S02]  /*b910*/  WARPGROUP.DEPBAR.LE gsb0, 0x0 ;  /* 0x00008000000079c5 */ /* 0x000fe40000010000 */
[----:B------:R-:W-:Y:S05]  /*b920*/  @!P0 BRA `(.L_x_847) ;  /* 0x0000000000048947 */ /* 0x000fea0003800000 */
[----:B------:R-:W-:Y:S01]  /*b930*/  BPT.TRAP 0x1 ;  /* 0x000000040000795c */ /* 0x000fe20000300000 */
.L_x_847:
[----:B------:R-:W-:Y:S01]  /*b940*/  UIADD3 UR4, UR9, 0x28460, URZ ;  /* 0x0002846009047890 */ /* 0x000fe2000fffe03f */
[-C--:B------:R-:W-:Y:S01]  /*b950*/  FMUL.FTZ R3, R28, R14.reuse ;  /* 0x0000000e1c037220 */ /* 0x080fe20000410000 */
[----:B------:R-:W-:Y:S01]  /*b960*/  UIADD3 UR37, UR37, 0x1, URZ ;  /* 0x0000000125257890 */ /* 0x000fe2000fffe03f */
[-C--:B------:R-:W-:Y:S01]  /*b970*/  FMUL.FTZ R5, R36, R14.reuse ;  /* 0x0000000e24057220 */ /* 0x080fe20000410000 */
[----:B------:R-:W-:Y:S01]  /*b980*/  UPRMT UR4, UR46, 0x654, UR4 ;  /* 0x000006542e047896 */ /* 0x000fe20008000004 */
        /* <DEDUP_REMOVED lines=51> */
[----:B------:R-:W-:Y:S01]  /*bcc0*/  SYNCS.ARRIVE.TRANS64.RED.A1T0 RZ, [UR4], RZ ;  /* 0x000000ffffff79a7 */ /* 0x000fe20008100404 */
        /* <DEDUP_REMOVED lines=76> */
[----:B------:R-:W-:Y:S01]  /*c190*/  PLOP3.LUT P0, PT, PT, PT, PT, 0x8, 0x0 ;  /* 0x000000000000781c */ /* 0x000fe20003f0e170 */
[----:B------:R-:W-:Y:S01]  /*c1a0*/  FMUL.FTZ R7, R151, R7 ;  /* 0x0000000797077220 */ /* 0x000fe20000410000 */
[----:B------:R-:W-:-:S02]  /*c1b0*/  UIADD3 UR59, UR59, 0x1, URZ ;  /* 0x000000013b3b7890 */ /* 0x000fc4000fffe03f */
[----:B------:R-:W-:Y:S02]  /*c1c0*/  USEL UR37, UR37, URZ, UP0 ;  /* 0x0000003f25257287 */ /* 0x000fe40008000000 */
[----:B------:R-:W-:-:S12]  /*c1d0*/  ULOP3.LUT UR36, UR36, UR4, URZ, 0x3c, !UPT ;  /* 0x0000000424247292 */ /* 0x000fd8000f8e3c3f */
.L_x_773:
[----:B------:R-:W1:Y:S08]  /*c1e0*/  S2UR UR46, SR_CgaCtaId ;  /* 0x00000000002e79c3 */ /* 0x000e700000008800 */
[----:B------:R-:W-:Y:S06]  /*c1f0*/  BAR.SYNC.DEFER_BLOCKING 0x5, 0x180 ;  /* 0x0146000000007b1d */ /* 0x000fec0000010000 */
[----:B------:R-:W-:-:S02]  /*c200*/  UMOV UR38, 0x400 ;  /* 0x0000040000267882 */ /* 0x000fc40000000000 */
[----:B-1----:R-:W-:-:S09]  /*c210*/  ULEA UR38, UR46, UR38, 0x18 ;  /* 0x000000262e267291 */ /* 0x002fd2000f8ec03f */
[----:B------:R-:W1:Y:S02]  /*c220*/  LDS R14, [UR38+0x284d0] ;  /* 0x0284d026ff0e7984 */ /* 0x000e640008000800 */
[----:B-1----:R-:W-:Y:S01]  /*c230*/  R2UR UR4, R14 ;  /* 0x000000000e0472ca */ /* 0x002fe200000e0000 */
[----:B------:R-:W-:Y:S06]  /*c240*/  BAR.ARV 0x4, 0x180 ;  /* 0x0106000000007b1d */ /* 0x000fec0000002000 */
[----:B------:R-:W-:Y:S08]  /*c250*/  @P0 BRA `(.L_x_848) ;  /* 0x0000001800f40947 */ /* 0x000ff00003800000 */
[----:B------:R-:W1:Y:S01]  /*c260*/  S2R R58, SR_TID.X ;  /* 0x00000000003a7919 */ /* 0x000e620000002100 */
[----:B------:R-:W-:Y:S01]  /*c270*/  ULDC.64 UR6, c[0x4][0x38] ;  /* 0x01000e0000067ab9 */ /* 0x000fe20000000a00 */
[----:B------:R-:W-:Y:S01]  /*c280*/  F2FP.BF16.F32.PACK_AB R17, R12, R57 ;  /* 0x000000390c11723e */ /* 0x000fe200000010ff */
[----:B------:R-:W-:Y:S01]  /*c290*/  ULDC UR10, c[0x0][0xa88] ;  /* 0x0002a200000a7ab9 */ /* 0x000fe20000000800 */
[----:B-1----:R-:W-:-:S05]  /*c2a0*/  IMAD.SHL.U32 R14, R58, 0x4, RZ ;  /* 0x000000043a0e7824 */ /* 0x002fca00078e00ff */
[----:B------:R-:W-:-:S04]  /*c2b0*/  LOP3.LUT R14, R14, 0xc, RZ, 0xc0, !PT ;  /* 0x0000000c0e0e7812 */ /* 0x000fc800078ec0ff */
[----:B------:R-:W-:-:S05]  /*c2c0*/  IADD3 R14, P0, R14, UR6, RZ ;  /* 0x000000060e0e7c10 */ /* 0x000fca000ff1e0ff */
[----:B------:R-:W-:Y:S01]  /*c2d0*/  IMAD.X R15, RZ, RZ, UR7, P0 ;  /* 0x00000007ff0f7e24 */ /* 0x000fe200080e06ff */
[----:B------:R-:W-:Y:S02]  /*c2e0*/  F2FP.BF16.F32.PACK_AB R5, R5, R32 ;  /* 0x000000200505723e */ /* 0x000fe400000010ff */
[----:B------:R-:W-:Y:S02]  /*c2f0*/  F2FP.BF16.F32.PACK_AB R6, R6, R33 ;  /* 0x000000210606723e */ /* 0x000fe400000010ff */
[----:B------:R-:W-:Y:S01]  /*c300*/  F2FP.BF16.F32.PACK_AB R25, R4, R25 ;  /* 0x000000190419723e */ /* 0x000fe200000010ff */
[----:B------:R1:W2:Y:S01]  /*c310*/  LDG.E.CONSTANT R14, desc[UR54][R14.64] ;  /* 0x000000360e0e7981 */ /* 0x0002a2000c1e9900 */
[----:B------:R-:W-:Y:S01]  /*c320*/  LOP3.LUT P0, R12, R58, 0x3, RZ, 0xc0, !PT ;  /* 0x000000033a0c7812 */ /* 0x000fe2000780c0ff */
[----:B------:R-:W-:Y:S01]  /*c330*/  USHF.R.S32.HI UR5, URZ, 0x1f, UR43 ;  /* 0x0000001f3f057899 */ /* 0x000fe2000801142b */
[----:B------:R-:W-:Y:S01]  /*c340*/  F2FP.BF16.F32.PACK_AB R21, R21, R64 ;  /* 0x000000401515723e */ /* 0x000fe200000010ff */
[----:B------:R-:W-:Y:S01]  /*c350*/  ULDC.64 UR6, c[0x0][0xb70] ;  /* 0x0002dc0000067ab9 */ /* 0x000fe20000000a00 */
[----:B------:R-:W-:Y:S01]  /*c360*/  ISETP.EQ.OR P0, PT, R12, 0x3, !P0 ;  /* 0x000000030c00780c */ /* 0x000fe20004702670 */
[----:B------:R-:W-:Y:S01]  /*c370*/  UIMAD UR5, UR5, UR6, URZ ;  /* 0x00000006050572a4 */ /* 0x000fe2000f8e023f */
[----:B------:R-:W-:Y:S01]  /*c380*/  F2FP.BF16.F32.PACK_AB R4, R20, R65 ;  /* 0x000000411404723e */ /* 0x000fe200000010ff */
[----:B------:R-:W-:Y:S01]  /*c390*/  UIMAD.WIDE.U32 UR8, UR43, UR6, URZ ;  /* 0x000000062b0872a5 */ /* 0x000fe2000f8e003f */
[----:B------:R-:W-:Y:S01]  /*c3a0*/  SEL R59, R5, R6, P0 ;  /* 0x00000006053b7207 */ /* 0x000fe20000000000 */
[----:B------:R-:W-:Y:S01]  /*c3b0*/  UIMAD UR5, UR43, UR7, UR5 ;  /* 0x000000072b0572a4 */ /* 0x000fe2000f8e0205 */
[----:B------:R-:W-:-:S02]  /*c3c0*/  SEL R12, R6, R5, P0 ;  /* 0x00000005060c7207 */ /* 0x000fc40000000000 */
[----:B------:R-:W-:Y:S01]  /*c3d0*/  F2FP.BF16.F32.PACK_AB R150, R150, R27 ;  /* 0x0000001b9696723e */ /* 0x000fe200000010ff */
[----:B------:R-:W-:Y:S01]  /*c3e0*/  UIADD3 UR5, UR9, UR5, URZ ;  /* 0x0000000509057290 */ /* 0x000fe2000fffe03f */
[----:B------:R-:W-:Y:S01]  /*c3f0*/  F2FP.BF16.F32.PACK_AB R7, R7, R26 ;  /* 0x0000001a0707723e */ /* 0x000fe200000010ff */
[----:B------:R-:W-:Y:S01]  /*c400*/  ULDC.64 UR6, c[0x0][0xb40] ;  /* 0x0002d00000067ab9 */ /* 0x000fe20000000a00 */
[----:B------:R-:W-:Y:S02]  /*c410*/  IADD3 R5, P5, R18, 0x20, RZ ;  /* 0x0000002012057810 */ /* 0x000fe40007fbe0ff */
[----:B------:R-:W-:Y:S02]  /*c420*/  SEL R75, R21, R4, P0 ;  /* 0x00000004154b7207 */ /* 0x000fe40000000000 */
[----:B------:R-:W-:Y:S02]  /*c430*/  F2FP.BF16.F32.PACK_AB R10, R10, R49 ;  /* 0x000000310a0a723e */ /* 0x000fe400000010ff */
[----:B------:R-:W-:-:S02]  /*c440*/  SEL R21, R4, R21, P0 ;  /* 0x0000001504157207 */ /* 0x000fc40000000000 */
[----:B------:R-:W-:Y:S02]  /*c450*/  SEL R139, R150, R7, P0 ;  /* 0x00000007968b7207 */ /* 0x000fe40000000000 */
[----:B------:R-:W-:Y:S02]  /*c460*/  SEL R49, R7, R150, P0 ;  /* 0x0000009607317207 */ /* 0x000fe40000000000 */
[----:B------:R-:W-:Y:S02]  /*c470*/  LOP3.LUT R4, R5, 0x380, RZ, 0xc0, !PT ;  /* 0x0000038005047812 */ /* 0x000fe400078ec0ff */
[----:B------:R-:W-:Y:S02]  /*c480*/  IADD3 R7, P6, R18, 0x40, RZ ;  /* 0x0000004012077810 */ /* 0x000fe40007fde0ff */
[----:B------:R-:W-:Y:S02]  /*c490*/  F2FP.BF16.F32.PACK_AB R9, R9, R40 ;  /* 0x000000280909723e */ /* 0x000fe400000010ff */
[----:B------:R-:W-:-:S02]  /*c4a0*/  F2FP.BF16.F32.PACK_AB R8, R8, R41 ;  /* 0x000000290808723e */ /* 0x000fc400000010ff */
[----:B------:R-:W-:Y:S02]  /*c4b0*/  SHF.R.U64 R4, R4, 0x3, RZ ;  /* 0x0000000304047819 */ /* 0x000fe400000012ff */
[----:B------:R-:W-:Y:S02]  /*c4c0*/  F2FP.BF16.F32.PACK_AB R51, R102, R51 ;  /* 0x000000336633723e */ /* 0x000fe400000010ff */
[----:B------:R-:W-:Y:S02]  /*c4d0*/  F2FP.BF16.F32.PACK_AB R50, R103, R50 ;  /* 0x000000326732723e */ /* 0x000fe400000010ff */
[----:B------:R-:W-:Y:S02]  /*c4e0*/  LOP3.LUT R6, R7, 0x380, RZ, 0xc0, !PT ;  /* 0x0000038007067812 */ /* 0x000fe400078ec0ff */
[----:B------:R-:W-:Y:S02]  /*c4f0*/  F2FP.BF16.F32.PACK_AB R56, R13, R56 ;  /* 0x000000380d38723e */ /* 0x000fe400000010ff */
[----:B------:R-:W-:-:S02]  /*c500*/  F2FP.BF16.F32.PACK_AB R104, R61, R104 ;  /* 0x000000683d68723e */ /* 0x000fc400000010ff */
[----:B------:R-:W-:Y:S02]  /*c510*/  SEL R61, R9, R8, P0 ;  /* 0x00000008093d7207 */ /* 0x000fe40000000000 */
[----:B------:R-:W-:Y:S02]  /*c520*/  SEL R13, R8, R9, P0 ;  /* 0x00000009080d7207 */ /* 0x000fe40000000000 */
[----:B------:R-:W-:Y:S02]  /*c530*/  F2FP.BF16.F32.PACK_AB R119, R119, R42 ;  /* 0x0000002a7777723e */ /* 0x000fe400000010ff */
[----:B------:R-:W-:Y:S02]  /*c540*/  IADD3 R9, P3, R18, 0x60, RZ ;  /* 0x0000006012097810 */ /* 0x000fe40007f7e0ff */
[----:B------:R-:W-:Y:S01]  /*c550*/  LOP3.LUT R4, R4, R5, RZ, 0x3c, !PT ;  /* 0x0000000504047212 */ /* 0x000fe200078e3cff */
[----:B------:R-:W-:Y:S01]  /*c560*/  IMAD.X R5, RZ, RZ, R19, P5 ;  /* 0x000000ffff057224 */ /* 0x000fe200028e0613 */
[----:B------:R-:W-:-:S02]  /*c570*/  SEL R131, R51, R50, P0 ;  /* 0x0000003233837207 */ /* 0x000fc40000000000 */
[----:B------:R-:W-:Y:S02]  /*c580*/  SEL R42, R50, R51, P0 ;  /* 0x00000033322a7207 */ /* 0x000fe40000000000 */
[----:B------:R-:W-:Y:S02]  /*c590*/  SHF.R.U64 R6, R6, 0x3, RZ ;  /* 0x0000000306067819 */ /* 0x000fe400000012ff */
[----:B------:R-:W-:Y:S02]  /*c5a0*/  F2FP.BF16.F32.PACK_AB R53, R53, R96 ;  /* 0x000000603535723e */ /* 0x000fe400000010ff */
[----:B------:R-:W-:Y:S02]  /*c5b0*/  F2FP.BF16.F32.PACK_AB R52, R52, R97 ;  /* 0x000000613434723e */ /* 0x000fe400000010ff */
[----:B------:R-:W-:Y:S02]  /*c5c0*/  IADD3 R51, P5, R18, 0x4020, RZ ;  /* 0x0000402012337810 */ /* 0x000fe40007fbe0ff */
[----:B------:R-:W-:-:S02]  /*c5d0*/  LOP3.LUT R8, R9, 0x380, RZ, 0xc0, !PT ;  /* 0x0000038009087812 */ /* 0x000fc400078ec0ff */
[----:B------:R-:W-:Y:S02]  /*c5e0*/  F2FP.BF16.F32.PACK_AB R24, R3, R24 ;  /* 0x000000180318723e */ /* 0x000fe400000010ff */
[----:B------:R-:W-:Y:S02]  /*c5f0*/  F2FP.BF16.F32.PACK_AB R44, R44, R89 ;  /* 0x000000592c2c723e */ /* 0x000fe400000010ff */
[----:B------:R-:W-:Y:S01]  /*c600*/  LOP3.LUT R6, R6, R7, RZ, 0x3c, !PT ;  /* 0x0000000706067212 */ /* 0x000fe200078e3cff */
[----:B------:R-:W-:Y:S01]  /*c610*/  IMAD.X R7, RZ, RZ, R19, P6 ;  /* 0x000000ffff077224 */ /* 0x000fe200030e0613 */
[----:B------:R-:W-:Y:S02]  /*c620*/  LOP3.LUT R99, R18, 0x380, RZ, 0xc0, !PT ;  /* 0x0000038012637812 */ /* 0x000fe400078ec0ff */
[----:B------:R-:W-:Y:S02]  /*c630*/  F2FP.BF16.F32.PACK_AB R37, R37, R80 ;  /* 0x000000502525723e */ /* 0x000fe400000010ff */
[----:B------:R-:W-:-:S02]  /*c640*/  F2FP.BF16.F32.PACK_AB R36, R36, R81 ;  /* 0x000000512424723e */ /* 0x000fc400000010ff */
[----:B------:R-:W-:Y:S02]  /*c650*/  SEL R89, R53, R52, P0 ;  /* 0x0000003435597207 */ /* 0x000fe40000000000 */
[----:B------:R-:W-:Y:S02]  /*c660*/  SEL R27, R52, R53, P0 ;  /* 0x00000035341b7207 */ /* 0x000fe40000000000 */
[----:B------:R-:W-:Y:S02]  /*c670*/  LOP3.LUT R50, R51, 0x380, RZ, 0xc0, !PT ;  /* 0x0000038033327812 */ /* 0x000fe400078ec0ff */
[----:B------:R-:W-:Y:S02]  /*c680*/  F2FP.BF16.F32.PACK_AB R124, R124, R125 ;  /* 0x0000007d7c7c723e */ /* 0x000fe400000010ff */
[----:B------:R-:W-:Y:S02]  /*c690*/  F2FP.BF16.F32.PACK_AB R117, R116, R117 ;  /* 0x000000757475723e */ /* 0x000fe400000010ff */
[----:B------:R-:W-:-:S02]  /*c6a0*/  IADD3 R53, P6, R18, 0x4040, RZ ;  /* 0x0000404012357810 */ /* 0x000fc40007fde0ff */
[----:B------:R-:W-:Y:S02]  /*c6b0*/  F2FP.BF16.F32.PACK_AB R70, R70, R109 ;  /* 0x0000006d4646723e */ /* 0x000fe400000010ff */
[----:B------:R-:W-:Y:S02]  /*c6c0*/  F2FP.BF16.F32.PACK_AB R41, R71, R108 ;  /* 0x0000006c4729723e */ /* 0x000fe400000010ff */
[----:B------:R-:W-:Y:S02]  /*c6d0*/  F2FP.BF16.F32.PACK_AB R118, R118, R43 ;  /* 0x0000002b7676723e */ /* 0x000fe400000010ff */
[----:B------:R-:W-:Y:S02]  /*c6e0*/  F2FP.BF16.F32.PACK_AB R128, R85, R128 ;  /* 0x000000805580723e */ /* 0x000fe400000010ff */
[----:B------:R-:W-:Y:S02]  /*c6f0*/  F2FP.BF16.F32.PACK_AB R129, R84, R129 ;  /* 0x000000815481723e */ /* 0x000fe400000010ff */
[----:B------:R-:W-:-:S02]  /*c700*/  SHF.R.U64 R8, R8, 0x3, RZ ;  /* 0x0000000308087819 */ /* 0x000fc400000012ff */
[----:B------:R-:W-:Y:S02]  /*c710*/  F2FP.BF16.F32.PACK_AB R66, R79, R66 ;  /* 0x000000424f42723e */ /* 0x000fe400000010ff */
[----:B------:R-:W-:Y:S02]  /*c720*/  F2FP.BF16.F32.PACK_AB R55, R94, R55 ;  /* 0x000000375e37723e */ /* 0x000fe400000010ff */
[----:B------:R-:W-:Y:S02]  /*c730*/  F2FP.BF16.F32.PACK_AB R54, R95, R54 ;  /* 0x000000365f36723e */ /* 0x000fe400000010ff */
[----:B------:R-:W-:Y:S02]  /*c740*/  SEL R57, R24, R25, P0 ;  /* 0x0000001918397207 */ /* 0x000fe40000000000 */
[----:B------:R-:W-:Y:S02]  /*c750*/  SEL R43, R25, R24, P0 ;  /* 0x00000018192b7207 */ /* 0x000fe40000000000 */
[----:B------:R-:W-:-:S02]  /*c760*/  SHF.R.U64 R99, R99, 0x3, RZ ;  /* 0x0000000363637819 */ /* 0x000fc400000012ff */
[----:B------:R-:W-:Y:S02]  /*c770*/  F2FP.BF16.F32.PACK_AB R76, R76, R121 ;  /* 0x000000794c4c723e */ /* 0x000fe400000010ff */
[----:B------:R-:W-:Y:S02]  /*c780*/  SEL R79, R37, R36, P0 ;  /* 0x00000024254f7207 */ /* 0x000fe40000000000 */
[----:B------:R-:W-:Y:S02]  /*c790*/  SEL R25, R36, R37, P0 ;  /* 0x0000002524197207 */ /* 0x000fe40000000000 */
[----:B------:R-:W-:Y:S02]  /*c7a0*/  SHF.R.U64 R50, R50, 0x3, RZ ;  /* 0x0000000332327819 */ /* 0x000fe400000012ff */
[----:B------:R-:W-:Y:S02]  /*c7b0*/  F2FP.BF16.F32.PACK_AB R142, R142, R31 ;  /* 0x0000001f8e8e723e */ /* 0x000fe400000010ff */
[----:B------:R-:W-:-:S02]  /*c7c0*/  SEL R121, R124, R117, P0 ;  /* 0x000000757c797207 */ /* 0x000fc40000000000 */
[----:B------:R-:W-:Y:S02]  /*c7d0*/  SEL R36, R117, R124, P0 ;  /* 0x0000007c75247207 */ /* 0x000fe40000000000 */
[----:B------:R-:W-:Y:S02]  /*c7e0*/  LOP3.LUT R52, R53, 0x380, RZ, 0xc0, !PT ;  /* 0x0000038035347812 */ /* 0x000fe400078ec0ff */
[----:B------:R-:W-:Y:S02]  /*c7f0*/  F2FP.BF16.F32.PACK_AB R101, R101, R144 ;  /* 0x000000906565723e */ /* 0x000fe400000010ff */
[----:B------:R-:W-:Y:S02]  /*c800*/  F2FP.BF16.F32.PACK_AB R100, R100, R145 ;  /* 0x000000916464723e */ /* 0x000fe400000010ff */
[----:B------:R-:W-:Y:S02]  /*c810*/  SEL R103, R128, R129, P0 ;  /* 0x0000008180677207 */ /* 0x000fe40000000000 */
[----:B------:R-:W-:-:S02]  /*c820*/  SEL R31, R129, R128, P0 ;  /* 0x00000080811f7207 */ /* 0x000fc40000000000 */
[----:B------:R-:W-:Y:S02]  /*c830*/  SEL R117, R70, R41, P0 ;  /* 0x0000002946757207 */ /* 0x000fe40000000000 */
[----:B------:R-:W-:Y:S02]  /*c840*/  SEL R37, R41, R70, P0 ;  /* 0x0000004629257207 */ /* 0x000fe40000000000 */
[----:B------:R-:W-:Y:S01]  /*c850*/  LOP3.LUT R8, R8, R9, RZ, 0x3c, !PT ;  /* 0x0000000908087212 */ /* 0x000fe200078e3cff */
[----:B------:R-:W-:Y:S01]  /*c860*/  IMAD.X R9, RZ, RZ, R19, P3 ;  /* 0x000000ffff097224 */ /* 0x000fe200018e0613 */
[----:B------:R-:W-:Y:S02]  /*c870*/  F2FP.BF16.F32.PACK_AB R3, R160, R161 ;  /* 0x000000a1a003723e */ /* 0x000fe400000010ff */
[----:B------:R-:W-:Y:S02]  /*c880*/  F2FP.BF16.F32.PACK_AB R158, R158, R159 ;  /* 0x0000009f9e9e723e */ /* 0x000fe400000010ff */
[----:B------:R-:W-:-:S02]  /*c890*/  SEL R129, R55, R54, P0 ;  /* 0x0000003637817207 */ /* 0x000fc40000000000 */
[----:B------:R-:W-:Y:S02]  /*c8a0*/  SEL R41, R54, R55, P0 ;  /* 0x0000003736297207 */ /* 0x000fe40000000000 */
[----:B------:R-:W-:Y:S01]  /*c8b0*/  LOP3.LUT R98, R99, R18, RZ, 0x3c, !PT ;  /* 0x0000001263627212 */ /* 0x000fe200078e3cff */
[--C-:B------:R-:W-:Y:S01]  /*c8c0*/  IMAD.MOV.U32 R99, RZ, RZ, R19.reuse ;  /* 0x000000ffff637224 */ /* 0x100fe200078e0013 */
[----:B------:R-:W-:Y:S02]  /*c8d0*/  IADD3 R55, P3, R18, 0x4060, RZ ;  /* 0x0000406012377810 */ /* 0x000fe40007f7e0ff */
[----:B------:R-:W-:Y:S01]  /*c8e0*/  LOP3.LUT R50, R50, R51, RZ, 0x3c, !PT ;  /* 0x0000003332327212 */ /* 0x000fe200078e3cff */
[----:B------:R-:W-:Y:S01]  /*c8f0*/  IMAD.X R51, RZ, RZ, R19, P5 ;  /* 0x000000ffff337224 */ /* 0x000fe200028e0613 */
[----:B------:R-:W-:Y:S02]  /*c900*/  SHF.R.U64 R52, R52, 0x3, RZ ;  /* 0x0000000334347819 */ /* 0x000fe400000012ff */
[----:B------:R-:W-:-:S02]  /*c910*/  SEL R107, R101, R100, P0 ;  /* 0x00000064656b7207 */ /* 0x000fc40000000000 */
[----:B------:R-:W-:Y:S02]  /*c920*/  SEL R33, R100, R101, P0 ;  /* 0x0000006564217207 */ /* 0x000fe40000000000 */
[----:B------:R-:W-:Y:S02]  /*c930*/  F2FP.BF16.F32.PACK_AB R11, R11, R48 ;  /* 0x000000300b0b723e */ /* 0x000fe400000010ff */
[----:B------:R-:W-:Y:S02]  /*c940*/  SEL R101, R3, R158, P0 ;  /* 0x0000009e03657207 */ /* 0x000fe40000000000 */
[----:B------:R-:W-:Y:S01]  /*c950*/  SEL R109, R158, R3, P0 ;  /* 0x000000039e6d7207 */ /* 0x000fe20000000000 */
[----:B------:R-:W-:Y:S01]  /*c960*/  VIADD R3, R196, UR42 ;  /* 0x0000002ac4037c36 */ /* 0x000fe20008000000 */
[----:B------:R-:W-:Y:S02]  /*c970*/  LOP3.LUT R54, R55, 0x380, RZ, 0xc0, !PT ;  /* 0x0000038037367812 */ /* 0x000fe400078ec0ff */
[----:B------:R-:W-:Y:S01]  /*c980*/  LOP3.LUT R52, R52, R53, RZ, 0x3c, !PT ;  /* 0x0000003534347212 */ /* 0x000fe200078e3cff */
[----:B------:R-:W-:Y:S01]  /*c990*/  IMAD.X R53, RZ, RZ, R19, P6 ;  /* 0x000000ffff357224 */ /* 0x000fe200030e0613 */
[----:B------:R-:W-:-:S02]  /*c9a0*/  MOV R108, R98 ;  /* 0x00000062006c7202 */ /* 0x000fc40000000f00 */
[----:B------:R-:W-:Y:S02]  /*c9b0*/  MOV R99, R50 ;  /* 0x0000003200637202 */ /* 0x000fe40000000f00 */
[----:B------:R-:W-:Y:S02]  /*c9c0*/  SEL R65, R11, R10, P0 ;  /* 0x0000000a0b417207 */ /* 0x000fe40000000000 */
[----:B-1----:R-:W-:Y:S01]  /*c9d0*/  SEL R15, R10, R11, P0 ;  /* 0x0000000b0a0f7207 */ /* 0x002fe20000000000 */
[----:B------:R-:W-:Y:S01]  /*c9e0*/  VIADD R10, R3, 0x8 ;  /* 0x00000008030a7836 */ /* 0x000fe20000000000 */
[----:B------:R-:W-:Y:S02]  /*c9f0*/  SHF.R.U64 R54, R54, 0x3, RZ ;  /* 0x0000000336367819 */ /* 0x000fe400000012ff */
[----:B------:R-:W-:Y:S02]  /*ca00*/  F2FP.BF16.F32.PACK_AB R77, R77, R120 ;  /* 0x000000784d4d723e */ /* 0x000fe400000010ff */
[----:B------:R-:W-:-:S02]  /*ca10*/  LOP3.LUT P1, RZ, R195, 0x3, RZ, 0xc0, !PT ;  /* 0x00000003c3ff7812 */ /* 0x000fc4000782c0ff */
[----:B------:R-:W-:Y:S02]  /*ca20*/  IADD3 R11, P4, R18, 0x4000, RZ ;  /* 0x00004000120b7810 */ /* 0x000fe40007f9e0ff */
[----:B------:R-:W-:Y:S02]  /*ca30*/  MOV R98, R52 ;  /* 0x0000003400627202 */ /* 0x000fe40000000f00 */
[----:B------:R-:W-:Y:S02]  /*ca40*/  F2FP.BF16.F32.PACK_AB R62, R87, R62 ;  /* 0x0000003e573e723e */ /* 0x000fe400000010ff */
[----:B------:R-:W-:Y:S02]  /*ca50*/  F2FP.BF16.F32.PACK_AB R143, R143, R30 ;  /* 0x0000001e8f8f723e */ /* 0x000fe400000010ff */
[----:B------:R-:W-:Y:S01]  /*ca60*/  LOP3.LUT R54, R54, R55, RZ, 0x3c, !PT ;  /* 0x0000003736367212 */ /* 0x000fe200078e3cff */
[----:B------:R-:W-:Y:S01]  /*ca70*/  IMAD.X R55, RZ, RZ, R19, P3 ;  /* 0x000000ffff377224 */ /* 0x000fe200018e0613 */
[----:B------:R-:W-:-:S02]  /*ca80*/  F2FP.BF16.F32.PACK_AB R29, R29, R72 ;  /* 0x000000481d1d723e */ /* 0x000fc400000010ff */
[----:B------:R-:W-:Y:S02]  /*ca90*/  F2FP.BF16.F32.PACK_AB R28, R28, R73 ;  /* 0x000000491c1c723e */ /* 0x000fe400000010ff */
[----:B------:R-:W-:Y:S02]  /*caa0*/  SEL R87, R77, R76, P0 ;  /* 0x0000004c4d577207 */ /* 0x000fe40000000000 */
[----:B------:R-:W-:Y:S02]  /*cab0*/  SEL R30, R76, R77, P0 ;  /* 0x0000004d4c1e7207 */ /* 0x000fe40000000000 */
[----:B------:R-:W-:Y:S02]  /*cac0*/  ISETP.GE.OR P2, PT, R10, UR10, P1 ;  /* 0x0000000a0a007c0c */ /* 0x000fe40008f46670 */
[----:B------:R-:W-:Y:S02]  /*cad0*/  F2FP.BF16.F32.PACK_AB R105, R60, R105 ;  /* 0x000000693c69723e */ /* 0x000fe400000010ff */
[----:B------:R-:W-:-:S02]  /*cae0*/  LOP3.LUT R10, R11, 0x380, RZ, 0xc0, !PT ;  /* 0x000003800b0a7812 */ /* 0x000fc400078ec0ff */
[----:B------:R-:W-:Y:S02]  /*caf0*/  IADD3 R77, P3, R18, 0x8060, RZ ;  /* 0x00008060124d7810 */ /* 0x000fe40007f7e0ff */
[----:B------:R-:W-:Y:S02]  /*cb00*/  F2FP.BF16.F32.PACK_AB R67, R78, R67 ;  /* 0x000000434e43723e */ /* 0x000fe400000010ff */
[----:B------:R-:W-:Y:S02]  /*cb10*/  SEL R71, R29, R28, P0 ;  /* 0x0000001c1d477207 */ /* 0x000fe40000000000 */
[----:B------:R-:W-:Y:S02]  /*cb20*/  SEL R24, R28, R29, P0 ;  /* 0x0000001d1c187207 */ /* 0x000fe40000000000 */
[----:B------:R-:W-:Y:S02]  /*cb30*/  SEL R81, R104, R105, P0 ;  /* 0x0000006968517207 */ /* 0x000fe40000000000 */
[----:B------:R-:W-:-:S02]  /*cb40*/  SEL R28, R105, R104, P0 ;  /* 0x00000068691c7207 */ /* 0x000fc40000000000 */
[----:B------:R-:W-:Y:S02]  /*cb50*/  SHF.R.U64 R10, R10, 0x3, RZ ;  /* 0x000000030a0a7819 */ /* 0x000fe400000012ff */
[----:B------:R-:W-:Y:S02]  /*cb60*/  LOP3.LUT R76, R77, 0x380, RZ, 0xc0, !PT ;  /* 0x000003804d4c7812 */ /* 0x000fe400078ec0ff */
[----:B------:R-:W-:Y:S02]  /*cb70*/  F2FP.BF16.F32.PACK_AB R63, R86, R63 ;  /* 0x0000003f563f723e */ /* 0x000fe400000010ff */
[----:B------:R-:W-:Y:S02]  /*cb80*/  F2FP.BF16.F32.PACK_AB R112, R69, R112 ;  /* 0x000000704570723e */ /* 0x000fe400000010ff */
[----:B------:R-:W-:Y:S02]  /*cb90*/  MOV R104, R6 ;  /* 0x0000000600687202 */ /* 0x000fe40000000f00 */
[----:B------:R-:W-:-:S02]  /*cba0*/  F2FP.BF16.F32.PACK_AB R126, R126, R39 ;  /* 0x000000277e7e723e */ /* 0x000fc400000010ff */
[----:B------:R-:W-:Y:S02]  /*cbb0*/  SEL R69, R56, R17, P0 ;  /* 0x0000001138457207 */ /* 0x000fe40000000000 */
[----:B------:R-:W-:Y:S02]  /*cbc0*/  SEL R20, R17, R56, P0 ;  /* 0x0000003811147207 */ /* 0x000fe40000000000 */
[----:B------:R-:W-:Y:S02]  /*cbd0*/  IADD3 R73, P6, R18, 0x8040, RZ ;  /* 0x0000804012497810 */ /* 0x000fe40007fde0ff */
[----:B------:R-:W-:Y:S02]  /*cbe0*/  SEL R123, R67, R66, P0 ;  /* 0x00000042437b7207 */ /* 0x000fe40000000000 */
[----:B------:R-:W-:Y:S02]  /*cbf0*/  SEL R39, R66, R67, P0 ;  /* 0x0000004342277207 */ /* 0x000fe40000000000 */
[----:B------:R-:W-:Y:S01]  /*cc00*/  LOP3.LUT R10, R10, R11, RZ, 0x3c, !PT ;  /* 0x0000000b0a0a7212 */ /* 0x000fe200078e3cff */
[----:B------:R-:W-:Y:S01]  /*cc10*/  IMAD.X R11, RZ, RZ, R19, P4 ;  /* 0x000000ffff0b7224 */ /* 0x000fe200020e0613 */
[----:B------:R-:W-:-:S02]  /*cc20*/  IADD3 R67, P5, R18, 0x8020, RZ ;  /* 0x0000802012437810 */ /* 0x000fc40007fbe0ff */
[----:B------:R-:W-:Y:S02]  /*cc30*/  SHF.R.U64 R76, R76, 0x3, RZ ;  /* 0x000000034c4c7819 */ /* 0x000fe400000012ff */
[----:B------:R-:W-:Y:S02]  /*cc40*/  SEL R125, R63, R62, P0 ;  /* 0x0000003e3f7d7207 */ /* 0x000fe40000000000 */
[----:B------:R-:W-:Y:S02]  /*cc50*/  SEL R40, R62, R63, P0 ;  /* 0x0000003f3e287207 */ /* 0x000fe40000000000 */
[----:B------:R-:W-:Y:S02]  /*cc60*/  IADD3 R63, P4, R18, 0x8000, RZ ;  /* 0x00008000123f7810 */ /* 0x000fe40007f9e0ff */
[----:B------:R-:W-:Y:S02]  /*cc70*/  LOP3.LUT R72, R73, 0x380, RZ, 0xc0, !PT ;  /* 0x0000038049487812 */ /* 0x000fe400078ec0ff */
[----:B------:R-:W-:-:S02]  /*cc80*/  LOP3.LUT R66, R67, 0x380, RZ, 0xc0, !PT ;  /* 0x0000038043427812 */ /* 0x000fc400078ec0ff */
[----:B------:R-:W-:Y:S01]  /*cc90*/  LOP3.LUT R76, R76, R77, RZ, 0x3c, !PT ;  /* 0x0000004d4c4c7212 */ /* 0x000fe200078e3cff */
[----:B------:R-:W-:Y:S01]  /*cca0*/  IMAD.X R77, RZ, RZ, R19, P3 ;  /* 0x000000ffff4d7224 */ /* 0x000fe200018e0613 */
[----:B------:R-:W-:Y:S02]  /*ccb0*/  F2FP.BF16.F32.PACK_AB R156, R156, R157 ;  /* 0x0000009d9c9c723e */ /* 0x000fe400000010ff */
[----:B------:R-:W-:Y:S02]  /*ccc0*/  F2FP.BF16.F32.PACK_AB R155, R154, R155 ;  /* 0x0000009b9a9b723e */ /* 0x000fe400000010ff */
[----:B------:R-:W-:Y:S02]  /*ccd0*/  F2FP.BF16.F32.PACK_AB R113, R68, R113 ;  /* 0x000000714471723e */ /* 0x000fe400000010ff */
[----:B------:R-:W-:Y:S02]  /*cce0*/  F2FP.BF16.F32.PACK_AB R152, R152, R153 ;  /* 0x000000999898723e */ /* 0x000fe400000010ff */
[----:B------:R-:W-:-:S02]  /*ccf0*/  F2FP.BF16.F32.PACK_AB R149, R148, R149 ;  /* 0x000000959495723e */ /* 0x000fc400000010ff */
[----:B------:R-:W-:Y:S02]  /*cd00*/  LOP3.LUT R62, R63, 0x380, RZ, 0xc0, !PT ;  /* 0x000003803f3e7812 */ /* 0x000fe400078ec0ff */
[----:B------:R-:W-:Y:S02]  /*cd10*/  SHF.R.U64 R72, R72, 0x3, RZ ;  /* 0x0000000348487819 */ /* 0x000fe400000012ff */
[----:B------:R-:W-:Y:S02]  /*cd20*/  IADD3 R91, P3, R18, 0xc060, RZ ;  /* 0x0000c060125b7810 */ /* 0x000fe40007f7e0ff */
[----:B------:R-:W-:Y:S02]  /*cd30*/  F2FP.BF16.F32.PACK_AB R140, R140, R141 ;  /* 0x0000008d8c8c723e */ /* 0x000fe400000010ff */
[----:B------:R-:W-:Y:S02]  /*cd40*/  F2FP.BF16.F32.PACK_AB R133, R132, R133 ;  /* 0x000000858485723e */ /* 0x000fe400000010ff */
[----:B------:R-:W-:-:S02]  /*cd50*/  F2FP.BF16.F32.PACK_AB R93, R93, R136 ;  /* 0x000000885d5d723e */ /* 0x000fc400000010ff */
[----:B------:R-:W-:Y:S02]  /*cd60*/  F2FP.BF16.F32.PACK_AB R92, R92, R137 ;  /* 0x000000895c5c723e */ /* 0x000fe400000010ff */
[----:B------:R-:W-:Y:S02]  /*cd70*/  F2FP.BF16.F32.PACK_AB R46, R111, R46 ;  /* 0x0000002e6f2e723e */ /* 0x000fe400000010ff */
[----:B------:R-:W-:Y:S02]  /*cd80*/  F2FP.BF16.F32.PACK_AB R127, R127, R38 ;  /* 0x000000267f7f723e */ /* 0x000fe400000010ff */
[----:B------:R-:W-:Y:S01]  /*cd90*/  SHF.R.U64 R66, R66, 0x3, RZ ;  /* 0x0000000342427819 */ /* 0x000fe200000012ff */
[----:B--2---:R-:W-:Y:S01]  /*cda0*/  SHFL.IDX PT, R101, R101, R14, 0x1c1f ;  /* 0x001c1f0e65657589 */ /* 0x004fe200000e0000 */
[----:B------:R-:W-:Y:S02]  /*cdb0*/  LOP3.LUT R50, R14, 0x2, RZ, 0x3c, !PT ;  /* 0x000000020e327812 */ /* 0x000fe400078e3cff */
[----:B------:R-:W-:Y:S01]  /*cdc0*/  SEL R83, R112, R113, P0 ;  /* 0x0000007170537207 */ /* 0x000fe20000000000 */
[----:B------:R-:W-:Y:S01]  /*cdd0*/  SHFL.IDX PT, R57, R57, R14, 0x1c1f ;  /* 0x001c1f0e39397589 */ /* 0x000fe200000e0000 */
[----:B------:R-:W-:-:S02]  /*cde0*/  SEL R29, R113, R112, P0 ;  /* 0x00000070711d7207 */ /* 0x000fc40000000000 */
[----:B------:R-:W-:Y:S01]  /*cdf0*/  SEL R111, R156, R155, P0 ;  /* 0x0000009b9c6f7207 */ /* 0x000fe20000000000 */
[----:B------:R-:W1:Y:S01]  /*ce00*/  SHFL.IDX PT, R52, R109, R50, 0x1c1f ;  /* 0x001c1f326d347589 */ /* 0x000e6200000e0000 */
[----:B------:R-:W-:Y:S02]  /*ce10*/  SEL R38, R155, R156, P0 ;  /* 0x0000009c9b267207 */ /* 0x000fe40000000000 */
[----:B------:R-:W-:Y:S01]  /*ce20*/  F2FP.BF16.F32.PACK_AB R134, R134, R35 ;  /* 0x000000238686723e */ /* 0x000fe200000010ff */
[----:B------:R-:W2:Y:S01]  /*ce30*/  SHFL.IDX PT, R6, R43, R50, 0x1c1f ;  /* 0x001c1f322b067589 */ /* 0x000ea200000e0000 */
[----:B------:R-:W-:Y:S02]  /*ce40*/  F2FP.BF16.F32.PACK_AB R135, R135, R34 ;  /* 0x000000228787723e */ /* 0x000fe400000010ff */
[----:B------:R-:W-:Y:S01]  /*ce50*/  SEL R113, R152, R149, P0 ;  /* 0x0000009598717207 */ /* 0x000fe20000000000 */
[----:B------:R-:W-:Y:S01]  /*ce60*/  SHFL.IDX PT, R65, R65, R14, 0x1c1f ;  /* 0x001c1f0e41417589 */ /* 0x000fe200000e0000 */
[----:B------:R-:W-:-:S02]  /*ce70*/  SHF.R.U64 R62, R62, 0x3, RZ ;  /* 0x000000033e3e7819 */ /* 0x000fc400000012ff */
[----:B------:R-:W-:Y:S01]  /*ce80*/  LOP3.LUT R72, R72, R73, RZ, 0x3c, !PT ;  /* 0x0000004948487212 */ /* 0x000fe200078e3cff */
[----:B------:R-:W-:Y:S01]  /*ce90*/  SHFL.IDX PT, R56, R15, R50, 0x1c1f ;  /* 0x001c1f320f387589 */ /* 0x000fe200000e0000 */
[----:B------:R-:W-:Y:S01]  /*cea0*/  LOP3.LUT R90, R91, 0x380, RZ, 0xc0, !PT ;  /* 0x000003805b5a7812 */ /* 0x000fe200078ec0ff */
[----:B------:R-:W-:Y:S01]  /*ceb0*/  IMAD.X R73, RZ, RZ, R19, P6 ;  /* 0x000000ffff497224 */ /* 0x000fe200030e0613 */
        /* <DEDUP_REMOVED lines=8> */
[----:B------:R-:W-:Y:S02]  /*cf40*/  F2FP.BF16.F32.PACK_AB R45, R45, R88 ;  /* 0x000000582d2d723e */ /* 0x000fe400000010ff */
[----:B------:R-:W-:Y:S01]  /*cf50*/  LOP3.LUT R66, R66, R67, RZ, 0x3c, !PT ;  /* 0x0000004342427212 */ /* 0x000fe200078e3cff */
[--C-:B------:R-:W-:Y:S01]  /*cf60*/  IMAD.X R67, RZ, RZ, R19.reuse, P5 ;  /* 0x000000ffff437224 */ /* 0x100fe200028e0613 */
[----:B------:R-:W-:Y:S01]  /*cf70*/  IADD3 R93, P6, R18, 0xc040, RZ ;  /* 0x0000c040125d7810 */ /* 0x000fe20007fde0ff */
[----:B------:R-:W-:Y:S01]  /*cf80*/  SHFL.IDX PT, R61, R61, R14, 0x1c1f ;  /* 0x001c1f0e3d3d7589 */ /* 0x000fe200000e0000 */
[----:B------:R-:W-:Y:S02]  /*cf90*/  MOV R106, R4 ;  /* 0x00000004006a7202 */ /* 0x000fe40000000f00 */
[----:B------:R-:W-:Y:S01]  /*cfa0*/  LOP3.LUT R62, R62, R63, RZ, 0x3c, !PT ;  /* 0x0000003f3e3e7212 */ /* 0x000fe200078e3cff */
[----:B------:R-:W-:Y:S01]  /*cfb0*/  IMAD.X R63, RZ, RZ, R19, P4 ;  /* 0x000000ffff3f7224 */ /* 0x000fe200020e0613 */
[----:B------:R-:W-:Y:S01]  /*cfc0*/  IADD3 R95, P5, R18, 0xc020, RZ ;  /* 0x0000c020125f7810 */ /* 0x000fe20007fbe0ff */
[----:B------:R-:W-:Y:S01]  /*cfd0*/  SHFL.IDX PT, R113, R113, R14, 0x1c1f ;  /* 0x001c1f0e71717589 */ /* 0x000fe200000e0000 */
[----:B------:R-:W-:-:S02]  /*cfe0*/  SHF.R.U64 R90, R90, 0x3, RZ ;  /* 0x000000035a5a7819 */ /* 0x000fc400000012ff */
[----:B-1----:R-:W-:Y:S01]  /*cff0*/  SEL R5, R101, R52, P0 ;  /* 0x0000003465057207 */ /* 0x002fe20000000000 */
[----:B------:R-:W-:Y:S01]  /*d000*/  SHFL.IDX PT, R80, R35, R50, 0x1c1f ;  /* 0x001c1f3223507589 */ /* 0x000fe200000e0000 */
[----:B------:R-:W-:Y:S02]  /*d010*/  SEL R7, R52, R101, P0 ;  /* 0x0000006534077207 */ /* 0x000fe40000000000 */
[----:B------:R-:W-:Y:S01]  /*d020*/  MOV R55, R54 ;  /* 0x0000003600377202 */ /* 0x000fe20000000f00 */
[----:B------:R-:W1:Y:S01]  /*d030*/  SHFL.IDX PT, R52, R12, R50, 0x1c1f ;  /* 0x001c1f320c347589 */ /* 0x000e6200000e0000 */
[----:B------:R-:W-:Y:S02]  /*d040*/  SEL R85, R45, R44, P0 ;  /* 0x0000002c2d557207 */ /* 0x000fe40000000000 */
[----:B------:R-:W-:Y:S01]  /*d050*/  IADD3 R97, P4, R18, 0xc000, RZ ;  /* 0x0000c00012617810 */ /* 0x000fe20007f9e0ff */
[----:B------:R3:W4:Y:S01]  /*d060*/  SHFL.IDX PT, R54, R13, R50, 0x1c1f ;  /* 0x001c1f320d367589 */ /* 0x00072200000e0000 */
[----:B------:R-:W-:-:S02]  /*d070*/  LOP3.LUT R92, R93, 0x380, RZ, 0xc0, !PT ;  /* 0x000003805d5c7812 */ /* 0x000fc400078ec0ff */
[----:B------:R-:W-:Y:S01]  /*d080*/  SEL R26, R44, R45, P0 ;  /* 0x0000002d2c1a7207 */ /* 0x000fe20000000000 */
[----:B------:R-:W-:Y:S01]  /*d090*/  SHFL.IDX PT, R115, R115, R14, 0x1c1f ;  /* 0x001c1f0e73737589 */ /* 0x000fe200000e0000 */
[----:B------:R-:W-:Y:S02]  /*d0a0*/  LOP3.LUT R94, R95, 0x380, RZ, 0xc0, !PT ;  /* 0x000003805f5e7812 */ /* 0x000fe400078ec0ff */
[----:B------:R-:W-:Y:S01]  /*d0b0*/  LOP3.LUT R90, R90, R91, RZ, 0x3c, !PT ;  /* 0x0000005b5a5a7212 */ /* 0x000fe200078e3cff */
[----:B------:R-:W-:Y:S01]  /*d0c0*/  SHFL.IDX PT, R34, R34, R50, 0x1c1f ;  /* 0x001c1f3222227589 */ /* 0x000fe200000e0000 */
[----:B------:R-:W-:Y:S01]  /*d0d0*/  IMAD.X R91, RZ, RZ, R19, P3 ;  /* 0x000000ffff5b7224 */ /* 0x000fe200018e0613 */
[----:B------:R-:W-:Y:S02]  /*d0e0*/  F2FP.BF16.F32.PACK_AB R47, R110, R47 ;  /* 0x0000002f6e2f723e */ /* 0x000fe400000010ff */
[----:B------:R-:W-:Y:S01]  /*d0f0*/  SHFL.IDX PT, R69, R69, R14, 0x1c1f ;  /* 0x001c1f0e45457589 */ /* 0x000fe200000e0000 */
[----:B------:R-:W-:-:S02]  /*d100*/  LOP3.LUT R96, R97, 0x380, RZ, 0xc0, !PT ;  /* 0x0000038061607812 */ /* 0x000fc400078ec0ff */
[----:B------:R-:W-:Y:S01]  /*d110*/  SHF.R.U64 R92, R92, 0x3, RZ ;  /* 0x000000035c5c7819 */ /* 0x000fe200000012ff */
[----:B------:R-:W-:Y:S01]  /*d120*/  SHFL.IDX PT, R121, R121, R14, 0x1c1f ;  /* 0x001c1f0e79797589 */ /* 0x000fe200000e0000 */
[----:B------:R-:W-:Y:S02]  /*d130*/  MOV R63, R62 ;  /* 0x0000003e003f7202 */ /* 0x000fe40000000f00 */
[----:B------:R-:W-:Y:S01]  /*d140*/  MOV R53, R72 ;  /* 0x0000004800357202 */ /* 0x000fe20000000f00 */
[----:B------:R-:W-:Y:S01]  /*d150*/  SHFL.IDX PT, R20, R20, R50, 0x1c1f ;  /* 0x001c1f3214147589 */ /* 0x000fe200000e0000 */
[----:B------:R-:W-:Y:S02]  /*d160*/  SHF.R.U64 R94, R94, 0x3, RZ ;  /* 0x000000035e5e7819 */ /* 0x000fe400000012ff */
[----:B--2---:R-:W-:Y:S01]  /*d170*/  SEL R4, R57, R6, P0 ;  /* 0x0000000639047207 */ /* 0x004fe20000000000 */
[----:B------:R-:W-:Y:S01]  /*d180*/  SHFL.IDX PT, R36, R36, R50, 0x1c1f ;  /* 0x001c1f3224247589 */ /* 0x000fe200000e0000 */
[----:B------:R-:W-:-:S02]  /*d190*/  SEL R6, R6, R57, P0 ;  /* 0x0000003906067207 */ /* 0x000fc40000000000 */
[----:B------:R-:W-:Y:S01]  /*d1a0*/  SEL R133, R47, R46, P0 ;  /* 0x0000002e2f857207 */ /* 0x000fe20000000000 */
[----:B------:R-:W-:Y:S01]  /*d1b0*/  BAR.SYNC.DEFER_BLOCKING 0x1, 0x100 ;  /* 0x0044000000007b1d */ /* 0x000fe20000010000 */
[----:B------:R-:W-:Y:S02]  /*d1c0*/  SEL R44, R46, R47, P0 ;  /* 0x0000002f2e2c7207 */ /* 0x000fe40000000000 */
[----:B------:R-:W-:Y:S02]  /*d1d0*/  SHF.R.U64 R96, R96, 0x3, RZ ;  /* 0x0000000360607819 */ /* 0x000fe400000012ff */
[----:B------:R-:W-:Y:S01]  /*d1e0*/  LOP3.LUT R92, R92, R93, RZ, 0x3c, !PT ;  /* 0x0000005d5c5c7212 */ /* 0x000fe200078e3cff */
[----:B------:R-:W-:Y:S01]  /*d1f0*/  IMAD.X R93, RZ, RZ, R19, P6 ;  /* 0x000000ffff5d7224 */ /* 0x000fe200030e0613 */
[----:B------:R-:W-:Y:S01]  /*d200*/  MOV R67, R66 ;  /* 0x0000004200437202 */ /* 0x000fe20000000f00 */
[----:B------:R-:W-:Y:S01]  /*d210*/  SHFL.IDX PT, R75, R75, R14, 0x1c1f ;  /* 0x001c1f0e4b4b7589 */ /* 0x000fe200000e0000 */
[----:B------:R-:W-:-:S02]  /*d220*/  MOV R17, R90 ;  /* 0x0000005a00117202 */ /* 0x000fc40000000f00 */
[----:B------:R-:W-:Y:S01]  /*d230*/  SEL R137, R118, R119, P0 ;  /* 0x0000007776897207 */ /* 0x000fe20000000000 */
[----:B------:R-:W-:Y:S01]  /*d240*/  SHFL.IDX PT, R117, R117, R14, 0x1c1f ;  /* 0x001c1f0e75757589 */ /* 0x000fe200000e0000 */
[----:B------:R-:W-:Y:S02]  /*d250*/  SEL R45, R119, R118, P0 ;  /* 0x00000076772d7207 */ /* 0x000fe40000000000 */
[----:B------:R-:W-:Y:S01]  /*d260*/  SEL R119, R126, R127, P0 ;  /* 0x0000007f7e777207 */ /* 0x000fe20000000000 */
[----:B------:R-:W-:Y:S01]  /*d270*/  SHFL.IDX PT, R58, R21, R50, 0x1c1f ;  /* 0x001c1f32153a7589 */ /* 0x000fe200000e0000 */
[----:B------:R-:W-:Y:S02]  /*d280*/  SEL R46, R127, R126, P0 ;  /* 0x0000007e7f2e7207 */ /* 0x000fe40000000000 */
[----:B------:R-:W-:Y:S01]  /*d290*/  LOP3.LUT R94, R94, R95, RZ, 0x3c, !PT ;  /* 0x0000005f5e5e7212 */ /* 0x000fe200078e3cff */
[----:B------:R-:W2:Y:S01]  /*d2a0*/  SHFL.IDX PT, R82, R37, R50, 0x1c1f ;  /* 0x001c1f3225527589 */ /* 0x000ea200000e0000 */
[----:B------:R-:W-:Y:S01]  /*d2b0*/  SEL R127, R134, R135, P0 ;  /* 0x00000087867f7207 */ /* 0x000fe20000000000 */
[----:B------:R-:W-:Y:S01]  /*d2c0*/  IMAD.X R95, RZ, RZ, R19, P5 ;  /* 0x000000ffff5f7224 */ /* 0x000fe200028e0613 */
[----:B------:R-:W-:Y:S01]  /*d2d0*/  SEL R47, R135, R134, P0 ;  /* 0x00000086872f7207 */ /* 0x000fe20000000000 */
[----:B------:R-:W-:Y:S01]  /*d2e0*/  SHFL.IDX PT, R71, R71, R14, 0x1c1f ;  /* 0x001c1f0e47477589 */ /* 0x000fe200000e0000 */
[----:B------:R-:W-:-:S02]  /*d2f0*/  SEL R135, R142, R143, P0 ;  /* 0x0000008f8e877207 */ /* 0x000fc40000000000 */
[----:B------:R-:W-:Y:S01]  /*d300*/  SEL R48, R143, R142, P0 ;  /* 0x0000008e8f307207 */ /* 0x000fe20000000000 */
[----:B------:R-:W-:Y:S01]  /*d310*/  SHFL.IDX PT, R123, R123, R14, 0x1c1f ;  /* 0x001c1f0e7b7b7589 */ /* 0x000fe200000e0000 */
[----:B------:R-:W-:Y:S01]  /*d320*/  LOP3.LUT R96, R96, R97, RZ, 0x3c, !PT ;  /* 0x0000006160607212 */ /* 0x000fe200078e3cff */
[----:B------:R-:W-:Y:S01]  /*d330*/  IMAD.X R97, RZ, RZ, R19, P4 ;  /* 0x000000ffff617224 */ /* 0x000fe200020e0613 */
[----:B------:R-:W-:Y:S01]  /*d340*/  MOV R100, R10 ;  /* 0x0000000a00647202 */ /* 0x000fe20000000f00 */
[----:B------:R4:W5:Y:S01]  /*d350*/  SHFL.IDX PT, R60, R24, R50, 0x1c1f ;  /* 0x001c1f32183c7589 */ /* 0x00096200000e0000 */
[----:B------:R-:W-:Y:S02]  /*d360*/  MOV R11, R92 ;  /* 0x0000005c000b7202 */ /* 0x000fe40000000f00 */
[----:B------:R-:W-:Y:S01]  /*d370*/  MOV R51, R76 ;  /* 0x0000004c00337202 */ /* 0x000fe20000000f00 */
[----:B------:R-:W5:Y:S01]  /*d380*/  SHFL.IDX PT, R84, R39, R50, 0x1c1f ;  /* 0x001c1f3227547589 */ /* 0x000f6200000e0000 */
[----:B------:R-:W-:-:S02]  /*d390*/  MOV R10, R94 ;  /* 0x0000005e000a7202 */ /* 0x000fc40000000f00 */
[----:B------:R-:W-:Y:S01]  /*d3a0*/  MOV R97, R96 ;  /* 0x0000006000617202 */ /* 0x000fe20000000f00 */
[----:B------:R-:W-:Y:S01]  /*d3b0*/  SHFL.IDX PT, R79, R79, R14, 0x1c1f ;  /* 0x001c1f0e4f4f7589 */ /* 0x000fe200000e0000 */
[----:B------:R-:W-:Y:S01]  /*d3c0*/  MOV R102, R8 ;  /* 0x0000000800667202 */ /* 0x000fe20000000f00 */
[----:B------:R-:W-:Y:S01]  /*d3d0*/  IMAD.U32 R9, RZ, RZ, UR9 ;  /* 0x00000009ff097e24 */ /* 0x000fe2000f8e00ff */
[----:B-1----:R-:W-:Y:S01]  /*d3e0*/  SEL R12, R59, R52, P0 ;  /* 0x000000343b0c7207 */ /* 0x002fe20000000000 */
[----:B------:R-:W-:Y:S01]  /*d3f0*/  SHFL.IDX PT, R125, R125, R14, 0x1c1f ;  /* 0x001c1f0e7d7d7589 */ /* 0x000fe200000e0000 */
[----:B---3--:R-:W-:Y:S01]  /*d400*/  SEL R13, R111, R38, P0 ;  /* 0x000000266f0d7207 */ /* 0x008fe20000000000 */
[----:B------:R-:W-:Y:S01]  /*d410*/  IMAD.U32 R9, RZ, RZ, UR5 ;  /* 0x00000005ff097e24 */ /* 0x000fe2000f8e00ff */
[----:B------:R-:W-:Y:S01]  /*d420*/  SEL R15, R38, R111, P0 ;  /* 0x0000006f260f7207 */ /* 0x000fe20000000000 */
[----:B------:R1:W3:Y:S01]  /*d430*/  SHFL.IDX PT, R62, R25, R50, 0x1c1f ;  /* 0x001c1f32193e7589 */ /* 0x0002e200000e0000 */
[----:B----4-:R-:W-:Y:S01]  /*d440*/  SEL R24, R61, R54, P0 ;  /* 0x000000363d187207 */ /* 0x010fe20000000000 */
[----:B------:R-:W-:Y:S01]  /*d450*/  USHF.R.S32.HI UR5, URZ, 0x1f, UR44 ;  /* 0x0000001f3f057899 */ /* 0x000fe2000801142c */
[----:B--2---:R-:W-:Y:S01]  /*d460*/  SEL R35, R82, R117, P0 ;  /* 0x0000007552237207 */ /* 0x004fe20000000000 */
[----:B------:R3:W2:Y:S01]  /*d470*/  SHFL.IDX PT, R86, R40, R50, 0x1c1f ;  /* 0x001c1f3228567589 */ /* 0x0006a200000e0000 */
[----:B------:R-:W-:Y:S01]  /*d480*/  IMAD.U32 R8, RZ, RZ, UR8 ;  /* 0x00000008ff087e24 */ /* 0x000fe2000f8e00ff */
[----:B------:R-:W-:-:S02]  /*d490*/  ISETP.GE.OR P1, PT, R3, UR10, P1 ;  /* 0x0000000a03007c0c */ /* 0x000fc40008f26670 */
[----:B------:R-:W-:Y:S01]  /*d4a0*/  SHFL.IDX PT, R85, R85, R14, 0x1c1f ;  /* 0x001c1f0e55557589 */ /* 0x000fe200000e0000 */
[----:B-----5:R-:W-:Y:S02]  /*d4b0*/  SEL R38, R60, R71, P0 ;  /* 0x000000473c267207 */ /* 0x020fe40000000000 */
[----:B-1----:R-:W-:Y:S01]  /*d4c0*/  SEL R25, R113, R80, P0 ;  /* 0x0000005071197207 */ /* 0x002fe20000000000 */
[----:B------:R-:W-:Y:S01]  /*d4d0*/  SHFL.IDX PT, R129, R129, R14, 0x1c1f ;  /* 0x001c1f0e81817589 */ /* 0x000fe200000e0000 */
[----:B------:R-:W-:Y:S02]  /*d4e0*/  SEL R37, R123, R84, P0 ;  /* 0x000000547b257207 */ /* 0x000fe40000000000 */
[----:B------:R-:W-:Y:S01]  /*d4f0*/  SEL R39, R84, R123, P0 ;  /* 0x0000007b54277207 */ /* 0x000fe20000000000 */
[----:B------:R1:W-:Y:S04]  /*d500*/  SHFL.IDX PT, R64, R26, R50, 0x1c1f ;  /* 0x001c1f321a407589 */ /* 0x0003e800000e0000 */
[----:B------:R4:W-:Y:S04]  /*d510*/  SHFL.IDX PT, R68, R28, R50, 0x1c1f ;  /* 0x001c1f321c447589 */ /* 0x0009e800000e0000 */
[----:B------:R5:W-:Y:S01]  /*d520*/  SHFL.IDX PT, R72, R30, R50, 0x1c1f ;  /* 0x001c1f321e487589 */ /* 0x000be200000e0000 */
[----:B---3--:R-:W-:-:S02]  /*d530*/  SEL R40, R79, R62, P0 ;  /* 0x0000003e4f287207 */ /* 0x008fc40000000000 */
[----:B-1----:R-:W-:Y:S01]  /*d540*/  SEL R26, R54, R61, P0 ;  /* 0x0000003d361a7207 */ /* 0x002fe20000000000 */
[----:B------:R1:W-:Y:S01]  /*d550*/  SHFL.IDX PT, R88, R41, R50, 0x1c1f ;  /* 0x001c1f3229587589 */ /* 0x0003e200000e0000 */
[----:B--2---:R-:W-:Y:S02]  /*d560*/  SEL R43, R86, R125, P0 ;  /* 0x0000007d562b7207 */ /* 0x004fe40000000000 */
[----:B----4-:R-:W-:Y:S01]  /*d570*/  SEL R28, R65, R56, P0 ;  /* 0x00000038411c7207 */ /* 0x010fe20000000000 */
[----:B------:R-:W-:Y:S01]  /*d580*/  SHFL.IDX PT, R89, R89, R14, 0x1c1f ;  /* 0x001c1f0e59597589 */ /* 0x000fe200000e0000 */
[----:B-----5:R-:W-:Y:S02]  /*d590*/  SEL R30, R56, R65, P0 ;  /* 0x00000041381e7207 */ /* 0x020fe40000000000 */
[----:B------:R-:W2:Y:S01]  /*d5a0*/  LDC.64 R56, c[0x0][0xb78] ;  /* 0x0002de00ff387b82 */ /* 0x000ea20000000a00 */
[----:B------:R-:W-:Y:S01]  /*d5b0*/  SHFL.IDX PT, R131, R131, R14, 0x1c1f ;  /* 0x001c1f0e83837589 */ /* 0x000fe200000e0000 */
[----:B-1----:R-:W-:-:S03]  /*d5c0*/  SEL R41, R125, R86, P0 ;  /* 0x000000567d297207 */ /* 0x002fc60000000000 */
[----:B------:R1:W-:Y:S04]  /*d5d0*/  SHFL.IDX PT, R66, R27, R50, 0x1c1f ;  /* 0x001c1f321b427589 */ /* 0x0003e800000e0000 */
[----:B------:R3:W-:Y:S04]  /*d5e0*/  SHFL.IDX PT, R90, R42, R50, 0x1c1f ;  /* 0x001c1f322a5a7589 */ /* 0x0007e800000e0000 */
[----:B------:R-:W-:Y:S01]  /*d5f0*/  SHFL.IDX PT, R81, R81, R14, 0x1c1f ;  /* 0x001c1f0e51517589 */ /* 0x000fe200000e0000 */
[----:B-1----:R-:W-:-:S03]  /*d600*/  SEL R27, R80, R113, P0 ;  /* 0x00000071501b7207 */ /* 0x002fc60000000000 */
[----:B------:R-:W-:Y:S01]  /*d610*/  SHFL.IDX PT, R83, R83, R14, 0x1c1f ;  /* 0x001c1f0e53537589 */ /* 0x000fe200000e0000 */
[----:B---3--:R-:W-:-:S03]  /*d620*/  SEL R42, R62, R79, P0 ;  /* 0x0000004f3e2a7207 */ /* 0x008fc60000000000 */
[----:B------:R-:W-:Y:S01]  /*d630*/  SHFL.IDX PT, R133, R133, R14, 0x1c1f ;  /* 0x001c1f0e85857589 */ /* 0x000fe200000e0000 */
[----:B--2---:R-:W-:-:S03]  /*d640*/  IMAD.WIDE.U32 R8, R56, UR44, R8 ;  /* 0x0000002c38087c25 */ /* 0x004fc6000f8e0008 */
[----:B------:R1:W-:Y:S04]  /*d650*/  SHFL.IDX PT, R70, R29, R50, 0x1c1f ;  /* 0x001c1f321d467589 */ /* 0x0003e800000e0000 */
[----:B------:R-:W-:Y:S04]  /*d660*/  SHFL.IDX PT, R44, R44, R50, 0x1c1f ;  /* 0x001c1f322c2c7589 */ /* 0x000fe800000e0000 */
[----:B------:R-:W-:Y:S01]  /*d670*/  SHFL.IDX PT, R87, R87, R14, 0x1c1f ;  /* 0x001c1f0e57577589 */ /* 0x000fe200000e0000 */
[----:B-1----:R-:W-:-:S03]  /*d680*/  SEL R29, R115, R34, P0 ;  /* 0x00000022731d7207 */ /* 0x002fc60000000000 */
[----:B------:R-:W-:Y:S04]  /*d690*/  SHFL.IDX PT, R137, R137, R14, 0x1c1f ;  /* 0x001c1f0e89897589 */ /* 0x000fe800000e0000 */
[----:B------:R-:W-:Y:S04]  /*d6a0*/  SHFL.IDX PT, R92, R45, R50, 0x1c1f ;  /* 0x001c1f322d5c7589 */ /* 0x000fe800000e0000 */
[----:B------:R-:W-:Y:S04]  /*d6b0*/  SHFL.IDX PT, R103, R103, R14, 0x1c1f ;  /* 0x001c1f0e67677589 */ /* 0x000fe800000e0000 */
[----:B------:R-:W-:Y:S04]  /*d6c0*/  SHFL.IDX PT, R119, R119, R14, 0x1c1f ;  /* 0x001c1f0e77777589 */ /* 0x000fe800000e0000 */
[----:B------:R1:W-:Y:S04]  /*d6d0*/  SHFL.IDX PT, R74, R31, R50, 0x1c1f ;  /* 0x001c1f321f4a7589 */ /* 0x0003e800000e0000 */
[----:B------:R-:W-:Y:S04]  /*d6e0*/  SHFL.IDX PT, R46, R46, R50, 0x1c1f ;  /* 0x001c1f322e2e7589 */ /* 0x000fe800000e0000 */
[----:B------:R-:W-:Y:S01]  /*d6f0*/  SHFL.IDX PT, R105, R105, R14, 0x1c1f ;  /* 0x001c1f0e69697589 */ /* 0x000fe200000e0000 */
[----:B-1----:R-:W-:-:S03]  /*d700*/  SEL R31, R34, R115, P0 ;  /* 0x00000073221f7207 */ /* 0x002fc60000000000 */
[----:B------:R-:W-:Y:S01]  /*d710*/  SHFL.IDX PT, R127, R127, R14, 0x1c1f ;  /* 0x001c1f0e7f7f7589 */ /* 0x000fe200000e0000 */
[----:B------:R-:W-:-:S03]  /*d720*/  SEL R34, R58, R75, P0 ;  /* 0x0000004b3a227207 */ /* 0x000fc60000000000 */
[----:B------:R1:W-:Y:S04]  /*d730*/  SHFL.IDX PT, R76, R32, R50, 0x1c1f ;  /* 0x001c1f32204c7589 */ /* 0x0003e800000e0000 */
[----:B------:R-:W2:Y:S04]  /*d740*/  SHFL.IDX PT, R94, R47, R50, 0x1c1f ;  /* 0x001c1f322f5e7589 */ /* 0x000ea800000e0000 */
[----:B------:R-:W-:Y:S01]  /*d750*/  SHFL.IDX PT, R107, R107, R14, 0x1c1f ;  /* 0x001c1f0e6b6b7589 */ /* 0x000fe200000e0000 */
[----:B-1----:R-:W-:-:S03]  /*d760*/  SEL R32, R75, R58, P0 ;  /* 0x0000003a4b207207 */ /* 0x002fc60000000000 */
[----:B------:R-:W-:Y:S04]  /*d770*/  SHFL.IDX PT, R135, R135, R14, 0x1c1f ;  /* 0x001c1f0e87877589 */ /* 0x000fe800000e0000 */
[----:B------:R1:W-:Y:S04]  /*d780*/  SHFL.IDX PT, R78, R33, R50, 0x1c1f ;  /* 0x001c1f32214e7589 */ /* 0x0003e800000e0000 */
[----:B------:R-:W-:Y:S04]  /*d790*/  SHFL.IDX PT, R48, R48, R50, 0x1c1f ;  /* 0x001c1f3230307589 */ /* 0x000fe800000e0000 */
[----:B------:R3:W-:Y:S01]  /*d7a0*/  SHFL.IDX PT, R139, R139, R14, 0x1c1f ;  /* 0x001c1f0e8b8b7589 */ /* 0x0007e200000e0000 */
[----:B-1----:R-:W-:-:S03]  /*d7b0*/  SEL R33, R117, R82, P0 ;  /* 0x0000005275217207 */ /* 0x002fc60000000000 */
[----:B------:R-:W1:Y:S01]  /*d7c0*/  SHFL.IDX PT, R96, R49, R50, 0x1c1f ;  /* 0x001c1f3231607589 */ /* 0x000e6200000e0000 */
[----:B--2---:R-:W-:Y:S02]  /*d7d0*/  SEL R73, R127, R94, P0 ;  /* 0x0000005e7f497207 */ /* 0x004fe40000000000 */
[----:B------:R-:W-:Y:S01]  /*d7e0*/  SEL R75, R94, R127, P0 ;  /* 0x0000007f5e4b7207 */ /* 0x000fe20000000000 */
[----:B------:R2:W-:Y:S01]  /*d7f0*/  STSM.16.M88.4 [R108], R4 ;  /* 0x000000046c007844 */ /* 0x0005e20000000200 */
[----:B---3--:R-:W-:-:S05]  /*d800*/  SEL R14, R52, R59, P0 ;  /* 0x0000003b340e7207 */ /* 0x008fca0000000000 */
[----:B------:R3:W-:Y:S04]  /*d810*/  STSM.16.M88.4 [R106], R12 ;  /* 0x0000000c6a007844 */ /* 0x0007e80000000200 */
[----:B------:R4:W-:Y:S04]  /*d820*/  STSM.16.M88.4 [R104], R24 ;  /* 0x0000001868007844 */ /* 0x0009e80000000200 */
[----:B------:R-:W-:Y:S01]  /*d830*/  STSM.16.M88.4 [R102], R28 ;  /* 0x0000001c66007844 */ /* 0x000fe20000000200 */
[----:B--2---:R-:W-:Y:S02]  /*d840*/  SEL R4, R69, R20, P0 ;  /* 0x0000001445047207 */ /* 0x004fe40000000000 */
[----:B------:R-:W-:Y:S01]  /*d850*/  SEL R6, R20, R69, P0 ;  /* 0x0000004514067207 */ /* 0x000fe20000000000 */
[----:B------:R-:W-:Y:S01]  /*d860*/  IMAD R20, R56, UR5, RZ ;  /* 0x0000000538147c24 */ /* 0x000fe2000f8e02ff */
[----:B------:R-:W-:-:S02]  /*d870*/  SEL R5, R121, R36, P0 ;  /* 0x0000002479057207 */ /* 0x000fc40000000000 */
[----:B------:R-:W-:Y:S01]  /*d880*/  SEL R7, R36, R121, P0 ;  /* 0x0000007924077207 */ /* 0x000fe20000000000 */
[----:B------:R-:W-:Y:S01]  /*d890*/  IMAD R20, R57, UR44, R20 ;  /* 0x0000002c39147c24 */ /* 0x000fe2000f8e0214 */
[----:B------:R-:W-:Y:S02]  /*d8a0*/  SEL R36, R71, R60, P0 ;  /* 0x0000003c47247207 */ /* 0x000fe40000000000 */
[----:B---3--:R-:W-:Y:S01]  /*d8b0*/  SEL R12, R85, R64, P0 ;  /* 0x00000040550c7207 */ /* 0x008fe20000000000 */
[----:B------:R2:W-:Y:S01]  /*d8c0*/  STSM.16.M88.4 [R100], R4 ;  /* 0x0000000464007844 */ /* 0x0005e20000000200 */
[----:B------:R-:W-:Y:S02]  /*d8d0*/  SEL R14, R64, R85, P0 ;  /* 0x00000055400e7207 */ /* 0x000fe40000000000 */
[----:B------:R-:W-:Y:S01]  /*d8e0*/  SEL R13, R129, R88, P0 ;  /* 0x00000058810d7207 */ /* 0x000fe20000000000 */
[----:B------:R-:W-:Y:S01]  /*d8f0*/  STSM.16.M88.4 [R99], R32 ;  /* 0x0000002063007844 */ /* 0x000fe20000000200 */
[----:B------:R-:W-:-:S02]  /*d900*/  SEL R15, R88, R129, P0 ;  /* 0x00000081580f7207 */ /* 0x000fc40000000000 */
[----:B----4-:R-:W-:Y:S01]  /*d910*/  SEL R24, R81, R68, P0 ;  /* 0x0000004451187207 */ /* 0x010fe20000000000 */
[----:B------:R-:W-:Y:S01]  /*d920*/  STSM.16.M88.4 [R98], R36 ;  /* 0x0000002462007844 */ /* 0x000fe20000000200 */
[----:B------:R-:W-:Y:S02]  /*d930*/  SEL R26, R68, R81, P0 ;  /* 0x00000051441a7207 */ /* 0x000fe40000000000 */
[----:B------:R-:W-:Y:S01]  /*d940*/  SEL R25, R133, R44, P0 ;  /* 0x0000002c85197207 */ /* 0x000fe20000000000 */
[----:B------:R-:W-:Y:S01]  /*d950*/  STSM.16.M88.4 [R55], R40 ;  /* 0x0000002837007844 */ /* 0x000fe20000000200 */
[----:B------:R-:W-:Y:S02]  /*d960*/  SEL R27, R44, R133, P0 ;  /* 0x000000852c1b7207 */ /* 0x000fe40000000000 */
[----:B------:R-:W-:Y:S01]  /*d970*/  SEL R68, R83, R70, P0 ;  /* 0x0000004653447207 */ /* 0x000fe20000000000 */
[----:B------:R3:W-:Y:S01]  /*d980*/  STSM.16.M88.4 [R63], R12 ;  /* 0x0000000c3f007844 */ /* 0x0007e20000000200 */
[----:B--2---:R-:W-:-:S02]  /*d990*/  SEL R4, R89, R66, P0 ;  /* 0x0000004259047207 */ /* 0x004fc40000000000 */
[----:B------:R-:W-:Y:S02]  /*d9a0*/  SEL R6, R66, R89, P0 ;  /* 0x0000005942067207 */ /* 0x000fe40000000000 */
[----:B------:R-:W-:Y:S02]  /*d9b0*/  SEL R5, R131, R90, P0 ;  /* 0x0000005a83057207 */ /* 0x000fe40000000000 */
[----:B------:R-:W-:Y:S02]  /*d9c0*/  SEL R7, R90, R131, P0 ;  /* 0x000000835a077207 */ /* 0x000fe40000000000 */
[----:B------:R-:W-:Y:S02]  /*d9d0*/  SEL R70, R70, R83, P0 ;  /* 0x0000005346467207 */ /* 0x000fe40000000000 */
[----:B------:R-:W-:Y:S01]  /*d9e0*/  SEL R69, R137, R92, P0 ;  /* 0x0000005c89457207 */ /* 0x000fe20000000000 */
[----:B------:R2:W-:Y:S01]  /*d9f0*/  STSM.16.M88.4 [R67], R4 ;  /* 0x0000000443007844 */ /* 0x0005e20000000200 */
[----:B------:R-:W-:-:S02]  /*da00*/  SEL R71, R92, R137, P0 ;  /* 0x000000895c477207 */ /* 0x000fc40000000000 */
[----:B-1----:R-:W-:Y:S01]  /*da10*/  SEL R77, R139, R96, P0 ;  /* 0x000000608b4d7207 */ /* 0x002fe20000000000 */
[----:B------:R-:W-:Y:S01]  /*da20*/  STSM.16.M88.4 [R53], R24 ;  /* 0x0000001835007844 */ /* 0x000fe20000000200 */
[----:B---3--:R-:W-:Y:S02]  /*da30*/  SHF.R.S32.HI R13, RZ, 0x1f, R3 ;  /* 0x0000001fff0d7819 */ /* 0x008fe40000011403 */
[----:B------:R-:W-:Y:S01]  /*da40*/  IADD3 R3, P3, R3, R8, RZ ;  /* 0x0000000803037210 */ /* 0x000fe20007f7e0ff */
[----:B------:R-:W-:Y:S01]  /*da50*/  STSM.16.M88.4 [R51], R68 ;  /* 0x0000004433007844 */ /* 0x000fe20000000200 */
[----:B------:R-:W-:Y:S02]  /*da60*/  SEL R12, R105, R76, P0 ;  /* 0x0000004c690c7207 */ /* 0x000fe40000000000 */
[----:B------:R-:W-:Y:S02]  /*da70*/  IADD3.X R8, R13, R9, R20, P3, !PT ;  /* 0x000000090d087210 */ /* 0x000fe40001ffe414 */
[----:B------:R-:W-:-:S02]  /*da80*/  SEL R14, R76, R105, P0 ;  /* 0x000000694c0e7207 */ /* 0x000fc40000000000 */
[----:B------:R-:W-:Y:S02]  /*da90*/  SEL R13, R135, R48, P0 ;  /* 0x00000030870d7207 */ /* 0x000fe40000000000 */
[----:B--2---:R-:W-:Y:S02]  /*daa0*/  SEL R4, R87, R72, P0 ;  /* 0x0000004857047207 */ /* 0x004fe40000000000 */
[----:B------:R-:W-:Y:S02]  /*dab0*/  SEL R6, R72, R87, P0 ;  /* 0x0000005748067207 */ /* 0x000fe40000000000 */
[----:B------:R-:W-:Y:S02]  /*dac0*/  SEL R5, R119, R46, P0 ;  /* 0x0000002e77057207 */ /* 0x000fe40000000000 */
[----:B------:R-:W-:Y:S02]  /*dad0*/  SEL R7, R46, R119, P0 ;  /* 0x000000772e077207 */ /* 0x000fe40000000000 */
[----:B------:R-:W-:-:S02]  /*dae0*/  SEL R72, R103, R74, P0 ;  /* 0x0000004a67487207 */ /* 0x000fc40000000000 */
[----:B------:R-:W-:Y:S01]  /*daf0*/  SEL R74, R74, R103, P0 ;  /* 0x000000674a4a7207 */ /* 0x000fe20000000000 */
[----:B------:R1:W-:Y:S01]  /*db00*/  STSM.16.M88.4 [R97], R4 ;  /* 0x0000000461007844 */ /* 0x0003e20000000200 */
[----:B------:R-:W-:Y:S02]  /*db10*/  SEL R15, R48, R135, P0 ;  /* 0x00000087300f7207 */ /* 0x000fe40000000000 */
[----:B------:R-:W-:Y:S01]  /*db20*/  SEL R76, R107, R78, P0 ;  /* 0x0000004e6b4c7207 */ /* 0x000fe20000000000 */
[----:B------:R-:W-:Y:S01]  /*db30*/  STSM.16.M88.4 [R10], R72 ;  /* 0x000000480a007844 */ /* 0x000fe20000000200 */
[----:B------:R-:W-:Y:S02]  /*db40*/  SEL R79, R96, R139, P0 ;  /* 0x0000008b604f7207 */ /* 0x000fe40000000000 */
[----:B------:R-:W-:Y:S01]  /*db50*/  SEL R78, R78, R107, P0 ;  /* 0x0000006b4e4e7207 */ /* 0x000fe20000000000 */
[----:B------:R-:W-:Y:S04]  /*db60*/  STSM.16.M88.4 [R11], R12 ;  /* 0x0000000c0b007844 */ /* 0x000fe80000000200 */
[----:B------:R-:W-:Y:S01]  /*db70*/  STSM.16.M88.4 [R17], R76 ;  /* 0x0000004c11007844 */ /* 0x000fe20000000200 */
[----:B------:R2:W-:Y:S06]  /*db80*/  MEMBAR.ALL.CTA ;  /* 0x0000000000007992 */ /* 0x0005ec0000008000 */
[----:B--2---:R-:W2:Y:S02]  /*db90*/  FENCE.VIEW.ASYNC.S ;  /* 0x00000000000073c6 */ /* 0x004ea40000000000 */
[----:B--2---:R-:W-:Y:S06]  /*dba0*/  BAR.ARV 0x1, 0x120 ;  /* 0x0044800000007b1d */ /* 0x004fec0000002000 */
[----:B-1----:R-:W-:-:S04]  /*dbb0*/  LEA R4, P3, R3, UR6, 0x2 ;  /* 0x0000000603047c11 */ /* 0x002fc8000f8610ff */
[----:B------:R-:W-:Y:S02]  /*dbc0*/  LEA.HI.X R5, R3, UR7, R8, 0x2, P3 ;  /* 0x0000000703057c11 */ /* 0x000fe400098f1408 */
[----:B------:R-:W1:Y:S04]  /*dbd0*/  SHFL.IDX PT, R3, R199, RZ, 0x1f ;  /* 0x00001fffc7037589 */ /* 0x000e6800000e0000 */
[----:B------:R2:W-:Y:S04]  /*dbe0*/  @!P1 STG.E desc[UR54][R4.64], R2 ;  /* 0x0000000204009986 */ /* 0x0005e8000c101936 */
[----:B------:R2:W-:Y:S01]  /*dbf0*/  @!P2 STG.E desc[UR54][R4.64+0x20], R0 ;  /* 0x000020000400a986 */ /* 0x0005e2000c101936 */
[----:B-1----:R-:W-:-:S13]  /*dc00*/  ISETP.NE.AND P0, PT, R3, 0x7, PT ;  /* 0x000000070300780c */ /* 0x002fda0003f05270 */
[----:B--2---:R-:W-:Y:S05]  /*dc10*/  @P0 BRA `(.L_x_849) ;  /* 0x0000000c00000947 */ /* 0x004fea0003800000 */
[----:B------:R-:W-:Y:S01]  /*dc20*/  BAR.SYNC.DEFER_BLOCKING 0x1, 0x120 ;  /* 0x0044800000007b1d */ /* 0x000fe20000010000 */
[----:B------:R-:W-:-:S05]  /*dc30*/  ELECT P0, URZ, PT ;  /* 0x00000000003f782f */ /* 0x000fca0003800000 */
[----:B------:R-:W-:Y:S08]  /*dc40*/  BSSY B0, `(.L_x_850) ;  /* 0x000001d000007945 */ /* 0x000ff00003800000 */
[----:B------:R-:W-:Y:S05]  /*dc50*/  @!P0 BRA `(.L_x_851) ;  /* 0x00000000006c8947 */ /* 0x000fea0003800000 */
[----:B------:R-:W-:Y:S01]  /*dc60*/  ULDC.64 UR12, c[0x0][0x198] ;  /* 0x00006600000c7ab9 */ /* 0x000fe20000000a00 */
[----:B------:R-:W-:Y:S02]  /*dc70*/  UIADD3 UR5, UR38, 0x4000, URZ ;  /* 0x0000400026057890 */ /* 0x000fe4000fffe03f */
[----:B------:R-:W-:Y:S02]  /*dc80*/  UIADD3 UR6, UP0, UR12, 0x9f0, URZ ;  /* 0x000009f00c067890 */ /* 0x000fe4000ff1e03f */
[----:B------:R-:W-:Y:S02]  /*dc90*/  UIADD3 UR10, UR38, 0x8000, URZ ;  /* 0x00008000260a7890 */ /* 0x000fe4000fffe03f */
[----:B------:R-:W-:Y:S01]  /*dca0*/  UIADD3.X UR7, URZ, UR13, URZ, UP0, !UPT ;  /* 0x0000000d3f077290 */ /* 0x000fe200087fe43f */
[----:B------:R-:W-:Y:S01]  /*dcb0*/  UMOV UR41, URZ ;  /* 0x0000003f00297c82 */ /* 0x000fe20008000000 */
[----:B------:R-:W-:Y:S01]  /*dcc0*/  UMOV UR45, URZ ;  /* 0x0000003f002d7c82 */ /* 0x000fe20008000000 */
[----:B------:R-:W-:Y:S01]  /*dcd0*/  UMOV UR40, UR38 ;  /* 0x0000002600287c82 */ /* 0x000fe20008000000 */
[----:B------:R-:W-:Y:S01]  /*dce0*/  UMOV UR8, 0x40 ;  /* 0x0000004000087882 */ /* 0x000fe20000000000 */
[----:B------:R-:W-:-:S04]  /*dcf0*/  UIADD3 UR9, UR38, 0xc000, URZ ;  /* 0x0000c00026097890 */ /* 0x000fc8000fffe03f */
        /* <DEDUP_REMOVED lines=17> */
.L_x_851:
[----:B------:R-:W-:Y:S05]  /*de10*/  BSYNC B0 ;  /* 0x0000000000007941 */ /* 0x000fea0003800000 */
.L_x_850:
[----:B------:R-:W-:Y:S05]  /*de20*/  BRA `(.L_x_849) ;  /* 0x00000008007c7947 */ /* 0x000fea0003800000 */
.L_x_848:
[----:B------:R-:W1:Y:S01]  /*de30*/  LDC.64 R8, c[0x0][0xae0] ;  /* 0x0002b800ff087b82 */ /* 0x000e620000000a00 */
[----:B------:R-:W-:Y:S01]  /*de40*/  ISETP.GT.AND P0, PT, R200, 0x7f, PT ;  /* 0x0000007fc800780c */ /* 0x000fe20003f04270 */
[----:B------:R-:W-:Y:S01]  /*de50*/  USHF.R.S32.HI UR5, URZ, 0x1f, UR43 ;  /* 0x0000001f3f057899 */ /* 0x000fe2000801142b */
[--C-:B------:R-:W-:Y:S01]  /*de60*/  SHF.R.S32.HI R23, RZ, 0x1f, R22.reuse ;  /* 0x0000001fff177819 */ /* 0x100fe20000011416 */
[----:B------:R-:W-:Y:S01]  /*de70*/  USHF.R.S32.HI UR6, URZ, 0x1f, UR44 ;  /* 0x0000001f3f067899 */ /* 0x000fe2000801142c */
[----:B------:R-:W-:Y:S03]  /*de80*/  BSSY B0, `(.L_x_852) ;  /* 0x000001c000007945 */ /* 0x000fe60003800000 */
[----:B------:R-:W2:Y:S08]  /*de90*/  LDC R14, c[0x0][0xdac] ;  /* 0x00036b00ff0e7b82 */ /* 0x000eb00000000800 */
[----:B------:R-:W3:Y:S01]  /*dea0*/  LDC.64 R10, c[0x0][0xae8] ;  /* 0x0002ba00ff0a7b82 */ /* 0x000ee20000000a00 */
[----:B-1----:R-:W-:-:S04]  /*deb0*/  IMAD.WIDE.U32 R6, R8, UR43, R22 ;  /* 0x0000002b08067c25 */ /* 0x002fc8000f8e0016 */
[----:B------:R-:W-:Y:S01]  /*dec0*/  IMAD R8, R8, UR5, RZ ;  /* 0x0000000508087c24 */ /* 0x000fe2000f8e02ff */
[----:B------:R-:W-:Y:S06]  /*ded0*/  @P0 BRA `(.L_x_853) ;  /* 0x0000000000580947 */ /* 0x000fec0003800000 */
[----:B------:R-:W1:Y:S01]  /*dee0*/  S2R R0, SR_TID.X ;  /* 0x0000000000007919 */ /* 0x000e620000002100 */
[----:B------:R-:W-:Y:S01]  /*def0*/  IMAD.U32 R2, RZ, RZ, UR42 ;  /* 0x0000002aff027e24 */ /* 0x000fe2000f8e00ff */
[----:B------:R-:W-:-:S04]  /*df00*/  ULDC UR7, c[0x0][0xa88] ;  /* 0x0002a20000077ab9 */ /* 0x000fc80000000800 */
[----:B-1----:R-:W-:-:S04]  /*df10*/  IADD3 R2, R2, -0x80, R0 ;  /* 0xffffff8002027810 */ /* 0x002fc80007ffe000 */
[----:B------:R-:W-:-:S13]  /*df20*/  ISETP.GE.AND P0, PT, R2, UR7, PT ;  /* 0x0000000702007c0c */ /* 0x000fda000bf06270 */
[----:B------:R-:W-:Y:S05]  /*df30*/  @P0 BRA `(.L_x_853) ;  /* 0x0000000000400947 */ /* 0x000fea0003800000 */
[----:B------:R-:W1:Y:S01]  /*df40*/  LDC.64 R4, c[0x0][0xb70] ;  /* 0x0002dc00ff047b82 */ /* 0x000e620000000a00 */
[----:B------:R-:W-:Y:S01]  /*df50*/  SHF.R.S32.HI R3, RZ, 0x1f, R2 ;  /* 0x0000001fff037819 */ /* 0x000fe20000011402 */
[----:B------:R-:W-:-:S06]  /*df60*/  ULDC.64 UR8, c[0x0][0xb40] ;  /* 0x0002d00000087ab9 */ /* 0x000fcc0000000a00 */
[----:B------:R-:W4:Y:S01]  /*df70*/  LDC.64 R12, c[0x0][0xb78] ;  /* 0x0002de00ff0c7b82 */ /* 0x000f220000000a00 */
[C---:B-1----:R-:W-:Y:S02]  /*df80*/  IMAD R0, R4.reuse, UR5, RZ ;  /* 0x0000000504007c24 */ /* 0x042fe4000f8e02ff */
[----:B------:R-:W-:-:S04]  /*df90*/  IMAD.WIDE.U32 R2, R4, UR43, R2 ;  /* 0x0000002b04027c25 */ /* 0x000fc8000f8e0002 */
[----:B------:R-:W-:Y:S02]  /*dfa0*/  IMAD R5, R5, UR43, R0 ;  /* 0x0000002b05057c24 */ /* 0x000fe4000f8e0200 */
[C---:B----4-:R-:W-:Y:S02]  /*dfb0*/  IMAD R0, R12.reuse, UR6, RZ ;  /* 0x000000060c007c24 */ /* 0x050fe4000f8e02ff */
[----:B------:R-:W-:Y:S02]  /*dfc0*/  IMAD.IADD R3, R3, 0x1, R5 ;  /* 0x0000000103037824 */ /* 0x000fe400078e0205 */
[----:B------:R-:W-:Y:S02]  /*dfd0*/  IMAD R5, R13, UR44, R0 ;  /* 0x0000002c0d057c24 */ /* 0x000fe4000f8e0200 */
[----:B------:R-:W-:-:S04]  /*dfe0*/  IMAD.WIDE.U32 R2, R12, UR44, R2 ;  /* 0x0000002c0c027c25 */ /* 0x000fc8000f8e0002 */
[----:B------:R-:W-:Y:S01]  /*dff0*/  IMAD.IADD R3, R3, 0x1, R5 ;  /* 0x0000000103037824 */ /* 0x000fe200078e0205 */
[----:B------:R-:W-:-:S04]  /*e000*/  LEA R4, P0, R2, UR8, 0x2 ;  /* 0x0000000802047c11 */ /* 0x000fc8000f8010ff */
[----:B------:R-:W-:Y:S01]  /*e010*/  LEA.HI.X R5, R2, UR9, R3, 0x2, P0 ;  /* 0x0000000902057c11 */ /* 0x000fe200080f1403 */
[----:B------:R-:W-:-:S05]  /*e020*/  IMAD.MOV.U32 R3, RZ, RZ, -0x800000 ;  /* 0xff800000ff037424 */ /* 0x000fca00078e00ff */
[----:B------:R1:W-:Y:S03]  /*e030*/  STG.E desc[UR54][R4.64], R3 ;  /* 0x0000000304007986 */ /* 0x0003e6000c101936 */
.L_x_853:
[----:B------:R-:W-:Y:S05]  /*e040*/  BSYNC B0 ;  /* 0x0000000000007941 */ /* 0x000fea0003800000 */
.L_x_852:
[----:B------:R-:W-:Y:S01]  /*e050*/  ULDC UR5, c[0x0][0xa88] ;  /* 0x0002a20000057ab9 */ /* 0x000fe20000000800 */
[C---:B------:R-:W-:Y:S01]  /*e060*/  VIADD R0, R192.reuse, 0x20 ;  /* 0x00000020c0007836 */ /* 0x040fe20000000000 */
[----:B------:R-:W-:Y:S01]  /*e070*/  UIADD3 UR42, -UR42, UR5, URZ ;  /* 0x000000052a2a7290 */ /* 0x000fe2000fffe13f */
[----:B-1----:R-:W-:Y:S01]  /*e080*/  IMAD R3, R9, UR43, R8 ;  /* 0x0000002b09037c24 */ /* 0x002fe2000f8e0208 */
[----:B------:R-:W-:Y:S01]  /*e090*/  ULOP3.LUT UR52, URZ, UR52, URZ, 0x33, !UPT ;  /* 0x000000343f347292 */ /* 0x000fe2000f8e333f */
[C---:B------:R-:W-:Y:S01]  /*e0a0*/  VIADD R2, R192.reuse, 0x40 ;  /* 0x00000040c0027836 */ /* 0x040fe20000000000 */
[----:B------:R-:W-:Y:S01]  /*e0b0*/  SHF.R.S32.HI R193, RZ, 0x1f, R192 ;  /* 0x0000001fffc17819 */ /* 0x000fe200000114c0 */
[----:B------:R-:W-:Y:S01]  /*e0c0*/  IMAD.IADD R7, R7, 0x1, R3 ;  /* 0x0000000107077824 */ /* 0x000fe200078e0203 */
[----:B------:R-:W-:Y:S01]  /*e0d0*/  ISETP.GE.AND P2, PT, R192, UR42, PT ;  /* 0x0000002ac0007c0c */ /* 0x000fe2000bf46270 */
[----:B------:R-:W-:Y:S01]  /*e0e0*/  BSSY B0, `(.L_x_854) ;  /* 0x0000021000007945 */ /* 0x000fe20003800000 */
[----:B------:R-:W-:Y:S01]  /*e0f0*/  ISETP.GE.AND P0, PT, R0, UR42, PT ;  /* 0x0000002a00007c0c */ /* 0x000fe2000bf06270 */
[----:B---3--:R-:W-:Y:S01]  /*e100*/  IMAD R0, R10, UR6, RZ ;  /* 0x000000060a007c24 */ /* 0x008fe2000f8e02ff */
[----:B------:R-:W-:Y:S01]  /*e110*/  ISETP.GE.AND P1, PT, R2, UR42, PT ;  /* 0x0000002a02007c0c */ /* 0x000fe2000bf26270 */
[----:B--2---:R-:W-:-:S02]  /*e120*/  VIADD R5, R14, UR52 ;  /* 0x000000340e057c36 */ /* 0x004fc40008000000 */
[----:B------:R-:W-:Y:S02]  /*e130*/  IMAD R3, R11, UR44, R0 ;  /* 0x0000002c0b037c24 */ /* 0x000fe4000f8e0200 */
[----:B------:R-:W-:-:S04]  /*e140*/  IMAD.WIDE.U32 R6, R10, UR44, R6 ;  /* 0x0000002c0a067c25 */ /* 0x000fc8000f8e0006 */
[----:B------:R-:W-:-:S04]  /*e150*/  IMAD.WIDE R4, R5, 0x80, R192 ;  /* 0x0000008005047825 */ /* 0x000fc800078e02c0 */
[----:B------:R-:W-:Y:S02]  /*e160*/  VIADD R8, R192, 0x60 ;  /* 0x00000060c0087836 */ /* 0x000fe40000000000 */
[----:B------:R-:W-:Y:S01]  /*e170*/  IMAD.IADD R11, R7, 0x1, R3 ;  /* 0x00000001070b7824 */ /* 0x000fe200078e0203 */
[----:B------:R-:W-:Y:S06]  /*e180*/  @P2 BRA `(.L_x_855) ;  /* 0x0000000000582947 */ /* 0x000fec0003800000 */
[C---:B------:R-:W-:Y:S01]  /*e190*/  VIADD R0, R22.reuse, 0x40 ;  /* 0x0000004016007836 */ /* 0x040fe20000000000 */
[----:B------:R-:W-:Y:S01]  /*e1a0*/  ULDC UR5, c[0x0][0xa8c] ;  /* 0x0002a30000057ab9 */ /* 0x000fe20000000800 */
[----:B------:R-:W-:Y:S01]  /*e1b0*/  VIADD R2, R22, 0x80 ;  /* 0x0000008016027836 */ /* 0x000fe20000000000 */
[----:B------:R-:W-:Y:S01]  /*e1c0*/  ULDC.64 UR6, c[0x0][0xad8] ;  /* 0x0002b60000067ab9 */ /* 0x000fe20000000a00 */
[----:B------:R-:W-:Y:S01]  /*e1d0*/  IMAD.MOV.U32 R3, RZ, RZ, R11 ;  /* 0x000000ffff037224 */ /* 0x000fe200078e000b */
[----:B------:R-:W-:Y:S01]  /*e1e0*/  ISETP.GE.AND P3, PT, R0, UR5, PT ;  /* 0x0000000500007c0c */ /* 0x000fe2000bf66270 */
[----:B------:R-:W-:Y:S01]  /*e1f0*/  IMAD R9, R5, UR6, RZ ;  /* 0x0000000605097c24 */ /* 0x000fe2000f8e02ff */
[----:B------:R-:W-:Y:S01]  /*e200*/  ISETP.GE.AND P4, PT, R2, UR5, PT ;  /* 0x0000000502007c0c */ /* 0x000fe2000bf86270 */
[C---:B------:R-:W-:Y:S01]  /*e210*/  VIADD R0, R22.reuse, 0xc0 ;  /* 0x000000c016007836 */ /* 0x040fe20000000000 */
[----:B------:R-:W-:Y:S01]  /*e220*/  ISETP.GE.AND P2, PT, R22, UR5, PT ;  /* 0x0000000516007c0c */ /* 0x000fe2000bf46270 */
[----:B------:R-:W-:-:S02]  /*e230*/  IMAD.MOV.U32 R2, RZ, RZ, R6 ;  /* 0x000000ffff027224 */ /* 0x000fc400078e0006 */
[----:B------:R-:W-:Y:S01]  /*e240*/  IMAD R9, R4, UR7, R9 ;  /* 0x0000000704097c24 */ /* 0x000fe2000f8e0209 */
[----:B------:R-:W-:Y:S01]  /*e250*/  ISETP.GE.AND P5, PT, R0, UR5, PT ;  /* 0x0000000500007c0c */ /* 0x000fe2000bfa6270 */
        /* <DEDUP_REMOVED lines=9> */
.L_x_855:
[----:B------:R-:W-:Y:S05]  /*e2f0*/  BSYNC B0 ;  /* 0x0000000000007941 */ /* 0x000fea0003800000 */
.L_x_854:
[----:B------:R-:W-:Y:S01]  /*e300*/  BSSY B0, `(.L_x_856) ;  /* 0x000001b000007945 */ /* 0x000fe20003800000 */
[----:B------:R-:W-:-:S03]  /*e310*/  ISETP.GE.AND P2, PT, R8, UR42, PT ;  /* 0x0000002a08007c0c */ /* 0x000fc6000bf46270 */
[----:B------:R-:W-:Y:S10]  /*e320*/  @P0 BRA `(.L_x_857) ;  /* 0x0000000000600947 */ /* 0x000ff40003800000 */
        /* <DEDUP_REMOVED lines=24> */
.L_x_857:
[----:B------:R-:W-:Y:S05]  /*e4b0*/  BSYNC B0 ;  /* 0x0000000000007941 */ /* 0x000fea0003800000 */
.L_x_856:
[----:B------:R-:W-:Y:S04]  /*e4c0*/  BSSY B0, `(.L_x_858) ;  /* 0x000001a000007945 */ /* 0x000fe80003800000 */
[----:B------:R-:W-:Y:S05]  /*e4d0*/  @P1 BRA `(.L_x_859) ;  /* 0x0000000000601947 */ /* 0x000fea0003800000 */
[----:B--2---:R-:W-:Y:S01]  /*e4e0*/  IADD3 R9, P0, R4, 0x40, RZ ;  /* 0x0000004004097810 */ /* 0x004fe20007f1e0ff */
        /* <DEDUP_REMOVED lines=23> */
.L_x_859:
[----:B------:R-:W-:Y:S05]  /*e660*/  BSYNC B0 ;  /* 0x0000000000007941 */ /* 0x000fea0003800000 */
.L_x_858:
[----:B------:R-:W-:Y:S04]  /*e670*/  BSSY B0, `(.L_x_849) ;  /* 0x000001a000007945 */ /* 0x000fe80003800000 */
        /* <DEDUP_REMOVED lines=25> */
.L_x_860:
[----:B------:R-:W-:Y:S05]  /*e810*/  BSYNC B0 ;  /* 0x0000000000007941 */ /* 0x000fea0003800000 */
.L_x_849:
[----:B------:R-:W5:Y:S02]  /*e820*/  LDC R0, c[0x0][0xda8] ;  /* 0x00036a00ff007b82 */ /* 0x000f640000000800 */
[----:B-----5:R-:W-:-:S13]  /*e830*/  ISETP.LE.AND P0, PT, R0, UR4, PT ;  /* 0x0000000400007c0c */ /* 0x020fda000bf03270 */
[----:B------:R-:W-:Y:S05]  /*e840*/  @!P0 BRA `(.L_x_861) ;  /* 0xffffff24005c8947 */ /* 0x000fea000383ffff */
[----:B------:R-:W-:Y:S05]  /*e850*/  EXIT ;  /* 0x000000000000794d */ /* 0x000fea0003800000 */
.L_x_763:
[----:B------:R-:W-:-:S08]  /*e860*/  NOP ;  /* 0x0000000000007918 */ /* 0x000fd00000000000 */
[----:B------:R-:W1:-:S00]  /*e870*/  USETMAXREG.DEALLOC.CTAPOOL 0x18 ;  /* 0x00000018000079c8 */ /* 0x000e4000080e0500 */
[----:B-1----:R-:W2:Y:S01]  /*e880*/  LDL.LU R2, [R1+0x24] ;  /* 0x0000240001027983 */ /* 0x002ea20000300800 */
[----:B------:R-:W-:-:S05]  /*e890*/  LOP3.LUT R0, R0, 0x3, RZ, 0xc0, !PT ;  /* 0x0000000300007812 */ /* 0x000fca00078ec0ff */
[----:B------:R-:W1:Y:S01]  /*e8a0*/  S2UR UR4, SR_CTAID.X ;  /* 0x00000000000479c3 */ /* 0x000e620000002500 */
[----:B------:R-:W3:Y:S02]  /*e8b0*/  SHFL.IDX PT, R0, R0, RZ, 0x1f ;  /* 0x00001fff00007589 */ /* 0x000ee400000e0000 */
[----:B---3--:R-:W-:-:S05]  /*e8c0*/  ISETP.NE.AND P0, PT, R0, RZ, PT ;  /* 0x000000ff0000720c */ /* 0x008fca0003f05270 */
[----:B------:R-:W1:Y:S08]  /*e8d0*/  LDC R0, c[0x0][0xda8] ;  /* 0x00036a00ff007b82 */ /* 0x000e700000000800 */
[----:B------:R-:W-:Y:S06]  /*e8e0*/  @P0 BAR.ARV 0x4, 0x180 ;  /* 0x0106000000000b1d */ /* 0x000fec0000002000 */
[----:B--2---:R-:W-:-:S04]  /*e8f0*/  LOP3.LUT R2, R2, 0xfffffffd, RZ, 0xc0, !PT ;  /* 0xfffffffd02027812 */ /* 0x004fc800078ec0ff */
[----:B------:R-:W-:Y:S02]  /*e900*/  @P0 LOP3.LUT R2, R2, 0x2, RZ, 0xfc, !PT ;  /* 0x0000000202020812 */ /* 0x000fe400078efcff */
[----:B-1----:R-:W-:Y:S01]  /*e910*/  ISETP.LE.AND P0, PT, R0, UR4, PT ;  /* 0x0000000400007c0c */ /* 0x002fe2000bf03270 */
[----:B------:R-:W-:Y:S02]  /*e920*/  IMAD.MOV.U32 R0, RZ, RZ, 0x1 ;  /* 0x00000001ff007424 */ /* 0x000fe400078e00ff */
[----:B------:R1:W-:Y:S04]  /*e930*/  STL [R1+0x24], R2 ;  /* 0x0000240201007387 */ /* 0x0003e80000100800 */
[----:B------:R1:W-:Y:S04]  /*e940*/  STL [R1+0x8], RZ ;  /* 0x000008ff01007387 */ /* 0x0003e80000100800 */
[----:B------:R1:W-:Y:S04]  /*e950*/  STL [R1+0x28], RZ ;  /* 0x000028ff01007387 */ /* 0x0003e80000100800 */
[----:B------:R1:W-:Y:S01]  /*e960*/  STL [R1+0xc], R0 ;  /* 0x00000c0001007387 */ /* 0x0003e20000100800 */
[----:B------:R-:W-:Y:S05]  /*e970*/  @P0 BRA `(.L_x_862) ;  /* 0x0000003400080947 */ /* 0x000fea0003800000 */
[----:B-1----:R-:W1:Y:S01]  /*e980*/  S2R R2, SR_TID.X ;  /* 0x0000000000027919 */ /* 0x002e620000002100 */
[----:B------:R-:W-:Y:S01]  /*e990*/  ULDC UR47, c[0x0][0xc] ;  /* 0x00000300002f7ab9 */ /* 0x000fe20000000800 */
[----:B------:R-:W-:Y:S01]  /*e9a0*/  ULOP3.LUT UR43, UR61, 0x1, URZ, 0xfc, !UPT ;  /* 0x000000013d2b7892 */ /* 0x000fe2000f8efc3f */
[----:B------:R-:W2:Y:S01]  /*e9b0*/  S2R R7, SR_TID.X ;  /* 0x0000000000077919 */ /* 0x000ea20000002100 */
[----:B------:R-:W-:Y:S01]  /*e9c0*/  ULOP3.LUT UR46, UR61, 0x2, URZ, 0xfc, !UPT ;  /* 0x000000023d2e7892 */ /* 0x000fe2000f8efc3f */
[----:B------:R-:W-:Y:S01]  /*e9d0*/  ULDC.64 UR44, c[0x0][0x198] ;  /* 0x00006600002c7ab9 */ /* 0x000fe20000000a00 */
[----:B-1----:R-:W-:Y:S01]  /*e9e0*/  LOP3.LUT R2, R2, 0x7f, RZ, 0xc0, !PT ;  /* 0x0000007f02027812 */ /* 0x002fe200078ec0ff */
[----:B--2---:R-:W-:-:S03]  /*e9f0*/  IMAD.SHL.U32 R0, R7, 0x80, RZ ;  /* 0x0000008007007824 */ /* 0x004fc600078e00ff */
[----:B------:R-:W-:Y:S01]  /*ea00*/  SHF.R.U32.HI R3, RZ, 0x5, R2 ;  /* 0x00000005ff037819 */ /* 0x000fe20000011602 */
[C---:B------:R-:W-:Y:S01]  /*ea10*/  IMAD.SHL.U32 R4, R7.reuse, 0x40, RZ ;  /* 0x0000004007047824 */ /* 0x040fe200078e00ff */
[C---:B------:R-:W-:Y:S01]  /*ea20*/  LOP3.LUT P0, RZ, R7.reuse, 0x4, RZ, 0xc0, !PT ;  /* 0x0000000407ff7812 */ /* 0x040fe2000780c0ff */
[----:B------:R-:W-:Y:S01]  /*ea30*/  IMAD.SHL.U32 R5, R7, 0x8, RZ ;  /* 0x0000000807057824 */ /* 0x000fe200078e00ff */
[----:B------:R-:W-:Y:S02]  /*ea40*/  LOP3.LUT R2, R0, 0x380, RZ, 0xc0, !PT ;  /* 0x0000038000027812 */ /* 0x000fe400078ec0ff */
[----:B------:R-:W-:-:S03]  /*ea50*/  LOP3.LUT R6, R4, 0x40, RZ, 0xc0, !PT ;  /* 0x0000004004067812 */ /* 0x000fc600078ec0ff */
[C---:B------:R-:W-:Y:S02]  /*ea60*/  IMAD R2, R3.reuse, 0x10, R2 ;  /* 0x0000001003027824 */ /* 0x040fe400078e0202 */
[----:B------:R-:W-:Y:S02]  /*ea70*/  IMAD R6, R3, 0x400, R6 ;  /* 0x0000040003067824 */ /* 0x000fe400078e0206 */
[----:B------:R-:W-:-:S05]  /*ea80*/  IMAD.SHL.U32 R3, R7, 0x10, RZ ;  /* 0x0000001007037824 */ /* 0x000fca00078e00ff */
[----:B------:R-:W-:Y:S02]  /*ea90*/  LOP3.LUT R3, R2, 0x70, R3, 0x78, !PT ;  /* 0x0000007002037812 */ /* 0x000fe400078e7803 */
[C---:B------:R-:W-:Y:S02]  /*eaa0*/  LOP3.LUT R2, R4.reuse, 0x180, RZ, 0xc0, !PT ;  /* 0x0000018004027812 */ /* 0x040fe400078ec0ff */
[----:B------:R-:W-:Y:S02]  /*eab0*/  LOP3.LUT R4, R4, 0x200, RZ, 0xc0, !PT ;  /* 0x0000020004047812 */ /* 0x000fe400078ec0ff */
[----:B------:R-:W-:Y:S02]  /*eac0*/  LOP3.LUT R2, R2, 0x10, R7, 0xf8, !PT ;  /* 0x0000001002027812 */ /* 0x000fe400078ef807 */
[----:B------:R-:W-:Y:S02]  /*ead0*/  LOP3.LUT R0, R3, 0xc00, R0, 0xf8, !PT ;  /* 0x00000c0003007812 */ /* 0x000fe400078ef800 */
[----:B------:R-:W-:-:S04]  /*eae0*/  LOP3.LUT R5, R2, 0x30, R5, 0x78, !PT ;  /* 0x0000003002057812 */ /* 0x000fc800078e7805 */
[----:B------:R-:W-:-:S05]  /*eaf0*/  IADD3 R2, R5, R6, R4 ;  /* 0x0000000605027210 */ /* 0x000fca0007ffe004 */
[----:B------:R1:W-:Y:S04]  /*eb00*/  STL [R1+0x18], R2 ;  /* 0x0000180201007387 */ /* 0x0003e80000100800 */
[----:B------:R2:W-:Y:S04]  /*eb10*/  STL [R1+0x1c], R0 ;  /* 0x00001c0001007387 */ /* 0x0005e80000100800 */
[----:B------:R-:W-:Y:S01]  /*eb20*/  STL [R1+0x28], RZ ;  /* 0x000028ff01007387 */ /* 0x000fe20000100800 */
[----:B-1----:R-:W-:Y:S02]  /*eb30*/  IMAD.MOV.U32 R2, RZ, RZ, 0x20 ;  /* 0x00000020ff027424 */ /* 0x002fe400078e00ff */
[----:B--2---:R-:W-:-:S03]  /*eb40*/  IMAD.MOV.U32 R0, RZ, RZ, 0x40 ;  /* 0x00000040ff007424 */ /* 0x004fc600078e00ff */
[----:B------:R-:W-:Y:S02]  /*eb50*/  SEL R2, R2, 0xffffffe0, !P0 ;  /* 0xffffffe002027807 */ /* 0x000fe40004000000 */
[----:B------:R-:W-:Y:S01]  /*eb60*/  SEL R3, R0, 0xffffffc0, !P0 ;  /* 0xffffffc000037807 */ /* 0x000fe20004000000 */
[----:B------:R-:W-:-:S05]  /*eb70*/  IMAD.U32 R0, RZ, RZ, UR4 ;  /* 0x00000004ff007e24 */ /* 0x000fca000f8e00ff */
[----:B------:R1:W-:Y:S04]  /*eb80*/  STL [R1+0x20], R0 ;  /* 0x0000200001007387 */ /* 0x0003e80000100800 */
[----:B------:R2:W-:Y:S01]  /*eb90*/  STL [R1+0x8], RZ ;  /* 0x000008ff01007387 */ /* 0x0005e20000100800 */
[----:B-1----:R-:W-:-:S05]  /*eba0*/  IMAD.MOV.U32 R0, RZ, RZ, 0x1 ;  /* 0x00000001ff007424 */ /* 0x002fca00078e00ff */
[----:B------:R2:W-:Y:S02]  /*ebb0*/  STL [R1+0xc], R0 ;  /* 0x00000c0001007387 */ /* 0x0005e40000100800 */
.L_x_922:
[----:B-1----:R-:W3:Y:S01]  /*ebc0*/  LDL R2, [R1+0x20] ;  /* 0x0000200001027983 */ /* 0x002ee20000100800 */
[----:B------:R-:W-:Y:S01]  /*ebd0*/  ULDC UR8, c[0x0][0xdd0] ;  /* 0x0003740000087ab9 */ /* 0x000fe20000000800 */
[----:B--2---:R-:W1:Y:S01]  /*ebe0*/  LDC R0, c[0x0][0xde8] ;  /* 0x00037a00ff007b82 */ /* 0x004e620000000800 */
[----:B------:R-:W-:-:S11]  /*ebf0*/  UISETP.NE.AND UP0, UPT, UR8, 0x1, UPT ;  /* 0x000000010800788c */ /* 0x000fd6000bf05270 */
[----:B------:R-:W-:Y:S01]  /*ec00*/  @UP0 ULDC UR4, c[0x0][0xdd4] ;  /* 0x0003750000040ab9 */ /* 0x000fe20000000800 */
[----:B------:R-:W-:Y:S01]  /*ec10*/  @UP0 ULDC UR9, c[0x0][0xdd8] ;  /* 0x0003760000090ab9 */ /* 0x000fe20000000800 */
[C---:B---3--:R-:W-:Y:S02]  /*ec20*/  R2UR UR6, R2.reuse ;  /* 0x00000000020672ca */ /* 0x048fe400000e0000 */
[----:B------:R-:W-:-:S11]  /*ec30*/  R2UR UR7, R2 ;  /* 0x00000000020772ca */ /* 0x000fd600000e0000 */
[----:B------:R-:W-:-:S04]  /*ec40*/  UIMAD.WIDE.U32 UR4, UR6, UR4, URZ ;  /* 0x00000004060472a5 */ /* 0x000fc8000f8e003f */
[----:B------:R-:W-:-:S04]  /*ec50*/  @UP0 USHF.R.U32.HI UR6, URZ, UR9, UR5 ;  /* 0x000000093f060299 */ /* 0x000fc80008011605 */
[----:B------:R-:W-:Y:S02]  /*ec60*/  UIADD3 UR4, -UR6, URZ, URZ ;  /* 0x0000003f06047290 */ /* 0x000fe4000fffe13f */
[----:B-1----:R-:W-:Y:S02]  /*ec70*/  ISETP.LE.AND P0, PT, R0, UR6, PT ;  /* 0x0000000600007c0c */ /* 0x002fe4000bf03270 */
[----:B------:R-:W-:-:S11]  /*ec80*/  UIMAD UR8, UR8, UR4, UR7 ;  /* 0x00000004080872a4 */ /* 0x000fd6000f8e0207 */
[----:B------:R-:W-:Y:S05]  /*ec90*/  @!P0 BRA `(.L_x_863) ;  /* 0x0000000000208947 */ /* 0x000fea0003800000 */
        /* <DEDUP_REMOVED lines=8> */
.L_x_863:
[----:B------:R-:W-:Y:S01]  /*ed20*/  ULDC UR9, c[0x0][0xdc4] ;  /* 0x0003710000097ab9 */ /* 0x000fe20000000800 */
[----:B------:R-:W-:Y:S01]  /*ed30*/  UMOV UR7, UR8 ;  /* 0x0000000800077c82 */ /* 0x000fe20008000000 */
[----:B------:R-:W-:-:S11]  /*ed40*/  UISETP.NE.AND UP0, UPT, UR9, 0x1, UPT ;  /* 0x000000010900788c */ /* 0x000fd6000bf05270 */
[----:B------:R-:W-:Y:S02]  /*ed50*/  @UP0 ULDC.64 UR10, c[0x0][0xdc8] ;  /* 0x00037200000a0ab9 */ /* 0x000fe40000000a00 */
[----:B------:R-:W-:-:S04]  /*ed60*/  UIMAD.WIDE.U32 UR4, UR8, UR10, URZ ;  /* 0x0000000a080472a5 */ /* 0x000fc8000f8e003f */
[----:B------:R-:W-:-:S04]  /*ed70*/  @UP0 USHF.R.U32.HI UR7, URZ, UR11, UR5 ;  /* 0x0000000b3f070299 */ /* 0x000fc80008011605 */
[----:B------:R-:W-:-:S12]  /*ed80*/  UIMAD UR4, UR7, UR9, URZ ;  /* 0x00000009070472a4 */ /* 0x000fd8000f8e023f */
.L_x_864:
[----:B------:R-:W-:Y:S01]  /*ed90*/  ULDC.64 UR10, c[0x0][0x3f8] ;  /* 0x0000fe00000a7ab9 */ /* 0x000fe20000000a00 */
[----:B------:R-:W-:Y:S02]  /*eda0*/  UIADD3 UR8, UR8, -UR4, URZ ;  /* 0x8000000408087290 */ /* 0x000fe4000fffe03f */
[----:B------:R-:W-:Y:S02]  /*edb0*/  UISETP.NE.U32.AND UP0, UPT, UR10, URZ, UPT ;  /* 0x0000003f0a00728c */ /* 0x000fe4000bf05070 */
[----:B------:R-:W-:Y:S01]  /*edc0*/  ULOP3.LUT UR7, URZ, UR7, URZ, 0x33, !UPT ;  /* 0x000000073f077292 */ /* 0x000fe2000f8e333f */
[----:B------:R-:W-:Y:S01]  /*edd0*/  ULDC UR10, c[0x0][0xdb8] ;  /* 0x00036e00000a7ab9 */ /* 0x000fe20000000800 */
[----:B------:R-:W-:Y:S01]  /*ede0*/  ULDC.64 UR4, c[0x0][0x9e0] ;  /* 0x0002780000047ab9 */ /* 0x000fe20000000a00 */
[----:B------:R-:W-:Y:S01]  /*edf0*/  UISETP.NE.AND UP1, UPT, UR10, 0x1, UPT ;  /* 0x000000010a00788c */ /* 0x000fe2000bf25270 */
[----:B------:R-:W-:Y:S01]  /*ee00*/  ULDC UR9, c[0x0][0xdc4] ;  /* 0x0003710000097ab9 */ /* 0x000fe20000000800 */
[----:B------:R-:W-:Y:S01]  /*ee10*/  ULDC UR37, c[0x0][0xdac] ;  /* 0x00036b0000257ab9 */ /* 0x000fe20000000800 */
[----:B------:R-:W-:-:S02]  /*ee20*/  UISETP.GE.AND UP2, UPT, UR5, 0x1, UPT ;  /* 0x000000010500788c */ /* 0x000fc4000bf46270 */
[----:B------:R-:W-:Y:S02]  /*ee30*/  UIMAD UR9, UR6, UR9, UR8 ;  /* 0x00000009060972a4 */ /* 0x000fe4000f8e0208 */
[----:B------:R-:W-:Y:S02]  /*ee40*/  UIADD3 UR37, UR7, UR37, URZ ;  /* 0x0000002507257290 */ /* 0x000fe4000fffe03f */
[----:B------:R-:W-:Y:S01]  /*ee50*/  UISETP.NE.AND.EX UP0, UPT, UR11, URZ, UPT, UP0 ;  /* 0x0000003f0b00728c */ /* 0x000fe2000bf05300 */
[----:B------:R-:W-:Y:S01]  /*ee60*/  PLOP3.LUT P1, PT, PT, PT, UP2, 0x80, 0x0 ;  /* 0x000000000000781c */ /* 0x000fe20003f2f028 */
[----:B------:R-:W-:Y:S01]  /*ee70*/  @UP1 ULDC UR6, c[0x0][0xdbc] ;  /* 0x00036f0000061ab9 */ /* 0x000fe20000000800 */
[----:B------:R-:W-:Y:S02]  /*ee80*/  USHF.L.U32 UR37, UR37, 0x7, URZ ;  /* 0x0000000725257899 */ /* 0x000fe4000800063f */
[----:B------:R-:W-:Y:S01]  /*ee90*/  UIMAD.WIDE.U32 UR6, UR9, UR6, URZ ;  /* 0x00000006090672a5 */ /* 0x000fe2000f8e003f */
[----:B------:R-:W-:Y:S01]  /*eea0*/  ULDC UR11, c[0x0][0x404] ;  /* 0x00010100000b7ab9 */ /* 0x000fe20000000800 */
[----:B------:R-:W-:Y:S01]  /*eeb0*/  ULDC UR12, c[0x0][0x288] ;  /* 0x0000a200000c7ab9 */ /* 0x000fe20000000800 */
[----:B------:R-:W-:Y:S01]  /*eec0*/  @UP1 ULDC UR14, c[0x0][0xdc0] ;  /* 0x00037000000e1ab9 */ /* 0x000fe20000000800 */
[----:B------:R-:W-:Y:S01]  /*eed0*/  UMOV UR39, UR9 ;  /* 0x0000000900277c82 */ /* 0x000fe20008000000 */
[----:B------:R-:W-:-:S02]  /*eee0*/  USEL UR11, UR11, 0x1, UP0 ;  /* 0x000000010b0b7887 */ /* 0x000fc40008000000 */
[----:B------:R-:W-:Y:S02]  /*eef0*/  UIADD3 UR8, UR37, 0x80, -UR12 ;  /* 0x0000008025087890 */ /* 0x000fe4000fffe80c */
[----:B------:R-:W-:Y:S01]  /*ef00*/  @UP1 USHF.R.U32.HI UR39, URZ, UR14, UR7 ;  /* 0x0000000e3f271299 */ /* 0x000fe20008011607 */
[----:B------:R-:W-:Y:S02]  /*ef10*/  ULDC UR13, c[0x0][0x2e0] ;  /* 0x0000b800000d7ab9 */ /* 0x000fe40000000800 */
[----:B------:R-:W-:Y:S02]  /*ef20*/  UIMAD UR6, UR11, UR13, UR8 ;  /* 0x0000000d0b0672a4 */ /* 0x000fe4000f8e0208 */
[----:B------:R-:W-:Y:S02]  /*ef30*/  UIADD3 UR38, -UR39, URZ, URZ ;  /* 0x0000003f27267290 */ /* 0x000fe4000fffe13f */
[----:B------:R-:W-:Y:S02]  /*ef40*/  UIADD3 UR4, UR6, UR4, URZ ;  /* 0x0000000406047290 */ /* 0x000fe4000fffe03f */
[----:B------:R-:W-:Y:S01]  /*ef50*/  UIMAD UR38, UR10, UR38, UR9 ;  /* 0x000000260a2672a4 */ /* 0x000fe2000f8e0209 */
[----:B------:R-:W-:Y:S11]  /*ef60*/  @!P1 BRA `(.L_x_865) ;  /* 0x0000000000449947 */ /* 0x000ff60003800000 */
[----:B------:R-:W-:Y:S01]  /*ef70*/  ISETP.LT.AND P0, PT, RZ, UR6, PT ;  /* 0x00000006ff007c0c */ /* 0x000fe2000bf01270 */
[----:B------:R-:W-:-:S12]  /*ef80*/  UIADD3 UR8, UR6, -0x1, URZ ;  /* 0xffffffff06087890 */ /* 0x000fd8000fffe03f */
[----:B------:R-:W-:Y:S05]  /*ef90*/  @P0 BRA `(.L_x_866) ;  /* 0x00000000001c0947 */ /* 0x000fea0003800000 */
[----:B------:R-:W-:Y:S02]  /*efa0*/  UISETP.NE.AND UP0, UPT, UR5, 0x1, UPT ;  /* 0x000000010500788c */ /* 0x000fe4000bf05270 */
[----:B------:R-:W-:-:S09]  /*efb0*/  UIADD3 UR8, -UR6, URZ, URZ ;  /* 0x0000003f06087290 */ /* 0x000fd2000fffe13f */
[----:B------:R-:W-:Y:S02]  /*efc0*/  @UP0 ULDC.64 UR14, c[0x0][0x9e8] ;  /* 0x00027a00000e0ab9 */ /* 0x000fe40000000a00 */
[----:B------:R-:W-:-:S04]  /*efd0*/  UIMAD.WIDE.U32 UR6, UR8, UR14, URZ ;  /* 0x0000000e080672a5 */ /* 0x000fc8000f8e003f */
[----:B------:R-:W-:-:S04]  /*efe0*/  @UP0 USHF.R.U32.HI UR8, URZ, UR15, UR7 ;  /* 0x0000000f3f080299 */ /* 0x000fc80008011607 */
[----:B------:R-:W-:Y:S01]  /*eff0*/  ULOP3.LUT UR8, URZ, UR8, URZ, 0x33, !UPT ;  /* 0x000000083f087292 */ /* 0x000fe2000f8e333f */
[----:B------:R-:W-:Y:S11]  /*f000*/  BRA `(.L_x_867) ;  /* 0x0000000000107947 */ /* 0x000ff60003800000 */
.L_x_866:
[----:B------:R-:W-:-:S11]  /*f010*/  UISETP.NE.AND UP0, UPT, UR5, 0x1, UPT ;  /* 0x000000010500788c */ /* 0x000fd6000bf05270 */
[----:B------:R-:W-:Y:S02]  /*f020*/  @UP0 ULDC.64 UR14, c[0x0][0x9e8] ;  /* 0x00027a00000e0ab9 */ /* 0x000fe40000000a00 */
[----:B------:R-:W-:-:S04]  /*f030*/  UIMAD.WIDE.U32 UR6, UR8, UR14, URZ ;  /* 0x0000000e080672a5 */ /* 0x000fc8000f8e003f */
[----:B------:R-:W-:-:S12]  /*f040*/  @UP0 USHF.R.U32.HI UR8, URZ, UR15, UR7 ;  /* 0x0000000f3f080299 */ /* 0x000fd80008011607 */
.L_x_867:
[----:B------:R-:W-:-:S04]  /*f050*/  UIMAD UR8, UR8, UR5, UR5 ;  /* 0x00000005080872a4 */ /* 0x000fc8000f8e0205 */
[----:B------:R-:W-:-:S04]  /*f060*/  UISETP.LT.AND UP0, UPT, UR4, UR8, UPT ;  /* 0x000000080400728c */ /* 0x000fc8000bf01270 */
[----:B------:R-:W-:-:S12]  /*f070*/  USEL UR4, UR4, UR8, UP0 ;  /* 0x0000000804047287 */ /* 0x000fd80008000000 */
.L_x_865:
[----:B------:R-:W-:Y:S02]  /*f080*/  UIMAD UR7, UR11, UR13, 0x3f ;  /* 0x0000003f0b0774a4 */ /* 0x000fe4000f8e020d */
[----:B------:R-:W-:Y:S02]  /*f090*/  UIADD3 UR4, UR4, 0x3f, URZ ;  /* 0x0000003f04047890 */ /* 0x000fe4000fffe03f */
[----:B------:R-:W-:Y:S02]  /*f0a0*/  USHF.R.S32.HI UR8, URZ, 0x1f, UR7 ;  /* 0x0000001f3f087899 */ /* 0x000fe40008011407 */
[----:B------:R-:W-:Y:S02]  /*f0b0*/  USHF.R.S32.HI UR6, URZ, 0x1f, UR4 ;  /* 0x0000001f3f067899 */ /* 0x000fe40008011404 */
[----:B------:R-:W-:Y:S02]  /*f0c0*/  ULEA.HI UR8, UR8, UR7, URZ, 0x6 ;  /* 0x0000000708087291 */ /* 0x000fe4000f8f303f */
[----:B------:R-:W-:-:S02]  /*f0d0*/  ULEA.HI UR6, UR6, UR4, URZ, 0x6 ;  /* 0x0000000406067291 */ /* 0x000fc4000f8f303f */
[----:B------:R-:W-:Y:S02]  /*f0e0*/  UIADD3 UR4, UR37, -UR12, URZ ;  /* 0x8000000c25047290 */ /* 0x000fe4000fffe03f */
[----:B------:R-:W-:Y:S02]  /*f0f0*/  USHF.R.S32.HI UR41, URZ, 0x6, UR8 ;  /* 0x000000063f297899 */ /* 0x000fe40008011408 */
[----:B------:R-:W-:Y:S02]  /*f100*/  USHF.R.S32.HI UR6, URZ, 0x6, UR6 ;  /* 0x000000063f067899 */ /* 0x000fe40008011406 */
[----:B------:R-:W-:Y:S02]  /*f110*/  UIMAD UR4, UR11, UR13, UR4 ;  /* 0x0000000d0b0472a4 */ /* 0x000fe4000f8e0204 */
[----:B------:R-:W-:Y:S01]  /*f120*/  UISETP.LT.AND UP0, UPT, UR41, UR6, UPT ;  /* 0x000000062900728c */ /* 0x000fe2000bf01270 */
[----:B------:R-:W-:Y:S02]  /*f130*/  ULDC UR8, c[0x0][0x9dc] ;  /* 0x0002770000087ab9 */ /* 0x000fe40000000800 */
[----:B------:R-:W-:-:S02]  /*f140*/  UIADD3 UR8, UR4, -UR8, URZ ;  /* 0x8000000804087290 */ /* 0x000fc4000fffe03f */
[----:B------:R-:W-:Y:S01]  /*f150*/  USEL UR41, UR41, UR6, UP0 ;  /* 0x0000000629297287 */ /* 0x000fe20008000000 */
[----:B------:R-:W-:Y:S11]  /*f160*/  @!P1 BRA `(.L_x_868) ;  /* 0x0000000000449947 */ /* 0x000ff60003800000 */
[----:B------:R-:W-:-:S06]  /*f170*/  UISETP.GT.AND UP0, UPT, UR4, -0x1, UPT ;  /* 0xffffffff0400788c */ /* 0x000fcc000bf04270 */
[----:B------:R-:W-:-:S13]  /*f180*/  PLOP3.LUT P0, PT, PT, PT, UP0, 0x80, 0x0 ;  /* 0x000000000000781c */ /* 0x000fda0003f0f008 */
[----:B------:R-:W-:Y:S05]  /*f190*/  @P0 BRA `(.L_x_869) ;  /* 0x00000000001c0947 */ /* 0x000fea0003800000 */
[----:B------:R-:W-:Y:S02]  /*f1a0*/  UISETP.NE.AND UP0, UPT, UR5, 0x1, UPT ;  /* 0x000000010500788c */ /* 0x000fe4000bf05270 */
[----:B------:R-:W-:-:S09]  /*f1b0*/  ULOP3.LUT UR4, URZ, UR4, URZ, 0x33, !UPT ;  /* 0x000000043f047292 */ /* 0x000fd2000f8e333f */
[----:B------:R-:W-:Y:S02]  /*f1c0*/  @UP0 ULDC.64 UR10, c[0x0][0x9e8] ;  /* 0x00027a00000a0ab9 */ /* 0x000fe40000000a00 */
[----:B------:R-:W-:-:S04]  /*f1d0*/  UIMAD.WIDE.U32 UR6, UR4, UR10, URZ ;  /* 0x0000000a040672a5 */ /* 0x000fc8000f8e003f */
[----:B------:R-:W-:-:S04]  /*f1e0*/  @UP0 USHF.R.U32.HI UR4, URZ, UR11, UR7 ;  /* 0x0000000b3f040299 */ /* 0x000fc80008011607 */
[----:B------:R-:W-:Y:S01]  /*f1f0*/  ULOP3.LUT UR4, URZ, UR4, URZ, 0x33, !UPT ;  /* 0x000000043f047292 */ /* 0x000fe2000f8e333f */
[----:B------:R-:W-:Y:S11]  /*f200*/  BRA `(.L_x_870) ;  /* 0x0000000000107947 */ /* 0x000ff60003800000 */
.L_x_869:
[----:B------:R-:W-:-:S11]  /*f210*/  UISETP.NE.AND UP0, UPT, UR5, 0x1, UPT ;  /* 0x000000010500788c */ /* 0x000fd6000bf05270 */
[----:B------:R-:W-:Y:S02]  /*f220*/  @UP0 ULDC.64 UR10, c[0x0][0x9e8] ;  /* 0x00027a00000a0ab9 */ /* 0x000fe40000000a00 */
[----:B------:R-:W-:-:S04]  /*f230*/  UIMAD.WIDE.U32 UR6, UR4, UR10, URZ ;  /* 0x0000000a040672a5 */ /* 0x000fc8000f8e003f */
[----:B------:R-:W-:-:S12]  /*f240*/  @UP0 USHF.R.U32.HI UR4, URZ, UR11, UR7 ;  /* 0x0000000b3f040299 */ /* 0x000fd80008011607 */
.L_x_870:
[----:B------:R-:W-:-:S04]  /*f250*/  UIMAD UR4, UR4, UR5, URZ ;  /* 0x00000005040472a4 */ /* 0x000fc8000f8e023f */
[----:B------:R-:W-:-:S04]  /*f260*/  UISETP.LT.AND UP0, UPT, UR8, UR4, UPT ;  /* 0x000000040800728c */ /* 0x000fc8000bf01270 */
[----:B------:R-:W-:-:S12]  /*f270*/  USEL UR8, UR8, UR4, !UP0 ;  /* 0x0000000408087287 */ /* 0x000fd8000c000000 */
.L_x_868:
[----:B------:R-:W-:Y:S01]  /*f280*/  USHF.R.S32.HI UR4, URZ, 0x1f, UR8 ;  /* 0x0000001f3f047899 */ /* 0x000fe20008011408 */
[----:B------:R-:W-:Y:S03]  /*f290*/  BSSY B6, `(.L_x_871) ;  /* 0x0000295000067945 */ /* 0x000fe60003800000 */
[----:B------:R-:W-:-:S04]  /*f2a0*/  ULEA.HI UR4, UR4, UR8, URZ, 0x6 ;  /* 0x0000000804047291 */ /* 0x000fc8000f8f303f */
[----:B------:R-:W-:-:S04]  /*f2b0*/  USHF.R.S32.HI UR4, URZ, 0x6, UR4 ;  /* 0x000000063f047899 */ /* 0x000fc80008011404 */
[----:B------:R-:W-:-:S04]  /*f2c0*/  UISETP.LT.AND UP0, UPT, URZ, UR4, UPT ;  /* 0x000000043f00728c */ /* 0x000fc8000bf01270 */
[----:B------:R-:W-:-:S04]  /*f2d0*/  USEL UR42, URZ, UR4, !UP0 ;  /* 0x000000043f2a7287 */ /* 0x000fc8000c000000 */
[----:B------:R-:W-:-:S06]  /*f2e0*/  UISETP.GT.AND UP0, UPT, UR41, UR42, UPT ;  /* 0x0000002a2900728c */ /* 0x000fcc000bf04270 */
[----:B------:R-:W-:-:S13]  /*f2f0*/  PLOP3.LUT P0, PT, PT, PT, UP0, 0x80, 0x0 ;  /* 0x000000000000781c */ /* 0x000fda0003f0f008 */
[----:B------:R-:W-:Y:S05]  /*f300*/  @P0 BRA `(.L_x_872) ;  /* 0x0000000000480947 */ /* 0x000fea0003800000 */
[----:B------:R-:W1:Y:S02]  /*f310*/  S2R R0, SR_TID.X ;  /* 0x0000000000007919 */ /* 0x000e640000002100 */
[----:B-1----:R-:W-:-:S04]  /*f320*/  LOP3.LUT R0, R0, 0x7f, RZ, 0xc0, !PT ;  /* 0x0000007f00007812 */ /* 0x002fc800078ec0ff */
[----:B------:R-:W-:-:S13]  /*f330*/  ISETP.NE.AND P0, PT, R0, RZ, PT ;  /* 0x000000ff0000720c */ /* 0x000fda0003f05270 */
[----:B------:R-:W-:Y:S05]  /*f340*/  @P0 BRA `(.L_x_873) ;  /* 0x0000002800240947 */ /* 0x000fea0003800000 */
[----:B------:R-:W1:Y:S01]  /*f350*/  S2R R5, SR_LANEID ;  /* 0x0000000000057919 */ /* 0x000e620000000000 */
[----:B------:R-:W-:Y:S01]  /*f360*/  VOTEU.ANY UR4, UPT, PT ;  /* 0x0000000000047886 */ /* 0x000fe200038e0100 */
[----:B------:R-:W2:Y:S01]  /*f370*/  LDC.64 R2, c[0x0][0xdf0] ;  /* 0x00037c00ff027b82 */ /* 0x000ea20000000a00 */
[----:B------:R-:W1:Y:S02]  /*f380*/  FLO.U32 R0, UR4 ;  /* 0x0000000400007d00 */ /* 0x000e6400080e0000 */
[----:B-1----:R-:W-:-:S06]  /*f390*/  ISETP.EQ.U32.AND P0, PT, R0, R5, PT ;  /* 0x000000050000720c */ /* 0x002fcc0003f02070 */
[----:B------:R-:W2:Y:S07]  /*f3a0*/  POPC R5, UR4 ;  /* 0x0000000400057d09 */ /* 0x000eae0008000000 */
[----:B--2---:R-:W2:Y:S01]  /*f3b0*/  @P0 ATOMG.E.ADD.STRONG.GPU PT, R3, desc[UR54][R2.64], R5 ;  /* 0x00000005020309a8 */ /* 0x004ea200081ee1f6 */
[----:B------:R-:W1:Y:S02]  /*f3c0*/  S2R R4, SR_LTMASK ;  /* 0x0000000000047919 */ /* 0x000e640000003900 */
[----:B-1----:R-:W-:-:S04]  /*f3d0*/  LOP3.LUT R4, R4, UR4, RZ, 0xc0, !PT ;  /* 0x0000000404047c12 */ /* 0x002fc8000f8ec0ff */
[----:B------:R-:W1:Y:S01]  /*f3e0*/  POPC R7, R4 ;  /* 0x0000000400077309 */ /* 0x000e620000000000 */
[----:B--2---:R-:W1:Y:S02]  /*f3f0*/  SHFL.IDX PT, R0, R3, R0, 0x1f ;  /* 0x00001f0003007589 */ /* 0x004e6400000e0000 */
[----:B-1----:R-:W-:-:S05]  /*f400*/  IADD3 R0, R0, UR47, R7 ;  /* 0x0000002f00007c10 */ /* 0x002fca000fffe007 */
[----:B------:R2:W-:Y:S01]  /*f410*/  STL [R1+0x20], R0 ;  /* 0x0000200001007387 */ /* 0x0005e20000100800 */
[----:B------:R-:W-:Y:S05]  /*f420*/  BRA `(.L_x_873) ;  /* 0x0000002400ec7947 */ /* 0x000fea0003800000 */
.L_x_872:
[----:B------:R-:W1:Y:S01]  /*f430*/  S2UR UR4, SR_CgaCtaId ;  /* 0x00000000000479c3 */ /* 0x000e620000008800 */
[----:B------:R-:W-:Y:S02]  /*f440*/  UMOV UR40, 0x400 ;  /* 0x0000040000287882 */ /* 0x000fe40000000000 */
[----:B-1----:R-:W-:-:S04]  /*f450*/  ULEA UR40, UR4, UR40, 0x18 ;  /* 0x0000002804287291 */ /* 0x002fc8000f8ec03f */
        /* <DEDUP_REMOVED lines=9> */
[----:B------:R-:W1:Y:S01]  /*f4f0*/  LDC.64 R2, c[0x4][R2] ;  /* 0x0100000002027b82 */ /* 0x000e620000000a00 */
        /* <DEDUP_REMOVED lines=9> */
[----:B-1----:R-:W-:Y:S05]  /*f590*/  CALL.ABS.NOINC R2 ;  /* 0x0000000002007343 */ /* 0x002fea0003c00000 */
.L_x_874:
[----:B------:R-:W2:Y:S01]  /*f5a0*/  LDL.LU R2, [R1+0x24] ;  /* 0x0000240001027983 */ /* 0x000ea20000300800 */
[----:B------:R-:W-:-:S06]  /*f5b0*/  UIADD3 UR4, UR40, 0x10000, URZ ;  /* 0x0001000028047890 */ /* 0x000fcc000fffe03f */
[----:B------:R-:W-:-:S05]  /*f5c0*/  IMAD.U32 R16, RZ, RZ, UR4 ;  /* 0x00000004ff107e24 */ /* 0x000fca000f8e00ff */
[----:B------:R-:W-:Y:S02]  /*f5d0*/  LOP3.LUT P0, RZ, R16, 0x3ff, RZ, 0xc0, !PT ;  /* 0x000003ff10ff7812 */ /* 0x000fe4000780c0ff */
        /* <DEDUP_REMOVED lines=20> */
.L_x_875:
[----:B------:R-:W-:-:S04]  /*f720*/  UIADD3 UR4, UR40, 0x8000, URZ ;  /* 0x0000800028047890 */ /* 0x000fc8000fffe03f */
[----:B------:R-:W-:-:S06]  /*f730*/  ULOP3.LUT UP0, URZ, UR4, 0x1bf, URZ, 0xc0, !UPT ;  /* 0x000001bf043f7892 */ /* 0x000fcc000f80c03f */
[----:B------:R-:W-:-:S13]  /*f740*/  PLOP3.LUT P0, PT, PT, PT, UP0, 0x80, 0x0 ;  /* 0x000000000000781c */ /* 0x000fda0003f0f008 */
        /* <DEDUP_REMOVED lines=17> */
.L_x_876:
[----:B------:R-:W-:-:S13]  /*f860*/  LOP3.LUT P6, RZ, R16, 0x3ff, RZ, 0xc0, !PT ;  /* 0x000003ff10ff7812 */ /* 0x000fda00078cc0ff */
        /* <DEDUP_REMOVED lines=17> */
.L_x_877:
[----:B------:R-:W-:Y:S01]  /*f980*/  ULDC.64 UR4, c[0x0][0x9f8] ;  /* 0x00027e0000047ab9 */ /* 0x000fe20000000a00 */
[----:B------:R-:W-:Y:S01]  /*f990*/  IMAD.U32 R5, RZ, RZ, UR39 ;  /* 0x00000027ff057e24 */ /* 0x000fe2000f8e00ff */
[----:B------:R-:W-:Y:S01]  /*f9a0*/  ISETP.NE.U32.AND P0, PT, RZ, UR4, PT ;  /* 0x00000004ff007c0c */ /* 0x000fe2000bf05070 */
[----:B------:R-:W-:Y:S01]  /*f9b0*/  IMAD.U32 R8, RZ, RZ, UR39 ;  /* 0x00000027ff087e24 */ /* 0x000fe2000f8e00ff */
[----:B------:R-:W2:Y:S01]  /*f9c0*/  LDC R0, c[0x0][0x428] ;  /* 0x00010a00ff007b82 */ /* 0x000ea20000000800 */
[----:B------:R-:W3:Y:S01]  /*f9d0*/  S2R R17, SR_TID.X ;  /* 0x0000000000117919 */ /* 0x000ee20000002100 */
[----:B------:R-:W-:-:S13]  /*f9e0*/  ISETP.NE.AND.EX P0, PT, RZ, UR5, PT, P0 ;  /* 0x00000005ff007c0c */ /* 0x000fda000bf05300 */
[----:B-1----:R-:W1:Y:S01]  /*f9f0*/  @P0 LDC.64 R2, c[0x0][0x9f8] ;  /* 0x00027e00ff020b82 */ /* 0x002e620000000a00 */
[----:B------:R-:W-:Y:S01]  /*fa00*/  IMAD.U32 R4, RZ, RZ, UR38 ;  /* 0x00000026ff047e24 */ /* 0x000fe2000f8e00ff */
[----:B---3--:R-:W-:Y:S01]  /*fa10*/  LOP3.LUT R16, R17, 0x7f, RZ, 0xc0, !PT ;  /* 0x0000007f11107812 */ /* 0x008fe200078ec0ff */
[----:B-1----:R-:W-:-:S05]  /*fa20*/  @P0 IMAD.WIDE R2, R5, 0x4, R2 ;  /* 0x0000000405020825 */ /* 0x002fca00078e0202 */
[----:B------:R1:W3:Y:S01]  /*fa30*/  @P0 LDG.E R8, desc[UR54][R2.64] ;  /* 0x0000003602080981 */ /* 0x0002e2000c1e1900 */
[----:B--2---:R-:W-:Y:S01]  /*fa40*/  ISETP.NE.AND P0, PT, R0, 0x1, PT ;  /* 0x000000010000780c */ /* 0x004fe20003f05270 */
[----:B------:R-:W-:Y:S01]  /*fa50*/  UMOV UR36, URZ ;  /* 0x0000003f00247c82 */ /* 0x000fe20008000000 */
[----:B------:R-:W-:Y:S01]  /*fa60*/  ISETP.NE.AND P2, PT, R16, RZ, PT ;  /* 0x000000ff1000720c */ /* 0x000fe20003f45270 */
[----:B------:R-:W-:Y:S01]  /*fa70*/  UMOV UR8, 0x80 ;  /* 0x0000008000087882 */ /* 0x000fe20000000000 */
[----:B------:R-:W-:Y:S01]  /*fa80*/  UMOV UR9, UR37 ;  /* 0x0000002500097c82 */ /* 0x000fe20008000000 */
[----:B------:R-:W-:Y:S01]  /*fa90*/  UMOV UR10, UR38 ;  /* 0x00000026000a7c82 */ /* 0x000fe20008000000 */
[----:B------:R-:W-:Y:S01]  /*faa0*/  UMOV UR11, UR39 ;  /* 0x00000027000b7c82 */ /* 0x000fe20008000000 */
[----:B------:R-:W-:Y:S01]  /*fab0*/  UMOV UR6, 0xffffffff ;  /* 0xffffffff00067882 */ /* 0x000fe20000000000 */
[----:B------:R-:W-:Y:S01]  /*fac0*/  SHF.R.U32.HI R17, RZ, 0x5, R17 ;  /* 0x00000005ff117819 */ /* 0x000fe20000011611 */
[----:B-1----:R-:W1:Y:S03]  /*fad0*/  LDC.64 R2, c[0x0][0x3f8] ;  /* 0x0000fe00ff027b82 */ /* 0x002e660000000a00 */
[----:B------:R-:W-:-:S03]  /*fae0*/  LOP3.LUT R17, R17, 0x3, RZ, 0xc0, !PT ;  /* 0x0000000311117812 */ /* 0x000fc600078ec0ff */
[----:B------:R-:W-:Y:S02]  /*faf0*/  VOTEU.ALL UP1, P2 ;  /* 0x00000000003f7886 */ /* 0x000fe40001020000 */
[----:B------:R-:W2:Y:S03]  /*fb00*/  @P0 LDC R0, c[0x0][0x42c] ;  /* 0x00010b00ff000b82 */ /* 0x000ea60000000800 */
[----:B------:R-:W-:-:S04]  /*fb10*/  @!UP1 UIADD3 UR4, UP0, UR44, 0x270, URZ ;  /* 0x000002702c049890 */ /* 0x000fc8000ff1e03f */
[----:B------:R-:W-:Y:S01]  /*fb20*/  @!UP1 UIADD3.X UR5, URZ, UR45, URZ, UP0, !UPT ;  /* 0x0000002d3f059290 */ /* 0x000fe200087fe43f */
[----:B------:R-:W4:Y:S01]  /*fb30*/  @P0 LDC R5, c[0x0][0x430] ;  /* 0x00010c00ff050b82 */ /* 0x000f220000000800 */
[----:B-1----:R-:W-:-:S07]  /*fb40*/  ISETP.NE.U32.AND P1, PT, R2, RZ, PT ;  /* 0x000000ff0200720c */ /* 0x002fce0003f25070 */
[----:B------:R1:W-:Y:S01]  /*fb50*/  @!UP1 UTMAPF.L2.4D [UR36], [UR4] ;  /* 0x00000024040095b8 */ /* 0x0003e20008018000 */
[----:B------:R-:W-:Y:S01]  /*fb60*/  ISETP.NE.AND.EX P1, PT, R3, RZ, PT, P1 ;  /* 0x000000ff0300720c */ /* 0x000fe20003f25310 */
[----:B--2---:R-:W-:Y:S01]  /*fb70*/  @P0 IMAD.HI.U32 R0, R0, UR38, RZ ;  /* 0x0000002600000c27 */ /* 0x004fe2000f8e00ff */
[----:B------:R1:W-:Y:S04]  /*fb80*/  @!UP1 UTMAPF.L2.4D [UR8], [UR4] ;  /* 0x00000008040095b8 */ /* 0x0003e80008018000 */
[----:B----4-:R-:W-:Y:S02]  /*fb90*/  @P0 SHF.R.U32.HI R4, RZ, R5, R0 ;  /* 0x00000005ff040219 */ /* 0x010fe40000011600 */
[----:B---3--:R-:W-:Y:S01]  /*fba0*/  SHF.R.S32.HI R9, RZ, 0x1f, R8 ;  /* 0x0000001fff097819 */ /* 0x008fe20000011408 */
[----:B------:R1:W-:Y:S01]  /*fbb0*/  STL [R1+0x10], R8 ;  /* 0x0000100801007387 */ /* 0x0003e20000100800 */
[----:B------:R-:W-:-:S03]  /*fbc0*/  SEL R0, R8, RZ, !P1 ;  /* 0x000000ff08007207 */ /* 0x000fc60004800000 */
[----:B------:R1:W-:Y:S04]  /*fbd0*/  STL [R1+0x4], R4 ;  /* 0x0000040401007387 */ /* 0x0003e80000100800 */
[----:B------:R1:W-:Y:S01]  /*fbe0*/  STL [R1+0x14], R9 ;  /* 0x0000140901007387 */ /* 0x0003e20000100800 */
[----:B------:R-:W-:Y:S05]  /*fbf0*/  BRA.DIV UR6, `(.L_x_878) ;  /* 0x0000002a064c7947 */ /* 0x000fea000b800000 */
[----:B------:R2:W3:Y:S02]  /*fc00*/  SHFL.IDX PT, R14, R17, RZ, 0x1f ;  /* 0x00001fff110e7589 */ /* 0x0004e400000e0000 */
.L_x_941:
[----:B---3--:R-:W-:Y:S02]  /*fc10*/  ISETP.NE.AND P0, PT, R14, RZ, PT ;  /* 0x000000ff0e00720c */ /* 0x008fe40003f05270 */
[----:B------:R-:W-:-:S11]  /*fc20*/  PLOP3.LUT P6, PT, PT, PT, PT, 0x8, 0x0 ;  /* 0x000000000000781c */ /* 0x000fd60003fce170 */
[----:B------:R-:W-:Y:S05]  /*fc30*/  @P0 BRA `(.L_x_879) ;  /* 0x0000000400d00947 */ /* 0x000fea0003800000 */
[----:B-1----:R-:W-:-:S06]  /*fc40*/  UIADD3 UR4, UR41, -0x1, URZ ;  /* 0xffffffff29047890 */ /* 0x002fcc000fffe03f */
[----:B------:R-:W-:Y:S01]  /*fc50*/  IMAD.U32 R6, RZ, RZ, UR4 ;  /* 0x00000004ff067e24 */ /* 0x000fe2000f8e00ff */
[----:B------:R-:W-:-:S03]  /*fc60*/  UMOV UR4, 0xffffffff ;  /* 0xffffffff00047882 */ /* 0x000fc60000000000 */
[----:B------:R-:W-:Y:S05]  /*fc70*/  BRA.DIV UR4, `(.L_x_880) ;  /* 0x0000002a044c7947 */ /* 0x000fea000b800000 */
[----:B------:R-:W-:-:S13]  /*fc80*/  ELECT P6, URZ, PT ;  /* 0x00000000003f782f */ /* 0x000fda00038c0000 */
.L_x_944:
        /* <DEDUP_REMOVED lines=9> */
[----:B------:R-:W-:-:S05]  /*fd20*/  @P0 SHF.R.U32.HI R4, RZ, R5, R7 ;  /* 0x00000005ff040219 */ /* 0x000fca0000011607 */
[----:B------:R-:W-:-:S04]  /*fd30*/  IMAD.MOV R5, RZ, RZ, -R4 ;  /* 0x000000ffff057224 */ /* 0x000fc800078e0a04 */
[----:B------:R-:W-:Y:S01]  /*fd40*/  IMAD R6, R0, R5, R6 ;  /* 0x0000000500067224 */ /* 0x000fe200078e0206 */
[--C-:B------:R-:W-:Y:S01]  /*fd50*/  SHF.R.S32.HI R5, RZ, 0x1f, R4.reuse ;  /* 0x0000001fff057819 */ /* 0x100fe20000011404 */
[----:B------:R-:W-:Y:S02]  /*fd60*/  IMAD R0, R9, UR4, RZ ;  /* 0x0000000409007c24 */ /* 0x000fe4000f8e02ff */
[----:B------:R-:W-:-:S04]  /*fd70*/  IMAD.WIDE.U32 R4, R8, UR4, R4 ;  /* 0x0000000408047c25 */ /* 0x000fc8000f8e0004 */
[----:B------:R-:W-:Y:S01]  /*fd80*/  IMAD R0, R8, UR5, R0 ;  /* 0x0000000508007c24 */ /* 0x000fe2000f8e0200 */
[----:B------:R-:W-:-:S03]  /*fd90*/  LEA R2, P0, R4, R2, 0x2 ;  /* 0x0000000204027211 */ /* 0x000fc600078010ff */
[----:B------:R-:W-:-:S05]  /*fda0*/  IMAD.IADD R0, R5, 0x1, R0 ;  /* 0x0000000105007824 */ /* 0x000fca00078e0200 */
[----:B------:R-:W-:-:S05]  /*fdb0*/  LEA.HI.X R3, R4, R3, R0, 0x2, P0 ;  /* 0x0000000304037211 */ /* 0x000fca00000f1400 */
[----:B------:R1:W5:Y:S02]  /*fdc0*/  LDG.E R0, desc[UR54][R2.64] ;  /* 0x0000003602007981 */ /* 0x000364000c1e1900 */
.L_x_882:
[----:B-1----:R-:W3:Y:S04]  /*fdd0*/  LDL R3, [R1+0x8] ;  /* 0x0000080001037983 */ /* 0x002ee80000100800 */
[----:B------:R-:W4:Y:S01]  /*fde0*/  LDL R2, [R1+0xc] ;  /* 0x00000c0001027983 */ /* 0x000f220000100800 */
[----:B------:R-:W-:Y:S02]  /*fdf0*/  ISETP.NE.AND P0, PT, R16, RZ, PT ;  /* 0x000000ff1000720c */ /* 0x000fe40003f05270 */
[----:B---3--:R-:W-:Y:S02]  /*fe00*/  LEA R3, R3, UR40, 0x3 ;  /* 0x0000002803037c11 */ /* 0x008fe4000f8e18ff */
[----:B----4-:R-:W-:-:S04]  /*fe10*/  SHF.L.U32 R2, R2, 0x1f, RZ ;  /* 0x0000001f02027819 */ /* 0x010fc800000006ff */
[----:B------:R-:W1:Y:S02]  /*fe20*/  SYNCS.PHASECHK.TRANS64.TRYWAIT P3, [R3+URZ+0x28480], R2 ;  /* 0x02848002030075a7 */ /* 0x000e64000806017f */
[----:B-1----:R-:W-:Y:S05]  /*fe30*/  @!P3 BRA `(.L_x_883) ;  /* 0x0000002400fcb947 */ /* 0x002fea0003800000 */
.L_x_945:
        /* <DEDUP_REMOVED lines=8> */
.L_x_884:
[----:B------:R-:W3:Y:S04]  /*fec0*/  LDL R4, [R1+0x8] ;  /* 0x0000080001047983 */ /* 0x000ee80000100800 */
[----:B------:R-:W4:Y:S01]  /*fed0*/  LDL R5, [R1+0x4] ;  /* 0x0000040001057983 */ /* 0x000f220000100800 */
        /* <DEDUP_REMOVED lines=11> */
[----:B---3--:R-:W-:-:S04]  /*ff90*/  LEA R4, R4, UR40, 0xe ;  /* 0x0000002804047c11 */ /* 0x008fc8000f8e70ff */
[----:B------:R-:W-:Y:S02]  /*ffa0*/  R2UR UR14, R4 ;  /* 0x00000000040e72ca */ /* 0x000fe400000e0000 */
[----:B----4-:R-:W-:-:S11]  /*ffb0*/  R2UR UR12, R5 ;  /* 0x00000000050c72ca */ /* 0x010fd600000e0000 */
[----:B------:R-:W-:Y:S02]  /*ffc0*/  UIADD3 UR8, UR14, 0x10000, URZ ;  /* 0x000100000e087890 */ /* 0x000fe4000fffe03f */
[----:B------:R-:W-:-:S07]  /*ffd0*/  UIADD3 UR14, UR14, 0x12000, URZ ;  /* 0x000120000e0e7890 */ /* 0x000fce000fffe03f */
[----:B------:R3:W-:Y:S02]  /*ffe0*/  UTMALDG.4D [UR8], [UR4], desc[UR6] ;  /* 0x00000608040075b4 */ /* 0x0007e40008019000 */
[----:B---3--:R-:W-:Y:S01]  /*fff0*/  UMOV UR8, UR14 ;  /* 0x0000000e00087c82 */ /* 0x008fe20008000000 */
[----:B------:R-:W-:Y:S02]  /*10000*/  UMOV UR10, UR15 ;  /* 0x0000000f000a7c82 */ /* 0x000fe40008000000 */
[----:B------:R3:W-:Y:S01]  /*10010*/  UTMALDG.4D [UR8], [UR4], desc[UR6] ;  /* 0x00000608040075b4 */ /* 0x0007e20008019000 */
[----:B------:R-:W4:Y:S02]  /*10020*/  SYNCS.PHASECHK.TRANS64.TRYWAIT P3, [R3+URZ+0x28440], R2 ;  /* 0x02844002030075a7 */ /* 0x000f24000806017f */
[----:B---34-:R-:W-:Y:S05]  /*10030*/  @!P3 BRA `(.L_x_885) ;  /* 0x000000240090b947 */ /* 0x018fea0003800000 */
.L_x_946:
[----:B------:R-:W-:Y:S05]  /*10040*/  @P0 BRA `(.L_x_886) ;  /* 0x00000000001c0947 */ /* 0x000fea0003800000 */
[----:B------:R-:W4:Y:S01]  /*10050*/  S2R R5, SR_TID.X ;  /* 0x0000000000057919 */ /* 0x000f220000002100 */
[----:B-1-3--:R-:W-:-:S04]  /*10060*/  IMAD.MOV.U32 R2, RZ, RZ, 0x4000 ;  /* 0x00004000ff027424 */ /* 0x00afc800078e00ff */
[----:B------:R1:W-:Y:S01]  /*10070*/  SYNCS.ARRIVE.TRANS64 RZ, [R3+URZ+0x28430], R2 ;  /* 0x0284300203ff79a7 */ /* 0x0003e2000800003f */
[----:B----4-:R-:W-:-:S04]  /*10080*/  LOP3.LUT R5, R5, 0x1f, RZ, 0xc0, !PT ;  /* 0x0000001f05057812 */ /* 0x010fc800078ec0ff */
[----:B------:R-:W-:-:S13]  /*10090*/  ISETP.NE.AND P0, PT, R5, RZ, PT ;  /* 0x000000ff0500720c */ /* 0x000fda0003f05270 */
[----:B-1----:R-:W-:Y:S05]  /*100a0*/  @!P0 BRA `(.L_x_886) ;  /* 0x0000000000048947 */ /* 0x002fea0003800000 */
[----:B------:R-:W-:Y:S01]  /*100b0*/  BPT.TRAP 0x1 ;  /* 0x000000040000795c */ /* 0x000fe20000300000 */
.L_x_886:
[----:B-1-3--:R-:W3:Y:S01]  /*100c0*/  LDL R2, [R1+0x4] ;  /* 0x0000040001027983 */ /* 0x00aee20000100800 */
        /* <DEDUP_REMOVED lines=13> */
[----:B---3--:R-:W-:-:S13]  /*101a0*/  R2UR UR12, R2 ;  /* 0x00000000020c72ca */ /* 0x008fda00000e0000 */
[----:B------:R1:W-:Y:S02]  /*101b0*/  UTMALDG.4D [UR8], [UR4], desc[UR6] ;  /* 0x00000608040075b4 */ /* 0x0003e40008019000 */
[----:B-1----:R-:W-:Y:S01]  /*101c0*/  UMOV UR8, UR14 ;  /* 0x0000000e00087c82 */ /* 0x002fe20008000000 */
[----:B------:R-:W-:Y:S02]  /*101d0*/  UMOV UR10, UR15 ;  /* 0x0000000f000a7c82 */ /* 0x000fe40008000000 */
[----:B------:R1:W-:Y:S02]  /*101e0*/  UTMALDG.4D [UR8], [UR4], desc[UR6] ;  /* 0x00000608040075b4 */ /* 0x0003e40008019000 */
[----:B-1----:R-:W-:Y:S01]  /*101f0*/  NOP ;  /* 0x0000000000007918 */ /* 0x002fe20000000000 */
.L_x_881:
[----:B------:R-:W-:Y:S05]  /*10200*/  WARPSYNC.ALL ;  /* 0x0000000000007948 */ /* 0x000fea0003800000 */
[----:B------:R-:W-:Y:S01]  /*10210*/  BAR.SYNC.DEFER_BLOCKING 0x8, 0x120 ;  /* 0x0204800000007b1d */ /* 0x000fe20000010000 */
[----:B------:R-:W-:Y:S01]  /*10220*/  ELECT P0, URZ, PT ;  /* 0x00000000003f782f */ /* 0x000fe20003800000 */
[----:B------:R-:W-:Y:S02]  /*10230*/  UIADD3 UR4, UP0, UR44, 0x270, URZ ;  /* 0x000002702c047890 */ /* 0x000fe4000ff1e03f */
[----:B------:R-:W-:Y:S02]  /*10240*/  UIADD3 UR8, UR40, 0x18000, URZ ;  /* 0x0001800028087890 */ /* 0x000fe4000fffe03f */
[----:B------:R-:W-:-:S02]  /*10250*/  UIADD3 UR9, UR40, 0x28400, URZ ;  /* 0x0002840028097890 */ /* 0x000fc4000fffe03f */
[----:B------:R-:W-:Y:S02]  /*10260*/  UIADD3.X UR5, URZ, UR45, URZ, UP0, !UPT ;  /* 0x0000002d3f057290 */ /* 0x000fe400087fe43f */
[----:B------:R-:W-:Y:S01]  /*10270*/  UIADD3 UR16, UR40, 0x1c000, URZ ;  /* 0x0001c00028107890 */ /* 0x000fe2000fffe03f */
[----:B------:R-:W-:-:S03]  /*10280*/  UMOV UR6, 0x0 ;  /* 0x0000000000067882 */ /* 0x000fc60000000000 */
[----:B------:R-:W-:Y:S01]  /*10290*/  @P0 IMAD.MOV.U32 R2, RZ, RZ, 0x8000 ;  /* 0x00008000ff020424 */ /* 0x000fe200078e00ff */
[----:B------:R-:W-:Y:S01]  /*102a0*/  UMOV UR7, 0x12f00000 ;  /* 0x12f0000000077882 */ /* 0x000fe20000000000 */
[----:B------:R-:W-:Y:S01]  /*102b0*/  UMOV UR10, URZ ;  /* 0x0000003f000a7c82 */ /* 0x000fe20008000000 */
[----:B------:R-:W-:Y:S01]  /*102c0*/  UMOV UR11, UR37 ;  /* 0x00000025000b7c82 */ /* 0x000fe20008000000 */
[----:B------:R-:W-:Y:S01]  /*102d0*/  UMOV UR12, UR38 ;  /* 0x00000026000c7c82 */ /* 0x000fe20008000000 */
[----:B------:R-:W-:Y:S01]  /*102e0*/  UMOV UR13, UR39 ;  /* 0x00000027000d7c82 */ /* 0x000fe20008000000 */
[----:B------:R-:W-:Y:S01]  /*102f0*/  UMOV UR18, 0x80 ;  /* 0x0000008000127882 */ /* 0x000fe20000000000 */
[----:B------:R-:W-:Y:S01]  /*10300*/  UMOV UR19, UR37 ;  /* 0x0000002500137c82 */ /* 0x000fe20008000000 */
[----:B------:R-:W-:Y:S01]  /*10310*/  UMOV UR20, UR38 ;  /* 0x0000002600147c82 */ /* 0x000fe20008000000 */
[----:B------:R-:W-:Y:S01]  /*10320*/  UMOV UR21, UR39 ;  /* 0x0000002700157c82 */ /* 0x000fe20008000000 */
[----:B------:R3:W-:Y:S01]  /*10330*/  @P0 SYNCS.ARRIVE.TRANS64 RZ, [UR40+0x28400], R2 ;  /* 0x02840002ffff09a7 */ /* 0x0007e20008000028 */
[----:B------:R-:W-:Y:S01]  /*10340*/  UMOV UR17, UR9 ;  /* 0x0000000900117c82 */ /* 0x000fe20008000000 */
[----:B------:R3:W-:Y:S01]  /*10350*/  UTMALDG.4D [UR8], [UR4], desc[UR6] ;  /* 0x00000608040075b4 */ /* 0x0007e20008019000 */
[----:B------:R3:W-:Y:S01]  /*10360*/  UTMALDG.4D [UR16], [UR4], desc[UR6] ;  /* 0x00000610040075b4 */ /* 0x0007e20008019000 */
[----:B------:R-:W-:-:S02]  /*10370*/  NOP ;  /* 0x0000000000007918 */ /* 0x000fc40000000000 */
.L_x_879:
[----:B------:R-:W4:Y:S01]  /*10380*/  LDL.LU R3, [R1+0x28] ;  /* 0x0000280001037983 */ /* 0x000f220000300800 */
[----:B------:R-:W-:Y:S01]  /*10390*/  BSSY B0, `(.L_x_887) ;  /* 0x0000009000007945 */ /* 0x000fe20003800000 */
[----:B----4-:R-:W-:-:S05]  /*103a0*/  VIADD R3, R3, 0x1 ;  /* 0x0000000103037836 */ /* 0x010fca0000000000 */
[----:B---3--:R-:W-:Y:S01]  /*103b0*/  LEA.HI R2, R3, R3, RZ, 0x1 ;  /* 0x0000000303027211 */ /* 0x008fe200078f08ff */
[----:B------:R3:W-:Y:S03]  /*103c0*/  STL [R1+0x28], R3 ;  /* 0x0000280301007387 */ /* 0x0007e60000100800 */
[----:B------:R-:W-:-:S05]  /*103d0*/  LOP3.LUT R2, R2, 0xfffffffe, RZ, 0xc0, !PT ;  /* 0xfffffffe02027812 */ /* 0x000fca00078ec0ff */
[----:B------:R-:W-:-:S05]  /*103e0*/  IMAD.IADD R2, R3, 0x1, -R2 ;  /* 0x0000000103027824 */ /* 0x000fca00078e0a02 */
[----:B------:R-:W-:-:S04]  /*103f0*/  SHF.L.U32 R2, R2, 0x1f, RZ ;  /* 0x0000001f02027819 */ /* 0x000fc800000006ff */
[----:B------:R-:W4:Y:S02]  /*10400*/  SYNCS.PHASECHK.TRANS64.TRYWAIT P0, [UR40+0x28420], R2 ;  /* 0x02842002ff0075a7 */ /* 0x000f240008000168 */
[----:B---34-:R-:W-:Y:S05]  /*10410*/  @!P0 BRA `(.L_x_888) ;  /* 0x0000002000ac8947 */ /* 0x018fea0003800000 */
.L_x_947:
[----:B-1----:R-:W-:Y:S05]  /*10420*/  BSYNC B0 ;  /* 0x0000000000007941 */ /* 0x002fea0003800000 */
.L_x_887:
[----:B------:R-:W-:-:S04]  /*10430*/  UIADD3 UR4, UR41, -0x2, URZ ;  /* 0xfffffffe29047890 */ /* 0x000fc8000fffe03f */
[----:B------:R-:W-:-:S06]  /*10440*/  UISETP.GE.AND UP0, UPT, UR4, UR42, UPT ;  /* 0x0000002a0400728c */ /* 0x000fcc000bf06270 */
[----:B------:R-:W-:-:S13]  /*10450*/  PLOP3.LUT P0, PT, PT, PT, UP0, 0x80, 0x0 ;  /* 0x000000000000781c */ /* 0x000fda0003f0f008 */
[----:B------:R-:W-:Y:S05]  /*10460*/  @!P0 BRA `(.L_x_889) ;  /* 0x0000000c00e88947 */ /* 0x000fea0003800000 */
[----:B---3--:R1:W5:Y:S04]  /*10470*/  LDL.LU R3, [R1+0x8] ;  /* 0x0000080001037983 */ /* 0x0083680000300800 */
[----:B------:R1:W5:Y:S01]  /*10480*/  LDL.LU R8, [R1+0xc] ;  /* 0x00000c0001087983 */ /* 0x0003620000300800 */
[----:B------:R-:W-:-:S07]  /*10490*/  IMAD.U32 R2, RZ, RZ, UR4 ;  /* 0x00000004ff027e24 */ /* 0x000fce000f8e00ff */
.L_x_911:
[----:B-----5:R-:W-:Y:S01]  /*104a0*/  VIADD R4, R3, 0x1 ;  /* 0x0000000103047836 */ /* 0x020fe20000000000 */
[----:B------:R-:W-:Y:S05]  /*104b0*/  YIELD ;  /* 0x0000000000007946 */ /* 0x000fea0003800000 */
[----:B------:R-:W-:Y:S01]  /*104c0*/  ISETP.NE.AND P0, PT, R4, 0x2, PT ;  /* 0x000000020400780c */ /* 0x000fe20003f05270 */
[----:B------:R-:W-:Y:S03]  /*104d0*/  BSSY B0, `(.L_x_890) ;  /* 0x000008b000007945 */ /* 0x000fe60003800000 */
[----:B------:R-:W-:-:S02]  /*104e0*/  SEL R5, RZ, 0x1, P0 ;  /* 0x00000001ff057807 */ /* 0x000fc40000000000 */
[----:B------:R-:W-:Y:S02]  /*104f0*/  SEL R11, R4, RZ, P0 ;  /* 0x000000ff040b7207 */ /* 0x000fe40000000000 */
[----:B------:R-:W-:-:S05]  /*10500*/  LOP3.LUT R10, R8, R5, RZ, 0x3c, !PT ;  /* 0x00000005080a7212 */ /* 0x000fca00078e3cff */
[----:B------:R3:W-:Y:S04]  /*10510*/  STL [R1+0xc], R10 ;  /* 0x00000c0a01007387 */ /* 0x0007e80000100800 */
[----:B------:R3:W-:Y:S01]  /*10520*/  STL [R1+0x8], R11 ;  /* 0x0000080b01007387 */ /* 0x0007e20000100800 */
[----:B----4-:R-:W-:Y:S05]  /*10530*/  @!P6 BRA `(.L_x_891) ;  /* 0x000000080010e947 */ /* 0x010fea0003800000 */
[----:B------:R-:W-:Y:S01]  /*10540*/  IMAD.MOV.U32 R9, RZ, RZ, R2 ;  /* 0x000000ffff097224 */ /* 0x000fe200078e0002 */
[----:B------:R-:W-:Y:S06]  /*10550*/  @!P1 BRA `(.L_x_892) ;  /* 0x0000000000509947 */ /* 0x000fec0003800000 */
[----:B------:R-:W4:Y:S01]  /*10560*/  LDL R7, [R1+0x14] ;  /* 0x0000140001077983 */ /* 0x000f220000100800 */
[----:B------:R-:W1:Y:S01]  /*10570*/  LDC R9, c[0x0][0x41c] ;  /* 0x00010700ff097b82 */ /* 0x000e620000000800 */
[----:B------:R-:W-:Y:S02]  /*10580*/  ULDC.64 UR4, c[0x0][0x408] ;  /* 0x0001020000047ab9 */ /* 0x000fe40000000a00 */
[----:B------:R-:W2:Y:S01]  /*10590*/  LDL R6, [R1+0x10] ;  /* 0x0000100001067983 */ /* 0x000ea20000100800 */
        /* <DEDUP_REMOVED lines=8> */
[----:B----4-:R-:W-:-:S04]  /*10620*/  IMAD R0, R7, UR4, RZ ;  /* 0x0000000407007c24 */ /* 0x010fc8000f8e02ff */
[C---:B--2---:R-:W-:Y:S02]  /*10630*/  IMAD R0, R6.reuse, UR5, R0 ;  /* 0x0000000506007c24 */ /* 0x044fe4000f8e0200 */
[----:B------:R-:W-:Y:S01]  /*10640*/  IMAD.WIDE.U32 R4, R6, UR4, R4 ;  /* 0x0000000406047c25 */ /* 0x000fe2000f8e0004 */
[----:B------:R-:W-:-:S03]  /*10650*/  ULDC.64 UR4, c[0x0][0x3f8] ;  /* 0x0000fe0000047ab9 */ /* 0x000fc60000000a00 */
[----:B------:R-:W-:Y:S01]  /*10660*/  IMAD.IADD R0, R0, 0x1, R5 ;  /* 0x0000000100007824 */ /* 0x000fe200078e0205 */
[----:B------:R-:W-:-:S04]  /*10670*/  LEA R6, P0, R4, UR4, 0x2 ;  /* 0x0000000404067c11 */ /* 0x000fc8000f8010ff */
[----:B------:R-:W-:-:S05]  /*10680*/  LEA.HI.X R7, R4, UR5, R0, 0x2, P0 ;  /* 0x0000000504077c11 */ /* 0x000fca00080f1400 */
[----:B------:R4:W5:Y:S04]  /*10690*/  LDG.E R0, desc[UR54][R6.64] ;  /* 0x0000003606007981 */ /* 0x000968000c1e1900 */
.L_x_892:
[----:B----4-:R-:W-:Y:S01]  /*106a0*/  LEA R6, R11, UR40, 0x3 ;  /* 0x000000280b067c11 */ /* 0x010fe2000f8e18ff */
[----:B------:R-:W4:Y:S01]  /*106b0*/  S2R R4, SR_TID.X ;  /* 0x0000000000047919 */ /* 0x000f220000002100 */
[----:B------:R-:W-:Y:S01]  /*106c0*/  SHF.L.U32 R5, R10, 0x1f, RZ ;  /* 0x0000001f0a057819 */ /* 0x000fe200000006ff */
[----:B------:R-:W-:Y:S03]  /*106d0*/  BSSY B1, `(.L_x_893) ;  /* 0x0000005000017945 */ /* 0x000fe60003800000 */
[----:B------:R-:W1:Y:S01]  /*106e0*/  SYNCS.PHASECHK.TRANS64.TRYWAIT P0, [R6+URZ+0x28480], R5 ;  /* 0x02848005060075a7 */ /* 0x000e62000800017f */
[----:B----4-:R-:W-:-:S04]  /*106f0*/  LOP3.LUT R4, R4, 0x7f, RZ, 0xc0, !PT ;  /* 0x0000007f04047812 */ /* 0x010fc800078ec0ff */
[----:B------:R-:W-:Y:S01]  /*10700*/  ISETP.NE.AND P3, PT, R4, RZ, PT ;  /* 0x000000ff0400720c */ /* 0x000fe20003f65270 */
[----:B-1----:R-:W-:-:S12]  /*10710*/  @!P0 BRA `(.L_x_894) ;  /* 0x0000002000048947 */ /* 0x002fd80003800000 */
.L_x_948:
[----:B------:R-:W-:Y:S05]  /*10720*/  BSYNC B1 ;  /* 0x0000000000017941 */ /* 0x000fea0003800000 */
.L_x_893:
        /* <DEDUP_REMOVED lines=9> */
.L_x_896:
[----:B------:R-:W-:Y:S05]  /*107c0*/  BSYNC B1 ;  /* 0x0000000000017941 */ /* 0x000fea0003800000 */
.L_x_895:
[----:B------:R-:W4:Y:S04]  /*107d0*/  LDL R4, [R1+0x8] ;  /* 0x0000080001047983 */ /* 0x000f280000100800 */
[----:B------:R-:W2:Y:S01]  /*107e0*/  LDL R7, [R1+0x4] ;  /* 0x0000040001077983 */ /* 0x000ea20000100800 */
[----:B------:R-:W-:-:S05]  /*107f0*/  IMAD.MOV.U32 R13, RZ, RZ, RZ ;  /* 0x000000ffff0d7224 */ /* 0x000fca00078e00ff */
[----:B------:R-:W-:Y:S01]  /*10800*/  R2UR UR10, R13 ;  /* 0x000000000d0a72ca */ /* 0x000fe200000e0000 */
[----:B------:R-:W-:Y:S01]  /*10810*/  UIADD3 UR4, UP0, UR44, 0x470, URZ ;  /* 0x000004702c047890 */ /* 0x000fe2000ff1e03f */
[----:B------:R-:W-:Y:S01]  /*10820*/  PLOP3.LUT P0, PT, PT, PT, PT, 0x80, 0x0 ;  /* 0x000000000000781c */ /* 0x000fe20003f0f070 */
[----:B------:R-:W-:Y:S01]  /*10830*/  IMAD.SHL.U32 R9, R9, 0x40, RZ ;  /* 0x0000004009097824 */ /* 0x000fe200078e00ff */
[----:B------:R-:W-:Y:S01]  /*10840*/  UMOV UR6, 0x0 ;  /* 0x0000000000067882 */ /* 0x000fe20000000000 */
[----:B------:R-:W-:Y:S01]  /*10850*/  UIADD3.X UR5, URZ, UR45, URZ, UP0, !UPT ;  /* 0x0000002d3f057290 */ /* 0x000fe200087fe43f */
[----:B------:R-:W-:Y:S01]  /*10860*/  UMOV UR7, 0x14f00000 ;  /* 0x14f0000000077882 */ /* 0x000fe20000000000 */
[----:B----4-:R-:W-:Y:S02]  /*10870*/  LEA R4, R4, UR40, 0xe ;  /* 0x0000002804047c11 */ /* 0x010fe4000f8e70ff */
[----:B--2---:R-:W-:Y:S01]  /*10880*/  R2UR UR12, R7 ;  /* 0x00000000070c72ca */ /* 0x004fe200000e0000 */
[----:B------:R-:W-:-:S02]  /*10890*/  VIADD R7, R6, 0x28470 ;  /* 0x0002847006077836 */ /* 0x000fc40000000000 */
[----:B---3--:R-:W-:-:S12]  /*108a0*/  VIADD R10, R4, 0x10000 ;  /* 0x00010000040a7836 */ /* 0x008fd80000000000 */
.L_x_897:
        /* <DEDUP_REMOVED lines=17> */
.L_x_898:
        /* <DEDUP_REMOVED lines=12> */
.L_x_949:
[----:B------:R-:W-:Y:S05]  /*10a80*/  BSYNC B1 ;  /* 0x0000000000017941 */ /* 0x000fea0003800000 */
.L_x_899:
        /* <DEDUP_REMOVED lines=11> */
.L_x_902:
[----:B------:R-:W-:Y:S05]  /*10b40*/  BSYNC B1 ;  /* 0x0000000000017941 */ /* 0x000fea0003800000 */
.L_x_901:
        /* <DEDUP_REMOVED lines=10> */
.L_x_903:
        /* <DEDUP_REMOVED lines=16> */
.L_x_904:
        /* <DEDUP_REMOVED lines=8> */
[----:B----4-:R-:W-:Y:S05]  /*10d70*/  @P0 BRA.U.ANY `(.L_x_904) ;  /* 0xfffffffd00dc0947 */ /* 0x010fea000393ffff */
.L_x_891:
[----:B------:R-:W-:Y:S05]  /*10d80*/  BSYNC B0 ;  /* 0x0000000000007941 */ /* 0x000fea0003800000 */
.L_x_890:
[----:B------:R-:W-:-:S06]  /*10d90*/  UISETP.NE.AND UP0, UPT, UR43, 0x3, UPT ;  /* 0x000000032b00788c */ /* 0x000fcc000bf05270 */
[----:B------:R-:W-:-:S13]  /*10da0*/  PLOP3.LUT P0, PT, PT, PT, UP0, 0x80, 0x0 ;  /* 0x000000000000781c */ /* 0x000fda0003f0f008 */
[----:B------:R-:W-:Y:S05]  /*10db0*/  @!P0 BRA `(.L_x_905) ;  /* 0x0000000000048947 */ /* 0x000fea0003800000 */
[----:B------:R-:W-:Y:S01]  /*10dc0*/  BPT.TRAP 0x1 ;  /* 0x000000040000795c */ /* 0x000fe20000300000 */
.L_x_905:
[----:B------:R-:W-:Y:S01]  /*10dd0*/  IMAD.U32 R4, RZ, RZ, UR46 ;  /* 0x0000002eff047e24 */ /* 0x000fe2000f8e00ff */
[----:B------:R-:W-:Y:S01]  /*10de0*/  LEA R5, R3, UR40, 0x3 ;  /* 0x0000002803057c11 */ /* 0x000fe2000f8e18ff */
[----:B------:R-:W-:Y:S03]  /*10df0*/  BSSY B0, `(.L_x_906) ;  /* 0x0000007000007945 */ /* 0x000fe60003800000 */
[----:B------:R-:W-:Y:S01]  /*10e00*/  ISETP.NE.AND P0, PT, R4, 0x3, PT ;  /* 0x000000030400780c */ /* 0x000fe20003f05270 */
[----:B------:R4:W-:Y:S01]  /*10e10*/  STL [R1], R5 ;  /* 0x0000000501007387 */ /* 0x0009e20000100800 */
[----:B------:R-:W-:-:S04]  /*10e20*/  LOP3.LUT R4, R8, 0x1, RZ, 0x3c, !PT ;  /* 0x0000000108047812 */ /* 0x000fc800078e3cff */
[----:B------:R-:W-:-:S04]  /*10e30*/  SHF.L.U32 R4, R4, 0x1f, RZ ;  /* 0x0000001f04047819 */ /* 0x000fc800000006ff */
[----:B------:R-:W5:Y:S02]  /*10e40*/  SYNCS.PHASECHK.TRANS64.TRYWAIT P3, [R5+URZ+0x28470], R4 ;  /* 0x02847004050075a7 */ /* 0x000f64000806017f */
[----:B----45:R-:W-:Y:S05]  /*10e50*/  @!P3 BRA `(.L_x_907) ;  /* 0x00000018005cb947 */ /* 0x030fea0003800000 */
.L_x_950:
[----:B------:R-:W-:Y:S05]  /*10e60*/  BSYNC B0 ;  /* 0x0000000000007941 */ /* 0x000fea0003800000 */
.L_x_906:
[----:B------:R-:W-:Y:S05]  /*10e70*/  @!P0 BRA `(.L_x_908) ;  /* 0x0000000000048947 */ /* 0x000fea0003800000 */
[----:B------:R-:W-:Y:S01]  /*10e80*/  BPT.TRAP 0x1 ;  /* 0x000000040000795c */ /* 0x000fe20000300000 */
.L_x_908:
[----:B----4-:R-:W4:Y:S01]  /*10e90*/  LDL R5, [R1] ;  /* 0x0000000001057983 */ /* 0x010f220000100800 */
[----:B------:R-:W-:Y:S01]  /*10ea0*/  SHF.L.U32 R4, R8, 0x1f, RZ ;  /* 0x0000001f08047819 */ /* 0x000fe200000006ff */
[----:B------:R-:W-:-:S03]  /*10eb0*/  IMAD.SHL.U32 R3, R3, 0x4000, RZ ;  /* 0x0000400003037824 */ /* 0x000fc600078e00ff */
[----:B----4-:R-:W4:Y:S02]  /*10ec0*/  SYNCS.PHASECHK.TRANS64.TRYWAIT P3, [R5+URZ+0x28460], R4 ;  /* 0x02846004050075a7 */ /* 0x010f24000806017f */
[----:B----4-:R-:W-:Y:S05]  /*10ed0*/  @!P3 BRA `(.L_x_909) ;  /* 0x000000180054b947 */ /* 0x010fea0003800000 */
.L_x_951:
[----:B------:R-:W5:Y:S04]  /*10ee0*/  LDL R6, [R1+0x1c] ;  /* 0x00001c0001067983 */ /* 0x000f680000100800 */
[----:B------:R-:W2:Y:S01]  /*10ef0*/  LDL R12, [R1+0x18] ;  /* 0x00001800010c7983 */ /* 0x000ea20000100800 */
[----:B------:R-:W-:Y:S05]  /*10f00*/  WARPSYNC.ALL ;  /* 0x0000000000007948 */ /* 0x000fea0003800000 */
[----:B----4-:R-:W4:Y:S02]  /*10f10*/  S2R R5, SR_TID.X ;  /* 0x0000000000057919 */ /* 0x010f240000002100 */
[----:B----4-:R-:W-:-:S02]  /*10f20*/  LOP3.LUT P3, RZ, R5, 0x4, RZ, 0xc0, !PT ;  /* 0x0000000405ff7812 */ /* 0x010fc4000786c0ff */
[C---:B-----5:R-:W-:Y:S01]  /*10f30*/  LOP3.LUT R20, R3.reuse, R6, RZ, 0xfc, !PT ;  /* 0x0000000603147212 */ /* 0x060fe200078efcff */
[----:B------:R-:W-:Y:S01]  /*10f40*/  IMAD.MOV.U32 R6, RZ, RZ, 0x40 ;  /* 0x00000040ff067424 */ /* 0x000fe200078e00ff */
[----:B--2---:R-:W-:-:S03]  /*10f50*/  IADD3 R3, R3, UR40, R12 ;  /* 0x0000002803037c10 */ /* 0x004fc6000fffe00c */
[----:B---3--:R-:W2:Y:S01]  /*10f60*/  LDSM.16.MT88.4 R8, [R20+UR40+0x10000] ;  /* 0x010000281408783b */ /* 0x008ea20008004200 */
[----:B------:R-:W-:Y:S01]  /*10f70*/  SEL R6, R6, 0xffffffc0, !P3 ;  /* 0xffffffc006067807 */ /* 0x000fe20005800000 */
[----:B------:R-:W-:-:S04]  /*10f80*/  VIADD R21, R20, UR40 ;  /* 0x0000002814157c36 */ /* 0x000fc80008000000 */
[----:B------:R-:W-:Y:S01]  /*10f90*/  IMAD.IADD R21, R6, 0x1, R21 ;  /* 0x0000000106157824 */ /* 0x000fe200078e0215 */
[C-C-:B--2---:R-:W-:Y:S02]  /*10fa0*/  PRMT R4, R8.reuse, 0x6420, R9.reuse ;  /* 0x0000642008047816 */ /* 0x144fe40000000009 */
[----:B------:R-:W-:Y:S02]  /*10fb0*/  PRMT R5, R8, 0x7531, R9 ;  /* 0x0000753108057816 */ /* 0x000fe40000000009 */
[C-C-:B------:R-:W-:Y:S02]  /*10fc0*/  PRMT R6, R10.reuse, 0x6420, R11.reuse ;  /* 0x000064200a067816 */ /* 0x140fe4000000000b */
[----:B------:R-:W-:Y:S02]  /*10fd0*/  PRMT R7, R10, 0x7531, R11 ;  /* 0x000075310a077816 */ /* 0x000fe4000000000b */
[----:B------:R-:W2:Y:S04]  /*10fe0*/  LDSM.16.MT88.4 R8, [R21+0x10000] ;  /* 0x010000001508783b */ /* 0x000ea80000004200 */
[----:B------:R-:W-:Y:S01]  /*10ff0*/  STSM.16.M88.4 [R3+0x8000], R4 ;  /* 0x0080000403007844 */ /* 0x000fe20000000200 */
[----:B--2---:R-:W-:-:S02]  /*11000*/  PRMT R12, R8, 0x6420, R9 ;  /* 0x00006420080c7816 */ /* 0x004fc40000000009 */
[----:B------:R-:W-:Y:S02]  /*11010*/  PRMT R13, R8, 0x7531, R9 ;  /* 0x00007531080d7816 */ /* 0x000fe40000000009 */
[C-C-:B------:R-:W-:Y:S02]  /*11020*/  PRMT R14, R10.reuse, 0x6420, R11.reuse ;  /* 0x000064200a0e7816 */ /* 0x140fe4000000000b */
[----:B------:R-:W-:-:S05]  /*11030*/  PRMT R15, R10, 0x7531, R11 ;  /* 0x000075310a0f7816 */ /* 0x000fca000000000b */
[----:B------:R2:W-:Y:S04]  /*11040*/  STSM.16.M88.4 [R3+0x9000], R12 ;  /* 0x0090000c03007844 */ /* 0x0005e80000000200 */
[----:B------:R-:W3:Y:S01]  /*11050*/  LDSM.16.MT88.4 R8, [R20+UR40+0x12000] ;  /* 0x012000281408783b */ /* 0x000ee20008004200 */
[----:B--2---:R-:W2:Y:S01]  /*11060*/  S2R R15, SR_TID.X ;  /* 0x00000000000f7919 */ /* 0x004ea20000002100 */
[C-C-:B---3--:R-:W-:Y:S02]  /*11070*/  PRMT R4, R8.reuse, 0x6420, R9.reuse ;  /* 0x0000642008047816 */ /* 0x148fe40000000009 */
[----:B------:R-:W-:Y:S02]  /*11080*/  PRMT R5, R8, 0x7531, R9 ;  /* 0x0000753108057816 */ /* 0x000fe40000000009 */
[----:B------:R-:W-:-:S02]  /*11090*/  PRMT R6, R10, 0x6420, R11 ;  /* 0x000064200a067816 */ /* 0x000fc4000000000b */
[----:B------:R-:W-:Y:S02]  /*110a0*/  PRMT R7, R10, 0x7531, R11 ;  /* 0x000075310a077816 */ /* 0x000fe4000000000b */
[----:B------:R-:W3:Y:S01]  /*110b0*/  LDSM.16.MT88.4 R8, [R21+0x12000] ;  /* 0x012000001508783b */ /* 0x000ee20000004200 */
[----:B--2---:R-:W-:Y:S01]  /*110c0*/  LOP3.LUT P3, RZ, R15, 0x4, RZ, 0xc0, !PT ;  /* 0x000000040fff7812 */ /* 0x004fe2000786c0ff */
[----:B------:R-:W-:Y:S02]  /*110d0*/  IMAD.MOV.U32 R15, RZ, RZ, 0x20 ;  /* 0x00000020ff0f7424 */ /* 0x000fe400078e00ff */
[----:B------:R-:W-:Y:S03]  /*110e0*/  STSM.16.M88.4 [R3+0xa000], R4 ;  /* 0x00a0000403007844 */ /* 0x000fe60000000200 */
[----:B------:R-:W-:Y:S02]  /*110f0*/  SEL R15, R15, 0xffffffe0, !P3 ;  /* 0xffffffe00f0f7807 */ /* 0x000fe40005800000 */
[----:B---3--:R-:W-:-:S02]  /*11100*/  PRMT R16, R8, 0x6420, R9 ;  /* 0x0000642008107816 */ /* 0x008fc40000000009 */
[----:B------:R-:W-:Y:S02]  /*11110*/  PRMT R17, R8, 0x7531, R9 ;  /* 0x0000753108117816 */ /* 0x000fe40000000009 */
[C-C-:B------:R-:W-:Y:S02]  /*11120*/  PRMT R18, R10.reuse, 0x6420, R11.reuse ;  /* 0x000064200a127816 */ /* 0x140fe4000000000b */
[----:B------:R-:W-:-:S05]  /*11130*/  PRMT R19, R10, 0x7531, R11 ;  /* 0x000075310a137816 */ /* 0x000fca000000000b */
[----:B------:R2:W-:Y:S04]  /*11140*/  STSM.16.M88.4 [R3+0xb000], R16 ;  /* 0x00b0001003007844 */ /* 0x0005e80000000200 */
[----:B------:R-:W3:Y:S01]  /*11150*/  LDSM.16.MT88.4 R8, [R20+UR40+0x11000] ;  /* 0x011000281408783b */ /* 0x000ee20008004200 */
[----:B--2---:R-:W-:Y:S02]  /*11160*/  IADD3 R3, R15, 0x8000, R3 ;  /* 0x000080000f037810 */ /* 0x004fe40007ffe003 */
[C-C-:B---3--:R-:W-:Y:S02]  /*11170*/  PRMT R4, R8.reuse, 0x6420, R9.reuse ;  /* 0x0000642008047816 */ /* 0x148fe40000000009 */
[----:B------:R-:W-:Y:S02]  /*11180*/  PRMT R5, R8, 0x7531, R9 ;  /* 0x0000753108057816 */ /* 0x000fe40000000009 */
[----:B------:R-:W-:-:S02]  /*11190*/  PRMT R6, R10, 0x6420, R11 ;  /* 0x000064200a067816 */ /* 0x000fc4000000000b */
[----:B------:R-:W-:Y:S02]  /*111a0*/  PRMT R7, R10, 0x7531, R11 ;  /* 0x000075310a077816 */ /* 0x000fe4000000000b */
[----:B------:R-:W2:Y:S04]  /*111b0*/  LDSM.16.MT88.4 R8, [R21+0x11000] ;  /* 0x011000001508783b */ /* 0x000ea80000004200 */
[----:B------:R-:W-:Y:S01]  /*111c0*/  STSM.16.M88.4 [R3], R4 ;  /* 0x0000000403007844 */ /* 0x000fe20000000200 */
[C-C-:B--2---:R-:W-:Y:S02]  /*111d0*/  PRMT R12, R8.reuse, 0x6420, R9.reuse ;  /* 0x00006420080c7816 */ /* 0x144fe40000000009 */
[----:B------:R-:W-:Y:S02]  /*111e0*/  PRMT R13, R8, 0x7531, R9 ;  /* 0x00007531080d7816 */ /* 0x000fe40000000009 */
[----:B------:R-:W-:-:S02]  /*111f0*/  PRMT R14, R10, 0x6420, R11 ;  /* 0x000064200a0e7816 */ /* 0x000fc4000000000b */
[----:B------:R-:W-:-:S05]  /*11200*/  PRMT R15, R10, 0x7531, R11 ;  /* 0x000075310a0f7816 */ /* 0x000fca000000000b */
[----:B------:R-:W-:Y:S04]  /*11210*/  STSM.16.M88.4 [R3+0x1000], R12 ;  /* 0x0010000c03007844 */ /* 0x000fe80000000200 */
[----:B------:R-:W2:Y:S02]  /*11220*/  LDSM.16.MT88.4 R8, [R20+UR40+0x13000] ;  /* 0x013000281408783b */ /* 0x000ea40008004200 */
[C-C-:B--2---:R-:W-:Y:S02]  /*11230*/  PRMT R4, R8.reuse, 0x6420, R9.reuse ;  /* 0x0000642008047816 */ /* 0x144fe40000000009 */
[----:B------:R-:W-:Y:S02]  /*11240*/  PRMT R5, R8, 0x7531, R9 ;  /* 0x0000753108057816 */ /* 0x000fe40000000009 */
[----:B------:R-:W-:-:S02]  /*11250*/  PRMT R6, R10, 0x6420, R11 ;  /* 0x000064200a067816 */ /* 0x000fc4000000000b */
[----:B------:R-:W-:Y:S02]  /*11260*/  PRMT R7, R10, 0x7531, R11 ;  /* 0x000075310a077816 */ /* 0x000fe4000000000b */
[----:B------:R-:W2:Y:S04]  /*11270*/  LDSM.16.MT88.4 R8, [R21+0x13000] ;  /* 0x013000001508783b */ /* 0x000ea80000004200 */
[----:B------:R2:W-:Y:S02]  /*11280*/  STSM.16.M88.4 [R3+0x2000], R4 ;  /* 0x0020000403007844 */ /* 0x0005e40000000200 */
[C-C-:B--2---:R-:W-:Y:S02]  /*11290*/  PRMT R4, R8.reuse, 0x6420, R9.reuse ;  /* 0x0000642008047816 */ /* 0x144fe40000000009 */
[----:B------:R-:W-:-:S02]  /*112a0*/  PRMT R5, R8, 0x7531, R9 ;  /* 0x0000753108057816 */ /* 0x000fc40000000009 */
[C-C-:B------:R-:W-:Y:S02]  /*112b0*/  PRMT R6, R10.reuse, 0x6420, R11.reuse ;  /* 0x000064200a067816 */ /* 0x140fe4000000000b */
[----:B------:R-:W-:-:S05]  /*112c0*/  PRMT R7, R10, 0x7531, R11 ;  /* 0x000075310a077816 */ /* 0x000fca000000000b */
        /* <DEDUP_REMOVED lines=9> */
.L_x_910:
[----:B--2---:R-:W3:Y:S01]  /*11360*/  LDL.LU R4, [R1] ;  /* 0x0000000001047983 */ /* 0x004ee20000300800 */
[C---:B------:R-:W-:Y:S01]  /*11370*/  ISETP.GT.AND P0, PT, R2.reuse, UR42, PT ;  /* 0x0000002a02007c0c */ /* 0x040fe2000bf04270 */
[----:B------:R-:W-:Y:S02]  /*11380*/  VIADD R2, R2, 0xffffffff ;  /* 0xffffffff02027836 */ /* 0x000fe40000000000 */
[----:B------:R4:W5:Y:S01]  /*11390*/  LDL R8, [R1+0xc] ;  /* 0x00000c0001087983 */ /* 0x0009620000100800 */
[----:B---3--:R-:W-:Y:S01]  /*113a0*/  SYNCS.ARRIVE.TRANS64.A1T0 RZ, [R4+URZ+0x28450], RZ ;  /* 0x028450ff04ff79a7 */ /* 0x008fe2000810003f */
[----:B------:R-:W-:-:S05]  /*113b0*/  @!P2 VIADD R3, R4, 0x28480 ;  /* 0x000284800403a836 */ /* 0x000fca0000000000 */
[----:B------:R-:W-:Y:S01]  /*113c0*/  @!P2 PRMT R3, RZ, 0x654, R3 ;  /* 0x00000654ff03a816 */ /* 0x000fe20000000003 */
[----:B------:R-:W-:Y:S06]  /*113d0*/  BAR.SYNC.DEFER_BLOCKING 0x2, 0x80 ;  /* 0x0082000000007b1d */ /* 0x000fec0000010000 */
[----:B------:R2:W-:Y:S02]  /*113e0*/  @!P2 SYNCS.ARRIVE.TRANS64.RED.A1T0 RZ, [R3+URZ], RZ ;  /* 0x000000ff03ffa9a7 */ /* 0x0005e4000810043f */
[----:B--2---:R4:W5:Y:S01]  /*113f0*/  LDL R3, [R1+0x8] ;  /* 0x0000080001037983 */ /* 0x0049620000100800 */
[----:B------:R-:W-:Y:S05]  /*11400*/  @P0 BRA `(.L_x_911) ;  /* 0xfffffff000240947 */ /* 0x000fea000383ffff */
.L_x_889:
[----:B------:R-:W-:Y:S04]  /*11410*/  BSSY B0, `(.L_x_912) ;  /* 0x000000f000007945 */ /* 0x000fe80003800000 */
[----:B------:R-:W-:Y:S05]  /*11420*/  @P2 BRA `(.L_x_913) ;  /* 0x0000000000342947 */ /* 0x000fea0003800000 */
[----:B------:R-:W1:Y:S01]  /*11430*/  S2R R5, SR_LANEID ;  /* 0x0000000000057919 */ /* 0x000e620000000000 */
[----:B------:R-:W-:Y:S01]  /*11440*/  VOTEU.ANY UR4, UPT, PT ;  /* 0x0000000000047886 */ /* 0x000fe200038e0100 */
[----:B---3-5:R-:W3:Y:S01]  /*11450*/  LDC.64 R2, c[0x0][0xdf0] ;  /* 0x00037c00ff027b82 */ /* 0x028ee20000000a00 */
[----:B------:R-:W1:Y:S02]  /*11460*/  FLO.U32 R0, UR4 ;  /* 0x0000000400007d00 */ /* 0x000e6400080e0000 */
[----:B-1----:R-:W-:-:S06]  /*11470*/  ISETP.EQ.U32.AND P0, PT, R0, R5, PT ;  /* 0x000000050000720c */ /* 0x002fcc0003f02070 */
[----:B------:R-:W3:Y:S07]  /*11480*/  POPC R5, UR4 ;  /* 0x0000000400057d09 */ /* 0x000eee0008000000 */
[----:B---3--:R-:W3:Y:S01]  /*11490*/  @P0 ATOMG.E.ADD.STRONG.GPU PT, R3, desc[UR54][R2.64], R5 ;  /* 0x00000005020309a8 */ /* 0x008ee200081ee1f6 */
[----:B------:R-:W1:Y:S02]  /*114a0*/  S2R R4, SR_LTMASK ;  /* 0x0000000000047919 */ /* 0x000e640000003900 */
[----:B-1----:R-:W-:-:S04]  /*114b0*/  LOP3.LUT R4, R4, UR4, RZ, 0xc0, !PT ;  /* 0x0000000404047c12 */ /* 0x002fc8000f8ec0ff */
[----:B------:R-:W1:Y:S01]  /*114c0*/  POPC R7, R4 ;  /* 0x0000000400077309 */ /* 0x000e620000000000 */
[----:B---3--:R-:W1:Y:S02]  /*114d0*/  SHFL.IDX PT, R0, R3, R0, 0x1f ;  /* 0x00001f0003007589 */ /* 0x008e6400000e0000 */
[----:B-1----:R-:W-:-:S05]  /*114e0*/  IADD3 R0, R0, UR47, R7 ;  /* 0x0000002f00007c10 */ /* 0x002fca000fffe007 */
[----:B------:R1:W-:Y:S02]  /*114f0*/  STL [R1+0x20], R0 ;  /* 0x0000200001007387 */ /* 0x0003e40000100800 */
.L_x_913:
[----:B------:R-:W-:Y:S05]  /*11500*/  BSYNC B0 ;  /* 0x0000000000007941 */ /* 0x000fea0003800000 */
.L_x_912:
[----:B------:R-:W-:-:S06]  /*11510*/  UISETP.NE.AND UP0, UPT, UR43, 0x3, UPT ;  /* 0x000000032b00788c */ /* 0x000fcc000bf05270 */
[----:B------:R-:W-:-:S13]  /*11520*/  PLOP3.LUT P0, PT, PT, PT, UP0, 0x80, 0x0 ;  /* 0x000000000000781c */ /* 0x000fda0003f0f008 */
[----:B------:R-:W-:Y:S05]  /*11530*/  @!P0 BRA `(.L_x_914) ;  /* 0x0000000000048947 */ /* 0x000fea0003800000 */
[----:B------:R-:W-:Y:S01]  /*11540*/  BPT.TRAP 0x1 ;  /* 0x000000040000795c */ /* 0x000fe20000300000 */
.L_x_914:
[----:B---3--:R-:W3:Y:S04]  /*11550*/  LDL R2, [R1+0xc] ;  /* 0x00000c0001027983 */ /* 0x008ee80000100800 */
[----:B-1----:R-:W2:Y:S01]  /*11560*/  LDL R0, [R1+0x8] ;  /* 0x0000080001007983 */ /* 0x002ea20000100800 */
[----:B------:R-:W-:Y:S01]  /*11570*/  BSSY B0, `(.L_x_915) ;  /* 0x0000008000007945 */ /* 0x000fe20003800000 */
[----:B---3-5:R-:W-:-:S04]  /*11580*/  LOP3.LUT R3, R2, 0x1, RZ, 0x3c, !PT ;  /* 0x0000000102037812 */ /* 0x028fc800078e3cff */
[----:B------:R-:W-:Y:S02]  /*11590*/  SHF.L.U32 R3, R3, 0x1f, RZ ;  /* 0x0000001f03037819 */ /* 0x000fe400000006ff */
[----:B--2---:R-:W-:-:S04]  /*115a0*/  LEA R20, R0, UR40, 0x3 ;  /* 0x0000002800147c11 */ /* 0x004fc8000f8e18ff */
[----:B------:R-:W1:Y:S01]  /*115b0*/  SYNCS.PHASECHK.TRANS64.TRYWAIT P0, [R20+URZ+0x28470], R3 ;  /* 0x02847003140075a7 */ /* 0x000e62000800017f */
[----:B------:R-:W-:-:S05]  /*115c0*/  IMAD.U32 R0, RZ, RZ, UR46 ;  /* 0x0000002eff007e24 */ /* 0x000fca000f8e00ff */
[----:B------:R-:W-:Y:S01]  /*115d0*/  ISETP.NE.AND P1, PT, R0, 0x3, PT ;  /* 0x000000030000780c */ /* 0x000fe20003f25270 */
[----:B-1----:R-:W-:-:S12]  /*115e0*/  @!P0 BRA `(.L_x_916) ;  /* 0x0000001000a88947 */ /* 0x002fd80003800000 */
.L_x_952:
[----:B------:R-:W-:Y:S05]  /*115f0*/  BSYNC B0 ;  /* 0x0000000000007941 */ /* 0x000fea0003800000 */
.L_x_915:
[----:B------:R-:W-:Y:S05]  /*11600*/  @!P1 BRA `(.L_x_917) ;  /* 0x0000000000049947 */ /* 0x000fea0003800000 */
[----:B------:R-:W-:Y:S01]  /*11610*/  BPT.TRAP 0x1 ;  /* 0x000000040000795c */ /* 0x000fe20000300000 */
.L_x_917:
[----:B------:R-:W1:Y:S02]  /*11620*/  LDL R0, [R1+0xc] ;  /* 0x00000c0001007983 */ /* 0x000e640000100800 */
[----:B-1----:R-:W-:-:S04]  /*11630*/  SHF.L.U32 R3, R0, 0x1f, RZ ;  /* 0x0000001f00037819 */ /* 0x002fc800000006ff */
[----:B------:R-:W1:Y:S02]  /*11640*/  SYNCS.PHASECHK.TRANS64.TRYWAIT P0, [R20+URZ+0x28460], R3 ;  /* 0x02846003140075a7 */ /* 0x000e64000800017f */
[----:B-1----:R-:W-:Y:S05]  /*11650*/  @!P0 BRA `(.L_x_918) ;  /* 0x0000001000a08947 */ /* 0x002fea0003800000 */
.L_x_953:
[----:B------:R-:W2:Y:S04]  /*11660*/  LDL R0, [R1+0x8] ;  /* 0x0000080001007983 */ /* 0x000ea80000100800 */
[----:B------:R-:W3:Y:S04]  /*11670*/  LDL R2, [R1+0x1c] ;  /* 0x00001c0001027983 */ /* 0x000ee80000100800 */
[----:B------:R-:W5:Y:S01]  /*11680*/  LDL R12, [R1+0x18] ;  /* 0x00001800010c7983 */ /* 0x000f620000100800 */
[----:B------:R-:W-:Y:S05]  /*11690*/  WARPSYNC.ALL ;  /* 0x0000000000007948 */ /* 0x000fea0003800000 */
[----:B------:R-:W1:Y:S01]  /*116a0*/  S2R R8, SR_TID.X ;  /* 0x0000000000087919 */ /* 0x000e620000002100 */
[----:B------:R-:W-:Y:S01]  /*116b0*/  IMAD.MOV.U32 R10, RZ, RZ, 0x40 ;  /* 0x00000040ff0a7424 */ /* 0x000fe200078e00ff */
[----:B------:R-:W4:Y:S01]  /*116c0*/  S2R R18, SR_TID.X ;  /* 0x0000000000127919 */ /* 0x000f220000002100 */
[----:B-1----:R-:W-:-:S04]  /*116d0*/  LOP3.LUT P0, RZ, R8, 0x4, RZ, 0xc0, !PT ;  /* 0x0000000408ff7812 */ /* 0x002fc8000780c0ff */
[----:B------:R-:W-:Y:S02]  /*116e0*/  SEL R10, R10, 0xffffffc0, !P0 ;  /* 0xffffffc00a0a7807 */ /* 0x000fe40004000000 */
[----:B----4-:R-:W-:Y:S01]  /*116f0*/  LOP3.LUT P0, RZ, R18, 0x4, RZ, 0xc0, !PT ;  /* 0x0000000412ff7812 */ /* 0x010fe2000780c0ff */
[----:B--2---:R-:W-:-:S05]  /*11700*/  IMAD.SHL.U32 R0, R0, 0x4000, RZ ;  /* 0x0000400000007824 */ /* 0x004fca00078e00ff */
[C---:B---3--:R-:W-:Y:S02]  /*11710*/  LOP3.LUT R2, R0.reuse, R2, RZ, 0xfc, !PT ;  /* 0x0000000200027212 */ /* 0x048fe400078efcff */
[----:B-----5:R-:W-:-:S03]  /*11720*/  IADD3 R0, R0, UR40, R12 ;  /* 0x0000002800007c10 */ /* 0x020fc6000fffe00c */
[----:B------:R-:W1:Y:S01]  /*11730*/  LDSM.16.MT88.4 R4, [R2+UR40+0x10000] ;  /* 0x010000280204783b */ /* 0x000e620008004200 */
[----:B------:R-:W-:-:S04]  /*11740*/  VIADD R3, R2, UR40 ;  /* 0x0000002802037c36 */ /* 0x000fc80008000000 */
[----:B------:R-:W-:Y:S01]  /*11750*/  IMAD.IADD R3, R10, 0x1, R3 ;  /* 0x000000010a037824 */ /* 0x000fe200078e0203 */
[C-C-:B-1----:R-:W-:Y:S02]  /*11760*/  PRMT R8, R4.reuse, 0x6420, R5.reuse ;  /* 0x0000642004087816 */ /* 0x142fe40000000005 */
[----:B------:R-:W-:Y:S02]  /*11770*/  PRMT R9, R4, 0x7531, R5 ;  /* 0x0000753104097816 */ /* 0x000fe40000000005 */
[C-C-:B------:R-:W-:Y:S02]  /*11780*/  PRMT R10, R6.reuse, 0x6420, R7.reuse ;  /* 0x00006420060a7816 */ /* 0x140fe40000000007 */
[----:B------:R-:W-:Y:S02]  /*11790*/  PRMT R11, R6, 0x7531, R7 ;  /* 0x00007531060b7816 */ /* 0x000fe40000000007 */
[----:B------:R-:W1:Y:S04]  /*117a0*/  LDSM.16.MT88.4 R4, [R3+0x10000] ;  /* 0x010000000304783b */ /* 0x000e680000004200 */
[----:B------:R1:W-:Y:S02]  /*117b0*/  STSM.16.M88.4 [R0+0x8000], R8 ;  /* 0x0080000800007844 */ /* 0x0003e40000000200 */
        /* <DEDUP_REMOVED lines=11> */
[----:B------:R2:W-:Y:S02]  /*11870*/  STSM.16.M88.4 [R0+0xa000], R12 ;  /* 0x00a0000c00007844 */ /* 0x0005e40000000200 */
[----:B--2---:R-:W-:-:S05]  /*11880*/  IMAD.MOV.U32 R15, RZ, RZ, 0x20 ;  /* 0x00000020ff0f7424 */ /* 0x004fca00078e00ff */
[----:B------:R-:W-:Y:S02]  /*11890*/  SEL R15, R15, 0xffffffe0, !P0 ;  /* 0xffffffe00f0f7807 */ /* 0x000fe40004000000 */
[C-C-:B-1----:R-:W-:Y:S02]  /*118a0*/  PRMT R8, R4.reuse, 0x6420, R5.reuse ;  /* 0x0000642004087816 */ /* 0x142fe40000000005 */
[----:B------:R-:W-:Y:S02]  /*118b0*/  PRMT R9, R4, 0x7531, R5 ;  /* 0x0000753104097816 */ /* 0x000fe40000000005 */
[C-C-:B------:R-:W-:Y:S02]  /*118c0*/  PRMT R10, R6.reuse, 0x6420, R7.reuse ;  /* 0x00006420060a7816 */ /* 0x140fe40000000007 */
[----:B------:R-:W-:-:S05]  /*118d0*/  PRMT R11, R6, 0x7531, R7 ;  /* 0x00007531060b7816 */ /* 0x000fca0000000007 */
[----:B------:R1:W-:Y:S04]  /*118e0*/  STSM.16.M88.4 [R0+0xb000], R8 ;  /* 0x00b0000800007844 */ /* 0x0003e80000000200 */
[----:B------:R-:W2:Y:S01]  /*118f0*/  LDSM.16.MT88.4 R4, [R2+UR40+0x11000] ;  /* 0x011000280204783b */ /* 0x000ea20008004200 */
[----:B-1----:R-:W-:Y:S02]  /*11900*/  IADD3 R0, R15, 0x8000, R0 ;  /* 0x000080000f007810 */ /* 0x002fe40007ffe000 */
[C-C-:B--2---:R-:W-:Y:S02]  /*11910*/  PRMT R16, R4.reuse, 0x6420, R5.reuse ;  /* 0x0000642004107816 */ /* 0x144fe40000000005 */
[----:B------:R-:W-:Y:S02]  /*11920*/  PRMT R17, R4, 0x7531, R5 ;  /* 0x0000753104117816 */ /* 0x000fe40000000005 */
[----:B------:R-:W-:-:S02]  /*11930*/  PRMT R18, R6, 0x6420, R7 ;  /* 0x0000642006127816 */ /* 0x000fc40000000007 */
[----:B------:R-:W-:Y:S02]  /*11940*/  PRMT R19, R6, 0x7531, R7 ;  /* 0x0000753106137816 */ /* 0x000fe40000000007 */
[----:B------:R-:W1:Y:S04]  /*11950*/  LDSM.16.MT88.4 R4, [R3+0x11000] ;  /* 0x011000000304783b */ /* 0x000e680000004200 */
[----:B------:R-:W-:Y:S01]  /*11960*/  STSM.16.M88.4 [R0], R16 ;  /* 0x0000001000007844 */ /* 0x000fe20000000200 */
[C-C-:B-1----:R-:W-:Y:S02]  /*11970*/  PRMT R8, R4.reuse, 0x6420, R5.reuse ;  /* 0x0000642004087816 */ /* 0x142fe40000000005 */
[----:B------:R-:W-:Y:S02]  /*11980*/  PRMT R9, R4, 0x7531, R5 ;  /* 0x0000753104097816 */ /* 0x000fe40000000005 */
[----:B------:R-:W-:-:S02]  /*11990*/  PRMT R10, R6, 0x6420, R7 ;  /* 0x00006420060a7816 */ /* 0x000fc40000000007 */
        /* <DEDUP_REMOVED lines=22> */
.L_x_919:
[----:B------:R-:W3:Y:S01]  /*11b00*/  LDL.LU R2, [R1+0x8] ;  /* 0x0000080001027983 */ /* 0x000ee20000300800 */
[----:B-1----:R-:W-:Y:S03]  /*11b10*/  SYNCS.ARRIVE.TRANS64.A1T0 RZ, [R20+URZ+0x28450], RZ ;  /* 0x028450ff14ff79a7 */ /* 0x002fe6000810003f */
[----:B------:R-:W4:Y:S01]  /*11b20*/  LDL.LU R3, [R1+0xc] ;  /* 0x00000c0001037983 */ /* 0x000f220000300800 */
[----:B--2---:R-:W-:-:S05]  /*11b30*/  @!P2 VIADD R0, R20, 0x28480 ;  /* 0x000284801400a836 */ /* 0x004fca0000000000 */
[----:B------:R-:W-:Y:S01]  /*11b40*/  @!P2 PRMT R0, RZ, 0x654, R0 ;  /* 0x00000654ff00a816 */ /* 0x000fe20000000000 */
[----:B------:R-:W-:Y:S06]  /*11b50*/  BAR.SYNC.DEFER_BLOCKING 0x2, 0x80 ;  /* 0x0082000000007b1d */ /* 0x000fec0000010000 */
[----:B------:R3:W-:Y:S02]  /*11b60*/  @!P2 SYNCS.ARRIVE.TRANS64.RED.A1T0 RZ, [R0+URZ], RZ ;  /* 0x000000ff00ffa9a7 */ /* 0x0007e4000810043f */
[----:B---3--:R-:W-:-:S05]  /*11b70*/  VIADD R0, R2, 0x1 ;  /* 0x0000000102007836 */ /* 0x008fca0000000000 */
[----:B------:R-:W-:-:S04]  /*11b80*/  ISETP.NE.AND P0, PT, R0, 0x2, PT ;  /* 0x000000020000780c */ /* 0x000fc80003f05270 */
[----:B------:R-:W-:Y:S02]  /*11b90*/  SEL R2, RZ, 0x1, P0 ;  /* 0x00000001ff027807 */ /* 0x000fe40000000000 */
[----:B------:R-:W-:Y:S02]  /*11ba0*/  SEL R0, R0, RZ, P0 ;  /* 0x000000ff00007207 */ /* 0x000fe40000000000 */
[----:B----4-:R-:W-:-:S03]  /*11bb0*/  LOP3.LUT R3, R3, R2, RZ, 0x3c, !PT ;  /* 0x0000000203037212 */ /* 0x010fc600078e3cff */
[----:B------:R1:W-:Y:S04]  /*11bc0*/  STL [R1+0x8], R0 ;  /* 0x0000080001007387 */ /* 0x0003e80000100800 */
[----:B------:R1:W-:Y:S02]  /*11bd0*/  STL [R1+0xc], R3 ;  /* 0x00000c0301007387 */ /* 0x0003e40000100800 */
.L_x_873:
[----:B------:R-:W-:Y:S05]  /*11be0*/  BSYNC B6 ;  /* 0x0000000000067941 */ /* 0x000fea0003800000 */
.L_x_871:
[----:B-12---:R-:W2:Y:S04]  /*11bf0*/  LDL R0, [R1+0x24] ;  /* 0x0000240001007983 */ /* 0x006ea80000100800 */
[----:B------:R1:W5:Y:S01]  /*11c00*/  LDL R2, [R1+0x20] ;  /* 0x0000200001027983 */ /* 0x0003620000100800 */
[----:B--2---:R-:W-:-:S13]  /*11c10*/  LOP3.LUT P0, RZ, R0, 0x2, RZ, 0xc0, !PT ;  /* 0x0000000200ff7812 */ /* 0x004fda000780c0ff */
[----:B-1----:R-:W-:Y:S05]  /*11c20*/  @!P0 BRA `(.L_x_920) ;  /* 0x0000000000208947 */ /* 0x002fea0003800000 */
[----:B------:R-:W1:Y:S08]  /*11c30*/  S2UR UR5, SR_CgaCtaId ;  /* 0x00000000000579c3 */ /* 0x000e700000008800 */
[----:B------:R-:W-:Y:S06]  /*11c40*/  BAR.SYNC.DEFER_BLOCKING 0x5, 0x180 ;  /* 0x0146000000007b1d */ /* 0x000fec0000010000 */
[----:B------:R-:W-:-:S02]  /*11c50*/  UMOV UR4, 0x400 ;  /* 0x0000040000047882 */ /* 0x000fc40000000000 */
[----:B-1----:R-:W-:-:S09]  /*11c60*/  ULEA UR4, UR5, UR4, 0x18 ;  /* 0x0000000405047291 */ /* 0x002fd2000f8ec03f */
[----:B-----5:R-:W1:Y:S04]  /*11c70*/  LDS R2, [UR4+0x284d0] ;  /* 0x0284d004ff027984 */ /* 0x020e680008000800 */
[----:B-1----:R1:W-:Y:S01]  /*11c80*/  STL [R1+0x20], R2 ;  /* 0x0000200201007387 */ /* 0x0023e20000100800 */
[----:B------:R-:W-:Y:S06]  /*11c90*/  BAR.ARV 0x4, 0x180 ;  /* 0x0106000000007b1d */ /* 0x000fec0000002000 */
[----:B------:R-:W-:Y:S05]  /*11ca0*/  BRA `(.L_x_921) ;  /* 0x00000000002c7947 */ /* 0x000fea0003800000 */
.L_x_920:
[----:B------:R-:W1:Y:S01]  /*11cb0*/  S2R R0, SR_TID.X ;  /* 0x0000000000007919 */ /* 0x000e620000002100 */
[----:B------:R-:W-:Y:S01]  /*11cc0*/  BAR.SYNC.DEFER_BLOCKING 0x4, 0x180 ;  /* 0x0106000000007b1d */ /* 0x000fe20000010000 */
[----:B-1----:R-:W-:-:S04]  /*11cd0*/  LOP3.LUT R0, R0, 0x7f, RZ, 0xc0, !PT ;  /* 0x0000007f00007812 */ /* 0x002fc800078ec0ff */
[----:B------:R-:W-:-:S13]  /*11ce0*/  ISETP.NE.AND P0, PT, R0, RZ, PT ;  /* 0x000000ff0000720c */ /* 0x000fda0003f05270 */
[----:B------:R-:W1:Y:S01]  /*11cf0*/  @!P0 S2R R3, SR_CgaCtaId ;  /* 0x0000000000038919 */ /* 0x000e620000008800 */
[----:B------:R-:W-:-:S04]  /*11d00*/  @!P0 MOV R0, 0x400 ;  /* 0x0000040000008802 */ /* 0x000fc80000000f00 */
[----:B-1----:R-:W-:Y:S02]  /*11d10*/  @!P0 LEA R3, R3, R0, 0x18 ;  /* 0x0000000003038211 */ /* 0x002fe400078ec0ff */
[----:B-----5:R-:W1:Y:S04]  /*11d20*/  SHFL.IDX PT, R0, R2, RZ, 0x1f ;  /* 0x00001fff02007589 */ /* 0x020e6800000e0000 */
[----:B------:R2:W-:Y:S04]  /*11d30*/  @!P0 STS [R3+0x284d0], R2 ;  /* 0x0284d00203008388 */ /* 0x0005e80000000800 */
[----:B-1----:R2:W-:Y:S01]  /*11d40*/  STL [R1+0x20], R0 ;  /* 0x0000200001007387 */ /* 0x0025e20000100800 */
[----:B------:R-:W-:Y:S06]  /*11d50*/  BAR.ARV 0x5, 0x180 ;  /* 0x0146000000007b1d */ /* 0x000fec0000002000 */
.L_x_921:
[----:B--2---:R-:W2:Y:S01]  /*11d60*/  LDL R0, [R1+0x20] ;  /* 0x0000200001007983 */ /* 0x004ea20000100800 */
[----:B------:R-:W-:Y:S02]  /*11d70*/  ULDC UR4, c[0x0][0xda8] ;  /* 0x00036a0000047ab9 */ /* 0x000fe40000000800 */
[----:B--2---:R-:W-:-:S13]  /*11d80*/  ISETP.GE.AND P0, PT, R0, UR4, PT ;  /* 0x0000000400007c0c */ /* 0x004fda000bf06270 */
[----:B------:R-:W-:Y:S05]  /*11d90*/  @!P0 BRA `(.L_x_922) ;  /* 0xffffffcc00888947 */ /* 0x000fea000383ffff */
.L_x_862:
[----:B-1----:R-:W2:Y:S01]  /*11da0*/  LDL.LU R0, [R1+0x28] ;  /* 0x0000280001007983 */ /* 0x002ea20000300800 */
[----:B------:R-:W-:Y:S01]  /*11db0*/  BSSY B0, `(.L_x_923) ;  /* 0x000000b000007945 */ /* 0x000fe20003800000 */
[----:B------:R-:W1:Y:S01]  /*11dc0*/  S2R R5, SR_CgaCtaId ;  /* 0x0000000000057919 */ /* 0x000e620000008800 */
[----:B--2---:R-:W-:-:S05]  /*11dd0*/  VIADD R0, R0, 0x1 ;  /* 0x0000000100007836 */ /* 0x004fca0000000000 */
[----:B------:R-:W-:-:S04]  /*11de0*/  LEA.HI R2, R0, R0, RZ, 0x1 ;  /* 0x0000000000027211 */ /* 0x000fc800078f08ff */
[----:B------:R-:W-:-:S05]  /*11df0*/  LOP3.LUT R3, R2, 0xfffffffe, RZ, 0xc0, !PT ;  /* 0xfffffffe02037812 */ /* 0x000fca00078ec0ff */
[----:B------:R-:W-:Y:S01]  /*11e00*/  IMAD.IADD R3, R0, 0x1, -R3 ;  /* 0x0000000100037824 */ /* 0x000fe200078e0a03 */
[----:B------:R-:W-:-:S04]  /*11e10*/  MOV R0, 0x400 ;  /* 0x0000040000007802 */ /* 0x000fc80000000f00 */
[----:B-1----:R-:W-:Y:S02]  /*11e20*/  LEA R0, R5, R0, 0x18 ;  /* 0x0000000005007211 */ /* 0x002fe400078ec0ff */
[----:B------:R-:W-:-:S04]  /*11e30*/  SHF.L.U32 R3, R3, 0x1f, RZ ;  /* 0x0000001f03037819 */ /* 0x000fc800000006ff */
[----:B------:R-:W1:Y:S02]  /*11e40*/  SYNCS.PHASECHK.TRANS64.TRYWAIT P0, [R0+URZ+0x28420], R3 ;  /* 0x02842003000075a7 */ /* 0x000e64000800017f */
[----:B-1----:R-:W-:Y:S05]  /*11e50*/  @!P0 BRA `(.L_x_924) ;  /* 0x0000000800b48947 */ /* 0x002fea0003800000 */
.L_x_954:
[----:B------:R-:W-:Y:S05]  /*11e60*/  BSYNC B0 ;  /* 0x0000000000007941 */ /* 0x000fea0003800000 */
.L_x_923:
[----:B------:R-:W-:-:S03]  /*11e70*/  UMOV UR4, 0xffffffff ;  /* 0xffffffff00047882 */ /* 0x000fc60000000000 */
[----:B------:R-:W-:Y:S05]  /*11e80*/  BRA.DIV UR4, `(.L_x_925) ;  /* 0x0000000a04bc7947 */ /* 0x000fea000b800000 */
[----:B------:R-:W2:Y:S02]  /*11e90*/  S2R R2, SR_TID.X ;  /* 0x0000000000027919 */ /* 0x000ea40000002100 */
[----:B--2---:R-:W-:-:S04]  /*11ea0*/  SHF.R.U32.HI R2, RZ, 0x5, R2 ;  /* 0x00000005ff027819 */ /* 0x004fc80000011602 */
[----:B------:R-:W-:-:S05]  /*11eb0*/  LOP3.LUT R2, R2, 0x3, RZ, 0xc0, !PT ;  /* 0x0000000302027812 */ /* 0x000fca00078ec0ff */
[----:B------:R2:W3:Y:S02]  /*11ec0*/  SHFL.IDX PT, R14, R2, RZ, 0x1f ;  /* 0x00001fff020e7589 */ /* 0x0004e400000e0000 */
.L_x_957:
[----:B---3--:R-:W-:Y:S01]  /*11ed0*/  ISETP.NE.AND P0, PT, R14, RZ, PT ;  /* 0x000000ff0e00720c */ /* 0x008fe20003f05270 */
[----:B------:R-:W-:-:S12]  /*11ee0*/  BSSY B0, `(.L_x_926) ;  /* 0x000002e000007945 */ /* 0x000fd80003800000 */
[----:B------:R-:W-:Y:S05]  /*11ef0*/  @P0 BRA `(.L_x_927) ;  /* 0x0000000000b00947 */ /* 0x000fea0003800000 */
[----:B------:R-:W-:-:S03]  /*11f00*/  UMOV UR4, 0xffffffff ;  /* 0xffffffff00047882 */ /* 0x000fc60000000000 */
[----:B------:R-:W-:Y:S05]  /*11f10*/  BRA.DIV UR4, `(.L_x_928) ;  /* 0x0000000a04cc7947 */ /* 0x000fea000b800000 */
[----:B------:R-:W-:-:S13]  /*11f20*/  ELECT P6, URZ, PT ;  /* 0x00000000003f782f */ /* 0x000fda00038c0000 */
.L_x_960:
[----:B------:R-:W-:Y:S05]  /*11f30*/  @!P6 BRA `(.L_x_927) ;  /* 0x0000000000a0e947 */ /* 0x000fea0003800000 */
[----:B------:R-:W-:-:S06]  /*11f40*/  ULOP3.LUT UR4, UR61, 0x2, URZ, 0xfc, !UPT ;  /* 0x000000023d047892 */ /* 0x000fcc000f8efc3f */
[----:B--2---:R-:W-:-:S05]  /*11f50*/  IMAD.U32 R2, RZ, RZ, UR4 ;  /* 0x00000004ff027e24 */ /* 0x004fca000f8e00ff */
[----:B------:R-:W-:-:S13]  /*11f60*/  ISETP.NE.AND P0, PT, R2, 0x3, PT ;  /* 0x000000030200780c */ /* 0x000fda0003f05270 */
[----:B------:R-:W-:Y:S05]  /*11f70*/  @!P0 BRA `(.L_x_929) ;  /* 0x0000000000048947 */ /* 0x000fea0003800000 */
[----:B------:R-:W-:Y:S01]  /*11f80*/  BPT.TRAP 0x1 ;  /* 0x000000040000795c */ /* 0x000fe20000300000 */
.L_x_929:
[----:B-1----:R-:W2:Y:S04]  /*11f90*/  LDL R3, [R1+0x8] ;  /* 0x0000080001037983 */ /* 0x002ea80000100800 */
[----:B------:R-:W3:Y:S01]  /*11fa0*/  LDL.LU R7, [R1+0xc] ;  /* 0x00000c0001077983 */ /* 0x000ee20000300800 */
[----:B------:R-:W-:-:S04]  /*11fb0*/  VIADD R2, R0, 0x28440 ;  /* 0x0002844000027836 */ /* 0x000fc80000000000 */
[C---:B--2---:R-:W-:Y:S02]  /*11fc0*/  IMAD R6, R3.reuse, 0x8, R2 ;  /* 0x0000000803067824 */ /* 0x044fe400078e0202 */
[----:B------:R-:W-:Y:S01]  /*11fd0*/  VIADD R3, R3, 0x1 ;  /* 0x0000000103037836 */ /* 0x000fe20000000000 */
[----:B---3--:R-:W-:-:S04]  /*11fe0*/  SHF.L.U32 R5, R7, 0x1f, RZ ;  /* 0x0000001f07057819 */ /* 0x008fc800000006ff */
[C---:B------:R-:W-:Y:S01]  /*11ff0*/  ISETP.NE.AND P2, PT, R3.reuse, 0x2, PT ;  /* 0x000000020300780c */ /* 0x040fe20003f45270 */
[----:B------:R-:W1:Y:S03]  /*12000*/  SYNCS.PHASECHK.TRANS64.TRYWAIT P1, [R6+URZ], R5 ;  /* 0x00000005060075a7 */ /* 0x000e66000802017f */
[----:B------:R-:W-:Y:S02]  /*12010*/  SEL R4, RZ, 0x1, P2 ;  /* 0x00000001ff047807 */ /* 0x000fe40001000000 */
[----:B------:R-:W-:Y:S02]  /*12020*/  SEL R3, R3, RZ, P2 ;  /* 0x000000ff03037207 */ /* 0x000fe40001000000 */
[----:B------:R-:W-:-:S03]  /*12030*/  LOP3.LUT R4, R7, R4, RZ, 0x3c, !PT ;  /* 0x0000000407047212 */ /* 0x000fc600078e3cff */
[----:B------:R-:W-:Y:S01]  /*12040*/  IMAD R7, R3, 0x8, R2 ;  /* 0x0000000803077824 */ /* 0x000fe200078e0202 */
[----:B------:R-:W-:Y:S01]  /*12050*/  SHF.L.U32 R2, R4, 0x1f, RZ ;  /* 0x0000001f04027819 */ /* 0x000fe200000006ff */
[----:B-1----:R-:W-:Y:S06]  /*12060*/  @!P1 BRA `(.L_x_930) ;  /* 0x0000000800989947 */ /* 0x002fec0003800000 */
.L_x_961:
[----:B------:R-:W2:Y:S02]  /*12070*/  SYNCS.PHASECHK.TRANS64.TRYWAIT P1, [R7+URZ], R2 ;  /* 0x00000002070075a7 */ /* 0x000ea4000802017f */
[----:B--2---:R-:W-:Y:S05]  /*12080*/  @!P1 BRA `(.L_x_931) ;  /* 0x0000000800a49947 */ /* 0x004fea0003800000 */
.L_x_962:
[----:B------:R-:W-:Y:S05]  /*12090*/  @!P0 BRA `(.L_x_932) ;  /* 0x0000000000048947 */ /* 0x000fea0003800000 */
[----:B------:R-:W-:Y:S01]  /*120a0*/  BPT.TRAP 0x1 ;  /* 0x000000040000795c */ /* 0x000fe20000300000 */
.L_x_932:
[----:B------:R-:W3:Y:S02]  /*120b0*/  LDL.LU R4, [R1+0x8] ;  /* 0x0000080001047983 */ /* 0x000ee40000300800 */
[----:B---3--:R-:W-:-:S04]  /*120c0*/  IMAD R4, R4, 0x8, R0 ;  /* 0x0000000804047824 */ /* 0x008fc800078e0200 */
[----:B------:R-:W3:Y:S02]  /*120d0*/  SYNCS.PHASECHK.TRANS64.TRYWAIT P1, [R4+URZ+0x28460], R5 ;  /* 0x02846005040075a7 */ /* 0x000ee4000802017f */
[----:B---3--:R-:W-:Y:S05]  /*120e0*/  @!P1 BRA `(.L_x_933) ;  /* 0x0000000800a09947 */ /* 0x008fea0003800000 */
.L_x_963:
[----:B------:R-:W-:Y:S05]  /*120f0*/  @!P0 BRA `(.L_x_934) ;  /* 0x0000000000048947 */ /* 0x000fea0003800000 */
[----:B------:R-:W-:Y:S01]  /*12100*/  BPT.TRAP 0x1 ;  /* 0x000000040000795c */ /* 0x000fe20000300000 */
.L_x_934:
[----:B------:R-:W-:-:S04]  /*12110*/  IMAD R3, R3, 0x8, R0 ;  /* 0x0000000803037824 */ /* 0x000fc800078e0200 */
[----:B------:R-:W4:Y:S02]  /*12120*/  SYNCS.PHASECHK.TRANS64.TRYWAIT P1, [R3+URZ+0x28460], R2 ;  /* 0x02846002030075a7 */ /* 0x000f24000802017f */
[----:B----4-:R-:W-:Y:S05]  /*12130*/  @!P1 BRA `(.L_x_935) ;  /* 0x0000000800a09947 */ /* 0x010fea0003800000 */
.L_x_964:
[----:B------:R-:W-:Y:S05]  /*12140*/  @!P0 BRA `(.L_x_936) ;  /* 0x0000000000048947 */ /* 0x000fea0003800000 */
[----:B------:R-:W-:Y:S01]  /*12150*/  BPT.TRAP 0x1 ;  /* 0x000000040000795c */ /* 0x000fe20000300000 */
.L_x_936:
[----:B------:R-:W5:Y:S02]  /*12160*/  SYNCS.PHASECHK.TRANS64.TRYWAIT P0, [R4+URZ+0x28480], R5 ;  /* 0x02848005040075a7 */ /* 0x000f64000800017f */
[----:B-----5:R-:W-:Y:S05]  /*12170*/  @!P0 BRA `(.L_x_937) ;  /* 0x0000000800a48947 */ /* 0x020fea0003800000 */
.L_x_938:
[----:B------:R1:W1:Y:S02]  /*12180*/  SYNCS.PHASECHK.TRANS64.TRYWAIT P0, [R3+URZ+0x28480], R2 ;  /* 0x02848002030075a7 */ /* 0x000264000800017f */
[----:B-1----:R-:W-:Y:S05]  /*12190*/  @!P0 NANOSLEEP.SYNCS 0x989680 ;  /* 0x009896800000895d */ /* 0x002fea0003900000 */
[----:B------:R-:W1:Y:S02]  /*121a0*/  @!P0 SYNCS.PHASECHK.TRANS64 P0, [R3+URZ+0x28480], R2 ;  /* 0x02848002030085a7 */ /* 0x000e64000800007f */
[----:B-1----:R-:W-:Y:S05]  /*121b0*/  @!P0 BRA `(.L_x_938) ;  /* 0xfffffffc00f08947 */ /* 0x002fea000383ffff */
.L_x_927:
[----:B------:R-:W-:Y:S05]  /*121c0*/  BSYNC B0 ;  /* 0x0000000000007941 */ /* 0x000fea0003800000 */
.L_x_926:
[----:B------:R-:W-:Y:S05]  /*121d0*/  EXIT ;  /* 0x000000000000794d */ /* 0x000fea0003800000 */
.L_x_775:
[----:B-1----:R-:W-:-:S04]  /*121e0*/  IMAD.U32 R3, RZ, RZ, UR38 ;  /* 0x00000026ff037e24 */ /* 0x002fc8000f8e00ff */
[----:B------:R1:W2:Y:S03]  /*121f0*/  SYNCS.PHASECHK.TRANS64.TRYWAIT P1, [R3+URZ+0x28400], R6 ;  /* 0x02840006030075a7 */ /* 0x0002a6000802017f */
[----:B--2---:R-:W-:Y:S05]  /*12200*/  @!P1 NANOSLEEP.SYNCS 0x989680 ;  /* 0x009896800000995d */ /* 0x004fea0003900000 */
[----:B------:R-:W2:Y:S02]  /*12210*/  @!P1 SYNCS.PHASECHK.TRANS64 P1, [R3+URZ+0x28400], R6 ;  /* 0x02840006030095a7 */ /* 0x000ea4000802007f */
[----:B--2---:R-:W-:Y:S05]  /*12220*/  @!P1 BRA `(.L_x_775) ;  /* 0xfffffffc00ec9947 */ /* 0x004fea000383ffff */
[----:B------:R-:W-:Y:S05]  /*12230*/  BRA `(.L_x_939) ;  /* 0xfffffefc001c7947 */ /* 0x000fea000383ffff */
.L_x_779:
[----:B-1----:R1:W3:Y:S02]  /*12240*/  SYNCS.PHASECHK.TRANS64.TRYWAIT P2, [R5+URZ+0x28430], R2 ;  /* 0x02843002050075a7 */ /* 0x0022e4000804017f */
[----:B---3--:R-:W-:Y:S05]  /*12250*/  @!P2 NANOSLEEP.SYNCS 0x989680 ;  /* 0x009896800000a95d */ /* 0x008fea0003900000 */
[----:B------:R-:W3:Y:S02]  /*12260*/  @!P2 SYNCS.PHASECHK.TRANS64 P2, [R5+URZ+0x28430], R2 ;  /* 0x028430020500a5a7 */ /* 0x000ee4000804007f */
[----:B---3--:R-:W-:Y:S05]  /*12270*/  @!P2 BRA `(.L_x_779) ;  /* 0xfffffffc00f0a947 */ /* 0x008fea000383ffff */
[----:B------:R-:W-:Y:S05]  /*12280*/  BRA `(.L_x_778) ;  /* 0xfffffefc00407947 */ /* 0x000fea000383ffff */
.L_x_795:
[----:B--2---:R-:W-:-:S04]  /*12290*/  IMAD.U32 R11, RZ, RZ, UR10 ;  /* 0x0000000aff0b7e24 */ /* 0x004fc8000f8e00ff */
[----:B------:R2:W3:Y:S03]  /*122a0*/  SYNCS.PHASECHK.TRANS64.TRYWAIT P2, [R11+URZ+0x28430], R10 ;  /* 0x0284300a0b0075a7 */ /* 0x0004e6000804017f */
[----:B---3--:R-:W-:Y:S05]  /*122b0*/  @!P2 NANOSLEEP.SYNCS 0x989680 ;  /* 0x009896800000a95d */ /* 0x008fea0003900000 */
[----:B------:R-:W3:Y:S02]  /*122c0*/  @!P2 SYNCS.PHASECHK.TRANS64 P2, [R11+URZ+0x28430], R10 ;  /* 0x0284300a0b00a5a7 */ /* 0x000ee4000804007f */
[----:B---3--:R-:W-:Y:S05]  /*122d0*/  @!P2 BRA `(.L_x_795) ;  /* 0xfffffffc00eca947 */ /* 0x008fea000383ffff */
[----:B------:R-:W-:Y:S05]  /*122e0*/  BRA `(.L_x_792) ;  /* 0xffffff2000bc7947 */ /* 0x000fea000383ffff */
.L_x_799:
[----:B--2---:R-:W-:-:S04]  /*122f0*/  IMAD.U32 R11, RZ, RZ, UR10 ;  /* 0x0000000aff0b7e24 */ /* 0x004fc8000f8e00ff */
[----:B------:R2:W3:Y:S03]  /*12300*/  SYNCS.PHASECHK.TRANS64.TRYWAIT P2, [R11+URZ+0x28450], R10 ;  /* 0x0284500a0b0075a7 */ /* 0x0004e6000804017f */
[----:B---3--:R-:W-:Y:S05]  /*12310*/  @!P2 NANOSLEEP.SYNCS 0x989680 ;  /* 0x009896800000a95d */ /* 0x008fea0003900000 */
[----:B------:R-:W3:Y:S02]  /*12320*/  @!P2 SYNCS.PHASECHK.TRANS64 P2, [R11+URZ+0x28450], R10 ;  /* 0x0284500a0b00a5a7 */ /* 0x000ee4000804007f */
[----:B---3--:R-:W-:Y:S05]  /*12330*/  @!P2 BRA `(.L_x_799) ;  /* 0xfffffffc00eca947 */ /* 0x008fea000383ffff */
[----:B------:R-:W-:Y:S05]  /*12340*/  BRA `(.L_x_796) ;  /* 0xffffff2400887947 */ /* 0x000fea000383ffff */
.L_x_817:
[----:B--2---:R-:W-:-:S04]  /*12350*/  IMAD.U32 R8, RZ, RZ, UR6 ;  /* 0x00000006ff087e24 */ /* 0x004fc8000f8e00ff */
[----:B------:R2:W3:Y:S03]  /*12360*/  SYNCS.PHASECHK.TRANS64.TRYWAIT P2, [R8+URZ+0x28430], R7 ;  /* 0x02843007080075a7 */ /* 0x0004e6000804017f */
[----:B---3--:R-:W-:Y:S05]  /*12370*/  @!P2 NANOSLEEP.SYNCS 0x989680 ;  /* 0x009896800000a95d */ /* 0x008fea0003900000 */
[----:B------:R-:W3:Y:S02]  /*12380*/  @!P2 SYNCS.PHASECHK.TRANS64 P2, [R8+URZ+0x28430], R7 ;  /* 0x028430070800a5a7 */ /* 0x000ee4000804007f */
[----:B---3--:R-:W-:Y:S05]  /*12390*/  @!P2 BRA `(.L_x_817) ;  /* 0xfffffffc00eca947 */ /* 0x008fea000383ffff */
[----:B------:R-:W-:Y:S05]  /*123a0*/  BRA `(.L_x_814) ;  /* 0xffffff4c00007947 */ /* 0x000fea000383ffff */
.L_x_821:
[----:B--2---:R-:W-:-:S04]  /*123b0*/  IMAD.U32 R8, RZ, RZ, UR10 ;  /* 0x0000000aff087e24 */ /* 0x004fc8000f8e00ff */
[----:B------:R2:W3:Y:S03]  /*123c0*/  SYNCS.PHASECHK.TRANS64.TRYWAIT P2, [R8+URZ+0x28450], R7 ;  /* 0x02845007080075a7 */ /* 0x0004e6000804017f */
[----:B---3--:R-:W-:Y:S05]  /*123d0*/  @!P2 NANOSLEEP.SYNCS 0x989680 ;  /* 0x009896800000a95d */ /* 0x008fea0003900000 */
[----:B------:R-:W3:Y:S02]  /*123e0*/  @!P2 SYNCS.PHASECHK.TRANS64 P2, [R8+URZ+0x28450], R7 ;  /* 0x028450070800a5a7 */ /* 0x000ee4000804007f */
[----:B---3--:R-:W-:Y:S05]  /*123f0*/  @!P2 BRA `(.L_x_821) ;  /* 0xfffffffc00eca947 */ /* 0x008fea000383ffff */
[----:B------:R-:W-:Y:S05]  /*12400*/  BRA `(.L_x_818) ;  /* 0xffffff4c00d87947 */ /* 0x000fea000383ffff */
.L_x_828:
[----:B--2---:R-:W-:-:S04]  /*12410*/  IMAD.U32 R8, RZ, RZ, UR6 ;  /* 0x00000006ff087e24 */ /* 0x004fc8000f8e00ff */
[----:B------:R2:W3:Y:S03]  /*12420*/  SYNCS.PHASECHK.TRANS64.TRYWAIT P2, [R8+URZ+0x28430], R7 ;  /* 0x02843007080075a7 */ /* 0x0004e6000804017f */
[----:B---3--:R-:W-:Y:S05]  /*12430*/  @!P2 NANOSLEEP.SYNCS 0x989680 ;  /* 0x009896800000a95d */ /* 0x008fea0003900000 */
[----:B------:R-:W3:Y:S02]  /*12440*/  @!P2 SYNCS.PHASECHK.TRANS64 P2, [R8+URZ+0x28430], R7 ;  /* 0x028430070800a5a7 */ /* 0x000ee4000804007f */
[----:B---3--:R-:W-:Y:S05]  /*12450*/  @!P2 BRA `(.L_x_828) ;  /* 0xfffffffc00eca947 */ /* 0x008fea000383ffff */
[----:B------:R-:W-:Y:S05]  /*12460*/  BRA `(.L_x_825) ;  /* 0xffffff6800587947 */ /* 0x000fea000383ffff */
.L_x_832:
[----:B--2---:R-:W-:-:S04]  /*12470*/  IMAD.U32 R8, RZ, RZ, UR10 ;  /* 0x0000000aff087e24 */ /* 0x004fc8000f8e00ff */
[----:B------:R2:W3:Y:S03]  /*12480*/  SYNCS.PHASECHK.TRANS64.TRYWAIT P2, [R8+URZ+0x28450], R7 ;  /* 0x02845007080075a7 */ /* 0x0004e6000804017f */
[----:B---3--:R-:W-:Y:S05]  /*12490*/  @!P2 NANOSLEEP.SYNCS 0x989680 ;  /* 0x009896800000a95d */ /* 0x008fea0003900000 */
[----:B------:R-:W3:Y:S02]  /*124a0*/  @!P2 SYNCS.PHASECHK.TRANS64 P2, [R8+URZ+0x28450], R7 ;  /* 0x028450070800a5a7 */ /* 0x000ee4000804007f */
[----:B---3--:R-:W-:Y:S05]  /*124b0*/  @!P2 BRA `(.L_x_832) ;  /* 0xfffffffc00eca947 */ /* 0x008fea000383ffff */
[----:B------:R-:W-:Y:S05]  /*124c0*/  BRA `(.L_x_829) ;  /* 0xffffff6c00307947 */ /* 0x000fea000383ffff */
.L_x_846:
[----:B--2---:R-:W-:-:S04]  /*124d0*/  IMAD.U32 R3, RZ, RZ, UR9 ;  /* 0x00000009ff037e24 */ /* 0x004fc8000f8e00ff */
[----:B------:R2:W3:Y:S03]  /*124e0*/  SYNCS.PHASECHK.TRANS64.TRYWAIT P1, [R3+URZ+0x28450], R0 ;  /* 0x02845000030075a7 */ /* 0x0004e6000802017f */
[----:B---3--:R-:W-:Y:S05]  /*124f0*/  @!P1 NANOSLEEP.SYNCS 0x989680 ;  /* 0x009896800000995d */ /* 0x008fea0003900000 */
[----:B------:R-:W3:Y:S02]  /*12500*/  @!P1 SYNCS.PHASECHK.TRANS64 P1, [R3+URZ+0x28450], R0 ;  /* 0x02845000030095a7 */ /* 0x000ee4000802007f */
[----:B---3--:R-:W-:Y:S05]  /*12510*/  @!P1 BRA `(.L_x_846) ;  /* 0xfffffffc00ec9947 */ /* 0x008fea000383ffff */
[----:B------:R-:W-:Y:S05]  /*12520*/  BRA `(.L_x_845) ;  /* 0xffffff8c00ec7947 */ /* 0x000fea000383ffff */
.L_x_878:
[----:B------:R-:W-:Y:S02]  /*12530*/  IMAD.MOV.U32 R13, RZ, RZ, R17 ;  /* 0x000000ffff0d7224 */ /* 0x000fe400078e0011 */
[----:B------:R-:W-:Y:S02]  /*12540*/  IMAD.MOV.U32 R12, RZ, RZ, RZ ;  /* 0x000000ffff0c7224 */ /* 0x000fe400078e00ff */
[----:B------:R-:W-:Y:S02]  /*12550*/  IMAD.MOV.U32 R11, RZ, RZ, 0x1f ;  /* 0x0000001fff0b7424 */ /* 0x000fe400078e00ff */
[----:B------:R-:W-:-:S07]  /*12560*/  IMAD.MOV.U32 R15, RZ, RZ, -0x1 ;  /* 0xffffffffff0f7424 */ /* 0x000fce00078e00ff */
[----:B-1----:R-:W-:Y:S05]  /*12570*/  WARPSYNC.COLLECTIVE R15, `(.L_x_940) ;  /* 0x000000000f087348 */ /* 0x002fea0003c00000 */
[----:B------:R2:W3:Y:S02]  /*12580*/  SHFL.IDX P6, R14, R13, R12, R11 ;  /* 0x0000000c0d0e7389 */ /* 0x0004e400000c000b */
[----:B-123--:R-:W-:Y:S01]  /*12590*/  ENDCOLLECTIVE ;  /* 0x000000000000791b */ /* 0x00efe20003800000 */
.L_x_940:
[----:B------:R-:W-:Y:S05]  /*125a0*/  BRA `(.L_x_941) ;  /* 0xffffffd400987947 */ /* 0x000fea000383ffff */
.L_x_880:
[----:B------:R-:W-:Y:S01]  /*125b0*/  BSSY B0, `(.L_x_942) ;  /* 0x0000006000007945 */ /* 0x000fe20003800000 */
[----:B------:R-:W-:-:S07]  /*125c0*/  IMAD.MOV.U32 R15, RZ, RZ, -0x1 ;  /* 0xffffffffff0f7424 */ /* 0x000fce00078e00ff */
[----:B--2---:R-:W-:Y:S05]  /*125d0*/  WARPSYNC.COLLECTIVE R15, `(.L_x_943) ;  /* 0x000000000f0c7348 */ /* 0x004fea0003c00000 */
[----:B------:R-:W-:Y:S02]  /*125e0*/  ELECT P6, UR62, PT ;  /* 0x00000000003e782f */ /* 0x000fe400038c0000 */
[----:B------:R-:W-:Y:S01]  /*125f0*/  MOV R14, UR62 ;  /* 0x0000003e000e7c02 */ /* 0x000fe20008000f00 */
[----:B--2---:R-:W-:Y:S10]  /*12600*/  ENDCOLLECTIVE ;  /* 0x000000000000791b */ /* 0x004ff40003800000 */
.L_x_943:
[----:B------:R-:W-:Y:S05]  /*12610*/  BSYNC B0 ;  /* 0x0000000000007941 */ /* 0x000fea0003800000 */
.L_x_942:
[----:B------:R-:W-:Y:S05]  /*12620*/  BRA `(.L_x_944) ;  /* 0xffffffd400987947 */ /* 0x000fea000383ffff */
.L_x_883:
[----:B-1----:R1:W3:Y:S02]  /*12630*/  SYNCS.PHASECHK.TRANS64.TRYWAIT P3, [R3+URZ+0x28480], R2 ;  /* 0x02848002030075a7 */ /* 0x0022e4000806017f */
[----:B---3--:R-:W-:Y:S05]  /*12640*/  @!P3 NANOSLEEP.SYNCS 0x989680 ;  /* 0x009896800000b95d */ /* 0x008fea0003900000 */
[----:B------:R-:W3:Y:S02]  /*12650*/  @!P3 SYNCS.PHASECHK.TRANS64 P3, [R3+URZ+0x28480], R2 ;  /* 0x028480020300b5a7 */ /* 0x000ee4000806007f */
[----:B---3--:R-:W-:Y:S05]  /*12660*/  @!P3 BRA `(.L_x_883) ;  /* 0xfffffffc00f0b947 */ /* 0x008fea000383ffff */
[----:B------:R-:W-:Y:S05]  /*12670*/  BRA `(.L_x_945) ;  /* 0xffffffd400f07947 */ /* 0x000fea000383ffff */
.L_x_885:
[----:B---3--:R3:W4:Y:S02]  /*12680*/  SYNCS.PHASECHK.TRANS64.TRYWAIT P3, [R3+URZ+0x28440], R2 ;  /* 0x02844002030075a7 */ /* 0x008724000806017f */
[----:B----4-:R-:W-:Y:S05]  /*12690*/  @!P3 NANOSLEEP.SYNCS 0x989680 ;  /* 0x009896800000b95d */ /* 0x010fea0003900000 */
[----:B------:R-:W4:Y:S02]  /*126a0*/  @!P3 SYNCS.PHASECHK.TRANS64 P3, [R3+URZ+0x28440], R2 ;  /* 0x028440020300b5a7 */ /* 0x000f24000806007f */
[----:B----4-:R-:W-:Y:S05]  /*126b0*/  @!P3 BRA `(.L_x_885) ;  /* 0xfffffffc00f0b947 */ /* 0x010fea000383ffff */
[----:B------:R-:W-:Y:S05]  /*126c0*/  BRA `(.L_x_946) ;  /* 0xffffffd8005c7947 */ /* 0x000fea000383ffff */
.L_x_888:
[----:B---3--:R-:W-:-:S04]  /*126d0*/  IMAD.U32 R3, RZ, RZ, UR40 ;  /* 0x00000028ff037e24 */ /* 0x008fc8000f8e00ff */
[----:B------:R3:W4:Y:S03]  /*126e0*/  SYNCS.PHASECHK.TRANS64.TRYWAIT P0, [R3+URZ+0x28420], R2 ;  /* 0x02842002030075a7 */ /* 0x000726000800017f */
[----:B----4-:R-:W-:Y:S05]  /*126f0*/  @!P0 NANOSLEEP.SYNCS 0x989680 ;  /* 0x009896800000895d */ /* 0x010fea0003900000 */
[----:B------:R-:W4:Y:S02]  /*12700*/  @!P0 SYNCS.PHASECHK.TRANS64 P0, [R3+URZ+0x28420], R2 ;  /* 0x02842002030085a7 */ /* 0x000f24000800007f */
[----:B----4-:R-:W-:Y:S05]  /*12710*/  @!P0 BRA `(.L_x_888) ;  /* 0xfffffffc00ec8947 */ /* 0x010fea000383ffff */
[----:B------:R-:W-:Y:S05]  /*12720*/  BRA `(.L_x_947) ;  /* 0xffffffdc003c7947 */ /* 0x000fea000383ffff */
.L_x_894:
[----:B-1----:R1:W4:Y:S02]  /*12730*/  SYNCS.PHASECHK.TRANS64.TRYWAIT P0, [R6+URZ+0x28480], R5 ;  /* 0x02848005060075a7 */ /* 0x002324000800017f */
[----:B----4-:R-:W-:Y:S05]  /*12740*/  @!P0 NANOSLEEP.SYNCS 0x989680 ;  /* 0x009896800000895d */ /* 0x010fea0003900000 */
[----:B------:R-:W4:Y:S02]  /*12750*/  @!P0 SYNCS.PHASECHK.TRANS64 P0, [R6+URZ+0x28480], R5 ;  /* 0x02848005060085a7 */ /* 0x000f24000800007f */
[----:B----4-:R-:W-:Y:S05]  /*12760*/  @!P0 BRA `(.L_x_894) ;  /* 0xfffffffc00f08947 */ /* 0x010fea000383ffff */
[----:B------:R-:W-:Y:S05]  /*12770*/  BRA `(.L_x_948) ;  /* 0xffffffdc00e87947 */ /* 0x000fea000383ffff */
.L_x_900:
[----:B--2---:R2:W3:Y:S02]  /*12780*/  SYNCS.PHASECHK.TRANS64.TRYWAIT P0, [R6+URZ+0x28440], R5 ;  /* 0x02844005060075a7 */ /* 0x0044e4000800017f */
[----:B---3--:R-:W-:Y:S05]  /*12790*/  @!P0 NANOSLEEP.SYNCS 0x989680 ;  /* 0x009896800000895d */ /* 0x008fea0003900000 */
[----:B------:R-:W3:Y:S02]  /*127a0*/  @!P0 SYNCS.PHASECHK.TRANS64 P0, [R6+URZ+0x28440], R5 ;  /* 0x02844005060085a7 */ /* 0x000ee4000800007f */
[----:B---3--:R-:W-:Y:S05]  /*127b0*/  @!P0 BRA `(.L_x_900) ;  /* 0xfffffffc00f08947 */ /* 0x008fea000383ffff */
[----:B------:R-:W-:Y:S05]  /*127c0*/  BRA `(.L_x_949) ;  /* 0xffffffe000ac7947 */ /* 0x000fea000383ffff */
.L_x_907:
[----:B----4-:R-:W4:Y:S02]  /*127d0*/  LDL R5, [R1] ;  /* 0x0000000001057983 */ /* 0x010f240000100800 */
[----:B----4-:R4:W1:Y:S02]  /*127e0*/  SYNCS.PHASECHK.TRANS64.TRYWAIT P3, [R5+URZ+0x28470], R4 ;  /* 0x02847004050075a7 */ /* 0x010864000806017f */
[----:B-1----:R-:W-:Y:S05]  /*127f0*/  @!P3 NANOSLEEP.SYNCS 0x989680 ;  /* 0x009896800000b95d */ /* 0x002fea0003900000 */
[----:B------:R-:W1:Y:S02]  /*12800*/  @!P3 SYNCS.PHASECHK.TRANS64 P3, [R5+URZ+0x28470], R4 ;  /* 0x028470040500b5a7 */ /* 0x000e64000806007f */
[----:B-1----:R-:W-:Y:S05]  /*12810*/  @!P3 BRA `(.L_x_907) ;  /* 0xfffffffc00ecb947 */ /* 0x002fea000383ffff */
[----:B------:R-:W-:Y:S05]  /*12820*/  BRA `(.L_x_950) ;  /* 0xffffffe4008c7947 */ /* 0x000fea000383ffff */
.L_x_909:
[----:B----4-:R-:W4:Y:S02]  /*12830*/  LDL R5, [R1] ;  /* 0x0000000001057983 */ /* 0x010f240000100800 */
[----:B----4-:R4:W1:Y:S02]  /*12840*/  SYNCS.PHASECHK.TRANS64.TRYWAIT P3, [R5+URZ+0x28460], R4 ;  /* 0x02846004050075a7 */ /* 0x010864000806017f */
[----:B-1----:R-:W-:Y:S05]  /*12850*/  @!P3 NANOSLEEP.SYNCS 0x989680 ;  /* 0x009896800000b95d */ /* 0x002fea0003900000 */
[----:B------:R-:W1:Y:S02]  /*12860*/  @!P3 SYNCS.PHASECHK.TRANS64 P3, [R5+URZ+0x28460], R4 ;  /* 0x028460040500b5a7 */ /* 0x000e64000806007f */
[----:B-1----:R-:W-:Y:S05]  /*12870*/  @!P3 BRA `(.L_x_909) ;  /* 0xfffffffc00ecb947 */ /* 0x002fea000383ffff */
[----:B------:R-:W-:Y:S05]  /*12880*/  BRA `(.L_x_951) ;  /* 0xffffffe400947947 */ /* 0x000fea000383ffff */
.L_x_916:
[----:B-1----:R1:W2:Y:S02]  /*12890*/  SYNCS.PHASECHK.TRANS64.TRYWAIT P0, [R20+URZ+0x28470], R3 ;  /* 0x02847003140075a7 */ /* 0x0022a4000800017f */
[----:B--2---:R-:W-:Y:S05]  /*128a0*/  @!P0 NANOSLEEP.SYNCS 0x989680 ;  /* 0x009896800000895d */ /* 0x004fea0003900000 */
[----:B------:R-:W2:Y:S02]  /*128b0*/  @!P0 SYNCS.PHASECHK.TRANS64 P0, [R20+URZ+0x28470], R3 ;  /* 0x02847003140085a7 */ /* 0x000ea4000800007f */
[----:B--2---:R-:W-:Y:S05]  /*128c0*/  @!P0 BRA `(.L_x_916) ;  /* 0xfffffffc00f08947 */ /* 0x004fea000383ffff */
[----:B------:R-:W-:Y:S05]  /*128d0*/  BRA `(.L_x_952) ;  /* 0xffffffec00447947 */ /* 0x000fea000383ffff */
.L_x_918:
[----:B-1----:R1:W2:Y:S02]  /*128e0*/  SYNCS.PHASECHK.TRANS64.TRYWAIT P0, [R20+URZ+0x28460], R3 ;  /* 0x02846003140075a7 */ /* 0x0022a4000800017f */
[----:B--2---:R-:W-:Y:S05]  /*128f0*/  @!P0 NANOSLEEP.SYNCS 0x989680 ;  /* 0x009896800000895d */ /* 0x004fea0003900000 */
[----:B------:R-:W2:Y:S02]  /*12900*/  @!P0 SYNCS.PHASECHK.TRANS64 P0, [R20+URZ+0x28460], R3 ;  /* 0x02846003140085a7 */ /* 0x000ea4000800007f */
[----:B--2---:R-:W-:Y:S05]  /*12910*/  @!P0 BRA `(.L_x_918) ;  /* 0xfffffffc00f08947 */ /* 0x004fea000383ffff */
[----:B------:R-:W-:Y:S05]  /*12920*/  BRA `(.L_x_953) ;  /* 0xffffffec004c7947 */ /* 0x000fea000383ffff */
.L_x_924:
[----:B-1----:R1:W2:Y:S02]  /*12930*/  SYNCS.PHASECHK.TRANS64.TRYWAIT P0, [R0+URZ+0x28420], R3 ;  /* 0x02842003000075a7 */ /* 0x0022a4000800017f */
[----:B--2---:R-:W-:Y:S05]  /*12940*/  @!P0 NANOSLEEP.SYNCS 0x989680 ;  /* 0x009896800000895d */ /* 0x004fea0003900000 */
[----:B------:R-:W2:Y:S02]  /*12950*/  @!P0 SYNCS.PHASECHK.TRANS64 P0, [R0+URZ+0x28420], R3 ;  /* 0x02842003000085a7 */ /* 0x000ea4000800007f */
[----:B--2---:R-:W-:Y:S05]  /*12960*/  @!P0 BRA `(.L_x_924) ;  /* 0xfffffffc00f08947 */ /* 0x004fea000383ffff */
[----:B------:R-:W-:Y:S05]  /*12970*/  BRA `(.L_x_954) ;  /* 0xfffffff400387947 */ /* 0x000fea000383ffff */
.L_x_925:
[----:B------:R-:W2:Y:S01]  /*12980*/  S2R R2, SR_TID.X ;  /* 0x0000000000027919 */ /* 0x000ea20000002100 */
[----:B------:R-:W-:Y:S01]  /*12990*/  BSSY B0, `(.L_x_955) ;  /* 0x000000a000007945 */ /* 0x000fe20003800000 */
[----:B------:R-:W-:Y:S02]  /*129a0*/  IMAD.MOV.U32 R12, RZ, RZ, RZ ;  /* 0x000000ffff0c7224 */ /* 0x000fe400078e00ff */
[----:B------:R-:W-:Y:S02]  /*129b0*/  IMAD.MOV.U32 R11, RZ, RZ, 0x1f ;  /* 0x0000001fff0b7424 */ /* 0x000fe400078e00ff */
[----:B------:R-:W-:Y:S01]  /*129c0*/  IMAD.MOV.U32 R15, RZ, RZ, -0x1 ;  /* 0xffffffffff0f7424 */ /* 0x000fe200078e00ff */
[----:B--2---:R-:W-:-:S04]  /*129d0*/  SHF.R.U32.HI R2, RZ, 0x5, R2 ;  /* 0x00000005ff027819 */ /* 0x004fc80000011602 */
[----:B------:R-:W-:-:S05]  /*129e0*/  LOP3.LUT R2, R2, 0x3, RZ, 0xc0, !PT ;  /* 0x0000000302027812 */ /* 0x000fca00078ec0ff */
[----:B------:R-:W-:-:S07]  /*129f0*/  IMAD.MOV.U32 R13, RZ, RZ, R2 ;  /* 0x000000ffff0d7224 */ /* 0x000fce00078e0002 */
[----:B-1----:R-:W-:Y:S05]  /*12a00*/  WARPSYNC.COLLECTIVE R15, `(.L_x_956) ;  /* 0x000000000f087348 */ /* 0x002fea0003c00000 */
[----:B------:R2:W3:Y:S02]  /*12a10*/  SHFL.IDX P6, R14, R13, R12, R11 ;  /* 0x0000000c0d0e7389 */ /* 0x0004e400000c000b */
[----:B-123--:R-:W-:Y:S01]  /*12a20*/  ENDCOLLECTIVE ;  /* 0x000000000000791b */ /* 0x00efe20003800000 */
.L_x_956:
[----:B------:R-:W-:Y:S05]  /*12a30*/  BSYNC B0 ;  /* 0x0000000000007941 */ /* 0x000fea0003800000 */
.L_x_955:
[----:B------:R-:W-:Y:S05]  /*12a40*/  BRA `(.L_x_957) ;  /* 0xfffffff400207947 */ /* 0x000fea000383ffff */
.L_x_928:
[----:B------:R-:W-:Y:S01]  /*12a50*/  BSSY B1, `(.L_x_958) ;  /* 0x0000006000017945 */ /* 0x000fe20003800000 */
[----:B------:R-:W-:-:S07]  /*12a60*/  IMAD.MOV.U32 R15, RZ, RZ, -0x1 ;  /* 0xffffffffff0f7424 */ /* 0x000fce00078e00ff */
[----:B-12---:R-:W-:Y:S05]  /*12a70*/  WARPSYNC.COLLECTIVE R15, `(.L_x_959) ;  /* 0x000000000f0c7348 */ /* 0x006fea0003c00000 */
[----:B------:R-:W-:Y:S02]  /*12a80*/  ELECT P6, UR62, PT ;  /* 0x00000000003e782f */ /* 0x000fe400038c0000 */
[----:B------:R-:W-:Y:S01]  /*12a90*/  MOV R14, UR62 ;  /* 0x0000003e000e7c02 */ /* 0x000fe20008000f00 */
[----:B-12---:R-:W-:Y:S10]  /*12aa0*/  ENDCOLLECTIVE ;  /* 0x000000000000791b */ /* 0x006ff40003800000 */
.L_x_959:
[----:B------:R-:W-:Y:S05]  /*12ab0*/  BSYNC B1 ;  /* 0x0000000000017941 */ /* 0x000fea0003800000 */
.L_x_958:
[----:B------:R-:W-:Y:S05]  /*12ac0*/  BRA `(.L_x_960) ;  /* 0xfffffff400187947 */ /* 0x000fea000383ffff */
.L_x_930:
[----:B-1----:R1:W2:Y:S02]  /*12ad0*/  SYNCS.PHASECHK.TRANS64.TRYWAIT P1, [R6+URZ], R5 ;  /* 0x00000005060075a7 */ /* 0x0022a4000802017f */
[----:B--2---:R-:W-:Y:S05]  /*12ae0*/  @!P1 NANOSLEEP.SYNCS 0x989680 ;  /* 0x009896800000995d */ /* 0x004fea0003900000 */
[----:B------:R-:W2:Y:S02]  /*12af0*/  @!P1 SYNCS.PHASECHK.TRANS64 P1, [R6+URZ], R5 ;  /* 0x00000005060095a7 */ /* 0x000ea4000802007f */
[----:B--2---:R-:W-:Y:S05]  /*12b00*/  @!P1 BRA `(.L_x_930) ;  /* 0xfffffffc00f09947 */ /* 0x004fea000383ffff */
[----:B------:R-:W-:Y:S05]  /*12b10*/  BRA `(.L_x_961) ;  /* 0xfffffff400547947 */ /* 0x000fea000383ffff */
.L_x_931:
[----:B--2---:R2:W3:Y:S02]  /*12b20*/  SYNCS.PHASECHK.TRANS64.TRYWAIT P1, [R7+URZ], R2 ;  /* 0x00000002070075a7 */ /* 0x0044e4000802017f */
[----:B---3--:R-:W-:Y:S05]  /*12b30*/  @!P1 NANOSLEEP.SYNCS 0x989680 ;  /* 0x009896800000995d */ /* 0x008fea0003900000 */
[----:B------:R-:W3:Y:S02]  /*12b40*/  @!P1 SYNCS.PHASECHK.TRANS64 P1, [R7+URZ], R2 ;  /* 0x00000002070095a7 */ /* 0x000ee4000802007f */
[----:B---3--:R-:W-:Y:S05]  /*12b50*/  @!P1 BRA `(.L_x_931) ;  /* 0xfffffffc00f09947 */ /* 0x008fea000383ffff */
[----:B------:R-:W-:Y:S05]  /*12b60*/  BRA `(.L_x_962) ;  /* 0xfffffff400487947 */ /* 0x000fea000383ffff */
.L_x_933:
[----:B---3--:R3:W4:Y:S02]  /*12b70*/  SYNCS.PHASECHK.TRANS64.TRYWAIT P1, [R4+URZ+0x28460], R5 ;  /* 0x02846005040075a7 */ /* 0x008724000802017f */
[----:B----4-:R-:W-:Y:S05]  /*12b80*/  @!P1 NANOSLEEP.SYNCS 0x989680 ;  /* 0x009896800000995d */ /* 0x010fea0003900000 */
[----:B------:R-:W4:Y:S02]  /*12b90*/  @!P1 SYNCS.PHASECHK.TRANS64 P1, [R4+URZ+0x28460], R5 ;  /* 0x02846005040095a7 */ /* 0x000f24000802007f */
[----:B----4-:R-:W-:Y:S05]  /*12ba0*/  @!P1 BRA `(.L_x_933) ;  /* 0xfffffffc00f09947 */ /* 0x010fea000383ffff */
[----:B------:R-:W-:Y:S05]  /*12bb0*/  BRA `(.L_x_963) ;  /* 0xfffffff4004c7947 */ /* 0x000fea000383ffff */
.L_x_935:
[----:B----4-:R4:W1:Y:S02]  /*12bc0*/  SYNCS.PHASECHK.TRANS64.TRYWAIT P1, [R3+URZ+0x28460], R2 ;  /* 0x02846002030075a7 */ /* 0x010864000802017f */
[----:B-1----:R-:W-:Y:S05]  /*12bd0*/  @!P1 NANOSLEEP.SYNCS 0x989680 ;  /* 0x009896800000995d */ /* 0x002fea0003900000 */
[----:B------:R-:W1:Y:S02]  /*12be0*/  @!P1 SYNCS.PHASECHK.TRANS64 P1, [R3+URZ+0x28460], R2 ;  /* 0x02846002030095a7 */ /* 0x000e64000802007f */
[----:B-1----:R-:W-:Y:S05]  /*12bf0*/  @!P1 BRA `(.L_x_935) ;  /* 0xfffffffc00f09947 */ /* 0x002fea000383ffff */
[----:B------:R-:W-:Y:S05]  /*12c00*/  BRA `(.L_x_964) ;  /* 0xfffffff4004c7947 */ /* 0x000fea000383ffff */
.L_x_937:
[----:B------:R1:W1:Y:S02]  /*12c10*/  SYNCS.PHASECHK.TRANS64.TRYWAIT P0, [R4+URZ+0x28480], R5 ;  /* 0x02848005040075a7 */ /* 0x000264000800017f */
[----:B-1----:R-:W-:Y:S05]  /*12c20*/  @!P0 NANOSLEEP.SYNCS 0x989680 ;  /* 0x009896800000895d */ /* 0x002fea0003900000 */
[----:B------:R-:W1:Y:S02]  /*12c30*/  @!P0 SYNCS.PHASECHK.TRANS64 P0, [R4+URZ+0x28480], R5 ;  /* 0x02848005040085a7 */ /* 0x000e64000800007f */
[----:B-1----:R-:W-:Y:S05]  /*12c40*/  @!P0 BRA `(.L_x_937) ;  /* 0xfffffffc00f08947 */ /* 0x002fea000383ffff */
[----:B------:R-:W-:Y:S05]  /*12c50*/  BRA `(.L_x_938) ;  /* 0xfffffff400487947 */ /* 0x000fea000383ffff */
.L_x_965:
        /* <DEDUP_REMOVED lines=10> */
.L_x_2767:


//--------------------- .text._ZN7cutlass13device_kernelIN5flash11enable_sm90INS1_16FlashAttnFwdSm90INS1_25CollectiveMainloopFwdSm90ILi2EN4cute5tupleIJNS5_1CILi1EEES8_S8_EEENS6_IJNS7_ILi128EEENS7_ILi64EEENS7_ILi256EEEEEELi256ENS_12float_e4m3_tEfNS_4arch4Sm90ELb0ELb1ELb1ELb1ELb0ELb0ELb0ELb1ELb1ELb0ELb0ELb0EEENS1_21CollectiveEpilogueFwdINS6_IJSA_SC_SB_EEES9_NS_10bfloat16_tESG_Li256ELb1ELb0ELb0ELb1EEENS1_36VarlenDynamicPersistentTileSchedulerILi128ELi64ELi256ELi128ELb0ELb0ELb1ELb1ELb0ELb1EEEEEEEEEvNT_6ParamsE --------------------------
	.section	.text._ZN7cutlass13device_kernelIN5flash11enable_sm90INS1_16FlashAttnFwdSm90INS1_25CollectiveMainloopFwdSm90ILi2EN4cute5tupleIJNS5_1CILi1EEES8_S8_EEENS6_IJNS7_ILi128EEENS7_ILi64EEENS7_ILi256EEEEEELi256ENS_12float_e4m3_tEfNS_4arch4Sm90ELb0ELb1ELb1ELb1ELb0ELb0ELb0ELb1ELb1ELb0ELb0ELb0EEENS1_21CollectiveEpilogueFwdINS6_IJSA_SC_SB_EEES9_NS_10bfloat16_tESG_Li256ELb1ELb0ELb0ELb1EEENS1_36VarlenDynamicPersistentTileSchedulerILi128ELi64ELi256ELi128ELb0ELb0ELb1ELb1ELb0ELb1EEEEEEEEEvNT_6ParamsE,"ax",@progbits
	.align	128
.text._ZN7cutlass13device_kernelIN5flash11enable_sm90INS1_16FlashAttnFwdSm90INS1_25CollectiveMainloopFwdSm90ILi2EN4cute5tupleIJNS5_1CILi1EEES8_S8_EEENS6_IJNS7_ILi128EEENS7_ILi64EEENS7_ILi256EEEEEELi256ENS_12float_e4m3_tEfNS_4arch4Sm90ELb0ELb1ELb1ELb1ELb0ELb0ELb0ELb1ELb1ELb0ELb0ELb0EEENS1_21CollectiveEpilogueFwdINS6_IJSA_SC_SB_EEES9_NS_10bfloat16_tESG_Li256ELb1ELb0ELb0ELb1EEENS1_36VarlenDynamicPersistentTileSchedulerILi128ELi64ELi256ELi128ELb0ELb0ELb1ELb1ELb0ELb1EEEEEEEEEvNT_6ParamsE:
        .type           _ZN7cutlass13device_kernelIN5flash11enable_sm90INS1_16FlashAttnFwdSm90INS1_25CollectiveMainloopFwdSm90ILi2EN4cute5tupleIJNS5_1CILi1EEES8_S8_EEENS6_IJNS7_ILi128EEENS7_ILi64EEENS7_ILi256EEEEEELi256ENS_12float_e4m3_tEfNS_4arch4Sm90ELb0ELb1ELb1ELb1ELb0ELb0ELb0ELb1ELb1ELb0ELb0ELb0EEENS1_21CollectiveEpilogueFwdINS6_IJSA_SC_SB_EEES9_NS_10bfloat16_tESG_Li256ELb1ELb0ELb0ELb1EEENS1_36VarlenDynamicPersistentTileSchedulerILi128ELi64ELi256ELi128ELb0ELb0ELb1ELb1ELb0ELb1EEEEEEEEEvNT_6ParamsE,@function
        .size           _ZN7cutlass13device_kernelIN5flash11enable_sm90INS1_16FlashAttnFwdSm90INS1_25CollectiveMainloopFwdSm90ILi2EN4cute5tupleIJNS5_1CILi1EEES8_S8_EEENS6_IJNS7_ILi128EEENS7_ILi64EEENS7_ILi256EEEEEELi256ENS_12float_e4m3_tEfNS_4arch4Sm90ELb0ELb1ELb1ELb1ELb0ELb0ELb0ELb1ELb1ELb0ELb0ELb0EEENS1_21CollectiveEpilogueFwdINS6_IJSA_SC_SB_EEES9_NS_10bfloat16_tESG_Li256ELb1ELb0ELb0ELb1EEENS1_36VarlenDynamicPersistentTileSchedulerILi128ELi64ELi256ELi128ELb0ELb0ELb1ELb1ELb0ELb1EEEEEEEEEvNT_6ParamsE,(.L_x_2768 - _ZN7cutlass13device_kernelIN5flash11enable_sm90INS1_16FlashAttnFwdSm90INS1_25CollectiveMainloopFwdSm90ILi2EN4cute5tupleIJNS5_1CILi1EEES8_S8_EEENS6_IJNS7_ILi128EEENS7_ILi64EEENS7_ILi256EEEEEELi256ENS_12float_e4m3_tEfNS_4arch4Sm90ELb0ELb1ELb1ELb1ELb0ELb0ELb0ELb1ELb1ELb0ELb0ELb0EEENS1_21CollectiveEpilogueFwdINS6_IJSA_SC_SB_EEES9_NS_10bfloat16_tESG_Li256ELb1ELb0ELb0ELb1EEENS1_36VarlenDynamicPersistentTileSchedulerILi128ELi64ELi256ELi128ELb0ELb0ELb1ELb1ELb0ELb1EEEEEEEEEvNT_6ParamsE)
        .other          _ZN7cutlass13device_kernelIN5flash11enable_sm90INS1_16FlashAttnFwdSm90INS1_25CollectiveMainloopFwdSm90ILi2EN4cute5tupleIJNS5_1CILi1EEES8_S8_EEENS6_IJNS7_ILi128EEENS7_ILi64EEENS7_ILi256EEEEEELi256ENS_12float_e4m3_tEfNS_4arch4Sm90ELb0ELb1ELb1ELb1ELb0ELb0ELb0ELb1ELb1ELb0ELb0ELb0EEENS1_21CollectiveEpilogueFwdINS6_IJSA_SC_SB_EEES9_NS_10bfloat16_tESG_Li256ELb1ELb0ELb0ELb1EEENS1_36VarlenDynamicPersistentTileSchedulerILi128ELi64ELi256ELi128ELb0ELb0ELb1ELb1ELb0ELb1EEEEEEEEEvNT_6ParamsE,@"STO_CUDA_ENTRY STV_DEFAULT"
_ZN7cutlass13device_kernelIN5flash11enable_sm90INS1_16FlashAttnFwdSm90INS1_25CollectiveMainloopFwdSm90ILi2EN4cute5tupleIJNS5_1CILi1EEES8_S8_EEENS6_IJNS7_ILi128EEENS7_ILi64EEENS7_ILi256EEEEEELi256ENS_12float_e4m3_tEfNS_4arch4Sm90ELb0ELb1ELb1ELb1ELb0ELb0ELb0ELb1ELb1ELb0ELb0ELb0EEENS1_21CollectiveEpilogueFwdINS6_IJSA_SC_SB_EEES9_NS_10bfloat16_tESG_Li256ELb1ELb0ELb0ELb1EEENS1_36VarlenDynamicPersistentTileSchedulerILi128ELi64ELi256ELi128ELb0ELb0ELb1ELb1ELb0ELb1EEEEEEEEEvNT_6ParamsE:
        /* <DEDUP_REMOVED lines=21> */
.L_x_967:
[----:B------:R-:W-:Y:S05]  /*0150*/  BSYNC B0 ;  /* 0x0000000000007941 */ /* 0x000fea0003800000 */
.L_x_966:
        /* <DEDUP_REMOVED lines=41> */
.L_x_968:
        /* <DEDUP_REMOVED lines=22> */
.L_x_969:
        /* <DEDUP_REMOVED lines=18> */
.L_x_970:
        /* <DEDUP_REMOVED lines=22> */
.L_x_971:
        /* <DEDUP_REMOVED lines=22> */
.L_x_972:
[----:B------:R-:W-:Y:S01]  /*0930*/  PLOP3.LUT P0, PT, PT, PT, UP0, 0x80, 0x0 ;  /* 0x000000000000781c */ /* 0x000fe20003f0f008 */
[----:B------:R-:W-:Y:S01]  /*0940*/  UMOV UR40, 0x1 ;  /* 0x0000000100287882 */ /* 0x000fe20000000000 */
[----:B------:R-:W-:Y:S01]  /*0950*/  NOP ;  /* 0x0000000000007918 */ /* 0x000fe20000000000 */
[----:B------:R-:W-:Y:S01]  /*0960*/  USEL UR40, UR40, 0x2, !UP0 ;  /* 0x0000000228287887 */ /* 0x000fe2000c000000 */
[----:B------:R-:W-:Y:S01]  /*0970*/  ULDC.64 UR50, c[0x0][0x208] ;  /* 0x0000820000327ab9 */ /* 0x000fe20000000a00 */
[----:B012-4-:R-:W-:Y:S08]  /*0980*/  BAR.SYNC.DEFER_BLOCKING 0x0 ;  /* 0x0000000000007b1d */ /* 0x017ff00000010000 */
[----:B------:R-:W-:Y:S05]  /*0990*/  @!P0 BRA `(.L_x_973) ;  /* 0x000000f000148947 */ /* 0x000fea0003800000 */
.L_x_974:
        /* <DEDUP_REMOVED lines=21> */
[----:B------:R-:W-:Y:S01]  /*0af0*/  R2UR UR47, R63 ;  /* 0x000000003f2f72ca */ /* 0x000fe200000e0000 */
[----:B------:R-:W-:Y:S01]  /*0b00*/  UMOV UR45, URZ ;  /* 0x0000003f002d7c82 */ /* 0x000fe20008000000 */
[----:B------:R-:W-:Y:S01]  /*0b10*/  SHF.R.S32.HI R3, RZ, 0x1f, R196 ;  /* 0x0000001fff037819 */ /* 0x000fe200000114c4 */
[----:B------:R-:W-:Y:S01]  /*0b20*/  UMOV UR44, URZ ;  /* 0x0000003f002c7c82 */ /* 0x000fe20008000000 */
[----:B------:R-:W-:Y:S02]  /*0b30*/  UMOV UR52, URZ ;  /* 0x0000003f00347c82 */ /* 0x000fe40008000000 */
[CC--:B------:R-:W-:Y:S02]  /*0b40*/  LEA.HI R5, R3.reuse, R196.reuse, RZ, 0x7 ;  /* 0x000000c403057211 */ /* 0x0c0fe400078f38ff */
[----:B------:R-:W-:-:S02]  /*0b50*/  LEA.HI R0, R3, R196, RZ, 0x4 ;  /* 0x000000c403007211 */ /* 0x000fc400078f20ff */
[----:B------:R-:W-:Y:S02]  /*0b60*/  LOP3.LUT R7, R5, 0xffffff80, RZ, 0xc0, !PT ;  /* 0xffffff8005077812 */ /* 0x000fe400078ec0ff */
[CC--:B------:R-:W-:Y:S02]  /*0b70*/  LEA.HI R2, R3.reuse, R196.reuse, RZ, 0x5 ;  /* 0x000000c403027211 */ /* 0x0c0fe400078f28ff */
[----:B------:R-:W-:Y:S01]  /*0b80*/  SHF.R.S32.HI R9, RZ, 0x4, R0 ;  /* 0x00000004ff097819 */ /* 0x000fe20000011400 */
[----:B------:R-:W-:Y:S01]  /*0b90*/  IMAD.IADD R192, R196, 0x1, -R7 ;  /* 0x00000001c4c07824 */ /* 0x000fe200078e0a07 */
[----:B------:R-:W-:Y:S01]  /*0ba0*/  SHF.R.S32.HI R194, RZ, 0x7, R5 ;  /* 0x00000007ffc27819 */ /* 0x000fe20000011405 */
[----:B------:R-:W-:Y:S01]  /*0bb0*/  IMAD.SHL.U32 R2, R2, 0x20, RZ ;  /* 0x0000002002027824 */ /* 0x000fe200078e00ff */
[----:B------:R-:W-:Y:S02]  /*0bc0*/  LEA.HI R3, R3, R196, RZ, 0x3 ;  /* 0x000000c403037211 */ /* 0x000fe400078f18ff */
[----:B------:R-:W-:-:S02]  /*0bd0*/  SHF.R.S32.HI R11, RZ, 0x1f, R192 ;  /* 0x0000001fff0b7819 */ /* 0x000fc400000114c0 */
[----:B------:R-:W-:Y:S02]  /*0be0*/  LEA.HI R5, R5, R194, RZ, 0x1 ;  /* 0x000000c205057211 */ /* 0x000fe400078f08ff */
[----:B------:R-:W-:Y:S02]  /*0bf0*/  LEA.HI R4, R11, R192, RZ, 0x2 ;  /* 0x000000c00b047211 */ /* 0x000fe400078f10ff */
[----:B------:R-:W-:Y:S02]  /*0c00*/  LOP3.LUT R2, R2, 0xfffffc00, RZ, 0xc0, !PT ;  /* 0xfffffc0002027812 */ /* 0x000fe400078ec0ff */
[--C-:B------:R-:W-:Y:S02]  /*0c10*/  SHF.R.S32.HI R6, RZ, 0x2, R4.reuse ;  /* 0x00000002ff067819 */ /* 0x100fe40000011404 */
[----:B------:R-:W-:Y:S02]  /*0c20*/  SHF.R.S32.HI R7, RZ, 0x1f, R4 ;  /* 0x0000001fff077819 */ /* 0x000fe40000011404 */
[----:B------:R-:W-:-:S02]  /*0c30*/  LOP3.LUT R5, R5, 0x3fffffe, RZ, 0xc0, !PT ;  /* 0x03fffffe05057812 */ /* 0x000fc400078ec0ff */
[----:B------:R-:W-:Y:S02]  /*0c40*/  LEA.HI R7, R7, R6, RZ, 0x3 ;  /* 0x0000000607077211 */ /* 0x000fe400078f18ff */
[----:B------:R-:W-:Y:S01]  /*0c50*/  LEA.HI R11, R11, R192, RZ, 0x5 ;  /* 0x000000c00b0b7211 */ /* 0x000fe200078f28ff */
[----:B------:R-:W-:Y:S01]  /*0c60*/  IMAD.IADD R193, R194, 0x1, -R5 ;  /* 0x00000001c2c17824 */ /* 0x000fe200078e0a05 */
[----:B------:R-:W-:Y:S02]  /*0c70*/  LOP3.LUT R7, R7, 0xfffffff8, RZ, 0xc0, !PT ;  /* 0xfffffff807077812 */ /* 0x000fe400078ec0ff */
[----:B------:R-:W-:Y:S02]  /*0c80*/  SHF.R.S32.HI R11, RZ, 0x5, R11 ;  /* 0x00000005ff0b7819 */ /* 0x000fe4000001140b */
[----:B------:R-:W-:Y:S01]  /*0c90*/  LOP3.LUT R5, R3, 0x1ffffff8, RZ, 0xc0, !PT ;  /* 0x1ffffff803057812 */ /* 0x000fe200078ec0ff */
[----:B------:R-:W-:Y:S01]  /*0ca0*/  IMAD.IADD R6, R6, 0x1, -R7 ;  /* 0x0000000106067824 */ /* 0x000fe200078e0a07 */
[----:B------:R-:W-:-:S02]  /*0cb0*/  LOP3.LUT R7, R0, 0x3fffff0, RZ, 0xc0, !PT ;  /* 0x03fffff000077812 */ /* 0x000fc400078ec0ff */
[----:B------:R-:W-:Y:S01]  /*0cc0*/  LEA.HI R0, R0, R9, RZ, 0x1 ;  /* 0x0000000900007211 */ /* 0x000fe200078f08ff */
[----:B------:R-:W-:Y:S01]  /*0cd0*/  IMAD R6, R11, 0x10, R6 ;  /* 0x000000100b067824 */ /* 0x000fe200078e0206 */
[----:B------:R-:W-:Y:S01]  /*0ce0*/  SHF.R.S32.HI R22, RZ, 0x3, R3 ;  /* 0x00000003ff167819 */ /* 0x000fe20000011403 */
[----:B------:R-:W-:Y:S01]  /*0cf0*/  IMAD.IADD R7, R196, 0x1, -R7 ;  /* 0x00000001c4077824 */ /* 0x000fe200078e0a07 */
[----:B------:R-:W-:Y:S01]  /*0d00*/  LOP3.LUT R0, R0, 0x1ffffffe, RZ, 0xc0, !PT ;  /* 0x1ffffffe00007812 */ /* 0x000fe200078ec0ff */
[----:B------:R-:W-:Y:S02]  /*0d10*/  IMAD.IADD R5, R196, 0x1, -R5 ;  /* 0x00000001c4057824 */ /* 0x000fe400078e0a05 */
[----:B------:R-:W-:Y:S02]  /*0d20*/  IMAD R7, R7, 0x40, R2 ;  /* 0x0000004007077824 */ /* 0x000fe400078e0202 */
[----:B------:R-:W-:Y:S02]  /*0d30*/  IMAD.IADD R0, R9, 0x1, -R0 ;  /* 0x0000000109007824 */ /* 0x000fe400078e0a00 */
[----:B------:R-:W-:-:S02]  /*0d40*/  IMAD R193, R193, 0x40, R6 ;  /* 0x00000040c1c17824 */ /* 0x000fc400078e0206 */
[----:B------:R-:W-:Y:S01]  /*0d50*/  IMAD R195, R0, 0x8, R7 ;  /* 0x0000000800c37824 */ /* 0x000fe200078e0207 */
[----:B------:R-:W-:Y:S01]  /*0d60*/  LOP3.LUT R7, R4, 0x7ffffffc, RZ, 0xc0, !PT ;  /* 0x7ffffffc04077812 */ /* 0x000fe200078ec0ff */
[----:B------:R-:W-:-:S04]  /*0d70*/  IMAD.SHL.U32 R18, R5, 0x8, RZ ;  /* 0x0000000805127824 */ /* 0x000fc800078e00ff */
[----:B------:R-:W-:-:S07]  /*0d80*/  IMAD.IADD R2, R192, 0x1, -R7 ;  /* 0x00000001c0027824 */ /* 0x000fce00078e0a07 */
.L_x_1078:
[----:B------:R-:W-:Y:S01]  /*0d90*/  ULDC.64 UR4, c[0x0][0xa28] ;  /* 0x00028a0000047ab9 */ /* 0x000fe20000000a00 */
[----:B0-----:R-:W0:Y:S01]  /*0da0*/  LDC R17, c[0x0][0x288] ;  /* 0x0000a200ff117b82 */ /* 0x001e220000000800 */
[----:B------:R-:W-:Y:S01]  /*0db0*/  UISETP.NE.U32.AND UP0, UPT, UR4, URZ, UPT ;  /* 0x0000003f0400728c */ /* 0x000fe2000bf05070 */
[----:B------:R-:W-:-:S03]  /*0dc0*/  IMAD.MOV.U32 R3, RZ, RZ, RZ ;  /* 0x000000ffff037224 */ /* 0x000fc600078e00ff */
[----:B------:R-:W-:-:S03]  /*0dd0*/  UISETP.NE.AND.EX UP0, UPT, UR5, URZ, UPT, UP0 ;  /* 0x0000003f0500728c */ /* 0x000fc6000bf05300 */
[----:B------:R-:W-:Y:S01]  /*0de0*/  ULDC.64 UR4, c[0x0][0xa18] ;  /* 0x0002860000047ab9 */ /* 0x000fe20000000a00 */
[----:B-1-3-5:R-:W1:Y:S01]  /*0df0*/  LDC.64 R8, c[0x0][0x3f8] ;  /* 0x0000fe00ff087b82 */ /* 0x02ae620000000a00 */
[----:B------:R-:W-:Y:S01]  /*0e00*/  UISETP.NE.U32.AND UP1, UPT, UR4, URZ, UPT ;  /* 0x0000003f0400728c */ /* 0x000fe2000bf25070 */
[----:B------:R-:W-:-:S03]  /*0e10*/  PLOP3.LUT P0, PT, PT, PT, UP0, 0x80, 0x0 ;  /* 0x000000000000781c */ /* 0x000fc60003f0f008 */
[----:B------:R-:W-:-:S03]  /*0e20*/  UISETP.NE.AND.EX UP1, UPT, UR5, URZ, UPT, UP1 ;  /* 0x0000003f0500728c */ /* 0x000fc6000bf25310 */
[----:B------:R-:W-:Y:S01]  /*0e30*/  @UP0 ULDC.64 UR4, c[0x0][0xa28] ;  /* 0x00028a0000040ab9 */ /* 0x000fe20000000a00 */
[----:B--2---:R-:W2:Y:S01]  /*0e40*/  LDC R0, c[0x0][0x404] ;  /* 0x00010100ff007b82 */ /* 0x004ea20000000800 */
[----:B------:R-:W-:Y:S01]  /*0e50*/  @UP0 UIMAD.WIDE UR4, UR47, 0x4, UR4 ;  /* 0x000000042f0408a5 */ /* 0x000fe2000f8e0204 */
[----:B------:R-:W-:-:S05]  /*0e60*/  PLOP3.LUT P2, PT, PT, PT, UP1, 0x80, 0x0 ;  /* 0x000000000000781c */ /* 0x000fca0003f4f018 */
[----:B------:R-:W-:Y:S01]  /*0e70*/  @UP1 ULDC.64 UR6, c[0x0][0xa18] ;  /* 0x0002860000061ab9 */ /* 0x000fe20000000a00 */
[----:B------:R-:W-:Y:S01]  /*0e80*/  IMAD.U32 R4, RZ, RZ, UR4 ;  /* 0x00000004ff047e24 */ /* 0x000fe2000f8e00ff */
[----:B------:R-:W3:Y:S01]  /*0e90*/  LDC R11, c[0x0][0x2e0] ;  /* 0x0000b800ff0b7b82 */ /* 0x000ee20000000800 */
[----:B------:R-:W-:Y:S01]  /*0ea0*/  IMAD.U32 R5, RZ, RZ, UR5 ;  /* 0x00000005ff057e24 */ /* 0x000fe2000f8e00ff */
[----:B------:R-:W-:-:S04]  /*0eb0*/  @UP1 UIMAD.WIDE UR4, UR47, 0x4, UR6 ;  /* 0x000000042f0418a5 */ /* 0x000fc8000f8e0206 */
[----:B----4-:R4:W5:Y:S02]  /*0ec0*/  @P0 LDG.E R3, desc[UR50][R4.64] ;  /* 0x0000003204030981 */ /* 0x010964000c1e1900 */
[----:B------:R-:W-:Y:S02]  /*0ed0*/  IMAD.U32 R6, RZ, RZ, UR4 ;  /* 0x00000004ff067e24 */ /* 0x000fe4000f8e00ff */
[----:B------:R-:W-:Y:S01]  /*0ee0*/  IMAD.U32 R7, RZ, RZ, UR5 ;  /* 0x00000005ff077e24 */ /* 0x000fe2000f8e00ff */
[----:B------:R-:W-:-:S04]  /*0ef0*/  ULDC.64 UR4, c[0x0][0xa20] ;  /* 0x0002880000047ab9 */ /* 0x000fc80000000a00 */
[----:B0-----:R4:W5:Y:S01]  /*0f00*/  @P2 LDG.E R17, desc[UR50][R6.64] ;  /* 0x0000003206112981 */ /* 0x001962000c1e1900 */
[----:B-1----:R-:W-:Y:S02]  /*0f10*/  ISETP.NE.U32.AND P0, PT, R8, RZ, PT ;  /* 0x000000ff0800720c */ /* 0x002fe40003f05070 */
[----:B------:R-:W-:Y:S02]  /*0f20*/  ISETP.NE.U32.AND P1, PT, RZ, UR4, PT ;  /* 0x00000004ff007c0c */ /* 0x000fe4000bf25070 */
[----:B------:R-:W-:Y:S02]  /*0f30*/  ISETP.NE.AND.EX P0, PT, R9, RZ, PT, P0 ;  /* 0x000000ff0900720c */ /* 0x000fe40003f05300 */
[----:B------:R-:W-:Y:S02]  /*0f40*/  ISETP.NE.AND.EX P1, PT, RZ, UR5, PT, P1 ;  /* 0x00000005ff007c0c */ /* 0x000fe4000bf25310 */
[----:B--2---:R-:W-:Y:S01]  /*0f50*/  SEL R0, R0, 0x1, P0 ;  /* 0x0000000100007807 */ /* 0x004fe20000000000 */
[----:B----4-:R-:W-:Y:S10]  /*0f60*/  @P2 BRA `(.L_x_975) ;  /* 0x00000000002c2947 */ /* 0x010ff40003800000 */
        /* <DEDUP_REMOVED lines=8> */
[----:B-----5:R-:W2:Y:S04]  /*0ff0*/  LDG.E R17, desc[UR50][R4.64] ;  /* 0x0000003204117981 */ /* 0x020ea8000c1e1900 */
[----:B------:R-:W2:Y:S02]  /*1000*/  LDG.E R6, desc[UR50][R4.64+0x4] ;  /* 0x0000043204067981 */ /* 0x000ea4000c1e1900 */
[----:B--2---:R-:W-:-:S07]  /*1010*/  IMAD.IADD R17, R6, 0x1, -R17 ;  /* 0x0000000106117824 */ /* 0x004fce00078e0a11 */
.L_x_975:
[----:B------:R-:W-:Y:S01]  /*1020*/  UMOV UR36, UR43 ;  /* 0x0000002b00247c82 */ /* 0x000fe20008000000 */
[----:B------:R-:W-:Y:S01]  /*1030*/  UMOV UR37, UR47 ;  /* 0x0000002f00257c82 */ /* 0x000fe20008000000 */
[----:B---3--:R-:W-:Y:S02]  /*1040*/  IMAD R16, R0, R11, RZ ;  /* 0x0000000b00107224 */ /* 0x008fe400078e02ff */
[----:B------:R-:W-:Y:S01]  /*1050*/  IMAD.MOV.U32 R19, RZ, RZ, R61 ;  /* 0x000000ffff137224 */ /* 0x000fe200078e003d */
[----:B------:R-:W-:Y:S06]  /*1060*/  @!P1 BRA `(.L_x_976) ;  /* 0x0000000000189947 */ /* 0x000fec0003800000 */
[----:B------:R-:W-:Y:S02]  /*1070*/  ULDC.64 UR4, c[0x0][0xa20] ;  /* 0x0002880000047ab9 */ /* 0x000fe40000000a00 */
[----:B------:R-:W-:-:S06]  /*1080*/  UIMAD.WIDE UR4, UR47, 0x4, UR4 ;  /* 0x000000042f0478a5 */ /* 0x000fcc000f8e0204 */
[----:B------:R-:W-:Y:S02]  /*1090*/  IMAD.U32 R4, RZ, RZ, UR4 ;  /* 0x00000004ff047e24 */ /* 0x000fe4000f8e00ff */
[----:B------:R-:W-:-:S05]  /*10a0*/  IMAD.U32 R5, RZ, RZ, UR5 ;  /* 0x00000005ff057e24 */ /* 0x000fca000f8e00ff */
[----:B------:R0:W5:Y:S01]  /*10b0*/  LDG.E R16, desc[UR50][R4.64] ;  /* 0x0000003204107981 */ /* 0x000162000c1e1900 */
[----:B------:R-:W-:Y:S05]  /*10c0*/  BRA `(.L_x_977) ;  /* 0x00000000002c7947 */ /* 0x000fea0003800000 */
.L_x_976:
        /* <DEDUP_REMOVED lines=9> */
[----:B------:R-:W2:Y:S02]  /*1160*/  LDG.E R7, desc[UR50][R4.64+0x4] ;  /* 0x0000043204077981 */ /* 0x000ea4000c1e1900 */
[----:B--2---:R-:W-:-:S07]  /*1170*/  IMAD.IADD R16, R7, 0x1, -R16 ;  /* 0x0000000107107824 */ /* 0x004fce00078e0a10 */
.L_x_977:
[----:B------:R-:W1:Y:S01]  /*1180*/  LDC.64 R6, c[0x0][0x9e0] ;  /* 0x00027800ff067b82 */ /* 0x000e620000000a00 */
[----:B------:R-:W-:Y:S01]  /*1190*/  ULDC UR4, c[0x0][0x428] ;  /* 0x00010a0000047ab9 */ /* 0x000fe20000000800 */
[----:B-----5:R-:W-:Y:S01]  /*11a0*/  IMAD.IADD R16, R16, 0x1, -R3 ;  /* 0x0000000110107824 */ /* 0x020fe200078e0a03 */
[----:B------:R-:W-:-:S04]  /*11b0*/  UISETP.NE.AND UP0, UPT, UR4, 0x1, UPT ;  /* 0x000000010400788c */ /* 0x000fc8000bf05270 */
[----:B------:R-:W-:-:S05]  /*11c0*/  IADD3 R0, R16, 0x80, -R17 ;  /* 0x0000008010007810 */ /* 0x000fca0007ffe811 */
[----:B------:R-:W-:Y:S02]  /*11d0*/  IMAD R197, R61, 0x80, R0 ;  /* 0x000000803dc57824 */ /* 0x000fe400078e0200 */
[----:B------:R-:W-:Y:S01]  /*11e0*/  @UP0 ULDC UR4, c[0x0][0x42c] ;  /* 0x00010b0000040ab9 */ /* 0x000fe20000000800 */
[----:B------:R-:W-:Y:S01]  /*11f0*/  @UP0 ULDC UR6, c[0x0][0x430] ;  /* 0x00010c0000060ab9 */ /* 0x000fe20000000800 */
[----:B------:R-:W-:-:S04]  /*1200*/  UIMAD.WIDE.U32 UR4, UR43, UR4, URZ ;  /* 0x000000042b0472a5 */ /* 0x000fc8000f8e003f */
[----:B------:R-:W-:Y:S01]  /*1210*/  @UP0 USHF.R.U32.HI UR43, URZ, UR6, UR5 ;  /* 0x000000063f2b0299 */ /* 0x000fe20008011605 */
[----:B-1----:R-:W-:Y:S01]  /*1220*/  ISETP.GE.AND P1, PT, R7, 0x1, PT ;  /* 0x000000010700780c */ /* 0x002fe20003f26270 */
[----:B------:R-:W-:-:S12]  /*1230*/  IMAD.IADD R0, R197, 0x1, R6 ;  /* 0x00000001c5007824 */ /* 0x000fd800078e0206 */
[----:B------:R-:W-:Y:S05]  /*1240*/  @!P1 BRA `(.L_x_978) ;  /* 0x0000000000409947 */ /* 0x000fea0003800000 */
[C---:B------:R-:W-:Y:S01]  /*1250*/  ISETP.GT.AND P0, PT, R197.reuse, RZ, PT ;  /* 0x000000ffc500720c */ /* 0x040fe20003f04270 */
[----:B------:R-:W-:-:S12]  /*1260*/  VIADD R3, R197, 0xffffffff ;  /* 0xffffffffc5037836 */ /* 0x000fd80000000000 */
[----:B------:R-:W-:Y:S05]  /*1270*/  @P0 BRA `(.L_x_979) ;  /* 0x00000000001c0947 */ /* 0x000fea0003800000 */
[----:B------:R-:W-:Y:S01]  /*1280*/  ISETP.NE.AND P0, PT, R7, 0x1, PT ;  /* 0x000000010700780c */ /* 0x000fe20003f05270 */
[----:B------:R-:W-:-:S12]  /*1290*/  IMAD.MOV R3, RZ, RZ, -R197 ;  /* 0x000000ffff037224 */ /* 0x000fd800078e0ac5 */
[----:B0-----:R-:W0:Y:S02]  /*12a0*/  @P0 LDC.64 R4, c[0x0][0x9e8] ;  /* 0x00027a00ff040b82 */ /* 0x001e240000000a00 */
[----:B0-----:R-:W-:-:S05]  /*12b0*/  @P0 IMAD.HI.U32 R4, R3, R4, RZ ;  /* 0x0000000403040227 */ /* 0x001fca00078e00ff */
[----:B------:R-:W-:-:S04]  /*12c0*/  @P0 SHF.R.U32.HI R3, RZ, R5, R4 ;  /* 0x00000005ff030219 */ /* 0x000fc80000011604 */
[----:B------:R-:W-:Y:S01]  /*12d0*/  LOP3.LUT R3, RZ, R3, RZ, 0x33, !PT ;  /* 0x00000003ff037212 */ /* 0x000fe200078e33ff */
[----:B------:R-:W-:Y:S06]  /*12e0*/  BRA `(.L_x_980) ;  /* 0x0000000000107947 */ /* 0x000fec0003800000 */
.L_x_979:
[----:B------:R-:W-:-:S13]  /*12f0*/  ISETP.NE.AND P0, PT, R7, 0x1, PT ;  /* 0x000000010700780c */ /* 0x000fda0003f05270 */
[----:B0-----:R-:W0:Y:S02]  /*1300*/  @P0 LDC.64 R4, c[0x0][0x9e8] ;  /* 0x00027a00ff040b82 */ /* 0x001e240000000a00 */
[----:B0-----:R-:W-:-:S05]  /*1310*/  @P0 IMAD.HI.U32 R4, R3, R4, RZ ;  /* 0x0000000403040227 */ /* 0x001fca00078e00ff */
[----:B------:R-:W-:-:S07]  /*1320*/  @P0 SHF.R.U32.HI R3, RZ, R5, R4 ;  /* 0x00000005ff030219 */ /* 0x000fce0000011604 */
.L_x_980:
[----:B------:R-:W-:-:S05]  /*1330*/  IMAD R3, R3, R7, R7 ;  /* 0x0000000703037224 */ /* 0x000fca00078e0207 */
[----:B------:R-:W-:-:S07]  /*1340*/  VIMNMX R0, R0, R3, PT ;  /* 0x0000000300007248 */ /* 0x000fce0003fe0100 */
.L_x_978:
[----:B0-----:R-:W-:Y:S01]  /*1350*/  VIADD R4, R0, 0x3f ;  /* 0x0000003f00047836 */ /* 0x001fe20000000000 */
[----:B------:R-:W-:Y:S01]  /*1360*/  ULDC UR4, c[0x0][0x9dc] ;  /* 0x0002770000047ab9 */ /* 0x000fe20000000800 */
[C---:B------:R-:W-:Y:S02]  /*1370*/  VIADD R0, R16.reuse, 0x3f ;  /* 0x0000003f10007836 */ /* 0x040fe40000000000 */
[----:B------:R-:W-:Y:S01]  /*1380*/  IMAD.IADD R6, R16, 0x1, -R17 ;  /* 0x0000000110067824 */ /* 0x000fe200078e0a11 */
[----:B------:R-:W-:Y:S02]  /*1390*/  SHF.R.S32.HI R5, RZ, 0x1f, R4 ;  /* 0x0000001fff057819 */ /* 0x000fe40000011404 */
[----:B------:R-:W-:Y:S01]  /*13a0*/  SHF.R.S32.HI R3, RZ, 0x1f, R0 ;  /* 0x0000001fff037819 */ /* 0x000fe20000011400 */
[----:B------:R-:W-:Y:S01]  /*13b0*/  IMAD R59, R61, 0x80, R6 ;  /* 0x000000803d3b7824 */ /* 0x000fe200078e0206 */
        /* <DEDUP_REMOVED lines=12> */
[----:B------:R-:W0:Y:S02]  /*1480*/  @P0 LDC.64 R4, c[0x0][0x9e8] ;  /* 0x00027a00ff040b82 */ /* 0x000e240000000a00 */
[----:B0-----:R-:W-:-:S05]  /*1490*/  @P0 IMAD.HI.U32 R0, R3, R4, RZ ;  /* 0x0000000403000227 */ /* 0x001fca00078e00ff */
[----:B------:R-:W-:-:S04]  /*14a0*/  @P0 SHF.R.U32.HI R3, RZ, R5, R0 ;  /* 0x00000005ff030219 */ /* 0x000fc80000011600 */
[----:B------:R-:W-:Y:S01]  /*14b0*/  LOP3.LUT R0, RZ, R3, RZ, 0x33, !PT ;  /* 0x00000003ff007212 */ /* 0x000fe200078e33ff */
[----:B------:R-:W-:Y:S06]  /*14c0*/  BRA `(.L_x_983) ;  /* 0x0000000000147947 */ /* 0x000fec0003800000 */
.L_x_982:
[----:B------:R-:W-:Y:S01]  /*14d0*/  ISETP.NE.AND P0, PT, R7, 0x1, PT ;  /* 0x000000010700780c */ /* 0x000fe20003f05270 */
[----:B------:R-:W-:-:S12]  /*14e0*/  IMAD.MOV.U32 R0, RZ, RZ, R59 ;  /* 0x000000ffff007224 */ /* 0x000fd800078e003b */
[----:B------:R-:W0:Y:S02]  /*14f0*/  @P0 LDC.64 R4, c[0x0][0x9e8] ;  /* 0x00027a00ff040b82 */ /* 0x000e240000000a00 */
[----:B0-----:R-:W-:-:S05]  /*1500*/  @P0 IMAD.HI.U32 R4, R59, R4, RZ ;  /* 0x000000043b040227 */ /* 0x001fca00078e00ff */
[----:B------:R-:W-:-:S07]  /*1510*/  @P0 SHF.R.U32.HI R0, RZ, R5, R4 ;  /* 0x00000005ff000219 */ /* 0x000fce0000011604 */
.L_x_983:
[----:B------:R-:W-:-:S05]  /*1520*/  IMAD R0, R0, R7, RZ ;  /* 0x0000000700007224 */ /* 0x000fca00078e02ff */
[----:B------:R-:W-:-:S13]  /*1530*/  R2UR UR5, R0 ;  /* 0x00000000000572ca */ /* 0x000fda00000e0000 */
[----:B------:R-:W-:-:S04]  /*1540*/  UISETP.LT.AND UP0, UPT, UR4, UR5, UPT ;  /* 0x000000050400728c */ /* 0x000fc8000bf01270 */
[----:B------:R-:W-:-:S12]  /*1550*/  USEL UR4, UR4, UR5, !UP0 ;  /* 0x0000000504047287 */ /* 0x000fd8000c000000 */
.L_x_981:
[----:B------:R-:W-:Y:S01]  /*1560*/  USHF.R.S32.HI UR5, URZ, 0x1f, UR4 ;  /* 0x0000001f3f057899 */ /* 0x000fe20008011404 */
[----:B------:R-:W-:Y:S01]  /*1570*/  PLOP3.LUT P0, PT, PT, PT, PT, 0x80, 0x0 ;  /* 0x000000000000781c */ /* 0x000fe20003f0f070 */
[----:B------:R-:W-:Y:S01]  /*1580*/  IMAD.MOV.U32 R0, RZ, RZ, RZ ;  /* 0x000000ffff007224 */ /* 0x000fe200078e00ff */
[----:B------:R-:W-:Y:S01]  /*1590*/  CS2R R150, SRZ ;  /* 0x0000000000967805 */ /* 0x000fe2000001ff00 */
[----:B------:R-:W-:Y:S01]  /*15a0*/  ULEA.HI UR5, UR5, UR4, URZ, 0x6 ;  /* 0x0000000405057291 */ /* 0x000fe2000f8f303f */
[----:B------:R-:W-:Y:S01]  /*15b0*/  IMAD.MOV.U32 R3, RZ, RZ, RZ ;  /* 0x000000ffff037224 */ /* 0x000fe200078e00ff */
[----:B------:R-:W-:Y:S02]  /*15c0*/  CS2R R26, SRZ ;  /* 0x00000000001a7805 */ /* 0x000fe4000001ff00 */
[----:B------:R-:W-:Y:S01]  /*15d0*/  CS2R R108, SRZ ;  /* 0x00000000006c7805 */ /* 0x000fe2000001ff00 */
[----:B------:R-:W-:Y:S01]  /*15e0*/  USHF.R.S32.HI UR5, URZ, 0x6, UR5 ;  /* 0x000000063f057899 */ /* 0x000fe20008011405 */
[----:B------:R-:W-:-:S02]  /*15f0*/  CS2R R144, SRZ ;  /* 0x0000000000907805 */ /* 0x000fc4000001ff00 */
[----:B------:R-:W-:Y:S02]  /*1600*/  CS2R R100, SRZ ;  /* 0x0000000000647805 */ /* 0x000fe4000001ff00 */
[----:B------:R-:W-:Y:S01]  /*1610*/  CS2R R142, SRZ ;  /* 0x00000000008e7805 */ /* 0x000fe2000001ff00 */
[----:B------:R-:W-:Y:S01]  /*1620*/  UISETP.LT.AND UP0, UPT, URZ, UR5, UPT ;  /* 0x000000053f00728c */ /* 0x000fe2000bf01270 */
[----:B------:R-:W-:Y:S02]  /*1630*/  CS2R R30, SRZ ;  /* 0x00000000001e7805 */ /* 0x000fe4000001ff00 */
[----:B------:R-:W-:Y:S02]  /*1640*/  CS2R R136, SRZ ;  /* 0x0000000000887805 */ /* 0x000fe4000001ff00 */
[----:B------:R-:W-:Y:S01]  /*1650*/  CS2R R92, SRZ ;  /* 0x00000000005c7805 */ /* 0x000fe2000001ff00 */
[----:B------:R-:W-:Y:S01]  /*1660*/  USEL UR38, URZ, UR5, !UP0 ;  /* 0x000000053f267287 */ /* 0x000fe2000c000000 */
[----:B------:R-:W-:-:S02]  /*1670*/  CS2R R134, SRZ ;  /* 0x0000000000867805 */ /* 0x000fc4000001ff00 */
[----:B------:R-:W-:Y:S02]  /*1680*/  CS2R R34, SRZ ;  /* 0x0000000000227805 */ /* 0x000fe4000001ff00 */
[----:B------:R-:W-:Y:S02]  /*1690*/  CS2R R128, SRZ ;  /* 0x0000000000807805 */ /* 0x000fe4000001ff00 */
[----:B------:R-:W-:Y:S02]  /*16a0*/  CS2R R84, SRZ ;  /* 0x0000000000547805 */ /* 0x000fe4000001ff00 */
[----:B------:R-:W-:Y:S02]  /*16b0*/  CS2R R126, SRZ ;  /* 0x00000000007e7805 */ /* 0x000fe4000001ff00 */
[----:B------:R-:W-:Y:S02]  /*16c0*/  ISETP.GT.AND P1, PT, R58, UR38, PT ;  /* 0x000000263a007c0c */ /* 0x000fe4000bf24270 */
        /* <DEDUP_REMOVED lines=48> */
[----:B------:R-:W-:Y:S01]  /*19d0*/  CS2R R24, SRZ ;  /* 0x0000000000187805 */ /* 0x000fe2000001ff00 */
[----:B------:R-:W-:-:S02]  /*19e0*/  IMAD.MOV.U32 R164, RZ, RZ, RZ ;  /* 0x000000ffffa47224 */ /* 0x000fc400078e00ff */
[----:B------:R-:W-:Y:S01]  /*19f0*/  IMAD.MOV.U32 R5, RZ, RZ, RZ ;  /* 0x000000ffff057224 */ /* 0x000fe200078e00ff */
[----:B------:R-:W-:Y:S06]  /*1a00*/  @!P1 BRA `(.L_x_984) ;  /* 0x000000a800209947 */ /* 0x000fec0003800000 */
[----:B------:R-:W0:Y:S01]  /*1a10*/  SHFL.IDX PT, R0, R194, RZ, 0x1f ;  /* 0x00001fffc2007589 */ /* 0x000e2200000e0000 */
[----:B------:R-:W1:Y:S01]  /*1a20*/  S2UR UR39, SR_CgaCtaId ;  /* 0x00000000002779c3 */ /* 0x000e620000008800 */
[----:B------:R-:W-:Y:S01]  /*1a30*/  UMOV UR41, 0x400 ;  /* 0x0000040000297882 */ /* 0x000fe20000000000 */
        /* <DEDUP_REMOVED lines=28> */
.L_x_985:
        /* <DEDUP_REMOVED lines=19> */
[----:B------:R-:W-:Y:S02]  /*1d30*/  @UP1 USHF.R.S32.HI UR19, URZ, 0x1f, UR43 ;  /* 0x0000001f3f131899 */ /* 0x000fe4000801142b */
[----:B------:R-:W-:Y:S02]  /*1d40*/  @UP1 UIMAD.WIDE.U32 UR8, UR47, UR14, URZ ;  /* 0x0000000e2f0812a5 */ /* 0x000fe4000f8e003f */
[----:B------:R-:W-:Y:S02]  /*1d50*/  @UP1 UIMAD UR18, UR47, UR15, UR10 ;  /* 0x0000000f2f1212a4 */ /* 0x000fe4000f8e020a */
[----:B------:R-:W-:Y:S01]  /*1d60*/  @UP0 UIADD3 UR13, UR13, UR17, URZ ;  /* 0x000000110d0d0290 */ /* 0x000fe2000fffe03f */
[----:B------:R-:W-:Y:S01]  /*1d70*/  @UP0 ULDC.64 UR14, c[0x0][0x9b0] ;  /* 0x00026c00000e0ab9 */ /* 0x000fe20000000a00 */
[----:B------:R-:W-:Y:S01]  /*1d80*/  @UP1 ULDC.64 UR10, c[0x0][0x9c0] ;  /* 0x00027000000a1ab9 */ /* 0x000fe20000000a00 */
[----:B------:R-:W-:-:S02]  /*1d90*/  @UP0 UIMAD UR16, UR16, UR14, URZ ;  /* 0x0000000e101002a4 */ /* 0x000fc4000f8e023f */
[----:B------:R-:W-:Y:S02]  /*1da0*/  @UP1 UIMAD UR17, UR19, UR10, URZ ;  /* 0x0000000a131112a4 */ /* 0x000fe4000f8e023f */
[----:B------:R-:W-:Y:S02]  /*1db0*/  @UP1 UIADD3 UR9, UR9, UR18, URZ ;  /* 0x0000001209091290 */ /* 0x000fe4000fffe03f */
[----:B------:R-:W-:Y:S02]  /*1dc0*/  @UP0 UIMAD UR16, UR43, UR15, UR16 ;  /* 0x0000000f2b1002a4 */ /* 0x000fe4000f8e0210 */
[----:B------:R-:W-:Y:S02]  /*1dd0*/  @UP1 UIMAD UR17, UR43, UR11, UR17 ;  /* 0x0000000b2b1112a4 */ /* 0x000fe4000f8e0211 */
[----:B------:R-:W-:Y:S02]  /*1de0*/  @UP0 UIMAD.WIDE.U32 UR14, UR43, UR14, UR12 ;  /* 0x0000000e2b0e02a5 */ /* 0x000fe4000f8e000c */
        /* <DEDUP_REMOVED lines=21> */
[----:B------:R-:W0:Y:S01]  /*1f40*/  SYNCS.PHASECHK.TRANS64.TRYWAIT P1, [UR41+0x28400], R8 ;  /* 0x02840008ff0075a7 */ /* 0x000e220008020169 */
[----:B--2---:R-:W-:-:S04]  /*1f50*/  FMUL.FTZ R0, R3, R0 ;  /* 0x0000000003007220 */ /* 0x004fc80000410000 */
[----:B------:R-:W-:Y:S01]  /*1f60*/  FMUL.FTZ R0, R0, UR4 ;  /* 0x0000000400007c20 */ /* 0x000fe20008410000 */
[----:B0-----:R-:W-:Y:S06]  /*1f70*/  @!P1 BRA `(.L_x_986) ;  /* 0x0000012c00009947 */ /* 0x001fec0003800000 */
.L_x_1173:
[----:B------:R-:W-:Y:S05]  /*1f80*/  @!P0 BRA `(.L_x_987) ;  /* 0x0000000000048947 */ /* 0x000fea0003800000 */
[----:B------:R-:W-:Y:S01]  /*1f90*/  BPT.TRAP 0x1 ;  /* 0x000000040000795c */ /* 0x000fe20000300000 */
.L_x_987:
[----:B------:R-:W-:Y:S02]  /*1fa0*/  IMAD.U32 R4, RZ, RZ, UR52 ;  /* 0x00000034ff047e24 */ /* 0x000fe4000f8e00ff */
[----:B0-----:R-:W-:-:S03]  /*1fb0*/  IMAD.U32 R3, RZ, RZ, UR44 ;  /* 0x0000002cff037e24 */ /* 0x001fc6000f8e00ff */
[----:B------:R-:W-:Y:S02]  /*1fc0*/  LEA R4, R4, UR41, 0x3 ;  /* 0x0000002904047c11 */ /* 0x000fe4000f8e18ff */
[----:B------:R-:W-:-:S04]  /*1fd0*/  SHF.L.U32 R3, R3, 0x1f, RZ ;  /* 0x0000001f03037819 */ /* 0x000fc800000006ff */
[----:B------:R0:W1:Y:S01]  /*1fe0*/  SYNCS.PHASECHK.TRANS64.TRYWAIT P2, [R4+URZ+0x28430], R3 ;  /* 0x02843003040075a7 */ /* 0x000062000804017f */
[----:B------:R-:W-:Y:S05]  /*1ff0*/  @!P0 BRA `(.L_x_988) ;  /* 0x0000000000048947 */ /* 0x000fea0003800000 */
[----:B------:R-:W-:Y:S01]  /*2000*/  BPT.TRAP 0x1 ;  /* 0x000000040000795c */ /* 0x000fe20000300000 */
.L_x_988:
[----:B------:R-:W2:Y:S02]  /*2010*/  S2R R5, SR_TID.X ;  /* 0x0000000000057919 */ /* 0x000ea40000002100 */
[----:B--2---:R-:W-:Y:S01]  /*2020*/  LOP3.LUT P1, RZ, R5, 0x7f, RZ, 0xc0, !PT ;  /* 0x0000007f05ff7812 */ /* 0x004fe2000782c0ff */
[----:B-1----:R-:W-:-:S12]  /*2030*/  @P2 BRA `(.L_x_989) ;  /* 0x0000000000082947 */ /* 0x002fd80003800000 */
[----:B------:R-:W1:Y:S02]  /*2040*/  SYNCS.PHASECHK.TRANS64.TRYWAIT P2, [R4+URZ+0x28430], R3 ;  /* 0x02843003040075a7 */ /* 0x000e64000804017f */
[----:B-1----:R-:W-:Y:S05]  /*2050*/  @!P2 BRA `(.L_x_990) ;  /* 0x0000012800e0a947 */ /* 0x002fea0003800000 */
.L_x_989:
[----:B------:R-:W-:Y:S05]  /*2060*/  WARPSYNC.ALL ;  /* 0x0000000000007948 */ /* 0x000fea0003800000 */
[----:B------:R-:W-:Y:S01]  /*2070*/  UIADD3 UR4, UR41, 0x20000, URZ ;  /* 0x0002000029047890 */ /* 0x000fe2000fffe03f */
[----:B------:R-:W-:Y:S01]  /*2080*/  WARPGROUP.ARRIVE ;  /* 0x00000000000079c5 */ /* 0x000fe20000000000 */
[----:B------:R-:W-:Y:S01]  /*2090*/  ULOP3.LUT UR32, UR49, 0x10000, URZ, 0xfc, !UPT ;  /* 0x0001000031207892 */ /* 0x000fe2000f8efc3f */
[----:B------:R-:W-:Y:S01]  /*20a0*/  IMAD.MOV.U32 R5, RZ, RZ, -0x40 ;  /* 0xffffffc0ff057424 */ /* 0x000fe200078e00ff */
[----:B------:R-:W-:Y:S01]  /*20b0*/  USHF.R.U32.HI UR4, URZ, 0x4, UR4 ;  /* 0x000000043f047899 */ /* 0x000fe20008011604 */
[----:B01----:R-:W-:Y:S01]  /*20c0*/  @!P1 VIADD R3, R4, 0x28440 ;  /* 0x0002844004039836 */ /* 0x003fe20000000000 */
[----:B------:R-:W-:Y:S01]  /*20d0*/  UMOV UR33, 0x40000040 ;  /* 0x4000004000217882 */ /* 0x000fe20000000000 */
[----:B------:R-:W-:Y:S01]  /*20e0*/  UMOV UR35, 0x40000040 ;  /* 0x4000004000237882 */ /* 0x000fe20000000000 */
[----:B------:R-:W-:Y:S01]  /*20f0*/  ULOP3.LUT UR4, UR4, 0x3fff, URZ, 0xc0, !UPT ;  /* 0x00003fff04047892 */ /* 0x000fe2000f8ec03f */
[----:B------:R-:W-:Y:S01]  /*2100*/  UMOV UR5, 0x40000040 ;  /* 0x4000004000057882 */ /* 0x000fe20000000000 */
[----:B------:R-:W-:-:S02]  /*2110*/  UMOV UR7, 0x40000040 ;  /* 0x4000004000077882 */ /* 0x000fc40000000000 */
[----:B------:R-:W-:Y:S01]  /*2120*/  ULOP3.LUT UR48, UR4, 0x10000, URZ, 0xfc, !UPT ;  /* 0x0001000004307892 */ /* 0x000fe2000f8efc3f */
[----:B------:R-:W-:Y:S01]  /*2130*/  @!P1 PRMT R3, RZ, 0x654, R3 ;  /* 0x00000654ff039816 */ /* 0x000fe20000000003 */
[----:B------:R-:W-:Y:S02]  /*2140*/  UIADD3 UR4, UR32, 0x2, URZ ;  /* 0x0000000220047890 */ /* 0x000fe4000fffe03f */
[----:B------:R-:W-:Y:S02]  /*2150*/  ULEA UR34, UR52, UR48, 0xa ;  /* 0x0000003034227291 */ /* 0x000fe4000f8e503f */
[----:B------:R-:W-:Y:S02]  /*2160*/  UIADD3 UR8, UR32, 0x4, URZ ;  /* 0x0000000420087890 */ /* 0x000fe4000fffe03f */
[----:B------:R-:W-:Y:S02]  /*2170*/  UIADD3 UR6, UR34, 0x2, URZ ;  /* 0x0000000222067890 */ /* 0x000fe4000fffe03f */
[----:B------:R-:W-:Y:S01]  /*2180*/  UIADD3 UR10, UR34, 0x4, URZ ;  /* 0x00000004220a7890 */ /* 0x000fe2000fffe03f */
[----:B------:R-:W-:-:S02]  /*2190*/  UMOV UR9, 0x40000040 ;  /* 0x4000004000097882 */ /* 0x000fc40000000000 */
[----:B------:R-:W-:Y:S01]  /*21a0*/  QGMMA.64x64x32.F32.E4M3.E4M3 R24, gdesc[UR32], RZ, !UPT, gsb0 ;  /* 0x00e00000201879f3 */ /* 0x000fe2000c0008ff */
        /* <DEDUP_REMOVED lines=21> */
[----:B------:R-:W-:-:S02]  /*2300*/  ULDC UR49, c[0x0][0x9dc] ;  /* 0x0002770000317ab9 */ /* 0x000fc40000000800 */
[----:B------:R-:W-:Y:S01]  /*2310*/  ULOP3.LUT UR49, URZ, UR49, URZ, 0x33, !UPT ;  /* 0x000000313f317292 */ /* 0x000fe2000f8e333f */
[----:B------:R-:W-:Y:S02]  /*2320*/  WARPGROUP.DEPBAR.LE gsb0, 0x0 ;  /* 0x00008000000079c5 */ /* 0x000fe40000010000 */
[----:B------:R-:W-:-:S06]  /*2330*/  WARPGROUP.ARRIVE ;  /* 0x00000000000079c5 */ /* 0x000fcc0000000000 */
[----:B------:R-:W-:Y:S01]  /*2340*/  QGMMA.64x64x32.F32.E4M3.E4M3 R24, gdesc[UR4], R24, gsb0 ;  /* 0x00e00000041879f3 */ /* 0x000fe20008000818 */
[----:B------:R-:W-:Y:S02]  /*2350*/  ULDC.64 UR6, c[0x0][0x9e0] ;  /* 0x0002780000067ab9 */ /* 0x000fe40000000a00 */
[----:B------:R-:W-:-:S06]  /*2360*/  UISETP.GE.AND UP0, UPT, UR7, 0x1, UPT ;  /* 0x000000010700788c */ /* 0x000fcc000bf06270 */
[----:B------:R-:W-:Y:S01]  /*2370*/  PLOP3.LUT P2, PT, PT, PT, UP0, 0x40, 0x0 ;  /* 0x000000000000781c */ /* 0x000fe20003f4e808 */
        /* <DEDUP_REMOVED lines=23> */
[----:B------:R0:W1:Y:S01]  /*24f0*/  MUFU.TANH R11, R31 ;  /* 0x0000001f000b7308 */ /* 0x0000620000002400 */
        /* <DEDUP_REMOVED lines=8> */
[----:B0-----:R-:W-:-:S02]  /*2580*/  IMAD R31, R58, R5, 0x40 ;  /* 0x000000403a1f7424 */ /* 0x001fc400078e0205 */
[C---:B------:R-:W-:Y:S01]  /*2590*/  FMUL.FTZ R44, R0.reuse, R44 ;  /* 0x0000002c002c7220 */ /* 0x040fe20000410000 */
[C---:B------:R-:W-:Y:S01]  /*25a0*/  FMUL.FTZ R45, R0.reuse, R45 ;  /* 0x0000002d002d7220 */ /* 0x040fe20000410000 */
[----:B------:R-:W-:Y:S01]  /*25b0*/  FMUL.FTZ R46, R0, R46 ;  /* 0x0000002e002e7220 */ /* 0x000fe20000410000 */
[----:B------:R-:W-:Y:S02]  /*25c0*/  IMAD.IADD R4, R16, 0x1, R31 ;  /* 0x0000000110047824 */ /* 0x000fe400078e021f */
        /* <DEDUP_REMOVED lines=14> */
[----:B------:R0:W-:Y:S01]  /*26b0*/  @!P1 SYNCS.ARRIVE.TRANS64.RED.A1T0 RZ, [R3+URZ], RZ ;  /* 0x000000ff03ff99a7 */ /* 0x0001e2000810043f */
[----:B------:R-:W2:Y:S01]  /*26c0*/  MUFU.TANH R24, R24 ;  /* 0x0000001800187308 */ /* 0x000ea20000002400 */
[C---:B------:R-:W-:Y:S01]  /*26d0*/  FMUL.FTZ R35, R0.reuse, R35 ;  /* 0x0000002300237220 */ /* 0x040fe20000410000 */
[C---:B------:R-:W-:Y:S01]  /*26e0*/  FMUL.FTZ R30, R0.reuse, R30 ;  /* 0x0000001e001e7220 */ /* 0x040fe20000410000 */
[----:B------:R-:W-:Y:S01]  /*26f0*/  FMUL.FTZ R27, R0, R27 ;  /* 0x0000001b001b7220 */ /* 0x000fe20000410000 */
[--C-:B------:R-:W-:Y:S01]  /*2700*/  IMAD R8, R2, -0x2, R4.reuse ;  /* 0xfffffffe02087824 */ /* 0x100fe200078e0204 */
[----:B0-----:R-:W-:-:S03]  /*2710*/  IADD3 R3, -R17, 0x1, R4 ;  /* 0x0000000111037810 */ /* 0x001fc60007ffe104 */
[----:B------:R-:W0:Y:S02]  /*2720*/  MUFU.TANH R25, R25 ;  /* 0x0000001900197308 */ /* 0x000e240000002400 */
[----:B------:R-:W-:Y:S02]  /*2730*/  IMAD R5, R2, -0x2, R3 ;  /* 0xfffffffe02057824 */ /* 0x000fe400078e0203 */
[----:B------:R-:W-:-:S04]  /*2740*/  IMAD R3, R61, 0x80, R193 ;  /* 0x000000803d037824 */ /* 0x000fc800078e02c1 */
[----:B------:R-:W3:Y:S08]  /*2750*/  MUFU.TANH R26, R26 ;  /* 0x0000001a001a7308 */ /* 0x000ef00000002400 */
[----:B------:R-:W4:Y:S08]  /*2760*/  MUFU.TANH R28, R28 ;  /* 0x0000001c001c7308 */ /* 0x000f300000002400 */
[----:B------:R-:W0:Y:S08]  /*2770*/  MUFU.TANH R29, R29 ;  /* 0x0000001d001d7308 */ /* 0x000e300000002400 */
        /* <DEDUP_REMOVED lines=23> */
[----:B------:R5:W0:Y:S08]  /*28f0*/  MUFU.TANH R13, R35 ;  /* 0x00000023000d7308 */ /* 0x000a300000002400 */
[----:B------:R1:W0:Y:S01]  /*2900*/  MUFU.TANH R10, R30 ;  /* 0x0000001e000a7308 */ /* 0x0002220000002400 */
[----:B-----5:R-:W-:-:S05]  /*2910*/  VIADD R35, R5, UR6 ;  /* 0x0000000605237c36 */ /* 0x020fca0008000000 */
[----:B------:R-:W-:Y:S02]  /*2920*/  VIADDMNMX R4, R3, R35, R8, PT ;  /* 0x0000002303047246 */ /* 0x000fe40003800108 */
[----:B------:R5:W0:Y:S01]  /*2930*/  MUFU.TANH R9, R27 ;  /* 0x0000001b00097308 */ /* 0x000a220000002400 */
[----:B-1----:R-:W-:-:S04]  /*2940*/  VIADD R30, R5, UR49 ;  /* 0x00000031051e7c36 */ /* 0x002fc80008000000 */
[----:B------:R-:W-:Y:S01]  /*2950*/  IMAD.IADD R5, R30, 0x1, R3 ;  /* 0x000000011e057824 */ /* 0x000fe200078e0203 */
[----:B-----5:R-:W-:Y:S01]  /*2960*/  LEA R27, R58, 0xffffffc0, 0x6 ;  /* 0xffffffc03a1b7811 */ /* 0x020fe200078e30ff */
[----:B--234-:R-:W-:Y:S06]  /*2970*/  @P2 BRA `(.L_x_991) ;  /* 0x0000000000582947 */ /* 0x01cfec0003800000 */
[----:B------:R-:W-:Y:S01]  /*2980*/  IADD3 R6, -R17, R16, R3 ;  /* 0x0000001011067210 */ /* 0x000fe20007ffe103 */
[----:B------:R-:W-:Y:S03]  /*2990*/  BSSY B0, `(.L_x_992) ;  /* 0x0000010000007945 */ /* 0x000fe60003800000 */
        /* <DEDUP_REMOVED lines=10> */
.L_x_993:
[----:B------:R-:W-:-:S06]  /*2a40*/  UISETP.NE.AND UP1, UPT, UR7, 0x1, UPT ;  /* 0x000000010700788c */ /* 0x000fcc000bf25270 */
[----:B------:R-:W-:-:S05]  /*2a50*/  PLOP3.LUT P2, PT, PT, PT, UP1, 0x80, 0x0 ;  /* 0x000000000000781c */ /* 0x000fca0003f4f018 */
[----:B------:R-:W-:-:S08]  /*2a60*/  @UP1 ULDC.64 UR10, c[0x0][0x9e8] ;  /* 0x00027a00000a1ab9 */ /* 0x000fd00000000a00 */
[----:B------:R-:W-:-:S05]  /*2a70*/  @P2 IMAD.HI.U32 R7, R6, UR10, RZ ;  /* 0x0000000a06072c27 */ /* 0x000fca000f8e00ff */
[----:B------:R-:W-:-:S07]  /*2a80*/  @P2 SHF.R.U32.HI R6, RZ, UR11, R7 ;  /* 0x0000000bff062c19 */ /* 0x000fce0008011607 */
.L_x_994:
[----:B------:R-:W-:Y:S05]  /*2a90*/  BSYNC B0 ;  /* 0x0000000000007941 */ /* 0x000fea0003800000 */
.L_x_992:
[----:B------:R-:W-:-:S04]  /*2aa0*/  IMAD R7, R6, UR7, -R27 ;  /* 0x0000000706077c24 */ /* 0x000fc8000f8e0a1b */
[----:B------:R-:W-:-:S05]  /*2ab0*/  IMAD R7, R2, -0x2, R7 ;  /* 0xfffffffe02077824 */ /* 0x000fca00078e0207 */
[----:B------:R-:W-:Y:S02]  /*2ac0*/  VIMNMX R5, R5, R7, !PT ;  /* 0x0000000705057248 */ /* 0x000fe40007fe0100 */
[----:B------:R-:W-:-:S07]  /*2ad0*/  VIADDMNMX R4, R7, UR7, R4, PT ;  /* 0x0000000707047c46 */ /* 0x000fce000b800104 */
.L_x_991:
[C---:B------:R-:W-:Y:S02]  /*2ae0*/  ISETP.GE.AND P2, PT, R31.reuse, 0x2, PT ;  /* 0x000000021f00780c */ /* 0x040fe40003f46270 */
[----:B------:R-:W-:Y:S02]  /*2af0*/  ISETP.GE.AND P6, PT, R31, 0xa, PT ;  /* 0x0000000a1f00780c */ /* 0x000fe40003fc6270 */
[----:B------:R-:W-:Y:S02]  /*2b00*/  ISETP.GT.AND P4, PT, R5, 0x1, !P2 ;  /* 0x000000010500780c */ /* 0x000fe40005784270 */
[----:B------:R-:W-:Y:S02]  /*2b10*/  ISETP.GE.AND P3, PT, R31, 0x9, PT ;  /* 0x000000091f00780c */ /* 0x000fe40003f66270 */
[----:B------:R-:W-:Y:S02]  /*2b20*/  ISETP.LT.OR P4, PT, R4, 0x2, P4 ;  /* 0x000000020400780c */ /* 0x000fe40002781670 */
[----:B------:R-:W-:-:S02]  /*2b30*/  P2R R34, PR, RZ, 0x40 ;  /* 0x00000040ff227803 */ /* 0x000fc40000000000 */
[----:B0-----:R-:W-:Y:S02]  /*2b40*/  FSEL R39, R25, -INF , !P4 ;  /* 0xff80000019277808 */ /* 0x001fe40006000000 */
[C---:B------:R-:W-:Y:S02]  /*2b50*/  ISETP.GT.AND P4, PT, R5.reuse, 0x9, !P6 ;  /* 0x000000090500780c */ /* 0x040fe40007784270 */
[----:B------:R-:W-:Y:S02]  /*2b60*/  ISETP.GT.AND P5, PT, R5, 0x8, !P3 ;  /* 0x000000080500780c */ /* 0x000fe40005fa4270 */
[----:B------:R-:W-:Y:S02]  /*2b70*/  ISETP.LT.OR P4, PT, R4, 0xa, P4 ;  /* 0x0000000a0400780c */ /* 0x000fe40002781670 */
[----:B------:R-:W-:Y:S02]  /*2b80*/  ISETP.GE.AND P6, PT, R31, 0x11, PT ;  /* 0x000000111f00780c */ /* 0x000fe40003fc6270 */
[----:B------:R-:W-:-:S02]  /*2b90*/  FSEL R57, R29, -INF , !P4 ;  /* 0xff8000001d397808 */ /* 0x000fc40006000000 */
[----:B------:R-:W-:Y:S02]  /*2ba0*/  ISETP.LT.OR P5, PT, R4, 0x9, P5 ;  /* 0x000000090400780c */ /* 0x000fe40002fa1670 */
        /* <DEDUP_REMOVED lines=17> */
[C---:B------:R-:W-:Y:S02]  /*2cc0*/  ISETP.LT.OR P4, PT, R4.reuse, 0x1a, P4 ;  /* 0x0000001a0400780c */ /* 0x040fe40002781670 */
        /* <DEDUP_REMOVED lines=42> */
[----:B------:R-:W-:Y:S02]  /*2f70*/  ISETP.GT.AND P6, PT, R5, 0x39, !P6 ;  /* 0x000000390500780c */ /* 0x000fe400077c4270 */
[----:B------:R-:W-:Y:S02]  /*2f80*/  IADD3 R5, R30, 0x8, R3 ;  /* 0x000000081e057810 */ /* 0x000fe40007ffe003 */
[----:B------:R-:W-:Y:S01]  /*2f90*/  ISETP.LT.OR P6, PT, R4, 0x3a, P6 ;  /* 0x0000003a0400780c */ /* 0x000fe200037c1670 */
[----:B------:R-:W-:-:S03]  /*2fa0*/  VIADD R4, R3, 0x8 ;  /* 0x0000000803047836 */ /* 0x000fc60000000000 */
[----:B------:R-:W-:Y:S02]  /*2fb0*/  FSEL R53, R53, -INF , !P6 ;  /* 0xff80000035357808 */ /* 0x000fe40007000000 */
[----:B------:R-:W-:Y:S02]  /*2fc0*/  PLOP3.LUT P6, PT, PT, PT, UP0, 0x40, 0x0 ;  /* 0x000000000000781c */ /* 0x000fe40003fce808 */
[----:B------:R-:W-:-:S11]  /*2fd0*/  VIADDMNMX R4, R4, R35, R8, PT ;  /* 0x0000002304047246 */ /* 0x000fd60003800108 */
[----:B------:R-:W-:Y:S05]  /*2fe0*/  @P6 BRA `(.L_x_995) ;  /* 0x0000000000646947 */ /* 0x000fea0003800000 */
[----:B------:R-:W-:Y:S01]  /*2ff0*/  IADD3 R6, R16, 0x8, R3 ;  /* 0x0000000810067810 */ /* 0x000fe20007ffe003 */
[----:B------:R-:W-:Y:S04]  /*3000*/  BSSY B0, `(.L_x_996) ;  /* 0x0000013000007945 */ /* 0x000fe80003800000 */
        /* <DEDUP_REMOVED lines=12> */
.L_x_997:
[----:B------:R-:W-:-:S06]  /*30d0*/  UISETP.NE.AND UP1, UPT, UR7, 0x1, UPT ;  /* 0x000000010700788c */ /* 0x000fcc000bf25270 */
[----:B------:R-:W-:-:S05]  /*30e0*/  PLOP3.LUT P6, PT, PT, PT, UP1, 0x80, 0x0 ;  /* 0x000000000000781c */ /* 0x000fca0003fcf018 */
[----:B------:R-:W-:-:S08]  /*30f0*/  @UP1 ULDC.64 UR10, c[0x0][0x9e8] ;  /* 0x00027a00000a1ab9 */ /* 0x000fd00000000a00 */
[----:B------:R-:W-:Y:S01]  /*3100*/  @P6 IMAD.HI.U32 R7, R6, UR10, RZ ;  /* 0x0000000a06076c27 */ /* 0x000fe2000f8e00ff */
[----:B------:R-:W-:-:S13]  /*3110*/  PLOP3.LUT P6, PT, PT, PT, UP1, 0x80, 0x0 ;  /* 0x000000000000781c */ /* 0x000fda0003fcf018 */
[----:B------:R-:W-:-:S07]  /*3120*/  @P6 SHF.R.U32.HI R6, RZ, UR11, R7 ;  /* 0x0000000bff066c19 */ /* 0x000fce0008011607 */
.L_x_998:
[----:B------:R-:W-:Y:S05]  /*3130*/  BSYNC B0 ;  /* 0x0000000000007941 */ /* 0x000fea0003800000 */
.L_x_996:
[----:B------:R-:W-:-:S04]  /*3140*/  IMAD R7, R6, UR7, -R27 ;  /* 0x0000000706077c24 */ /* 0x000fc8000f8e0a1b */
[----:B------:R-:W-:-:S05]  /*3150*/  IMAD R7, R2, -0x2, R7 ;  /* 0xfffffffe02077824 */ /* 0x000fca00078e0207 */
[----:B------:R-:W-:Y:S02]  /*3160*/  VIMNMX R5, R5, R7, !PT ;  /* 0x0000000705057248 */ /* 0x000fe40007fe0100 */
[----:B------:R-:W-:-:S07]  /*3170*/  VIADDMNMX R4, R7, UR7, R4, PT ;  /* 0x0000000707047c46 */ /* 0x000fce000b800104 */
.L_x_995:
        /* <DEDUP_REMOVED lines=68> */
[----:B------:R-:W0:Y:S01]  /*35c0*/  SHFL.BFLY PT, R7, R26, 0x2, 0x1f ;  /* 0x0c401f001a077f89 */ /* 0x000e2200000e0000 */
[----:B------:R-:W-:-:S04]  /*35d0*/  ISETP.GT.AND P2, PT, R5, 0x29, !P2 ;  /* 0x000000290500780c */ /* 0x000fc80005744270 */
[----:B------:R-:W-:-:S07]  /*35e0*/  ISETP.LT.OR P2, PT, R4, 0x2a, P2 ;  /* 0x0000002a0400780c */ /* 0x000fce0001741670 */
[----:B------:R-:W-:Y:S01]  /*35f0*/  UIADD3 UR6, UR14, UR6, URZ ;  /* 0x000000060e067290 */ /* 0x000fe2000fffe03f */
[----:B0-----:R-:W-:Y:S01]  /*3600*/  FMNMX.FTZ R27, R26, R7, !PT ;  /* 0x000000071a1b7209 */ /* 0x001fe20007810000 */
[----:B------:R-:W-:Y:S01]  /*3610*/  IMAD.U32 R26, RZ, RZ, UR10 ;  /* 0x0000000aff1a7e24 */ /* 0x000fe2000f8e00ff */
[----:B------:R-:W-:-:S03]  /*3620*/  FMNMX.FTZ R7, R6, R9, !PT ;  /* 0x0000000906077209 */ /* 0x000fc60007810000 */
[----:B------:R-:W0:Y:S01]  /*3630*/  SHFL.BFLY PT, R28, R27, 0x1, 0x1f ;  /* 0x0c201f001b1c7f89 */ /* 0x000e2200000e0000 */
[----:B------:R-:W-:-:S04]  /*3640*/  FMNMX.FTZ R8, R10, R7, !PT ;  /* 0x000000070a087209 */ /* 0x000fc80007810000 */
[----:B------:R-:W-:-:S04]  /*3650*/  FMNMX.FTZ R7, R11, R8, !PT ;  /* 0x000000080b077209 */ /* 0x000fc80007810000 */
[----:B------:R-:W-:-:S04]  /*3660*/  FMNMX.FTZ R8, R12, R7, !PT ;  /* 0x000000070c087209 */ /* 0x000fc80007810000 */
[----:B------:R-:W-:-:S04]  /*3670*/  FMNMX.FTZ R25, R13, R8, !PT ;  /* 0x000000080d197209 */ /* 0x000fc80007810000 */
[----:B------:R-:W-:Y:S02]  /*3680*/  FMNMX.FTZ R8, R14, R25, !PT ;  /* 0x000000190e087209 */ /* 0x000fe40007810000 */
[----:B------:R-:W-:Y:S02]  /*3690*/  FSEL R25, R47, -INF , !P2 ;  /* 0xff8000002f197808 */ /* 0x000fe40005000000 */
[----:B0-----:R-:W-:Y:S02]  /*36a0*/  FMNMX.FTZ R7, R27, R28, !PT ;  /* 0x0000001c1b077209 */ /* 0x001fe40007810000 */
        /* <DEDUP_REMOVED lines=20> */
[----:B------:R-:W-:Y:S01]  /*37f0*/  MUFU.EX2 R30, R30 ;  /* 0x0000001e001e7308 */ /* 0x000fe20000000800 */
[----:B------:R-:W-:Y:S01]  /*3800*/  FMNMX.FTZ R29, R26, R27, !PT ;  /* 0x0000001b1a1d7209 */ /* 0x000fe20007810000 */
[--C-:B------:R-:W-:Y:S01]  /*3810*/  FFMA.FTZ R33, R57, UR10, -R28.reuse ;  /* 0x0000000a39217c23 */ /* 0x100fe2000801081c */
[----:B------:R-:W-:Y:S01]  /*3820*/  FSEL R27, R55, -INF , !P2 ;  /* 0xff800000371b7808 */ /* 0x000fe20005000000 */
[--C-:B------:R-:W-:Y:S01]  /*3830*/  FFMA.FTZ R34, R61, UR10, -R28.reuse ;  /* 0x0000000a3d227c23 */ /* 0x100fe2000801081c */
[----:B------:R-:W-:Y:S01]  /*3840*/  FMNMX.FTZ R8, R4, R29, !PT ;  /* 0x0000001d04087209 */ /* 0x000fe20007810000 */
[--C-:B------:R-:W-:Y:S01]  /*3850*/  FFMA.FTZ R35, R63, UR10, -R28.reuse ;  /* 0x0000000a3f237c23 */ /* 0x100fe2000801081c */
[----:B------:R-:W-:-:S01]  /*3860*/  FFMA.FTZ R36, R65, UR10, -R28 ;  /* 0x0000000a41247c23 */ /* 0x000fc2000801081c */
[----:B------:R-:W0:Y:S01]  /*3870*/  MUFU.EX2 R31, R31 ;  /* 0x0000001f001f7308 */ /* 0x000e220000000800 */
[----:B------:R-:W-:Y:S01]  /*3880*/  FMNMX.FTZ R8, R27, R8, !PT ;  /* 0x000000081b087209 */ /* 0x000fe20007810000 */
[--C-:B------:R-:W-:Y:S01]  /*3890*/  FFMA.FTZ R37, R37, UR10, -R28.reuse ;  /* 0x0000000a25257c23 */ /* 0x100fe2000801081c */
[----:B------:R-:W-:-:S01]  /*38a0*/  FFMA.FTZ R40, R69, UR10, -R28 ;  /* 0x0000000a45287c23 */ /* 0x000fc2000801081c */
[--C-:B------:R-:W-:Y:S01]  /*38b0*/  FFMA.FTZ R38, R67, UR10, -R28.reuse ;  /* 0x0000000a43267c23 */ /* 0x100fe2000801081c */
[----:B------:R-:W-:-:S01]  /*38c0*/  FFMA.FTZ R42, R71, UR10, -R28 ;  /* 0x0000000a472a7c23 */ /* 0x000fc2000801081c */
[----:B------:R-:W1:Y:S01]  /*38d0*/  SHFL.BFLY PT, R29, R8, 0x2, 0x1f ;  /* 0x0c401f00081d7f89 */ /* 0x000e6200000e0000 */
[----:B------:R-:W-:-:S01]  /*38e0*/  FFMA.FTZ R43, R49, UR10, -R28 ;  /* 0x0000000a312b7c23 */ /* 0x000fc2000801081c */
[----:B------:R-:W2:Y:S08]  /*38f0*/  MUFU.EX2 R32, R32 ;  /* 0x0000002000207308 */ /* 0x000eb00000000800 */
[----:B------:R-:W3:Y:S08]  /*3900*/  MUFU.EX2 R33, R33 ;  /* 0x0000002100217308 */ /* 0x000ef00000000800 */
[----:B------:R-:W4:Y:S01]  /*3910*/  MUFU.EX2 R34, R34 ;  /* 0x0000002200227308 */ /* 0x000f220000000800 */
[----:B-1----:R-:W-:-:S07]  /*3920*/  FMNMX.FTZ R29, R8, R29, !PT ;  /* 0x0000001d081d7209 */ /* 0x002fce0007810000 */
[----:B------:R-:W1:Y:S01]  /*3930*/  MUFU.EX2 R35, R35 ;  /* 0x0000002300237308 */ /* 0x000e620000000800 */
[----:B------:R-:W5:Y:S07]  /*3940*/  SHFL.BFLY PT, R8, R29, 0x1, 0x1f ;  /* 0x0c201f001d087f89 */ /* 0x000f6e00000e0000 */
[----:B------:R-:W-:Y:S08]  /*3950*/  MUFU.EX2 R36, R36 ;  /* 0x0000002400247308 */ /* 0x000ff00000000800 */
[----:B------:R-:W1:Y:S08]  /*3960*/  MUFU.EX2 R37, R37 ;  /* 0x0000002500257308 */ /* 0x000e700000000800 */
[----:B------:R-:W-:Y:S01]  /*3970*/  MUFU.EX2 R40, R40 ;  /* 0x0000002800287308 */ /* 0x000fe20000000800 */
[----:B-----5:R-:W-:Y:S01]  /*3980*/  FMNMX.FTZ R8, R29, R8, !PT ;  /* 0x000000081d087209 */ /* 0x020fe20007810000 */
[--C-:B------:R-:W-:Y:S01]  /*3990*/  FFMA.FTZ R29, R73, UR10, -R28.reuse ;  /* 0x0000000a491d7c23 */ /* 0x100fe2000801081c */
[----:B------:R-:W-:-:S02]  /*39a0*/  FFMA.FTZ R28, R53, UR10, -R28 ;  /* 0x0000000a351c7c23 */ /* 0x000fc4000801081c */
[C---:B------:R-:W-:Y:S01]  /*39b0*/  FSETP.NEU.FTZ.AND P2, PT, R8.reuse, -INF , PT ;  /* 0xff8000000800780b */ /* 0x040fe20003f5d000 */
[----:B------:R-:W-:-:S01]  /*39c0*/  FFMA.FTZ R44, R8, R45, -8 ;  /* 0xc1000000082c7423 */ /* 0x000fc2000001002d */
[----:B0-----:R-:W-:Y:S01]  /*39d0*/  FADD.FTZ R45, R30, R31 ;  /* 0x0000001f1e2d7221 */ /* 0x001fe20000010000 */
[----:B------:R-:W-:Y:S03]  /*39e0*/  MUFU.EX2 R41, R41 ;  /* 0x0000002900297308 */ /* 0x000fe60000000800 */
[----:B------:R-:W-:Y:S01]  /*39f0*/  FSEL R44, R44, RZ, P2 ;  /* 0x000000ff2c2c7208 */ /* 0x000fe20001000000 */
[----:B--2---:R-:W-:Y:S01]  /*3a00*/  FADD.FTZ R46, R32, R45 ;  /* 0x0000002d202e7221 */ /* 0x004fe20000010000 */
        /* <DEDUP_REMOVED lines=12> */
[----:B---3--:R-:W-:-:S01]  /*3ad0*/  FADD.FTZ R45, R33, R46 ;  /* 0x0000002e212d7221 */ /* 0x008fc20000010000 */
[----:B------:R-:W-:Y:S01]  /*3ae0*/  F2FP.SATFINITE.E4M3.F32.PACK_AB_MERGE_C R33, R33, R32, RZ ;  /* 0x000000202121723e */ /* 0x000fe200048070ff */
[----:B------:R-:W-:-:S01]  /*3af0*/  FFMA.FTZ R24, R24, UR10, -R44 ;  /* 0x0000000a18187c23 */ /* 0x000fc2000801082c */
[----:B------:R-:W0:Y:S01]  /*3b00*/  MUFU.EX2 R9, R9 ;  /* 0x0000000900097308 */ /* 0x000e220000000800 */
[----:B----4-:R-:W-:-:S01]  /*3b10*/  FADD.FTZ R32, R34, R45 ;  /* 0x0000002d22207221 */ /* 0x010fc20000010000 */
[----:B------:R-:W-:Y:S01]  /*3b20*/  F2FP.SATFINITE.E4M3.F32.PACK_AB_MERGE_C R188, R31, R30, R33 ;  /* 0x0000001e1fbc723e */ /* 0x000fe20004807021 */
[----:B------:R-:W-:-:S01]  /*3b30*/  FFMA.FTZ R25, R25, UR10, -R44 ;  /* 0x0000000a19197c23 */ /* 0x000fc2000801082c */
[----:B------:R-:W-:Y:S01]  /*3b40*/  FFMA.FTZ R5, R5, UR10, -R44 ;  /* 0x0000000a05057c23 */ /* 0x000fe2000801082c */
[----:B-1----:R-:W-:-:S01]  /*3b50*/  FADD.FTZ R31, R35, R32 ;  /* 0x00000020231f7221 */ /* 0x002fc20000010000 */
[----:B------:R-:W-:Y:S01]  /*3b60*/  F2FP.SATFINITE.E4M3.F32.PACK_AB_MERGE_C R32, R37, R36, RZ ;  /* 0x000000242520723e */ /* 0x000fe200048070ff */
[----:B------:R-:W-:-:S01]  /*3b70*/  FFMA.FTZ R26, R26, UR10, -R44 ;  /* 0x0000000a1a1a7c23 */ /* 0x000fc2000801082c */
[----:B------:R-:W1:Y:S01]  /*3b80*/  MUFU.EX2 R10, R10 ;  /* 0x0000000a000a7308 */ /* 0x000e620000000800 */
[----:B------:R-:W-:-:S01]  /*3b90*/  FADD.FTZ R36, R36, R31 ;  /* 0x0000001f24247221 */ /* 0x000fc20000010000 */
[----:B------:R-:W-:Y:S01]  /*3ba0*/  F2FP.SATFINITE.E4M3.F32.PACK_AB_MERGE_C R190, R35, R34, R32 ;  /* 0x0000002223be723e */ /* 0x000fe20004807020 */
[----:B------:R-:W-:-:S01]  /*3bb0*/  FFMA.FTZ R4, R4, UR10, -R44 ;  /* 0x0000000a04047c23 */ /* 0x000fc2000801082c */
[----:B------:R-:W-:Y:S01]  /*3bc0*/  FFMA.FTZ R27, R27, UR10, -R44 ;  /* 0x0000000a1b1b7c23 */ /* 0x000fe2000801082c */
[----:B------:R-:W-:-:S03]  /*3bd0*/  FADD.FTZ R37, R37, R36 ;  /* 0x0000002425257221 */ /* 0x000fc60000010000 */
        /* <DEDUP_REMOVED lines=12> */
[----:B------:R-:W-:-:S06]  /*3ca0*/  F2FP.SATFINITE.E4M3.F32.PACK_AB_MERGE_C R33, R41, R40, RZ ;  /* 0x000000282921723e */ /* 0x000fcc00048070ff */
[----:B------:R-:W2:Y:S01]  /*3cb0*/  MUFU.EX2 R38, R38 ;  /* 0x0000002600267308 */ /* 0x000ea20000000800 */
[----:B0-----:R-:W-:-:S01]  /*3cc0*/  FADD.FTZ R31, R15, R30 ;  /* 0x0000001e0f1f7221 */ /* 0x001fc20000010000 */
[----:B------:R-:W-:-:S04]  /*3cd0*/  F2FP.SATFINITE.E4M3.F32.PACK_AB_MERGE_C R14, R15, R14, RZ ;  /* 0x0000000e0f0e723e */ /* 0x000fc800048070ff */
[----:B------:R-:W-:Y:S02]  /*3ce0*/  F2FP.SATFINITE.E4M3.F32.PACK_AB_MERGE_C R191, R13, R12, R14 ;  /* 0x0000000c0dbf723e */ /* 0x000fe4000480700e */
[----:B------:R-:W0:Y:S01]  /*3cf0*/  MUFU.EX2 R39, R39 ;  /* 0x0000002700277308 */ /* 0x000e220000000800 */
[----:B-1----:R-:W-:-:S07]  /*3d00*/  FADD.FTZ R32, R20, R31 ;  /* 0x0000001f14207221 */ /* 0x002fce0000010000 */
[----:B------:R-:W1:Y:S01]  /*3d10*/  MUFU.EX2 R21, R21 ;  /* 0x0000001500157308 */ /* 0x000e620000000800 */
[----:B--2---:R-:W-:-:S07]  /*3d20*/  FADD.FTZ R30, R38, R37 ;  /* 0x00000025261e7221 */ /* 0x004fce0000010000 */
[----:B------:R-:W2:Y:S01]  /*3d30*/  MUFU.EX2 R24, R24 ;  /* 0x0000001800187308 */ /* 0x000ea20000000800 */
[C---:B0-----:R-:W-:Y:S01]  /*3d40*/  F2FP.SATFINITE.E4M3.F32.PACK_AB_MERGE_C R184, R39.reuse, R38, R33 ;  /* 0x0000002627b8723e */ /* 0x041fe20004807021 */
[----:B------:R-:W-:Y:S01]  /*3d50*/  FADD.FTZ R39, R39, R30 ;  /* 0x0000001e27277221 */ /* 0x000fe20000010000 */
[----:B------:R-:W-:-:S03]  /*3d60*/  F2FP.SATFINITE.E4M3.F32.PACK_AB_MERGE_C R30, R11, R10, RZ ;  /* 0x0000000a0b1e723e */ /* 0x000fc600048070ff */
[----:B------:R-:W-:Y:S01]  /*3d70*/  FADD.FTZ R40, R40, R39 ;  /* 0x0000002728287221 */ /* 0x000fe20000010000 */
[----:B------:R-:W-:Y:S01]  /*3d80*/  F2FP.SATFINITE.E4M3.F32.PACK_AB_MERGE_C R189, R9, R6, R30 ;  /* 0x0000000609bd723e */ /* 0x000fe2000480701e */
[----:B------:R-:W-:Y:S01]  /*3d90*/  MUFU.EX2 R29, R29 ;  /* 0x0000001d001d7308 */ /* 0x000fe20000000800 */
[----:B-1----:R-:W-:-:S01]  /*3da0*/  FADD.FTZ R31, R21, R32 ;  /* 0x00000020151f7221 */ /* 0x002fc20000010000 */
[----:B------:R-:W-:-:S06]  /*3db0*/  FADD.FTZ R41, R41, R40 ;  /* 0x0000002829297221 */ /* 0x000fcc0000010000 */
[----:B------:R-:W0:Y:S01]  /*3dc0*/  MUFU.EX2 R28, R28 ;  /* 0x0000001c001c7308 */ /* 0x000e220000000800 */
[----:B--2---:R-:W-:-:S07]  /*3dd0*/  FADD.FTZ R10, R24, R31 ;  /* 0x0000001f180a7221 */ /* 0x004fce0000010000 */
[----:B------:R-:W1:Y:S08]  /*3de0*/  MUFU.EX2 R25, R25 ;  /* 0x0000001900197308 */ /* 0x000e700000000800 */
[----:B------:R-:W-:Y:S01]  /*3df0*/  MUFU.EX2 R42, R42 ;  /* 0x0000002a002a7308 */ /* 0x000fe20000000800 */
[----:B0-----:R-:W-:-:S07]  /*3e00*/  F2FP.SATFINITE.E4M3.F32.PACK_AB_MERGE_C R11, R28, R29, RZ ;  /* 0x0000001d1c0b723e */ /* 0x001fce00048070ff */
[----:B------:R-:W0:Y:S01]  /*3e10*/  MUFU.EX2 R43, R43 ;  /* 0x0000002b002b7308 */ /* 0x000e220000000800 */
[----:B-1----:R-:W-:-:S01]  /*3e20*/  FADD.FTZ R10, R25, R10 ;  /* 0x0000000a190a7221 */ /* 0x002fc20000010000 */
[----:B------:R-:W-:-:S04]  /*3e30*/  F2FP.SATFINITE.E4M3.F32.PACK_AB_MERGE_C R24, R25, R24, RZ ;  /* 0x000000181918723e */ /* 0x000fc800048070ff */
[----:B------:R-:W-:Y:S02]  /*3e40*/  F2FP.SATFINITE.E4M3.F32.PACK_AB_MERGE_C R185, R21, R20, R24 ;  /* 0x0000001415b9723e */ /* 0x000fe40004807018 */
[----:B------:R-:W1:Y:S08]  /*3e50*/  MUFU.EX2 R5, R5 ;  /* 0x0000000500057308 */ /* 0x000e700000000800 */
[----:B------:R-:W2:Y:S01]  /*3e60*/  MUFU.EX2 R26, R26 ;  /* 0x0000001a001a7308 */ /* 0x000ea20000000800 */
[----:B0-----:R-:W-:Y:S01]  /*3e70*/  F2FP.SATFINITE.E4M3.F32.PACK_AB_MERGE_C R186, R43, R42, R11 ;  /* 0x0000002a2bba723e */ /* 0x001fe2000480700b */
[----:B------:R-:W-:-:S04]  /*3e80*/  FADD.FTZ R42, R42, R41 ;  /* 0x000000292a2a7221 */ /* 0x000fc80000010000 */
[----:B------:R-:W-:Y:S02]  /*3e90*/  FADD.FTZ R42, R43, R42 ;  /* 0x0000002a2b2a7221 */ /* 0x000fe40000010000 */
[----:B------:R-:W0:Y:S01]  /*3ea0*/  MUFU.EX2 R4, R4 ;  /* 0x0000000400047308 */ /* 0x000e220000000800 */
[----:B-1----:R-:W-:-:S01]  /*3eb0*/  FADD.FTZ R11, R5, R10 ;  /* 0x0000000a050b7221 */ /* 0x002fc20000010000 */
[----:B------:R-:W-:-:S06]  /*3ec0*/  FADD.FTZ R29, R29, R42 ;  /* 0x0000002a1d1d7221 */ /* 0x000fcc0000010000 */
[----:B------:R-:W1:Y:S01]  /*3ed0*/  MUFU.EX2 R27, R27 ;  /* 0x0000001b001b7308 */ /* 0x000e620000000800 */
[----:B--2---:R-:W-:-:S04]  /*3ee0*/  FADD.FTZ R11, R26, R11 ;  /* 0x0000000b1a0b7221 */ /* 0x004fc80000010000 */
[----:B0-----:R-:W-:Y:S01]  /*3ef0*/  FADD.FTZ R6, R4, R11 ;  /* 0x0000000b04067221 */ /* 0x001fe20000010000 */
[----:B-1----:R-:W-:Y:S01]  /*3f00*/  F2FP.SATFINITE.E4M3.F32.PACK_AB_MERGE_C R9, R27, R4, RZ ;  /* 0x000000041b09723e */ /* 0x002fe200048070ff */
        /* <DEDUP_REMOVED lines=16> */
.L_x_1000:
[----:B------:R-:W-:-:S11]  /*4010*/  UISETP.NE.AND UP1, UPT, UR7, 0x1, UPT ;  /* 0x000000010700788c */ /* 0x000fd6000bf25270 */
[----:B------:R-:W-:Y:S02]  /*4020*/  @UP1 ULDC.64 UR14, c[0x0][0x9e8] ;  /* 0x00027a00000e1ab9 */ /* 0x000fe40000000a00 */
[----:B------:R-:W-:-:S04]  /*4030*/  UIMAD.WIDE.U32 UR18, UR11, UR14, URZ ;  /* 0x0000000e0b1272a5 */ /* 0x000fc8000f8e003f */
[----:B------:R-:W-:-:S12]  /*4040*/  @UP1 USHF.R.U32.HI UR11, URZ, UR15, UR19 ;  /* 0x0000000f3f0b1299 */ /* 0x000fd80008011613 */
.L_x_1001:
[----:B------:R-:W-:-:S04]  /*4050*/  UIMAD UR7, UR11, UR7, UR7 ;  /* 0x000000070b0772a4 */ /* 0x000fc8000f8e0207 */
[----:B------:R-:W-:-:S04]  /*4060*/  UISETP.LT.AND UP1, UPT, UR6, UR7, UPT ;  /* 0x000000070600728c */ /* 0x000fc8000bf21270 */
[----:B------:R-:W-:-:S12]  /*4070*/  USEL UR6, UR6, UR7, UP1 ;  /* 0x0000000706067287 */ /* 0x000fd80008800000 */
.L_x_999:
        /* <DEDUP_REMOVED lines=71> */
[----:B------:R-:W-:Y:S01]  /*44f0*/  IMAD.IADD R10, R16, 0x1, -R17 ;  /* 0x00000001100a7824 */ /* 0x000fe200078e0a11 */
[----:B------:R-:W-:Y:S01]  /*4500*/  ULDC UR54, c[0x0][0x9e4] ;  /* 0x0002790000367ab9 */ /* 0x000fe20000000800 */
[----:B------:R-:W-:Y:S01]  /*4510*/  IMAD.MOV.U32 R151, RZ, RZ, RZ ;  /* 0x000000ffff977224 */ /* 0x000fe200078e00ff */
[----:B------:R-:W-:Y:S01]  /*4520*/  ULDC UR53, c[0x0][0x988] ;  /* 0x0002620000357ab9 */ /* 0x000fe20000000800 */
[----:B------:R-:W-:Y:S01]  /*4530*/  IMAD.IADD R13, R3, 0x1, R10 ;  /* 0x00000001030d7824 */ /* 0x000fe200078e020a */
[----:B------:R-:W-:-:S03]  /*4540*/  ULDC UR55, c[0x0][0x9e0] ;  /* 0x0002780000377ab9 */ /* 0x000fc60000000800 */
[----:B------:R-:W-:-:S05]  /*4550*/  VIADD R11, R13, 0x8 ;  /* 0x000000080d0b7836 */ /* 0x000fca0000000000 */
[----:B------:R-:W-:-:S07]  /*4560*/  LOP3.LUT R9, RZ, R11, RZ, 0x33, !PT ;  /* 0x0000000bff097212 */ /* 0x000fce00078e33ff */
.L_x_1020:
        /* <DEDUP_REMOVED lines=9> */
.L_x_1004:
[----:B------:R-:W-:Y:S01]  /*4600*/  ULEA UR6, UR57, UR41, 0x3 ;  /* 0x0000002939067291 */ /* 0x000fe2000f8e183f */
[----:B------:R-:W-:-:S05]  /*4610*/  IMAD.U32 R12, RZ, RZ, UR56 ;  /* 0x00000038ff0c7e24 */ /* 0x000fca000f8e00ff */
[----:B------:R-:W-:-:S04]  /*4620*/  SHF.L.U32 R12, R12, 0x1f, RZ ;  /* 0x0000001f0c0c7819 */ /* 0x000fc800000006ff */
[----:B------:R0:W1:Y:S01]  /*4630*/  SYNCS.PHASECHK.TRANS64.TRYWAIT P2, [UR6+0x28430], R12 ;  /* 0x0284300cff0075a7 */ /* 0x0000620008040146 */
[----:B------:R-:W-:Y:S05]  /*4640*/  @!P0 BRA `(.L_x_1005) ;  /* 0x0000000000048947 */ /* 0x000fea0003800000 */
[----:B------:R-:W-:Y:S01]  /*4650*/  BPT.TRAP 0x1 ;  /* 0x000000040000795c */ /* 0x000fe20000300000 */
.L_x_1005:
[----:B-1----:R-:W-:Y:S05]  /*4660*/  @P2 BRA `(.L_x_1003) ;  /* 0x0000000000082947 */ /* 0x002fea0003800000 */
[----:B------:R-:W1:Y:S02]  /*4670*/  SYNCS.PHASECHK.TRANS64.TRYWAIT P2, [UR6+0x28430], R12 ;  /* 0x0284300cff0075a7 */ /* 0x000e640008040146 */
[----:B-1----:R-:W-:Y:S05]  /*4680*/  @!P2 BRA `(.L_x_1006) ;  /* 0x000001040068a947 */ /* 0x002fea0003800000 */
.L_x_1003:
[----:B------:R-:W2:Y:S01]  /*4690*/  S2R R14, SR_TID.X ;  /* 0x00000000000e7919 */ /* 0x000ea20000002100 */
[----:B------:R-:W-:Y:S01]  /*46a0*/  ULEA UR34, UR57, UR48, 0xa ;  /* 0x0000003039227291 */ /* 0x000fe2000f8e503f */
[----:B------:R-:W-:Y:S01]  /*46b0*/  UMOV UR35, 0x40000040 ;  /* 0x4000004000237882 */ /* 0x000fe20000000000 */
[----:B------:R-:W-:Y:S02]  /*46c0*/  UMOV UR7, 0x40000040 ;  /* 0x4000004000077882 */ /* 0x000fe40000000000 */
[----:B------:R-:W-:Y:S02]  /*46d0*/  UIADD3 UR6, UR34, 0x2, URZ ;  /* 0x0000000222067890 */ /* 0x000fe4000fffe03f */
        /* <DEDUP_REMOVED lines=13> */
[----:B01----:R-:W-:-:S05]  /*47b0*/  VIADD R12, R14, 0x8 ;  /* 0x000000080e0c7836 */ /* 0x003fca0000000000 */
        /* <DEDUP_REMOVED lines=25> */
[----:B0-----:R-:W-:Y:S05]  /*4950*/  @P3 BRA `(.L_x_1007) ;  /* 0x00000000002c3947 */ /* 0x001fea0003800000 */
[----:B------:R-:W-:Y:S05]  /*4960*/  @!P0 BRA `(.L_x_1008) ;  /* 0x0000000000048947 */ /* 0x000fea0003800000 */
[----:B------:R-:W-:Y:S01]  /*4970*/  BPT.TRAP 0x1 ;  /* 0x000000040000795c */ /* 0x000fe20000300000 */
.L_x_1008:
[----:B------:R-:W-:Y:S01]  /*4980*/  ULEA UR6, UR52, UR41, 0x3 ;  /* 0x0000002934067291 */ /* 0x000fe2000f8e183f */
[----:B------:R-:W-:-:S05]  /*4990*/  IMAD.U32 R12, RZ, RZ, UR44 ;  /* 0x0000002cff0c7e24 */ /* 0x000fca000f8e00ff */
[----:B------:R-:W-:-:S04]  /*49a0*/  SHF.L.U32 R12, R12, 0x1f, RZ ;  /* 0x0000001f0c0c7819 */ /* 0x000fc800000006ff */
[----:B------:R0:W1:Y:S01]  /*49b0*/  SYNCS.PHASECHK.TRANS64.TRYWAIT P2, [UR6+0x28450], R12 ;  /* 0x0284500cff0075a7 */ /* 0x0000620008040146 */
[----:B------:R-:W-:Y:S05]  /*49c0*/  @!P0 BRA `(.L_x_1009) ;  /* 0x0000000000048947 */ /* 0x000fea0003800000 */
[----:B------:R-:W-:Y:S01]  /*49d0*/  BPT.TRAP 0x1 ;  /* 0x000000040000795c */ /* 0x000fe20000300000 */
.L_x_1009:
[----:B-1----:R-:W-:Y:S05]  /*49e0*/  @P2 BRA `(.L_x_1007) ;  /* 0x0000000000082947 */ /* 0x002fea0003800000 */
[----:B------:R-:W1:Y:S02]  /*49f0*/  SYNCS.PHASECHK.TRANS64.TRYWAIT P2, [UR6+0x28450], R12 ;  /* 0x0284500cff0075a7 */ /* 0x000e640008040146 */
[----:B-1----:R-:W-:Y:S05]  /*4a00*/  @!P2 BRA `(.L_x_1010) ;  /* 0x0000010000a0a947 */ /* 0x002fea0003800000 */
.L_x_1007:
[----:B------:R-:W-:Y:S01]  /*4a10*/  UIADD3 UR6, UR41, 0x8000, URZ ;  /* 0x0000800029067890 */ /* 0x000fe2000fffe03f */
[----:B------:R-:W-:Y:S01]  /*4a20*/  WARPGROUP.ARRIVE ;  /* 0x00000000000079c5 */ /* 0x000fe20000000000 */
[----:B------:R-:W-:-:S05]  /*4a30*/  UMOV UR7, 0x80000020 ;  /* 0x8000002000077882 */ /* 0x000fca0000000000 */
[----:B------:R-:W2:Y:S01]  /*4a40*/  S2R R14, SR_TID.X ;  /* 0x00000000000e7919 */ /* 0x000ea20000002100 */
[----:B------:R-:W-:Y:S01]  /*4a50*/  USHF.R.U32.HI UR6, URZ, 0x4, UR6 ;  /* 0x000000043f067899 */ /* 0x000fe20008011606 */
[----:B-1----:R-:W-:Y:S02]  /*4a60*/  IMAD.U32 R15, RZ, RZ, UR57 ;  /* 0x00000039ff0f7e24 */ /* 0x002fe4000f8e00ff */
[C---:B0-----:R-:W-:Y:S01]  /*4a70*/  FMUL.FTZ R12, R0.reuse, R154 ;  /* 0x0000009a000c7220 */ /* 0x041fe20000410000 */
        /* <DEDUP_REMOVED lines=8> */
[----:B------:R-:W-:Y:S01]  /*4b00*/  @!P1 VIADD R15, R15, 0x28440 ;  /* 0x000284400f0f9836 */ /* 0x000fe20000000000 */
[----:B------:R-:W-:Y:S01]  /*4b10*/  ULEA UR6, UR52, UR6, 0xa ;  /* 0x0000000634067291 */ /* 0x000fe2000f8e503f */
        /* <DEDUP_REMOVED lines=12> */
[----:B------:R-:W-:Y:S01]  /*4be0*/  FMUL.FTZ R166, R0, R182 ;  /* 0x000000b600a67220 */ /* 0x000fe20000410000 */
[----:B------:R-:W-:Y:S01]  /*4bf0*/  @!P1 PRMT R15, RZ, 0x654, R15 ;  /* 0x00000654ff0f9816 */ /* 0x000fe2000000000f */
[----:B------:R-:W0:Y:S01]  /*4c00*/  MUFU.TANH R12, R12 ;  /* 0x0000000c000c7308 */ /* 0x000e220000002400 */
[----:B------:R-:W-:-:S02]  /*4c10*/  PLOP3.LUT P2, PT, PT, PT, UP0, 0x40, 0x0 ;  /* 0x000000000000781c */ /* 0x000fc40003f4e808 */
[----:B--2---:R-:W-:-:S04]  /*4c20*/  SHF.R.U32.HI R14, RZ, 0x7, R14 ;  /* 0x00000007ff0e7819 */ /* 0x004fc8000001160e */
[----:B------:R-:W-:Y:S01]  /*4c30*/  IADD3 R14, -R14, 0xb, RZ ;  /* 0x0000000b0e0e7810 */ /* 0x000fe20007ffe1ff */
[----:B------:R-:W1:Y:S08]  /*4c40*/  MUFU.TANH R20, R20 ;  /* 0x0000001400147308 */ /* 0x000e700000002400 */
[----:B------:R-:W2:Y:S08]  /*4c50*/  MUFU.TANH R157, R157 ;  /* 0x0000009d009d7308 */ /* 0x000eb00000002400 */
        /* <DEDUP_REMOVED lines=11> */
[----:B------:R-:W0:Y:S01]  /*4d10*/  MUFU.TANH R166, R166 ;  /* 0x000000a600a67308 */ /* 0x000e220000002400 */
        /* <DEDUP_REMOVED lines=10> */
[C---:B------:R-:W-:Y:S01]  /*4dc0*/  FMUL.FTZ R158, R0.reuse, R170 ;  /* 0x000000aa009e7220 */ /* 0x040fe20000410000 */
[C---:B------:R-:W-:Y:S01]  /*4dd0*/  FMUL.FTZ R170, R0.reuse, R172 ;  /* 0x000000ac00aa7220 */ /* 0x040fe20000410000 */
[C---:B------:R-:W-:Y:S01]  /*4de0*/  FMUL.FTZ R162, R0.reuse, R178 ;  /* 0x000000b200a27220 */ /* 0x040fe20000410000 */
[----:B------:R-:W-:Y:S01]  /*4df0*/  FMUL.FTZ R168, R0, R183 ;  /* 0x000000b700a87220 */ /* 0x000fe20000410000 */
[----:B------:R-:W-:Y:S01]  /*4e00*/  IADD3 R172, R16, 0x1, -R179 ;  /* 0x0000000110ac7810 */ /* 0x000fe20007ffe8b3 */
        /* <DEDUP_REMOVED lines=12> */
[C---:B------:R-:W-:Y:S01]  /*4ed0*/  FMUL.FTZ R184, R0.reuse, R160 ;  /* 0x000000a000b87220 */ /* 0x040fe20000410000 */
[C---:B------:R-:W-:Y:S01]  /*4ee0*/  FMUL.FTZ R185, R0.reuse, R161 ;  /* 0x000000a100b97220 */ /* 0x040fe20000410000 */
[C---:B------:R-:W-:Y:S01]  /*4ef0*/  FMUL.FTZ R160, R0.reuse, R174 ;  /* 0x000000ae00a07220 */ /* 0x040fe20000410000 */
[C---:B------:R-:W-:Y:S01]  /*4f00*/  FMUL.FTZ R161, R0.reuse, R175 ;  /* 0x000000af00a17220 */ /* 0x040fe20000410000 */
[C---:B------:R-:W-:Y:S01]  /*4f10*/  FMUL.FTZ R174, R0.reuse, R176 ;  /* 0x000000b000ae7220 */ /* 0x040fe20000410000 */
[----:B------:R-:W-:Y:S01]  /*4f20*/  FMUL.FTZ R175, R0, R177 ;  /* 0x000000b100af7220 */ /* 0x000fe20000410000 */
[----:B------:R0:W-:Y:S06]  /*4f30*/  BAR.ARV R14, 0x100 ;  /* 0x0004000e0000751d */ /* 0x0001ec0000002000 */
[----:B------:R5:W-:Y:S01]  /*4f40*/  @!P1 SYNCS.ARRIVE.TRANS64.RED.A1T0 RZ, [R15+URZ], RZ ;  /* 0x000000ff0fff99a7 */ /* 0x000be2000810043f */
[----:B------:R-:W0:Y:S01]  /*4f50*/  MUFU.TANH R184, R184 ;  /* 0x000000b800b87308 */ /* 0x000e220000002400 */
[----:B-----5:R-:W-:-:S07]  /*4f60*/  IMAD.IADD R15, R172, 0x1, -R17 ;  /* 0x00000001ac0f7824 */ /* 0x020fce00078e0a11 */
[----:B------:R-:W0:Y:S01]  /*4f70*/  MUFU.TANH R185, R185 ;  /* 0x000000b900b97308 */ /* 0x000e220000002400 */
[----:B------:R-:W-:-:S04]  /*4f80*/  IMAD R15, R2, -0x2, R15 ;  /* 0xfffffffe020f7824 */ /* 0x000fc800078e020f */
[----:B------:R-:W-:-:S03]  /*4f90*/  VIADD R182, R15, UR55 ;  /* 0x000000370fb67c36 */ /* 0x000fc60008000000 */
[----:B------:R-:W0:Y:S01]  /*4fa0*/  MUFU.TANH R160, R160 ;  /* 0x000000a000a07308 */ /* 0x000e220000002400 */
[----:B------:R-:W-:Y:S02]  /*4fb0*/  VIADD R186, R15, UR49 ;  /* 0x000000310fba7c36 */ /* 0x000fe40008000000 */
[C---:B------:R-:W-:Y:S02]  /*4fc0*/  IMAD.IADD R172, R3.reuse, 0x1, R182 ;  /* 0x0000000103ac7824 */ /* 0x040fe400078e02b6 */
[----:B------:R-:W-:-:S03]  /*4fd0*/  IMAD.IADD R176, R3, 0x1, R186 ;  /* 0x0000000103b07824 */ /* 0x000fc600078e02ba */
[----:B------:R-:W0:Y:S08]  /*4fe0*/  MUFU.TANH R161, R161 ;  /* 0x000000a100a17308 */ /* 0x000e300000002400 */
[----:B------:R-:W0:Y:S08]  /*4ff0*/  MUFU.TANH R174, R174 ;  /* 0x000000ae00ae7308 */ /* 0x000e300000002400 */
[----:B------:R-:W0:Y:S01]  /*5000*/  MUFU.TANH R175, R175 ;  /* 0x000000af00af7308 */ /* 0x000e220000002400 */
[----:B-1234-:R-:W-:Y:S05]  /*5010*/  @P2 BRA `(.L_x_1011) ;  /* 0x00000000005c2947 */ /* 0x01efea0003800000 */
[----:B------:R-:W-:Y:S01]  /*5020*/  ISETP.GT.AND P2, PT, R13, -0x1, PT ;  /* 0xffffffff0d00780c */ /* 0x000fe20003f44270 */
[----:B------:R-:W-:-:S12]  /*5030*/  BSSY B0, `(.L_x_1012) ;  /* 0x0000011000007945 */ /* 0x000fd80003800000 */
[----:B------:R-:W-:Y:S05]  /*5040*/  @P2 BRA `(.L_x_1013) ;  /* 0x0000000000242947 */ /* 0x000fea0003800000 */
[----:B------:R-:W-:Y:S02]  /*5050*/  IMAD.U32 R177, RZ, RZ, UR54 ;  /* 0x00000036ffb17e24 */ /* 0x000fe4000f8e00ff */
[----:B------:R-:W-:-:S03]  /*5060*/  IMAD.IADD R173, R3, 0x1, R10 ;  /* 0x0000000103ad7824 */ /* 0x000fc600078e020a */
[----:B------:R-:W-:Y:S02]  /*5070*/  ISETP.NE.AND P2, PT, R177, 0x1, PT ;  /* 0x00000001b100780c */ /* 0x000fe40003f45270 */
[----:B------:R-:W-:-:S11]  /*5080*/  LOP3.LUT R173, RZ, R173, RZ, 0x33, !PT ;  /* 0x000000adffad7212 */ /* 0x000fd600078e33ff */
[----:B0-----:R-:W0:Y:S02]  /*5090*/  @P2 LDC.64 R14, c[0x0][0x9e8] ;  /* 0x00027a00ff0e2b82 */ /* 0x001e240000000a00 */
[----:B0-----:R-:W-:-:S05]  /*50a0*/  @P2 IMAD.HI.U32 R14, R173, R14, RZ ;  /* 0x0000000ead0e2227 */ /* 0x001fca00078e00ff */
[----:B------:R-:W-:-:S04]  /*50b0*/  @P2 SHF.R.U32.HI R173, RZ, R15, R14 ;  /* 0x0000000fffad2219 */ /* 0x000fc8000001160e */
[----:B------:R-:W-:Y:S01]  /*50c0*/  LOP3.LUT R14, RZ, R173, RZ, 0x33, !PT ;  /* 0x000000adff0e7212 */ /* 0x000fe200078e33ff */
[----:B------:R-:W-:Y:S06]  /*50d0*/  BRA `(.L_x_1014) ;  /* 0x0000000000187947 */ /* 0x000fec0003800000 */
.L_x_1013:
[----:B------:R-:W-:-:S05]  /*50e0*/  IMAD.U32 R177, RZ, RZ, UR54 ;  /* 0x00000036ffb17e24 */ /* 0x000fca000f8e00ff */
[----:B------:R-:W-:-:S13]  /*50f0*/  ISETP.NE.AND P2, PT, R177, 0x1, PT ;  /* 0x00000001b100780c */ /* 0x000fda0003f45270 */
[----:B0-----:R-:W0:Y:S02]  /*5100*/  @P2 LDC.64 R14, c[0x0][0x9e8] ;  /* 0x00027a00ff0e2b82 */ /* 0x001e240000000a00 */
[----:B0-----:R-:W-:-:S04]  /*5110*/  @P2 IMAD.HI.U32 R178, R13, R14, RZ ;  /* 0x0000000e0db22227 */ /* 0x001fc800078e00ff */
[----:B------:R-:W-:Y:S01]  /*5120*/  IMAD.MOV.U32 R14, RZ, RZ, R13 ;  /* 0x000000ffff0e7224 */ /* 0x000fe200078e000d */
[----:B------:R-:W-:-:S07]  /*5130*/  @P2 SHF.R.U32.HI R14, RZ, R15, R178 ;  /* 0x0000000fff0e2219 */ /* 0x000fce00000116b2 */
.L_x_1014:
[----:B------:R-:W-:Y:S05]  /*5140*/  BSYNC B0 ;  /* 0x0000000000007941 */ /* 0x000fea0003800000 */
.L_x_1012:
[----:B------:R-:W-:-:S04]  /*5150*/  IMAD R15, R14, R177, -R179 ;  /* 0x000000b10e0f7224 */ /* 0x000fc800078e0ab3 */
[----:B------:R-:W-:-:S05]  /*5160*/  IMAD R15, R2, -0x2, R15 ;  /* 0xfffffffe020f7824 */ /* 0x000fca00078e020f */
[----:B------:R-:W-:Y:S02]  /*5170*/  VIADDMNMX R172, R15, R177, R172, PT ;  /* 0x000000b10fac7246 */ /* 0x000fe400038001ac */
[----:B------:R-:W-:-:S07]  /*5180*/  VIMNMX R176, R176, R15, !PT ;  /* 0x0000000fb0b07248 */ /* 0x000fce0007fe0100 */
.L_x_1011:
[----:B------:R-:W-:Y:S02]  /*5190*/  ISETP.GT.AND P2, PT, R6, -0x1, PT ;  /* 0xffffffff0600780c */ /* 0x000fe40003f44270 */
[----:B------:R-:W-:Y:S02]  /*51a0*/  IADD3 R177, R186, 0x8, R3 ;  /* 0x00000008bab17810 */ /* 0x000fe40007ffe003 */
[C---:B------:R-:W-:Y:S02]  /*51b0*/  ISETP.GT.AND P5, PT, R176.reuse, RZ, P2 ;  /* 0x000000ffb000720c */ /* 0x040fe400017a4270 */
[----:B------:R-:W-:Y:S02]  /*51c0*/  ISETP.GT.AND P4, PT, R176, 0x1, P2 ;  /* 0x00000001b000780c */ /* 0x000fe40001784270 */
[----:B------:R-:W-:Y:S02]  /*51d0*/  ISETP.LT.OR P5, PT, R172, 0x1, P5 ;  /* 0x00000001ac00780c */ /* 0x000fe40002fa1670 */
[----:B------:R-:W-:-:S02]  /*51e0*/  ISETP.GT.AND P6, PT, R176, 0x8, P2 ;  /* 0x00000008b000780c */ /* 0x000fc400017c4270 */
[----:B0-----:R-:W-:Y:S02]  /*51f0*/  FSEL R188, R188, -INF , !P5 ;  /* 0xff800000bcbc7808 */ /* 0x001fe40006800000 */
[C---:B------:R-:W-:Y:S02]  /*5200*/  ISETP.GT.AND P5, PT, R176.reuse, 0x10, P2 ;  /* 0x00000010b000780c */ /* 0x040fe400017a4270 */
[----:B------:R-:W-:Y:S02]  /*5210*/  ISETP.GT.AND P3, PT, R176, 0x9, P2 ;  /* 0x00000009b000780c */ /* 0x000fe40001764270 */
[C---:B------:R-:W-:Y:S02]  /*5220*/  ISETP.LT.OR P5, PT, R172.reuse, 0x11, P5 ;  /* 0x00000011ac00780c */ /* 0x040fe40002fa1670 */
[----:B------:R-:W-:Y:S02]  /*5230*/  ISETP.LT.OR P4, PT, R172, 0x2, P4 ;  /* 0x00000002ac00780c */ /* 0x000fe40002781670 */
[----:B------:R-:W-:-:S02]  /*5240*/  FSEL R184, R184, -INF , !P5 ;  /* 0xff800000b8b87808 */ /* 0x000fc40006800000 */
[----:B------:R-:W-:Y:S02]  /*5250*/  ISETP.GT.AND P5, PT, R176, 0x20, P2 ;  /* 0x00000020b000780c */ /* 0x000fe400017a4270 */
[C---:B------:R-:W-:Y:S02]  /*5260*/  ISETP.LT.OR P6, PT, R172.reuse, 0x9, P6 ;  /* 0x00000009ac00780c */ /* 0x040fe400037c1670 */
[C---:B------:R-:W-:Y:S02]  /*5270*/  ISETP.LT.OR P3, PT, R172.reuse, 0xa, P3 ;  /* 0x0000000aac00780c */ /* 0x040fe40001f61670 */
[----:B------:R-:W-:Y:S02]  /*5280*/  ISETP.LT.OR P5, PT, R172, 0x21, P5 ;  /* 0x00000021ac00780c */ /* 0x000fe40002fa1670 */
[----:B------:R-:W-:Y:S02]  /*5290*/  FSEL R189, R189, -INF , !P4 ;  /* 0xff800000bdbd7808 */ /* 0x000fe40006000000 */
[----:B------:R-:W-:-:S02]  /*52a0*/  FSEL R190, R190, -INF , !P6 ;  /* 0xff800000bebe7808 */ /* 0x000fc40007000000 */
[----:B------:R-:W-:Y:S02]  /*52b0*/  FSEL R173, R157, -INF , !P3 ;  /* 0xff8000009dad7808 */ /* 0x000fe40005800000 */
[C---:B------:R-:W-:Y:S02]  /*52c0*/  ISETP.GT.AND P4, PT, R176.reuse, 0x11, P2 ;  /* 0x00000011b000780c */ /* 0x040fe40001784270 */
[C---:B------:R-:W-:Y:S02]  /*52d0*/  ISETP.GT.AND P6, PT, R176.reuse, 0x18, P2 ;  /* 0x00000018b000780c */ /* 0x040fe400017c4270 */
[C---:B------:R-:W-:Y:S02]  /*52e0*/  ISETP.GT.AND P3, PT, R176.reuse, 0x19, P2 ;  /* 0x00000019b000780c */ /* 0x040fe40001764270 */
[----:B------:R-:W-:Y:S02]  /*52f0*/  FSEL R167, R167, -INF , !P5 ;  /* 0xff800000a7a77808 */ /* 0x000fe40006800000 */
[----:B------:R-:W-:-:S02]  /*5300*/  ISETP.GT.AND P5, PT, R176, 0x30, P2 ;  /* 0x00000030b000780c */ /* 0x000fc400017a4270 */
[C---:B------:R-:W-:Y:S02]  /*5310*/  ISETP.LT.OR P4, PT, R172.reuse, 0x12, P4 ;  /* 0x00000012ac00780c */ /* 0x040fe40002781670 */
        /* <DEDUP_REMOVED lines=8> */
[----:B------:R-:W-:Y:S02]  /*53a0*/  ISETP.GT.AND P3, PT, R176, 0x29, P2 ;  /* 0x00000029b000780c */ /* 0x000fe40001764270 */
[----:B------:R-:W-:Y:S02]  /*53b0*/  FSEL R174, R174, -INF , !P5 ;  /* 0xff800000aeae7808 */ /* 0x000fe40006800000 */
[----:B------:R-:W-:-:S02]  /*53c0*/  PLOP3.LUT P5, PT, PT, PT, UP0, 0x40, 0x0 ;  /* 0x000000000000781c */ /* 0x000fc40003fae808 */
[C---:B------:R-:W-:Y:S02]  /*53d0*/  ISETP.LT.OR P4, PT, R172.reuse, 0x22, P4 ;  /* 0x00000022ac00780c */ /* 0x040fe40002781670 */
[C---:B------:R-:W-:Y:S02]  /*53e0*/  ISETP.LT.OR P6, PT, R172.reuse, 0x29, P6 ;  /* 0x00000029ac00780c */ /* 0x040fe400037c1670 */
[----:B------:R-:W-:Y:S02]  /*53f0*/  ISETP.LT.OR P3, PT, R172, 0x2a, P3 ;  /* 0x0000002aac00780c */ /* 0x000fe40001f61670 */
[----:B------:R-:W-:Y:S02]  /*5400*/  FSEL R169, R169, -INF , !P4 ;  /* 0xff800000a9a97808 */ /* 0x000fe40006000000 */
[----:B------:R-:W-:Y:S02]  /*5410*/  FSEL R157, R170, -INF , !P6 ;  /* 0xff800000aa9d7808 */ /* 0x000fe40007000000 */
[----:B------:R-:W-:-:S02]  /*5420*/  FSEL R171, R171, -INF , !P3 ;  /* 0xff800000abab7808 */ /* 0x000fc40005800000 */
[C---:B------:R-:W-:Y:S02]  /*5430*/  ISETP.GT.AND P4, PT, R176.reuse, 0x31, P2 ;  /* 0x00000031b000780c */ /* 0x040fe40001784270 */
[C---:B------:R-:W-:Y:S02]  /*5440*/  ISETP.GT.AND P6, PT, R176.reuse, 0x38, P2 ;  /* 0x00000038b000780c */ /* 0x040fe400017c4270 */
[----:B------:R-:W-:Y:S02]  /*5450*/  ISETP.GT.AND P3, PT, R176, 0x39, P2 ;  /* 0x00000039b000780c */ /* 0x000fe40001764270 */
[C---:B------:R-:W-:Y:S02]  /*5460*/  ISETP.LT.OR P4, PT, R172.reuse, 0x32, P4 ;  /* 0x00000032ac00780c */ /* 0x040fe40002781670 */
[C---:B------:R-:W-:Y:S02]  /*5470*/  ISETP.LT.OR P6, PT, R172.reuse, 0x39, P6 ;  /* 0x00000039ac00780c */ /* 0x040fe400037c1670 */
[----:B------:R-:W-:-:S02]  /*5480*/  ISETP.LT.OR P3, PT, R172, 0x3a, P3 ;  /* 0x0000003aac00780c */ /* 0x000fc40001f61670 */
[----:B------:R-:W-:Y:S02]  /*5490*/  IADD3 R176, R182, 0x8, R3 ;  /* 0x00000008b6b07810 */ /* 0x000fe40007ffe003 */
[----:B------:R-:W-:Y:S02]  /*54a0*/  FSEL R175, R175, -INF , !P4 ;  /* 0xff800000afaf7808 */ /* 0x000fe40006000000 */
[----:B------:R-:W-:Y:S02]  /*54b0*/  FSEL R172, R180, -INF , !P6 ;  /* 0xff800000b4ac7808 */ /* 0x000fe40007000000 */
[----:B------:R-:W-:Y:S01]  /*54c0*/  FSEL R170, R181, -INF , !P3 ;  /* 0xff800000b5aa7808 */ /* 0x000fe20005800000 */
[----:B------:R-:W-:Y:S06]  /*54d0*/  @P5 BRA `(.L_x_1015) ;  /* 0x0000000000585947 */ /* 0x000fec0003800000 */
[----:B------:R-:W-:Y:S01]  /*54e0*/  ISETP.GT.AND P3, PT, R11, -0x1, PT ;  /* 0xffffffff0b00780c */ /* 0x000fe20003f64270 */
[----:B------:R-:W-:-:S12]  /*54f0*/  BSSY B0, `(.L_x_1016) ;  /* 0x0000010000007945 */ /* 0x000fd80003800000 */
[----:B------:R-:W-:Y:S05]  /*5500*/  @P3 BRA `(.L_x_1017) ;  /* 0x0000000000203947 */ /* 0x000fea0003800000 */
[----:B------:R-:W-:-:S05]  /*5510*/  IMAD.U32 R180, RZ, RZ, UR54 ;  /* 0x00000036ffb47e24 */ /* 0x000fca000f8e00ff */
[----:B------:R-:W-:-:S13]  /*5520*/  ISETP.NE.AND P3, PT, R180, 0x1, PT ;  /* 0x00000001b400780c */ /* 0x000fda0003f65270 */
[----:B------:R-:W0:Y:S02]  /*5530*/  @P3 LDC.64 R14, c[0x0][0x9e8] ;  /* 0x00027a00ff0e3b82 */ /* 0x000e240000000a00 */
[----:B0-----:R-:W-:-:S04]  /*5540*/  @P3 IMAD.HI.U32 R178, R9, R14, RZ ;  /* 0x0000000e09b23227 */ /* 0x001fc800078e00ff */
[----:B------:R-:W-:Y:S01]  /*5550*/  IMAD.MOV.U32 R14, RZ, RZ, R9 ;  /* 0x000000ffff0e7224 */ /* 0x000fe200078e0009 */
[----:B------:R-:W-:-:S04]  /*5560*/  @P3 SHF.R.U32.HI R14, RZ, R15, R178 ;  /* 0x0000000fff0e3219 */ /* 0x000fc800000116b2 */
[----:B------:R-:W-:Y:S01]  /*5570*/  LOP3.LUT R14, RZ, R14, RZ, 0x33, !PT ;  /* 0x0000000eff0e7212 */ /* 0x000fe200078e33ff */
[----:B------:R-:W-:Y:S06]  /*5580*/  BRA `(.L_x_1018) ;  /* 0x0000000000187947 */ /* 0x000fec0003800000 */
.L_x_1017:
[----:B------:R-:W-:-:S05]  /*5590*/  IMAD.U32 R180, RZ, RZ, UR54 ;  /* 0x00000036ffb47e24 */ /* 0x000fca000f8e00ff */
[----:B------:R-:W-:-:S13]  /*55a0*/  ISETP.NE.AND P3, PT, R180, 0x1, PT ;  /* 0x00000001b400780c */ /* 0x000fda0003f65270 */
[----:B------:R-:W0:Y:S02]  /*55b0*/  @P3 LDC.64 R14, c[0x0][0x9e8] ;  /* 0x00027a00ff0e3b82 */ /* 0x000e240000000a00 */
[----:B0-----:R-:W-:-:S04]  /*55c0*/  @P3 IMAD.HI.U32 R178, R11, R14, RZ ;  /* 0x0000000e0bb23227 */ /* 0x001fc800078e00ff */
[----:B------:R-:W-:Y:S01]  /*55d0*/  IMAD.MOV.U32 R14, RZ, RZ, R11 ;  /* 0x000000ffff0e7224 */ /* 0x000fe200078e000b */
[----:B------:R-:W-:-:S07]  /*55e0*/  @P3 SHF.R.U32.HI R14, RZ, R15, R178 ;  /* 0x0000000fff0e3219 */ /* 0x000fce00000116b2 */
.L_x_1018:
[----:B------:R-:W-:Y:S05]  /*55f0*/  BSYNC B0 ;  /* 0x0000000000007941 */ /* 0x000fea0003800000 */
.L_x_1016:
[----:B------:R-:W-:-:S04]  /*5600*/  IMAD R179, R14, R180, -R179 ;  /* 0x000000b40eb37224 */ /* 0x000fc800078e0ab3 */
[----:B------:R-:W-:-:S05]  /*5610*/  IMAD R179, R2, -0x2, R179 ;  /* 0xfffffffe02b37824 */ /* 0x000fca00078e02b3 */
[----:B------:R-:W-:Y:S02]  /*5620*/  VIADDMNMX R176, R179, R180, R176, PT ;  /* 0x000000b4b3b07246 */ /* 0x000fe400038001b0 */
[----:B------:R-:W-:-:S07]  /*5630*/  VIMNMX R177, R177, R179, !PT ;  /* 0x000000b3b1b17248 */ /* 0x000fce0007fe0100 */
.L_x_1015:
        /* <DEDUP_REMOVED lines=15> */
[----:B------:R-:W-:Y:S02]  /*5730*/  ISETP.GT.AND P6, PT, R177, 0x9, P2 ;  /* 0x00000009b100780c */ /* 0x000fe400017c4270 */
        /* <DEDUP_REMOVED lines=19> */
[----:B------:R-:W0:Y:S01]  /*5870*/  SHFL.BFLY PT, R14, R15, 0x2, 0x1f ;  /* 0x0c401f000f0e7f89 */ /* 0x000e2200000e0000 */
        /* <DEDUP_REMOVED lines=12> */
[----:B0-----:R-:W-:Y:S02]  /*5940*/  FMNMX.FTZ R178, R15, R14, !PT ;  /* 0x0000000e0fb27209 */ /* 0x001fe40007810000 */
[----:B------:R-:W-:Y:S02]  /*5950*/  FSEL R15, R12, -INF , !P3 ;  /* 0xff8000000c0f7808 */ /* 0x000fe40005800000 */
[----:B------:R-:W-:Y:S01]  /*5960*/  ISETP.GT.AND P3, PT, R177, 0x20, P2 ;  /* 0x00000020b100780c */ /* 0x000fe20001764270 */
[----:B------:R-:W0:Y:S01]  /*5970*/  SHFL.BFLY PT, R179, R178, 0x1, 0x1f ;  /* 0x0c201f00b2b37f89 */ /* 0x000e2200000e0000 */
[----:B------:R-:W-:-:S02]  /*5980*/  FSEL R160, R160, -INF , !P6 ;  /* 0xff800000a0a07808 */ /* 0x000fc40007000000 */
[----:B------:R-:W-:Y:S02]  /*5990*/  ISETP.LT.OR P3, PT, R176, 0x21, P3 ;  /* 0x00000021b000780c */ /* 0x000fe40001f61670 */
[C---:B------:R-:W-:Y:S02]  /*59a0*/  ISETP.GT.AND P6, PT, R177.reuse, 0x31, P2 ;  /* 0x00000031b100780c */ /* 0x040fe400017c4270 */
[----:B------:R-:W-:Y:S02]  /*59b0*/  FSEL R158, R158, -INF , !P3 ;  /* 0xff8000009e9e7808 */ /* 0x000fe40005800000 */
[----:B------:R-:W-:Y:S02]  /*59c0*/  ISETP.GT.AND P3, PT, R177, 0x29, P2 ;  /* 0x00000029b100780c */ /* 0x000fe40001764270 */
[C---:B------:R-:W-:Y:S02]  /*59d0*/  ISETP.LT.OR P5, PT, R176.reuse, 0x31, P5 ;  /* 0x00000031b000780c */ /* 0x040fe40002fa1670 */
[----:B------:R-:W-:-:S02]  /*59e0*/  ISETP.LT.OR P3, PT, R176, 0x2a, P3 ;  /* 0x0000002ab000780c */ /* 0x000fc40001f61670 */
[----:B------:R-:W-:Y:S02]  /*59f0*/  ISETP.LT.OR P6, PT, R176, 0x32, P6 ;  /* 0x00000032b000780c */ /* 0x000fe400037c1670 */
[----:B------:R-:W-:Y:S02]  /*5a00*/  FSEL R161, R161, -INF , !P3 ;  /* 0xff800000a1a17808 */ /* 0x000fe40005800000 */
[C---:B------:R-:W-:Y:S02]  /*5a10*/  ISETP.GT.AND P3, PT, R177.reuse, 0x38, P2 ;  /* 0x00000038b100780c */ /* 0x040fe40001764270 */
[----:B------:R-:W-:Y:S02]  /*5a20*/  FSEL R162, R162, -INF , !P5 ;  /* 0xff800000a2a27808 */ /* 0x000fe40006800000 */
[----:B------:R-:W-:Y:S02]  /*5a30*/  ISETP.GT.AND P2, PT, R177, 0x39, P2 ;  /* 0x00000039b100780c */ /* 0x000fe40001744270 */
[----:B0-----:R-:W-:-:S02]  /*5a40*/  FMNMX.FTZ R14, R178, R179, !PT ;  /* 0x000000b3b20e7209 */ /* 0x001fc40007810000 */
[----:B------:R-:W-:Y:S02]  /*5a50*/  FMNMX.FTZ R179, R15, R8, !PT ;  /* 0x000000080fb37209 */ /* 0x000fe40007810000 */
[C---:B------:R-:W-:Y:S01]  /*5a60*/  FSETP.NEU.FTZ.AND P4, PT, R14.reuse, -INF , PT ;  /* 0xff8000000e00780b */ /* 0x040fe20003f9d000 */
[----:B------:R-:W-:-:S01]  /*5a70*/  FFMA.FTZ R178, R14, R181, -8 ;  /* 0xc10000000eb27423 */ /* 0x000fc200000100b5 */
[----:B------:R-:W-:Y:S02]  /*5a80*/  FMNMX.FTZ R179, R20, R179, !PT ;  /* 0x000000b314b37209 */ /* 0x000fe40007810000 */
[----:B------:R-:W-:Y:S02]  /*5a90*/  ISETP.LT.OR P3, PT, R176, 0x39, P3 ;  /* 0x00000039b000780c */ /* 0x000fe40001f61670 */
[----:B------:R-:W-:Y:S02]  /*5aa0*/  FMNMX.FTZ R12, R152, R179, !PT ;  /* 0x000000b3980c7209 */ /* 0x000fe40007810000 */
[----:B------:R-:W-:-:S02]  /*5ab0*/  FSEL R178, R178, RZ, P4 ;  /* 0x000000ffb2b27208 */ /* 0x000fc40002000000 */
[----:B------:R-:W-:Y:S02]  /*5ac0*/  FMNMX.FTZ R12, R21, R12, !PT ;  /* 0x0000000c150c7209 */ /* 0x000fe40007810000 */
        /* <DEDUP_REMOVED lines=17> */
[----:B------:R-:W-:Y:S01]  /*5be0*/  MUFU.EX2 R179, R188 ;  /* 0x000000bc00b37308 */ /* 0x000fe20000000800 */
[----:B------:R-:W-:-:S04]  /*5bf0*/  FMNMX.FTZ R12, R158, R181, !PT ;  /* 0x000000b59e0c7209 */ /* 0x000fc80007810000 */
[----:B------:R-:W-:-:S03]  /*5c00*/  FMNMX.FTZ R181, R159, R12, !PT ;  /* 0x0000000c9fb57209 */ /* 0x000fc60007810000 */
[----:B------:R-:W-:Y:S01]  /*5c10*/  MUFU.EX2 R12, R189 ;  /* 0x000000bd000c7308 */ /* 0x000fe20000000800 */
[----:B------:R-:W-:-:S04]  /*5c20*/  FMNMX.FTZ R180, R160, R181, !PT ;  /* 0x000000b5a0b47209 */ /* 0x000fc80007810000 */
[----:B------:R-:W-:-:S03]  /*5c30*/  FMNMX.FTZ R181, R161, R180, !PT ;  /* 0x000000b4a1b57209 */ /* 0x000fc60007810000 */
[----:B------:R-:W-:Y:S01]  /*5c40*/  MUFU.EX2 R177, R177 ;  /* 0x000000b100b17308 */ /* 0x000fe20000000800 */
[----:B------:R-:W-:-:S04]  /*5c50*/  FMNMX.FTZ R180, R162, R181, !PT ;  /* 0x000000b5a2b47209 */ /* 0x000fc80007810000 */
[----:B------:R-:W-:Y:S01]  /*5c60*/  FMNMX.FTZ R173, R163, R180, !PT ;  /* 0x000000b4a3ad7209 */ /* 0x000fe20007810000 */
[----:B------:R-:W-:-:S01]  /*5c70*/  FFMA.FTZ R180, R185, UR10, -R178 ;  /* 0x0000000ab9b47c23 */ /* 0x000fc200080108b2 */
[--C-:B------:R-:W-:Y:S01]  /*5c80*/  FFMA.FTZ R185, R169, UR10, -R178.reuse ;  /* 0x0000000aa9b97c23 */ /* 0x100fe200080108b2 */
[----:B------:R-:W-:-:S01]  /*5c90*/  FFMA.FTZ R169, R174, UR10, -R178 ;  /* 0x0000000aaea97c23 */ /* 0x000fc200080108b2 */
[----:B------:R-:W-:Y:S01]  /*5ca0*/  FMNMX.FTZ R173, R166, R173, !PT ;  /* 0x000000ada6ad7209 */ /* 0x000fe20007810000 */
[----:B------:R-:W-:-:S01]  /*5cb0*/  FFMA.FTZ R174, R175, UR10, -R178 ;  /* 0x0000000aafae7c23 */ /* 0x000fc200080108b2 */
[----:B------:R-:W-:Y:S01]  /*5cc0*/  FFMA.FTZ R175, R170, UR10, -R178 ;  /* 0x0000000aaaaf7c23 */ /* 0x000fe200080108b2 */
[----:B------:R-:W-:Y:S01]  /*5cd0*/  MUFU.EX2 R176, R176 ;  /* 0x000000b000b07308 */ /* 0x000fe20000000800 */
[----:B------:R-:W-:-:S05]  /*5ce0*/  FMNMX.FTZ R181, R168, R173, !PT ;  /* 0x000000ada8b57209 */ /* 0x000fca0007810000 */
[----:B------:R-:W0:Y:S02]  /*5cf0*/  SHFL.BFLY PT, R184, R181, 0x2, 0x1f ;  /* 0x0c401f00b5b87f89 */ /* 0x000e2400000e0000 */
[----:B------:R-:W-:Y:S08]  /*5d00*/  MUFU.EX2 R173, R182 ;  /* 0x000000b600ad7308 */ /* 0x000ff00000000800 */
[----:B------:R-:W-:Y:S08]  /*5d10*/  MUFU.EX2 R180, R180 ;  /* 0x000000b400b47308 */ /* 0x000ff00000000800 */
[----:B------:R-:W-:Y:S01]  /*5d20*/  MUFU.EX2 R164, R164 ;  /* 0x000000a400a47308 */ /* 0x000fe20000000800 */
[----:B0-----:R-:W-:Y:S01]  /*5d30*/  FMNMX.FTZ R183, R181, R184, !PT ;  /* 0x000000b8b5b77209 */ /* 0x001fe20007810000 */
[--C-:B------:R-:W-:Y:S01]  /*5d40*/  FFMA.FTZ R184, R171, UR10, -R178.reuse ;  /* 0x0000000aabb87c23 */ /* 0x100fe200080108b2 */
[----:B------:R-:W-:-:S01]  /*5d50*/  FFMA.FTZ R171, R172, UR10, -R178 ;  /* 0x0000000aacab7c23 */ /* 0x000fc200080108b2 */
[----:B------:R-:W-:Y:S01]  /*5d60*/  FSEL R172, R14, RZ, P4 ;  /* 0x000000ff0eac7208 */ /* 0x000fe20002000000 */
[----:B------:R-:W-:Y:S01]  /*5d70*/  IMAD.U32 R181, RZ, RZ, UR10 ;  /* 0x0000000affb57e24 */ /* 0x000fe2000f8e00ff */
[----:B------:R-:W0:Y:S02]  /*5d80*/  SHFL.BFLY PT, R186, R183, 0x1, 0x1f ;  /* 0x0c201f00b7ba7f89 */ /* 0x000e2400000e0000 */
[----:B------:R-:W-:Y:S01]  /*5d90*/  MUFU.EX2 R165, R165 ;  /* 0x000000a500a57308 */ /* 0x000fe20000000800 */
[----:B------:R-:W-:-:S04]  /*5da0*/  FADD.FTZ R7, -R172, R7 ;  /* 0x00000007ac077221 */ /* 0x000fc80000010100 */
[----:B------:R-:W-:-:S03]  /*5db0*/  FMUL.FTZ R178, R7, UR10 ;  /* 0x0000000a07b27c20 */ /* 0x000fc60008410000 */
[----:B------:R1:W-:Y:S08]  /*5dc0*/  MUFU.EX2 R172, R175 ;  /* 0x000000af00ac7308 */ /* 0x0003f00000000800 */
[----:B------:R-:W2:Y:S01]  /*5dd0*/  MUFU.EX2 R178, R178 ;  /* 0x000000b200b27308 */ /* 0x000ea20000000800 */
[----:B0-----:R-:W-:-:S07]  /*5de0*/  FMNMX.FTZ R170, R183, R186, !PT ;  /* 0x000000bab7aa7209 */ /* 0x001fce0007810000 */
[----:B------:R-:W-:Y:S01]  /*5df0*/  MUFU.EX2 R167, R167 ;  /* 0x000000a700a77308 */ /* 0x000fe20000000800 */
[C---:B------:R-:W-:Y:S01]  /*5e00*/  FSETP.NEU.FTZ.AND P2, PT, R170.reuse, -INF , PT ;  /* 0xff800000aa00780b */ /* 0x040fe20003f5d000 */
[----:B------:R-:W-:-:S03]  /*5e10*/  FFMA.FTZ R181, R170, R181, -8 ;  /* 0xc1000000aab57423 */ /* 0x000fc600000100b5 */
[----:B-1----:R-:W-:-:S03]  /*5e20*/  FSEL R175, R170, RZ, P2 ;  /* 0x000000ffaaaf7208 */ /* 0x002fc60001000000 */
[----:B------:R-:W-:Y:S01]  /*5e30*/  MUFU.EX2 R182, R185 ;  /* 0x000000b900b67308 */ /* 0x000fe20000000800 */
[----:B------:R-:W-:Y:S01]  /*5e40*/  FSEL R7, R181, RZ, P2 ;  /* 0x000000ffb5077208 */ /* 0x000fe20001000000 */
[----:B--2---:R-:W-:Y:S01]  /*5e50*/  FFMA.FTZ R181, R178, R4, R179 ;  /* 0x00000004b2b57223 */ /* 0x004fe200000100b3 */
[----:B------:R-:W-:-:S03]  /*5e60*/  FADD.FTZ R175, -R175, R8 ;  /* 0x00000008afaf7221 */ /* 0x000fc60000010100 */
[--C-:B------:R-:W-:Y:S01]  /*5e70*/  FFMA.FTZ R186, R15, UR10, -R7.reuse ;  /* 0x0000000a0fba7c23 */ /* 0x100fe20008010807 */
[----:B------:R-:W-:-:S01]  /*5e80*/  FFMA.FTZ R15, R20, UR10, -R7 ;  /* 0x0000000a140f7c23 */ /* 0x000fc20008010807 */
[--C-:B------:R-:W-:Y:S01]  /*5e90*/  FFMA.FTZ R20, R152, UR10, -R7.reuse ;  /* 0x0000000a98147c23 */ /* 0x100fe20008010807 */
[----:B------:R-:W-:-:S01]  /*5ea0*/  FFMA.FTZ R152, R153, UR10, -R7 ;  /* 0x0000000a99987c23 */ /* 0x000fc20008010807 */
[--C-:B------:R-:W-:Y:S01]  /*5eb0*/  FFMA.FTZ R153, R154, UR10, -R7.reuse ;  /* 0x0000000a9a997c23 */ /* 0x100fe20008010807 */
[----:B------:R-:W-:-:S01]  /*5ec0*/  FFMA.FTZ R154, R155, UR10, -R7 ;  /* 0x0000000a9b9a7c23 */ /* 0x000fc20008010807 */
[----:B------:R-:W-:Y:S01]  /*5ed0*/  FMUL.FTZ R155, R175, UR10 ;  /* 0x0000000aaf9b7c20 */ /* 0x000fe20008410000 */
[----:B------:R-:W-:Y:S01]  /*5ee0*/  MUFU.EX2 R186, R186 ;  /* 0x000000ba00ba7308 */ /* 0x000fe20000000800 */
[----:B------:R-:W-:-:S01]  /*5ef0*/  FFMA.FTZ R21, R21, UR10, -R7 ;  /* 0x0000000a15157c23 */ /* 0x000fc20008010807 */
[----:B------:R-:W-:Y:S01]  /*5f00*/  FFMA.FTZ R175, R156, UR10, -R7 ;  /* 0x0000000a9caf7c23 */ /* 0x000fe20008010807 */
[----:B------:R-:W-:-:S01]  /*5f10*/  FADD.FTZ R156, R12, R181 ;  /* 0x000000b50c9c7221 */ /* 0x000fc20000010000 */
[--C-:B------:R-:W-:Y:S01]  /*5f20*/  FFMA.FTZ R8, R158, UR10, -R7.reuse ;  /* 0x0000000a9e087c23 */ /* 0x100fe20008010807 */
[----:B------:R-:W-:-:S01]  /*5f30*/  FFMA.FTZ R159, R159, UR10, -R7 ;  /* 0x0000000a9f9f7c23 */ /* 0x000fc20008010807 */
[----:B------:R-:W-:Y:S01]  /*5f40*/  FFMA.FTZ R160, R160, UR10, -R7 ;  /* 0x0000000aa0a07c23 */ /* 0x000fe20008010807 */
[----:B------:R-:W-:-:S01]  /*5f50*/  FADD.FTZ R181, R177, R156 ;  /* 0x0000009cb1b57221 */ /* 0x000fc20000010000 */
[----:B------:R-:W0:Y:S01]  /*5f60*/  MUFU.EX2 R155, R155 ;  /* 0x0000009b009b7308 */ /* 0x000e220000000800 */
[----:B------:R-:W-:-:S01]  /*5f70*/  FFMA.FTZ R161, R161, UR10, -R7 ;  /* 0x0000000aa1a17c23 */ /* 0x000fc20008010807 */
[----:B------:R-:W-:Y:S01]  /*5f80*/  FFMA.FTZ R162, R162, UR10, -R7 ;  /* 0x0000000aa2a27c23 */ /* 0x000fe20008010807 */
[----:B------:R-:W-:-:S01]  /*5f90*/  FADD.FTZ R156, R176, R181 ;  /* 0x000000b5b09c7221 */ /* 0x000fc20000010000 */
[--C-:B------:R-:W-:Y:S01]  /*5fa0*/  FFMA.FTZ R163, R163, UR10, -R7.reuse ;  /* 0x0000000aa3a37c23 */ /* 0x100fe20008010807 */
[----:B------:R-:W-:-:S01]  /*5fb0*/  FFMA.FTZ R166, R166, UR10, -R7 ;  /* 0x0000000aa6a67c23 */ /* 0x000fc20008010807 */
[----:B------:R-:W-:Y:S01]  /*5fc0*/  FFMA.FTZ R7, R168, UR10, -R7 ;  /* 0x0000000aa8077c23 */ /* 0x000fe20008010807 */
[----:B------:R-:W-:-:S01]  /*5fd0*/  FADD.FTZ R181, R173, R156 ;  /* 0x0000009cadb57221 */ /* 0x000fc20000010000 */
[----:B------:R-:W1:Y:S03]  /*5fe0*/  MUFU.EX2 R15, R15 ;  /* 0x0000000f000f7308 */ /* 0x000e660000000800 */
[----:B------:R-:W-:-:S05]  /*5ff0*/  FADD.FTZ R181, R180, R181 ;  /* 0x000000b5b4b57221 */ /* 0x000fca0000010000 */
[----:B------:R-:W2:Y:S01]  /*6000*/  MUFU.EX2 R20, R20 ;  /* 0x0000001400147308 */ /* 0x000ea20000000800 */
[----:B0-----:R-:W-:-:S07]  /*6010*/  FFMA.FTZ R4, R155, R5, R186 ;  /* 0x000000059b047223 */ /* 0x001fce00000100ba */
        /* <DEDUP_REMOVED lines=10> */
[----:B------:R-:W-:-:S04]  /*60c0*/  FADD.FTZ R4, R164, R181 ;  /* 0x000000b5a4047221 */ /* 0x000fc80000010000 */
[----:B------:R-:W-:Y:S02]  /*60d0*/  FADD.FTZ R4, R165, R4 ;  /* 0x00000004a5047221 */ /* 0x000fe40000010000 */
[----:B------:R-:W2:Y:S01]  /*60e0*/  MUFU.EX2 R8, R8 ;  /* 0x0000000800087308 */ /* 0x000ea20000000800 */
[----:B0-----:R-:W-:-:S07]  /*60f0*/  FADD.FTZ R156, R154, R5 ;  /* 0x000000059a9c7221 */ /* 0x001fce0000010000 */
[----:B------:R-:W0:Y:S01]  /*6100*/  MUFU.EX2 R159, R159 ;  /* 0x0000009f009f7308 */ /* 0x000e220000000800 */
[----:B-1----:R-:W-:-:S07]  /*6110*/  FADD.FTZ R5, R175, R156 ;  /* 0x0000009caf057221 */ /* 0x002fce0000010000 */
[----:B------:R-:W1:Y:S08]  /*6120*/  MUFU.EX2 R157, R157 ;  /* 0x0000009d009d7308 */ /* 0x000e700000000800 */
[----:B------:R-:W3:Y:S08]  /*6130*/  MUFU.EX2 R183, R160 ;  /* 0x000000a000b77308 */ /* 0x000ef00000000800 */
[----:B------:R-:W4:Y:S08]  /*6140*/  MUFU.EX2 R184, R184 ;  /* 0x000000b800b87308 */ /* 0x000f300000000800 */
[----:B------:R5:W4:Y:S08]  /*6150*/  MUFU.EX2 R158, R161 ;  /* 0x000000a1009e7308 */ /* 0x000b300000000800 */
[----:B------:R-:W4:Y:S01]  /*6160*/  MUFU.EX2 R169, R169 ;  /* 0x000000a900a97308 */ /* 0x000f220000000800 */
[----:B-----5:R-:W-:-:S01]  /*6170*/  FADD.FTZ R161, R167, R4 ;  /* 0x00000004a7a17221 */ /* 0x020fc20000010000 */
[----:B--2---:R-:W-:-:S03]  /*6180*/  FADD.FTZ R4, R8, R5 ;  /* 0x0000000508047221 */ /* 0x004fc60000010000 */
[----:B------:R-:W-:Y:S01]  /*6190*/  FADD.FTZ R156, R182, R161 ;  /* 0x000000a1b69c7221 */ /* 0x000fe20000010000 */
[----:B0-----:R-:W-:-:S02]  /*61a0*/  FADD.FTZ R4, R159, R4 ;  /* 0x000000049f047221 */ /* 0x001fc40000010000 */
[----:B------:R-:W0:Y:S01]  /*61b0*/  MUFU.EX2 R162, R162 ;  /* 0x000000a200a27308 */ /* 0x000e220000000800 */
[----:B-1----:R-:W-:-:S01]  /*61c0*/  FADD.FTZ R5, R157, R156 ;  /* 0x0000009c9d057221 */ /* 0x002fc20000010000 */
[----:B---3--:R-:W-:-:S03]  /*61d0*/  FADD.FTZ R4, R183, R4 ;  /* 0x00000004b7047221 */ /* 0x008fc60000010000 */
[----:B----4-:R-:W-:Y:S01]  /*61e0*/  FADD.FTZ R156, R184, R5 ;  /* 0x00000005b89c7221 */ /* 0x010fe20000010000 */
[----:B------:R-:W-:-:S02]  /*61f0*/  FADD.FTZ R4, R158, R4 ;  /* 0x000000049e047221 */ /* 0x000fc40000010000 */
[----:B------:R-:W1:Y:S01]  /*6200*/  MUFU.EX2 R174, R174 ;  /* 0x000000ae00ae7308 */ /* 0x000e620000000800 */
[----:B------:R-:W-:-:S07]  /*6210*/  FADD.FTZ R5, R169, R156 ;  /* 0x0000009ca9057221 */ /* 0x000fce0000010000 */
        /* <DEDUP_REMOVED lines=8> */
[----:B-1----:R-:W-:-:S03]  /*62a0*/  FADD.FTZ R156, R181, R4 ;  /* 0x00000004b59c7221 */ /* 0x002fc60000010000 */
[----:B------:R-:W-:Y:S01]  /*62b0*/  FADD.FTZ R4, R172, R5 ;  /* 0x00000005ac047221 */ /* 0x000fe20000010000 */
[----:B--2---:R-:W-:-:S01]  /*62c0*/  FADD.FTZ R5, R160, R156 ;  /* 0x0000009ca0057221 */ /* 0x004fc20000010000 */
[----:B------:R-:W-:Y:S06]  /*62d0*/  @!P0 BRA `(.L_x_1019) ;  /* 0x0000000000048947 */ /* 0x000fec0003800000 */
[----:B------:R-:W-:Y:S01]  /*62e0*/  BPT.TRAP 0x1 ;  /* 0x000000040000795c */ /* 0x000fe20000300000 */
.L_x_1019:
        /* <DEDUP_REMOVED lines=24> */
[-C--:B------:R-:W-:Y:S01]  /*6470*/  FMUL.FTZ R36, R36, R178.reuse ;  /* 0x000000b224247220 */ /* 0x080fe20000410000 */
        /* <DEDUP_REMOVED lines=134> */
.L_x_1002:
[----:B------:R-:W0:Y:S01]  /*6ce0*/  LDC R12, c[0x0][0x9e4] ;  /* 0x00027900ff0c7b82 */ /* 0x000e220000000800 */
[----:B------:R-:W-:Y:S02]  /*6cf0*/  ULDC UR6, c[0x0][0x9dc] ;  /* 0x0002770000067ab9 */ /* 0x000fe40000000800 */
[----:B------:R-:W-:-:S05]  /*6d00*/  VIADD R9, R197, -UR6 ;  /* 0x80000006c5097c36 */ /* 0x000fca0008000000 */
[----:B------:R-:W-:Y:S02]  /*6d10*/  R2UR UR6, R9 ;  /* 0x00000000090672ca */ /* 0x000fe400000e0000 */
[----:B0-----:R-:W-:-:S13]  /*6d20*/  ISETP.GE.AND P6, PT, R12, 0x1, PT ;  /* 0x000000010c00780c */ /* 0x001fda0003fc6270 */
[----:B------:R-:W-:Y:S05]  /*6d30*/  @!P6 BRA `(.L_x_1021) ;  /* 0x000000000044e947 */ /* 0x000fea0003800000 */
        /* <DEDUP_REMOVED lines=9> */
.L_x_1022:
[----:B------:R-:W-:-:S13]  /*6dd0*/  ISETP.NE.AND P2, PT, R12, 0x1, PT ;  /* 0x000000010c00780c */ /* 0x000fda0003f45270 */
[----:B------:R-:W0:Y:S02]  /*6de0*/  @P2 LDC.64 R10, c[0x0][0x9e8] ;  /* 0x00027a00ff0a2b82 */ /* 0x000e240000000a00 */
[----:B0-----:R-:W-:-:S05]  /*6df0*/  @P2 IMAD.HI.U32 R10, R197, R10, RZ ;  /* 0x0000000ac50a2227 */ /* 0x001fca00078e00ff */
[----:B------:R-:W-:-:S07]  /*6e00*/  @P2 SHF.R.U32.HI R197, RZ, R11, R10 ;  /* 0x0000000bffc52219 */ /* 0x000fce000001160a */
.L_x_1023:
[----:B------:R-:W-:-:S05]  /*6e10*/  IMAD R197, R197, R12, RZ ;  /* 0x0000000cc5c57224 */ /* 0x000fca00078e02ff */
[----:B------:R-:W-:-:S13]  /*6e20*/  R2UR UR7, R197 ;  /* 0x00000000c50772ca */ /* 0x000fda00000e0000 */
[----:B------:R-:W-:-:S04]  /*6e30*/  UISETP.LT.AND UP0, UPT, UR6, UR7, UPT ;  /* 0x000000070600728c */ /* 0x000fc8000bf01270 */
[----:B------:R-:W-:-:S12]  /*6e40*/  USEL UR6, UR6, UR7, !UP0 ;  /* 0x0000000706067287 */ /* 0x000fd8000c000000 */
.L_x_1021:
        /* <DEDUP_REMOVED lines=11> */
[----:B------:R-:W-:Y:S01]  /*6f00*/  UMOV UR56, UR44 ;  /* 0x0000002c00387c82 */ /* 0x000fe20008000000 */
[----:B------:R-:W-:-:S05]  /*6f10*/  ULDC UR52, c[0x0][0x988] ;  /* 0x0002620000347ab9 */ /* 0x000fca0000000800 */
.L_x_1034:
[----:B------:R-:W-:Y:S01]  /*6f20*/  ISETP.NE.AND P3, PT, RZ, UR42, PT ;  /* 0x0000002aff007c0c */ /* 0x000fe2000bf65270 */
[----:B------:R-:W-:-:S04]  /*6f30*/  UISETP.NE.AND UP0, UPT, UR55, 0x1, UPT ;  /* 0x000000013700788c */ /* 0x000fc8000bf05270 */
[----:B------:R-:W-:-:S04]  /*6f40*/  USEL UR44, URZ, 0x1, UP0 ;  /* 0x000000013f2c7887 */ /* 0x000fc80008000000 */
[----:B------:R-:W-:-:S04]  /*6f50*/  ULOP3.LUT UR44, UR56, UR44, URZ, 0x3c, !UPT ;  /* 0x0000002c382c7292 */ /* 0x000fc8000f8e3c3f */
[----:B------:R-:W-:Y:S08]  /*6f60*/  @P3 BRA `(.L_x_1025) ;  /* 0x0000000000383947 */ /* 0x000ff00003800000 */
[----:B------:R-:W-:Y:S05]  /*6f70*/  @!P0 BRA `(.L_x_1026) ;  /* 0x0000000000048947 */ /* 0x000fea0003800000 */
[----:B------:R-:W-:Y:S01]  /*6f80*/  BPT.TRAP 0x1 ;  /* 0x000000040000795c */ /* 0x000fe20000300000 */
.L_x_1026:
[----:B------:R-:W-:Y:S01]  /*6f90*/  UIADD3 UR6, UR55, 0x1, URZ ;  /* 0x0000000137067890 */ /* 0x000fe2000fffe03f */
[----:B------:R-:W-:-:S03]  /*6fa0*/  IMAD.U32 R7, RZ, RZ, UR44 ;  /* 0x0000002cff077e24 */ /* 0x000fc6000f8e00ff */
[----:B------:R-:W-:Y:S02]  /*6fb0*/  UISETP.NE.AND UP0, UPT, UR6, 0x2, UPT ;  /* 0x000000020600788c */ /* 0x000fe4000bf05270 */
[----:B------:R-:W-:Y:S02]  /*6fc0*/  SHF.L.U32 R7, R7, 0x1f, RZ ;  /* 0x0000001f07077819 */ /* 0x000fe400000006ff */
[----:B------:R-:W-:-:S04]  /*6fd0*/  USEL UR6, UR6, URZ, UP0 ;  /* 0x0000003f06067287 */ /* 0x000fc80008000000 */
[----:B------:R-:W-:-:S09]  /*6fe0*/  ULEA UR6, UR6, UR41, 0x3 ;  /* 0x0000002906067291 */ /* 0x000fd2000f8e183f */
[----:B------:R0:W1:Y:S01]  /*6ff0*/  SYNCS.PHASECHK.TRANS64.TRYWAIT P2, [UR6+0x28430], R7 ;  /* 0x02843007ff0075a7 */ /* 0x0000620008040146 */
[----:B------:R-:W-:Y:S05]  /*7000*/  @!P0 BRA `(.L_x_1027) ;  /* 0x0000000000048947 */ /* 0x000fea0003800000 */
[----:B------:R-:W-:Y:S01]  /*7010*/  BPT.TRAP 0x1 ;  /* 0x000000040000795c */ /* 0x000fe20000300000 */
.L_x_1027:
[----:B-1----:R-:W-:Y:S05]  /*7020*/  @P2 BRA `(.L_x_1025) ;  /* 0x0000000000082947 */ /* 0x002fea0003800000 */
[----:B------:R-:W1:Y:S02]  /*7030*/  SYNCS.PHASECHK.TRANS64.TRYWAIT P2, [UR6+0x28430], R7 ;  /* 0x02843007ff0075a7 */ /* 0x000e640008040146 */
[----:B-1----:R-:W-:Y:S05]  /*7040*/  @!P2 BRA `(.L_x_1028) ;  /* 0x000000dc0028a947 */ /* 0x002fea0003800000 */
.L_x_1025:
[----:B-1----:R-:W1:Y:S01]  /*7050*/  S2R R8, SR_TID.X ;  /* 0x0000000000087919 */ /* 0x002e620000002100 */
        /* <DEDUP_REMOVED lines=14> */
[----:B------:R-:W-:Y:S02]  /*7140*/  UIADD3 UR14, UR34, 0x6, URZ ;  /* 0x00000006220e7890 */ /* 0x000fe4000fffe03f */
[----:B------:R-:W-:-:S02]  /*7150*/  UIADD3 UR18, UR34, 0x200, URZ ;  /* 0x0000020022127890 */ /* 0x000fc4000fffe03f */
[----:B------:R-:W-:Y:S02]  /*7160*/  UIADD3 UR22, UR34, 0x202, URZ ;  /* 0x0000020222167890 */ /* 0x000fe4000fffe03f */
[----:B------:R-:W-:Y:S02]  /*7170*/  UIADD3 UR26, UR34, 0x204, URZ ;  /* 0x00000204221a7890 */ /* 0x000fe4000fffe03f */
[----:B------:R-:W-:Y:S01]  /*7180*/  UIADD3 UR30, UR34, 0x206, URZ ;  /* 0x00000206221e7890 */ /* 0x000fe2000fffe03f */
[----:B-1----:R-:W-:-:S05]  /*7190*/  SHF.R.U32.HI R8, RZ, 0x7, R8 ;  /* 0x00000007ff087819 */ /* 0x002fca0000011608 */
[----:B0-----:R-:W-:-:S05]  /*71a0*/  VIADD R7, R8, 0x8 ;  /* 0x0000000808077836 */ /* 0x001fca0000000000 */
        /* <DEDUP_REMOVED lines=28> */
.L_x_1030:
[----:B------:R-:W-:Y:S01]  /*7370*/  ULEA UR6, UR55, UR41, 0x3 ;  /* 0x0000002937067291 */ /* 0x000fe2000f8e183f */
[----:B------:R-:W-:-:S05]  /*7380*/  IMAD.U32 R7, RZ, RZ, UR56 ;  /* 0x00000038ff077e24 */ /* 0x000fca000f8e00ff */
[----:B------:R-:W-:-:S04]  /*7390*/  SHF.L.U32 R7, R7, 0x1f, RZ ;  /* 0x0000001f07077819 */ /* 0x000fc800000006ff */
[----:B------:R0:W1:Y:S01]  /*73a0*/  SYNCS.PHASECHK.TRANS64.TRYWAIT P2, [UR6+0x28450], R7 ;  /* 0x02845007ff0075a7 */ /* 0x0000620008040146 */
[----:B------:R-:W-:Y:S05]  /*73b0*/  @!P0 BRA `(.L_x_1031) ;  /* 0x0000000000048947 */ /* 0x000fea0003800000 */
[----:B------:R-:W-:Y:S01]  /*73c0*/  BPT.TRAP 0x1 ;  /* 0x000000040000795c */ /* 0x000fe20000300000 */
.L_x_1031:
[----:B-1----:R-:W-:Y:S05]  /*73d0*/  @P2 BRA `(.L_x_1029) ;  /* 0x0000000000082947 */ /* 0x002fea0003800000 */
[----:B------:R-:W1:Y:S02]  /*73e0*/  SYNCS.PHASECHK.TRANS64.TRYWAIT P2, [UR6+0x28450], R7 ;  /* 0x02845007ff0075a7 */ /* 0x000e640008040146 */
[----:B-1----:R-:W-:Y:S05]  /*73f0*/  @!P2 BRA `(.L_x_1032) ;  /* 0x000000d80054a947 */ /* 0x002fea0003800000 */
.L_x_1029:
        /* <DEDUP_REMOVED lines=9> */
[----:B------:R-:W0:Y:S01]  /*7490*/  MUFU.TANH R21, R21 ;  /* 0x0000001500157308 */ /* 0x000e220000002400 */
        /* <DEDUP_REMOVED lines=16> */
[----:B------:R-:W3:Y:S01]  /*75a0*/  MUFU.TANH R152, R152 ;  /* 0x0000009800987308 */ /* 0x000ee20000002400 */
[----:B01----:R-:W-:Y:S01]  /*75b0*/  FMNMX.FTZ R7, R21, R14, !PT ;  /* 0x0000000e15077209 */ /* 0x003fe20007810000 */
[C---:B------:R-:W-:Y:S01]  /*75c0*/  FMUL.FTZ R164, R0.reuse, R165 ;  /* 0x000000a500a47220 */ /* 0x040fe20000410000 */
[C---:B------:R-:W-:Y:S01]  /*75d0*/  FMUL.FTZ R161, R0.reuse, R174 ;  /* 0x000000ae00a17220 */ /* 0x040fe20000410000 */
[C---:B------:R-:W-:Y:S01]  /*75e0*/  FMUL.FTZ R154, R0.reuse, R167 ;  /* 0x000000a7009a7220 */ /* 0x040fe20000410000 */
[C---:B------:R-:W-:Y:S01]  /*75f0*/  FMUL.FTZ R165, R0.reuse, R168 ;  /* 0x000000a800a57220 */ /* 0x040fe20000410000 */
[C---:B------:R-:W-:Y:S01]  /*7600*/  FMUL.FTZ R157, R0.reuse, R170 ;  /* 0x000000aa009d7220 */ /* 0x040fe20000410000 */
[C---:B------:R-:W-:Y:S01]  /*7610*/  FMUL.FTZ R158, R0.reuse, R171 ;  /* 0x000000ab009e7220 */ /* 0x040fe20000410000 */
[----:B------:R-:W0:Y:S01]  /*7620*/  MUFU.TANH R10, R10 ;  /* 0x0000000a000a7308 */ /* 0x000e220000002400 */
[----:B--2---:R-:W-:Y:S01]  /*7630*/  FMNMX.FTZ R173, R9, R15, !PT ;  /* 0x0000000f09ad7209 */ /* 0x004fe20007810000 */
[C---:B------:R-:W-:Y:S01]  /*7640*/  FMUL.FTZ R171, R0.reuse, R176 ;  /* 0x000000b000ab7220 */ /* 0x040fe20000410000 */
[C---:B------:R-:W-:Y:S01]  /*7650*/  FMUL.FTZ R168, R0.reuse, R172 ;  /* 0x000000ac00a87220 */ /* 0x040fe20000410000 */
[C---:B------:R-:W-:Y:S01]  /*7660*/  FMUL.FTZ R163, R0.reuse, R175 ;  /* 0x000000af00a37220 */ /* 0x040fe20000410000 */
[C---:B------:R-:W-:Y:S01]  /*7670*/  FMUL.FTZ R167, R0.reuse, R178 ;  /* 0x000000b200a77220 */ /* 0x040fe20000410000 */
[C---:B------:R-:W-:Y:S01]  /*7680*/  FMUL.FTZ R172, R0.reuse, R177 ;  /* 0x000000b100ac7220 */ /* 0x040fe20000410000 */
[----:B------:R-:W-:Y:S01]  /*7690*/  FMUL.FTZ R170, R0, R179 ;  /* 0x000000b300aa7220 */ /* 0x000fe20000410000 */
[----:B------:R-:W1:Y:S01]  /*76a0*/  MUFU.TANH R155, R155 ;  /* 0x0000009b009b7308 */ /* 0x000e620000002400 */
[----:B---3--:R-:W-:Y:S01]  /*76b0*/  FMNMX.FTZ R8, R152, R7, !PT ;  /* 0x0000000798087209 */ /* 0x008fe20007810000 */
[----:B------:R-:W-:Y:S01]  /*76c0*/  UIADD3 UR6, UR6, 0x2, URZ ;  /* 0x0000000206067890 */ /* 0x000fe2000fffe03f */
[----:B------:R-:W2:Y:S01]  /*76d0*/  S2R R197, SR_TID.X ;  /* 0x0000000000c57919 */ /* 0x000ea20000002100 */
[----:B------:R-:W-:Y:S01]  /*76e0*/  UMOV UR7, 0x80000020 ;  /* 0x8000002000077882 */ /* 0x000fe20000000000 */
[----:B------:R-:W-:-:S03]  /*76f0*/  UMOV UR10, UR52 ;  /* 0x00000034000a7c82 */ /* 0x000fc60008000000 */
[----:B------:R-:W3:Y:S01]  /*7700*/  MUFU.TANH R11, R11 ;  /* 0x0000000b000b7308 */ /* 0x000ee20000002400 */
[----:B0-----:R-:W-:-:S07]  /*7710*/  FMNMX.FTZ R174, R10, R173, !PT ;  /* 0x000000ad0aae7209 */ /* 0x001fce0007810000 */
[----:B------:R-:W0:Y:S01]  /*7720*/  MUFU.TANH R156, R156 ;  /* 0x0000009c009c7308 */ /* 0x000e220000002400 */
[----:B-1----:R-:W-:-:S07]  /*7730*/  FMNMX.FTZ R7, R155, R8, !PT ;  /* 0x000000089b077209 */ /* 0x002fce0007810000 */
[----:B------:R-:W1:Y:S01]  /*7740*/  MUFU.TANH R12, R12 ;  /* 0x0000000c000c7308 */ /* 0x000e620000002400 */
[----:B---3--:R-:W-:Y:S01]  /*7750*/  FMNMX.FTZ R173, R11, R174, !PT ;  /* 0x000000ae0bad7209 */ /* 0x008fe20007810000 */
[----:B------:R-:W-:-:S06]  /*7760*/  FMUL.FTZ R174, R0, R180 ;  /* 0x000000b400ae7220 */ /* 0x000fcc0000410000 */
[----:B------:R-:W3:Y:S01]  /*7770*/  MUFU.TANH R159, R159 ;  /* 0x0000009f009f7308 */ /* 0x000ee20000002400 */
[----:B0-----:R-:W-:Y:S02]  /*7780*/  FMNMX.FTZ R8, R156, R7, !PT ;  /* 0x000000079c087209 */ /* 0x001fe40007810000 */
[----:B--2---:R-:W-:-:S05]  /*7790*/  SHF.R.U32.HI R197, RZ, 0x7, R197 ;  /* 0x00000007ffc57819 */ /* 0x004fca00000116c5 */
[----:B------:R-:W0:Y:S01]  /*77a0*/  MUFU.TANH R13, R13 ;  /* 0x0000000d000d7308 */ /* 0x000e220000002400 */
[----:B-1----:R-:W-:-:S07]  /*77b0*/  FMNMX.FTZ R176, R12, R173, !PT ;  /* 0x000000ad0cb07209 */ /* 0x002fce0007810000 */
[----:B------:R-:W1:Y:S01]  /*77c0*/  MUFU.TANH R160, R160 ;  /* 0x000000a000a07308 */ /* 0x000e620000002400 */
[----:B---3--:R-:W-:-:S07]  /*77d0*/  FMNMX.FTZ R7, R159, R8, !PT ;  /* 0x000000089f077209 */ /* 0x008fce0007810000 */
        /* <DEDUP_REMOVED lines=15> */
[----:B------:R-:W-:Y:S01]  /*78d0*/  FMUL.FTZ R173, R0, R182 ;  /* 0x000000b600ad7220 */ /* 0x000fe20000410000 */
[----:B------:R-:W-:-:S05]  /*78e0*/  IMAD.U32 R182, RZ, RZ, UR10 ;  /* 0x0000000affb67e24 */ /* 0x000fca000f8e00ff */
        /* <DEDUP_REMOVED lines=28> */
[----:B--2---:R-:W-:Y:S02]  /*7ab0*/  FMNMX.FTZ R8, R173, R8, !PT ;  /* 0x00000008ad087209 */ /* 0x004fe40007810000 */
[----:B0-----:R-:W-:Y:S02]  /*7ac0*/  FMNMX.FTZ R177, R176, R7, !PT ;  /* 0x00000007b0b17209 */ /* 0x001fe40007810000 */
[----:B-1----:R-:W-:-:S03]  /*7ad0*/  FMNMX.FTZ R178, R175, R8, !PT ;  /* 0x00000008afb27209 */ /* 0x002fc60007810000 */
[----:B------:R-:W0:Y:S04]  /*7ae0*/  SHFL.BFLY PT, R8, R177, 0x2, 0x1f ;  /* 0x0c401f00b1087f89 */ /* 0x000e2800000e0000 */
[----:B------:R-:W1:Y:S01]  /*7af0*/  SHFL.BFLY PT, R7, R178, 0x2, 0x1f ;  /* 0x0c401f00b2077f89 */ /* 0x000e6200000e0000 */
[----:B------:R-:W-:Y:S02]  /*7b00*/  WARPGROUP.DEPBAR.LE gsb0, 0x0 ;  /* 0x00008000000079c5 */ /* 0x000fe40000010000 */
[----:B------:R-:W-:Y:S01]  /*7b10*/  WARPGROUP.ARRIVE ;  /* 0x00000000000079c5 */ /* 0x000fe20000000000 */
[----:B0-----:R-:W-:-:S05]  /*7b20*/  FMNMX.FTZ R179, R177, R8, !PT ;  /* 0x00000008b1b37209 */ /* 0x001fca0007810000 */
[----:B------:R-:W-:Y:S01]  /*7b30*/  QGMMA.64x256x32.F32.E4M3.E4M3 R24, R184, gdesc[UR4], R24, gsb0 ;  /* 0x03e00004b8187df3 */ /* 0x000fe20008000818 */
[----:B-1----:R-:W-:Y:S01]  /*7b40*/  FMNMX.FTZ R180, R178, R7, !PT ;  /* 0x00000007b2b47209 */ /* 0x002fe20007810000 */
[----:B------:R-:W0:Y:S04]  /*7b50*/  SHFL.BFLY PT, R8, R179, 0x1, 0x1f ;  /* 0x0c201f00b3087f89 */ /* 0x000e2800000e0000 */
[----:B------:R-:W1:Y:S01]  /*7b60*/  SHFL.BFLY PT, R181, R180, 0x1, 0x1f ;  /* 0x0c201f00b4b57f89 */ /* 0x000e6200000e0000 */
[----:B0-----:R-:W-:Y:S02]  /*7b70*/  FMNMX.FTZ R7, R179, R8, !PT ;  /* 0x00000008b3077209 */ /* 0x001fe40007810000 */
[----:B-1----:R-:W-:-:S03]  /*7b80*/  FMNMX.FTZ R8, R180, R181, !PT ;  /* 0x000000b5b4087209 */ /* 0x002fc60007810000 */
[C---:B------:R-:W-:Y:S01]  /*7b90*/  FADD.FTZ R14, -R7.reuse, R14 ;  /* 0x0000000e070e7221 */ /* 0x040fe20000010100 */
[----:B------:R-:W-:-:S01]  /*7ba0*/  FFMA.FTZ R179, R7, R182, -8 ;  /* 0xc100000007b37423 */ /* 0x000fc200000100b6 */
[----:B------:R-:W-:Y:S02]  /*7bb0*/  IMAD.U32 R181, RZ, RZ, UR10 ;  /* 0x0000000affb57e24 */ /* 0x000fe4000f8e00ff */
[----:B------:R-:W-:Y:S01]  /*7bc0*/  FMUL.FTZ R177, R14, UR10 ;  /* 0x0000000a0eb17c20 */ /* 0x000fe20008410000 */
[----:B------:R-:W-:Y:S01]  /*7bd0*/  FADD.FTZ R14, -R8, R15 ;  /* 0x0000000f080e7221 */ /* 0x000fe20000010100 */
[----:B------:R-:W-:-:S01]  /*7be0*/  FFMA.FTZ R178, R21, UR10, -R179 ;  /* 0x0000000a15b27c23 */ /* 0x000fc200080108b3 */
[--C-:B------:R-:W-:Y:S01]  /*7bf0*/  FFMA.FTZ R21, R152, UR10, -R179.reuse ;  /* 0x0000000a98157c23 */ /* 0x100fe200080108b3 */
        /* <DEDUP_REMOVED lines=8> */
[----:B------:R-:W1:Y:S01]  /*7c80*/  MUFU.EX2 R178, R178 ;  /* 0x000000b200b27308 */ /* 0x000e620000000800 */
[----:B0-----:R-:W-:-:S01]  /*7c90*/  FFMA.FTZ R177, R164, UR10, -R179 ;  /* 0x0000000aa4b17c23 */ /* 0x001fc200080108b3 */
[--C-:B------:R-:W-:Y:S01]  /*7ca0*/  FFMA.FTZ R164, R168, UR10, -R179.reuse ;  /* 0x0000000aa8a47c23 */ /* 0x100fe200080108b3 */
[----:B------:R-:W-:-:S01]  /*7cb0*/  FFMA.FTZ R168, R174, UR10, -R179 ;  /* 0x0000000aaea87c23 */ /* 0x000fc200080108b3 */
[----:B------:R-:W-:Y:S01]  /*7cc0*/  FFMA.FTZ R174, R8, R181, -8 ;  /* 0xc100000008ae7423 */ /* 0x000fe200000100b5 */
        /* <DEDUP_REMOVED lines=12> */
[----:B-1----:R-:W-:-:S01]  /*7d90*/  FFMA.FTZ R4, R15, R4, R178 ;  /* 0x000000040f047223 */ /* 0x002fc200000100b2 */
[----:B------:R-:W0:Y:S01]  /*7da0*/  MUFU.EX2 R9, R9 ;  /* 0x0000000900097308 */ /* 0x000e220000000800 */
[----:B------:R-:W-:-:S01]  /*7db0*/  FFMA.FTZ R154, R154, UR10, -R174 ;  /* 0x0000000a9a9a7c23 */ /* 0x000fc200080108ae */
[--C-:B------:R-:W-:Y:S01]  /*7dc0*/  FFMA.FTZ R20, R158, UR10, -R174.reuse ;  /* 0x0000000a9e147c23 */ /* 0x100fe200080108ae */
[----:B------:R-:W-:-:S01]  /*7dd0*/  FFMA.FTZ R161, R161, UR10, -R174 ;  /* 0x0000000aa1a17c23 */ /* 0x000fc200080108ae */
[----:B------:R-:W-:Y:S01]  /*7de0*/  FFMA.FTZ R169, R169, UR10, -R179 ;  /* 0x0000000aa9a97c23 */ /* 0x000fe200080108b3 */
[----:B------:R-:W-:-:S01]  /*7df0*/  FFMA.FTZ R163, R163, UR10, -R174 ;  /* 0x0000000aa3a37c23 */ /* 0x000fc200080108ae */
[----:B------:R-:W-:Y:S01]  /*7e00*/  FFMA.FTZ R179, R176, UR10, -R179 ;  /* 0x0000000ab0b37c23 */ /* 0x000fe200080108b3 */
[----:B------:R-:W-:-:S01]  /*7e10*/  FFMA.FTZ R167, R167, UR10, -R174 ;  /* 0x0000000aa7a77c23 */ /* 0x000fc200080108ae */
[----:B------:R-:W1:Y:S01]  /*7e20*/  MUFU.EX2 R21, R21 ;  /* 0x0000001500157308 */ /* 0x000e620000000800 */
[----:B------:R-:W-:-:S02]  /*7e30*/  IMAD.U32 R182, RZ, RZ, UR54 ;  /* 0x00000036ffb67e24 */ /* 0x000fc4000f8e00ff */
[--C-:B------:R-:W-:Y:S01]  /*7e40*/  FFMA.FTZ R170, R170, UR10, -R174.reuse ;  /* 0x0000000aaaaa7c23 */ /* 0x100fe200080108ae */
[----:B------:R-:W-:-:S01]  /*7e50*/  FFMA.FTZ R173, R173, UR10, -R174 ;  /* 0x0000000aadad7c23 */ /* 0x000fc200080108ae */
[----:B------:R-:W-:-:S03]  /*7e60*/  FFMA.FTZ R174, R175, UR10, -R174 ;  /* 0x0000000aafae7c23 */ /* 0x000fc600080108ae */
        /* <DEDUP_REMOVED lines=36> */
[----:B------:R2:W3:Y:S01]  /*80b0*/  MUFU.EX2 R176, R161 ;  /* 0x000000a100b07308 */ /* 0x0004e20000000800 */
[----:B0-----:R-:W-:-:S07]  /*80c0*/  FADD.FTZ R5, R20, R5 ;  /* 0x0000000514057221 */ /* 0x001fce0000010000 */
[----:B------:R-:W0:Y:S01]  /*80d0*/  MUFU.EX2 R169, R169 ;  /* 0x000000a900a97308 */ /* 0x000e220000000800 */
[----:B-1----:R-:W-:-:S01]  /*80e0*/  FADD.FTZ R158, R164, R157 ;  /* 0x0000009da49e7221 */ /* 0x002fc20000010000 */
[----:B--2---:R-:W-:-:S06]  /*80f0*/  IADD3 R161, -R197, 0xb, RZ ;  /* 0x0000000bc5a17810 */ /* 0x004fcc0007ffe1ff */
[----:B------:R-:W1:Y:S01]  /*8100*/  MUFU.EX2 R163, R163 ;  /* 0x000000a300a37308 */ /* 0x000e620000000800 */
[----:B---3--:R-:W-:-:S07]  /*8110*/  FADD.FTZ R5, R176, R5 ;  /* 0x00000005b0057221 */ /* 0x008fce0000010000 */
[----:B------:R-:W-:Y:S01]  /*8120*/  MUFU.EX2 R166, R166 ;  /* 0x000000a600a67308 */ /* 0x000fe20000000800 */
[----:B0-----:R-:W-:-:S07]  /*8130*/  FADD.FTZ R157, R169, R158 ;  /* 0x0000009ea99d7221 */ /* 0x001fce0000010000 */
[----:B------:R0:W2:Y:S01]  /*8140*/  MUFU.EX2 R180, R167 ;  /* 0x000000a700b47308 */ /* 0x0000a20000000800 */
[----:B-1----:R-:W-:-:S07]  /*8150*/  FADD.FTZ R5, R163, R5 ;  /* 0x00000005a3057221 */ /* 0x002fce0000010000 */
[----:B------:R-:W-:Y:S01]  /*8160*/  MUFU.EX2 R171, R171 ;  /* 0x000000ab00ab7308 */ /* 0x000fe20000000800 */
[----:B0-----:R-:W-:Y:S01]  /*8170*/  @!P1 LEA R167, R182, UR41, 0x3 ;  /* 0x00000029b6a79c11 */ /* 0x001fe2000f8e18ff */
[----:B------:R-:W-:-:S04]  /*8180*/  WARPGROUP.DEPBAR.LE gsb0, 0x0 ;  /* 0x00008000000079c5 */ /* 0x000fc80000010000 */
[----:B------:R-:W-:Y:S02]  /*8190*/  @!P1 VIADD R4, R167, 0x28440 ;  /* 0x00028440a7049836 */ /* 0x000fe40000000000 */
[----:B------:R-:W0:Y:S01]  /*81a0*/  MUFU.EX2 R170, R170 ;  /* 0x000000aa00aa7308 */ /* 0x000e220000000800 */
[----:B--2---:R-:W-:-:S02]  /*81b0*/  FADD.FTZ R5, R180, R5 ;  /* 0x00000005b4057221 */ /* 0x004fc40000010000 */
[----:B------:R-:W-:Y:S01]  /*81c0*/  @!P1 PRMT R4, RZ, 0x654, R4 ;  /* 0x00000654ff049816 */ /* 0x000fe20000000004 */
[----:B------:R1:W-:Y:S06]  /*81d0*/  BAR.ARV R161, 0x100 ;  /* 0x000400a10000751d */ /* 0x0003ec0000002000 */
[----:B------:R-:W2:Y:S01]  /*81e0*/  MUFU.EX2 R168, R168 ;  /* 0x000000a800a87308 */ /* 0x000ea20000000800 */
[----:B------:R3:W-:Y:S01]  /*81f0*/  @!P1 SYNCS.ARRIVE.TRANS64.RED.A1T0 RZ, [R4+URZ], RZ ;  /* 0x000000ff04ff99a7 */ /* 0x0007e2000810043f */
[----:B0-----:R-:W-:-:S06]  /*8200*/  FADD.FTZ R5, R170, R5 ;  /* 0x00000005aa057221 */ /* 0x001fcc0000010000 */
[----:B------:R-:W0:Y:S01]  /*8210*/  MUFU.EX2 R182, R173 ;  /* 0x000000ad00b67308 */ /* 0x000e220000000800 */
[----:B---3--:R-:W-:-:S04]  /*8220*/  FADD.FTZ R4, R166, R157 ;  /* 0x0000009da6047221 */ /* 0x008fc80000010000 */
[----:B------:R-:W-:-:S03]  /*8230*/  FADD.FTZ R157, R171, R4 ;  /* 0x00000004ab9d7221 */ /* 0x000fc60000010000 */
[----:B------:R-:W3:Y:S01]  /*8240*/  MUFU.EX2 R179, R179 ;  /* 0x000000b300b37308 */ /* 0x000ee20000000800 */
[----:B--2---:R-:W-:-:S07]  /*8250*/  FADD.FTZ R4, R168, R157 ;  /* 0x0000009da8047221 */ /* 0x004fce0000010000 */
[----:B------:R-:W2:Y:S01]  /*8260*/  MUFU.EX2 R174, R174 ;  /* 0x000000ae00ae7308 */ /* 0x000ea20000000800 */
[----:B0-----:R-:W-:-:S01]  /*8270*/  FADD.FTZ R5, R182, R5 ;  /* 0x00000005b6057221 */ /* 0x001fc20000010000 */
[----:B---3--:R-:W-:-:S03]  /*8280*/  FADD.FTZ R4, R179, R4 ;  /* 0x00000004b3047221 */ /* 0x008fc60000010000 */
[----:B--2---:R-:W-:Y:S01]  /*8290*/  FADD.FTZ R5, R174, R5 ;  /* 0x00000005ae057221 */ /* 0x004fe20000010000 */
[----:B-1----:R-:W-:Y:S06]  /*82a0*/  @!P0 BRA `(.L_x_1033) ;  /* 0x0000000000048947 */ /* 0x002fec0003800000 */
[----:B------:R-:W-:Y:S01]  /*82b0*/  BPT.TRAP 0x1 ;  /* 0x000000040000795c */ /* 0x000fe20000300000 */
.L_x_1033:
        /* <DEDUP_REMOVED lines=156> */
.L_x_1024:
[----:B------:R-:W-:-:S13]  /*8c80*/  ISETP.GE.AND P2, PT, R6, UR38, PT ;  /* 0x0000002606007c0c */ /* 0x000fda000bf46270 */
[----:B------:R-:W-:Y:S05]  /*8c90*/  @!P2 BRA `(.L_x_1035) ;  /* 0x000000280004a947 */ /* 0x000fea0003800000 */
[----:B------:R-:W-:Y:S01]  /*8ca0*/  IMAD.IADD R14, R16, 0x1, -R17 ;  /* 0x00000001100e7824 */ /* 0x000fe200078e0a11 */
[----:B------:R-:W-:Y:S01]  /*8cb0*/  UMOV UR56, UR52 ;  /* 0x0000003400387c82 */ /* 0x000fe20008000000 */
[----:B------:R-:W-:Y:S01]  /*8cc0*/  IMAD.MOV.U32 R12, RZ, RZ, R8 ;  /* 0x000000ffff0c7224 */ /* 0x000fe200078e0008 */
[----:B------:R-:W-:Y:S01]  /*8cd0*/  UMOV UR57, UR44 ;  /* 0x0000002c00397c82 */ /* 0x000fe20008000000 */
[----:B------:R-:W-:Y:S01]  /*8ce0*/  IMAD.MOV.U32 R10, RZ, RZ, R7 ;  /* 0x000000ffff0a7224 */ /* 0x000fe200078e0007 */
[C-C-:B------:R-:W-:Y:S01]  /*8cf0*/  IADD3 R13, R14.reuse, 0x8, R3.reuse ;  /* 0x000000080e0d7810 */ /* 0x140fe20007ffe003 */
[----:B------:R-:W-:Y:S01]  /*8d00*/  IMAD.IADD R11, R14, 0x1, R3 ;  /* 0x000000010e0b7824 */ /* 0x000fe200078e0203 */
[----:B------:R-:W-:Y:S01]  /*8d10*/  ULDC UR53, c[0x0][0x9e4] ;  /* 0x0002790000357ab9 */ /* 0x000fe20000000800 */
[----:B------:R-:W-:Y:S01]  /*8d20*/  ULDC UR52, c[0x0][0x988] ;  /* 0x0002620000347ab9 */ /* 0x000fe20000000800 */
[----:B------:R-:W-:Y:S01]  /*8d30*/  LOP3.LUT R9, RZ, R13, RZ, 0x33, !PT ;  /* 0x0000000dff097212 */ /* 0x000fe200078e33ff */
[----:B------:R-:W-:-:S06]  /*8d40*/  ULDC UR54, c[0x0][0x9e0] ;  /* 0x0002780000367ab9 */ /* 0x000fcc0000000800 */
.L_x_1053:
[----:B------:R-:W-:Y:S01]  /*8d50*/  ISETP.NE.AND P3, PT, RZ, UR42, PT ;  /* 0x0000002aff007c0c */ /* 0x000fe2000bf65270 */
[----:B------:R-:W-:-:S04]  /*8d60*/  UISETP.NE.AND UP0, UPT, UR56, 0x1, UPT ;  /* 0x000000013800788c */ /* 0x000fc8000bf05270 */
[----:B------:R-:W-:-:S04]  /*8d70*/  USEL UR44, URZ, 0x1, UP0 ;  /* 0x000000013f2c7887 */ /* 0x000fc80008000000 */
[----:B------:R-:W-:-:S04]  /*8d80*/  ULOP3.LUT UR44, UR57, UR44, URZ, 0x3c, !UPT ;  /* 0x0000002c392c7292 */ /* 0x000fc8000f8e3c3f */
[----:B------:R-:W-:Y:S08]  /*8d90*/  @P3 BRA `(.L_x_1036) ;  /* 0x0000000000383947 */ /* 0x000ff00003800000 */
[----:B------:R-:W-:Y:S05]  /*8da0*/  @!P0 BRA `(.L_x_1037) ;  /* 0x0000000000048947 */ /* 0x000fea0003800000 */
[----:B------:R-:W-:Y:S01]  /*8db0*/  BPT.TRAP 0x1 ;  /* 0x000000040000795c */ /* 0x000fe20000300000 */
.L_x_1037:
        /* <DEDUP_REMOVED lines=9> */
.L_x_1038:
[----:B-1----:R-:W-:Y:S05]  /*8e50*/  @P2 BRA `(.L_x_1036) ;  /* 0x0000000000082947 */ /* 0x002fea0003800000 */
[----:B------:R-:W1:Y:S02]  /*8e60*/  SYNCS.PHASECHK.TRANS64.TRYWAIT P2, [UR6+0x28430], R7 ;  /* 0x02843007ff0075a7 */ /* 0x000e640008040146 */
[----:B-1----:R-:W-:Y:S05]  /*8e70*/  @!P2 BRA `(.L_x_1039) ;  /* 0x000000bc00cca947 */ /* 0x002fea0003800000 */
.L_x_1036:
        /* <DEDUP_REMOVED lines=50> */
.L_x_1041:
[----:B------:R-:W-:Y:S01]  /*91a0*/  ULEA UR6, UR56, UR41, 0x3 ;  /* 0x0000002938067291 */ /* 0x000fe2000f8e183f */
[----:B------:R-:W-:-:S05]  /*91b0*/  IMAD.U32 R7, RZ, RZ, UR57 ;  /* 0x00000039ff077e24 */ /* 0x000fca000f8e00ff */
[----:B------:R-:W-:-:S04]  /*91c0*/  SHF.L.U32 R7, R7, 0x1f, RZ ;  /* 0x0000001f07077819 */ /* 0x000fc800000006ff */
[----:B------:R0:W1:Y:S01]  /*91d0*/  SYNCS.PHASECHK.TRANS64.TRYWAIT P2, [UR6+0x28450], R7 ;  /* 0x02845007ff0075a7 */ /* 0x0000620008040146 */
[----:B------:R-:W-:Y:S05]  /*91e0*/  @!P0 BRA `(.L_x_1042) ;  /* 0x0000000000048947 */ /* 0x000fea0003800000 */
[----:B------:R-:W-:Y:S01]  /*91f0*/  BPT.TRAP 0x1 ;  /* 0x000000040000795c */ /* 0x000fe20000300000 */
.L_x_1042:
[----:B-1----:R-:W-:Y:S05]  /*9200*/  @P2 BRA `(.L_x_1040) ;  /* 0x0000000000082947 */ /* 0x002fea0003800000 */
[----:B------:R-:W1:Y:S02]  /*9210*/  SYNCS.PHASECHK.TRANS64.TRYWAIT P2, [UR6+0x28450], R7 ;  /* 0x02845007ff0075a7 */ /* 0x000e640008040146 */
[----:B-1----:R-:W-:Y:S05]  /*9220*/  @!P2 BRA `(.L_x_1043) ;  /* 0x000000b800f8a947 */ /* 0x002fea0003800000 */
.L_x_1040:
[----:B------:R-:W-:Y:S01]  /*9230*/  UIADD3 UR6, UR41, 0x8000, URZ ;  /* 0x0000800029067890 */ /* 0x000fe2000fffe03f */
[----:B------:R-:W-:Y:S01]  /*9240*/  WARPGROUP.ARRIVE ;  /* 0x00000000000079c5 */ /* 0x000fe20000000000 */
[----:B------:R-:W-:-:S05]  /*9250*/  UMOV UR7, 0x80000020 ;  /* 0x8000002000077882 */ /* 0x000fca0000000000 */
[----:B------:R-:W2:Y:S01]  /*9260*/  S2R R197, SR_TID.X ;  /* 0x0000000000c57919 */ /* 0x000ea20000002100 */
[----:B------:R-:W-:Y:S01]  /*9270*/  USHF.R.U32.HI UR6, URZ, 0x4, UR6 ;  /* 0x000000043f067899 */ /* 0x000fe20008011606 */
[C---:B------:R-:W-:Y:S01]  /*9280*/  FMUL.FTZ R14, R0.reuse, R153 ;  /* 0x00000099000e7220 */ /* 0x040fe20000410000 */
[C---:B------:R-:W-:Y:S01]  /*9290*/  FMUL.FTZ R153, R0.reuse, R162 ;  /* 0x000000a200997220 */ /* 0x040fe20000410000 */
[----:B------:R-:W-:Y:S01]  /*92a0*/  FMUL.FTZ R162, R0, R179 ;  /* 0x000000b300a27220 */ /* 0x000fe20000410000 */
[----:B------:R-:W-:Y:S01]  /*92b0*/  ULOP3.LUT UR6, UR6, 0x3fff, URZ, 0xc0, !UPT ;  /* 0x00003fff06067892 */ /* 0x000fe2000f8ec03f */
[----:B------:R-:W-:Y:S02]  /*92c0*/  IMAD.SHL.U32 R179, R6, 0x40, RZ ;  /* 0x0000004006b37824 */ /* 0x000fe400078e00ff */
[C---:B01----:R-:W-:Y:S01]  /*92d0*/  FMUL.FTZ R7, R0.reuse, R152 ;  /* 0x0000009800077220 */ /* 0x043fe20000410000 */
[C---:B------:R-:W-:Y:S01]  /*92e0*/  FMUL.FTZ R8, R0.reuse, R154 ;  /* 0x0000009a00087220 */ /* 0x040fe20000410000 */
[----:B------:R-:W-:Y:S01]  /*92f0*/  ULOP3.LUT UR6, UR6, 0x10000, URZ, 0xfc, !UPT ;  /* 0x0001000006067892 */ /* 0x000fe2000f8efc3f */
[C---:B------:R-:W-:Y:S01]  /*9300*/  FMUL.FTZ R20, R0.reuse, R155 ;  /* 0x0000009b00147220 */ /* 0x040fe20000410000 */
[C---:B------:R-:W-:Y:S01]  /*9310*/  FMUL.FTZ R15, R0.reuse, R156 ;  /* 0x0000009c000f7220 */ /* 0x040fe20000410000 */
[C---:B------:R-:W-:Y:S01]  /*9320*/  FMUL.FTZ R21, R0.reuse, R158 ;  /* 0x0000009e00157220 */ /* 0x040fe20000410000 */
        /* <DEDUP_REMOVED lines=18> */
[----:B------:R-:W-:Y:S01]  /*9450*/  FMUL.FTZ R167, R0, R183 ;  /* 0x000000b700a77220 */ /* 0x000fe20000410000 */
[----:B------:R-:W-:Y:S01]  /*9460*/  IADD3 R170, R16, 0x1, -R179 ;  /* 0x0000000110aa7810 */ /* 0x000fe20007ffe8b3 */
[C---:B------:R-:W-:Y:S01]  /*9470*/  FMUL.FTZ R177, R0.reuse, R177 ;  /* 0x000000b100b17220 */ /* 0x040fe20000410000 */
[----:B--2---:R-:W-:Y:S01]  /*9480*/  SHF.R.U32.HI R197, RZ, 0x7, R197 ;  /* 0x00000007ffc57819 */ /* 0x004fe200000116c5 */
[----:B------:R-:W0:Y:S01]  /*9490*/  MUFU.TANH R7, R7 ;  /* 0x0000000700077308 */ /* 0x000e220000002400 */
[----:B------:R-:W-:-:S02]  /*94a0*/  FMUL.FTZ R176, R0, R176 ;  /* 0x000000b000b07220 */ /* 0x000fc40000410000 */
[----:B------:R-:W-:-:S05]  /*94b0*/  IADD3 R171, -R197, 0xb, RZ ;  /* 0x0000000bc5ab7810 */ /* 0x000fca0007ffe1ff */
        /* <DEDUP_REMOVED lines=24> */
[----:B------:R-:W-:-:S04]  /*9640*/  FMUL.FTZ R188, R0, R173 ;  /* 0x000000ad00bc7220 */ /* 0x000fc80000410000 */
[----:B------:R-:W0:Y:S01]  /*9650*/  MUFU.TANH R190, R177 ;  /* 0x000000b100be7308 */ /* 0x000e220000002400 */
[----:B------:R-:W-:Y:S07]  /*9660*/  QGMMA.64x256x32.F32.E4M3.E4M3 R24, R184, gdesc[UR4], R24, gsb0 ;  /* 0x03e00004b8187df3 */ /* 0x000fee0008000818 */
[----:B------:R-:W0:Y:S08]  /*9670*/  MUFU.TANH R188, R188 ;  /* 0x000000bc00bc7308 */ /* 0x000e300000002400 */
[----:B------:R5:W0:Y:S01]  /*9680*/  MUFU.TANH R189, R176 ;  /* 0x000000b000bd7308 */ /* 0x000a220000002400 */
[----:B------:R-:W-:-:S02]  /*9690*/  WARPGROUP.DEPBAR.LE gsb0, 0x0 ;  /* 0x00008000000079c5 */ /* 0x000fc40000010000 */
[C---:B------:R-:W-:Y:S01]  /*96a0*/  FMUL.FTZ R186, R0.reuse, R164 ;  /* 0x000000a400ba7220 */ /* 0x040fe20000410000 */
[----:B------:R-:W-:Y:S02]  /*96b0*/  IMAD.U32 R164, RZ, RZ, UR55 ;  /* 0x00000037ffa47e24 */ /* 0x000fe4000f8e00ff */
[C---:B------:R-:W-:Y:S01]  /*96c0*/  FMUL.FTZ R184, R0.reuse, R160 ;  /* 0x000000a000b87220 */ /* 0x040fe20000410000 */
[C---:B------:R-:W-:Y:S01]  /*96d0*/  FMUL.FTZ R185, R0.reuse, R161 ;  /* 0x000000a100b97220 */ /* 0x040fe20000410000 */
[C---:B------:R-:W-:Y:S01]  /*96e0*/  FMUL.FTZ R187, R0.reuse, R165 ;  /* 0x000000a500bb7220 */ /* 0x040fe20000410000 */
[C---:B------:R-:W-:Y:S01]  /*96f0*/  FMUL.FTZ R160, R0.reuse, R174 ;  /* 0x000000ae00a07220 */ /* 0x040fe20000410000 */
[----:B------:R-:W-:Y:S01]  /*9700*/  FMUL.FTZ R161, R0, R175 ;  /* 0x000000af00a17220 */ /* 0x000fe20000410000 */
[----:B------:R-:W-:Y:S01]  /*9710*/  @!P1 LEA R164, R164, UR41, 0x3 ;  /* 0x00000029a4a49c11 */ /* 0x000fe2000f8e18ff */
[----:B------:R-:W0:Y:S01]  /*9720*/  MUFU.TANH R184, R184 ;  /* 0x000000b800b87308 */ /* 0x000e220000002400 */
[----:B------:R-:W-:-:S03]  /*9730*/  IMAD.IADD R165, R170, 0x1, -R17 ;  /* 0x00000001aaa57824 */ /* 0x000fc600078e0a11 */
[----:B------:R-:W-:Y:S02]  /*9740*/  @!P1 VIADD R164, R164, 0x28440 ;  /* 0x00028440a4a49836 */ /* 0x000fe40000000000 */
[----:B------:R-:W-:Y:S02]  /*9750*/  IMAD R165, R2, -0x2, R165 ;  /* 0xfffffffe02a57824 */ /* 0x000fe400078e02a5 */
[----:B------:R-:W0:Y:S01]  /*9760*/  MUFU.TANH R185, R185 ;  /* 0x000000b900b97308 */ /* 0x000e220000002400 */
[----:B------:R-:W-:Y:S01]  /*9770*/  @!P1 PRMT R164, RZ, 0x654, R164 ;  /* 0x00000654ffa49816 */ /* 0x000fe200000000a4 */
[----:B------:R0:W-:Y:S06]  /*9780*/  BAR.ARV R171, 0x100 ;  /* 0x000400ab0000751d */ /* 0x0001ec0000002000 */
[----:B------:R-:W0:Y:S01]  /*9790*/  MUFU.TANH R186, R186 ;  /* 0x000000ba00ba7308 */ /* 0x000e220000002400 */
[C---:B------:R-:W-:Y:S01]  /*97a0*/  VIADD R182, R165.reuse, UR54 ;  /* 0x00000036a5b67c36 */ /* 0x040fe20008000000 */
[----:B------:R0:W-:Y:S01]  /*97b0*/  @!P1 SYNCS.ARRIVE.TRANS64.RED.A1T0 RZ, [R164+URZ], RZ ;  /* 0x000000ffa4ff99a7 */ /* 0x0001e2000810043f */
[----:B------:R-:W-:-:S02]  /*97c0*/  VIADD R198, R165, UR49 ;  /* 0x00000031a5c67c36 */ /* 0x000fc40008000000 */
[C---:B-----5:R-:W-:Y:S02]  /*97d0*/  IMAD.IADD R176, R3.reuse, 0x1, R182 ;  /* 0x0000000103b07824 */ /* 0x060fe400078e02b6 */
[----:B------:R-:W-:Y:S01]  /*97e0*/  IMAD.IADD R178, R3, 0x1, R198 ;  /* 0x0000000103b27824 */ /* 0x000fe200078e02c6 */
[----:B------:R-:W0:Y:S08]  /*97f0*/  MUFU.TANH R187, R187 ;  /* 0x000000bb00bb7308 */ /* 0x000e300000002400 */
[----:B------:R-:W0:Y:S08]  /*9800*/  MUFU.TANH R160, R160 ;  /* 0x000000a000a07308 */ /* 0x000e300000002400 */
[----:B------:R-:W0:Y:S01]  /*9810*/  MUFU.TANH R161, R161 ;  /* 0x000000a100a17308 */ /* 0x000e220000002400 */
[----:B-1234-:R-:W-:Y:S05]  /*9820*/  @!P6 BRA `(.L_x_1044) ;  /* 0x00000000005ce947 */ /* 0x01efea0003800000 */
[----:B------:R-:W-:Y:S01]  /*9830*/  ISETP.GT.AND P2, PT, R11, -0x1, PT ;  /* 0xffffffff0b00780c */ /* 0x000fe20003f44270 */
[----:B------:R-:W-:-:S12]  /*9840*/  BSSY B0, `(.L_x_1045) ;  /* 0x0000011000007945 */ /* 0x000fd80003800000 */
[----:B------:R-:W-:Y:S05]  /*9850*/  @P2 BRA `(.L_x_1046) ;  /* 0x0000000000242947 */ /* 0x000fea0003800000 */
[----:B------:R-:W-:Y:S01]  /*9860*/  IMAD.U32 R173, RZ, RZ, UR53 ;  /* 0x00000035ffad7e24 */ /* 0x000fe2000f8e00ff */
[----:B------:R-:W-:-:S04]  /*9870*/  IADD3 R170, R3, R16, -R17 ;  /* 0x0000001003aa7210 */ /* 0x000fc80007ffe811 */
[----:B------:R-:W-:Y:S02]  /*9880*/  ISETP.NE.AND P2, PT, R173, 0x1, PT ;  /* 0x00000001ad00780c */ /* 0x000fe40003f45270 */
[----:B0-----:R-:W-:-:S11]  /*9890*/  LOP3.LUT R171, RZ, R170, RZ, 0x33, !PT ;  /* 0x000000aaffab7212 */ /* 0x001fd600078e33ff */
[----:B------:R-:W0:Y:S02]  /*98a0*/  @P2 LDC.64 R164, c[0x0][0x9e8] ;  /* 0x00027a00ffa42b82 */ /* 0x000e240000000a00 */
[----:B0-----:R-:W-:-:S05]  /*98b0*/  @P2 IMAD.HI.U32 R164, R171, R164, RZ ;  /* 0x000000a4aba42227 */ /* 0x001fca00078e00ff */
[----:B------:R-:W-:-:S04]  /*98c0*/  @P2 SHF.R.U32.HI R171, RZ, R165, R164 ;  /* 0x000000a5ffab2219 */ /* 0x000fc800000116a4 */
[----:B------:R-:W-:Y:S01]  /*98d0*/  LOP3.LUT R164, RZ, R171, RZ, 0x33, !PT ;  /* 0x000000abffa47212 */ /* 0x000fe200078e33ff */
[----:B------:R-:W-:Y:S06]  /*98e0*/  BRA `(.L_x_1047) ;  /* 0x0000000000187947 */ /* 0x000fec0003800000 */
.L_x_1046:
[----:B------:R-:W-:-:S05]  /*98f0*/  IMAD.U32 R173, RZ, RZ, UR53 ;  /* 0x00000035ffad7e24 */ /* 0x000fca000f8e00ff */
[----:B------:R-:W-:-:S13]  /*9900*/  ISETP.NE.AND P2, PT, R173, 0x1, PT ;  /* 0x00000001ad00780c */ /* 0x000fda0003f45270 */
[----:B0-----:R-:W0:Y:S02]  /*9910*/  @P2 LDC.64 R164, c[0x0][0x9e8] ;  /* 0x00027a00ffa42b82 */ /* 0x001e240000000a00 */
[----:B0-----:R-:W-:-:S04]  /*9920*/  @P2 IMAD.HI.U32 R170, R11, R164, RZ ;  /* 0x000000a40baa2227 */ /* 0x001fc800078e00ff */
[----:B------:R-:W-:Y:S01]  /*9930*/  IMAD.MOV.U32 R164, RZ, RZ, R11 ;  /* 0x000000ffffa47224 */ /* 0x000fe200078e000b */
[----:B------:R-:W-:-:S07]  /*9940*/  @P2 SHF.R.U32.HI R164, RZ, R165, R170 ;  /* 0x000000a5ffa42219 */ /* 0x000fce00000116aa */
.L_x_1047:
[----:B------:R-:W-:Y:S05]  /*9950*/  BSYNC B0 ;  /* 0x0000000000007941 */ /* 0x000fea0003800000 */
.L_x_1045:
[----:B------:R-:W-:-:S04]  /*9960*/  IMAD R165, R164, R173, -R179 ;  /* 0x000000ada4a57224 */ /* 0x000fc800078e0ab3 */
[----:B------:R-:W-:-:S05]  /*9970*/  IMAD R165, R2, -0x2, R165 ;  /* 0xfffffffe02a57824 */ /* 0x000fca00078e02a5 */
[----:B------:R-:W-:Y:S02]  /*9980*/  VIADDMNMX R176, R165, R173, R176, PT ;  /* 0x000000ada5b07246 */ /* 0x000fe400038001b0 */
[----:B------:R-:W-:-:S07]  /*9990*/  VIMNMX R178, R178, R165, !PT ;  /* 0x000000a5b2b27248 */ /* 0x000fce0007fe0100 */
.L_x_1044:
[----:B------:R-:W-:-:S04]  /*99a0*/  ISETP.GT.AND P2, PT, R6, -0x1, PT ;  /* 0xffffffff0600780c */ /* 0x000fc80003f44270 */
[C---:B------:R-:W-:Y:S02]  /*99b0*/  ISETP.GT.AND P3, PT, R178.reuse, RZ, P2 ;  /* 0x000000ffb200720c */ /* 0x040fe40001764270 */
[----:B------:R-:W-:Y:S02]  /*99c0*/  ISETP.GT.AND P5, PT, R178, 0x1, P2 ;  /* 0x00000001b200780c */ /* 0x000fe400017a4270 */
[----:B------:R-:W-:Y:S02]  /*99d0*/  ISETP.LT.OR P4, PT, R176, 0x1, P3 ;  /* 0x00000001b000780c */ /* 0x000fe40001f81670 */
[C---:B------:R-:W-:Y:S02]  /*99e0*/  ISETP.GT.AND P3, PT, R178.reuse, 0x8, P2 ;  /* 0x00000008b200780c */ /* 0x040fe40001764270 */
[----:B0-----:R-:W-:Y:S02]  /*99f0*/  FSEL R177, R7, -INF , !P4 ;  /* 0xff80000007b17808 */ /* 0x001fe40006000000 */
[----:B------:R-:W-:-:S02]  /*9a00*/  ISETP.GT.AND P4, PT, R178, 0x9, P2 ;  /* 0x00000009b200780c */ /* 0x000fc40001784270 */
        /* <DEDUP_REMOVED lines=12> */
[----:B------:R-:W-:Y:S02]  /*9ad0*/  FSEL R184, R184, -INF , !P5 ;  /* 0xff800000b8b87808 */ /* 0x000fe40006800000 */
[----:B------:R-:W-:Y:S02]  /*9ae0*/  FSEL R185, R185, -INF , !P3 ;  /* 0xff800000b9b97808 */ /* 0x000fe40005800000 */
[----:B------:R-:W-:Y:S02]  /*9af0*/  FSEL R186, R186, -INF , !P4 ;  /* 0xff800000baba7808 */ /* 0x000fe40006000000 */
[C---:B------:R-:W-:Y:S02]  /*9b00*/  ISETP.GT.AND P5, PT, R178.reuse, 0x19, P2 ;  /* 0x00000019b200780c */ /* 0x040fe400017a4270 */
[C---:B------:R-:W-:Y:S02]  /*9b10*/  ISETP.GT.AND P3, PT, R178.reuse, 0x20, P2 ;  /* 0x00000020b200780c */ /* 0x040fe40001764270 */
        /* <DEDUP_REMOVED lines=22> */
[--C-:B------:R-:W-:Y:S02]  /*9c80*/  IADD3 R176, R182, 0x8, R3.reuse ;  /* 0x00000008b6b07810 */ /* 0x100fe40007ffe003 */
[----:B------:R-:W-:Y:S02]  /*9c90*/  IADD3 R178, R198, 0x8, R3 ;  /* 0x00000008c6b27810 */ /* 0x000fe40007ffe003 */
[----:B------:R-:W-:-:S02]  /*9ca0*/  FSEL R172, R190, -INF , !P5 ;  /* 0xff800000beac7808 */ /* 0x000fc40006800000 */
[----:B------:R-:W-:Y:S02]  /*9cb0*/  FSEL R165, R180, -INF , !P3 ;  /* 0xff800000b4a57808 */ /* 0x000fe40005800000 */
[----:B------:R-:W-:Y:S01]  /*9cc0*/  FSEL R157, R181, -INF , !P4 ;  /* 0xff800000b59d7808 */ /* 0x000fe20006000000 */
[----:B------:R-:W-:Y:S06]  /*9cd0*/  @!P6 BRA `(.L_x_1048) ;  /* 0x000000000058e947 */ /* 0x000fec0003800000 */
[----:B------:R-:W-:Y:S01]  /*9ce0*/  ISETP.GT.AND P3, PT, R13, -0x1, PT ;  /* 0xffffffff0d00780c */ /* 0x000fe20003f64270 */
[----:B------:R-:W-:-:S12]  /*9cf0*/  BSSY B0, `(.L_x_1049) ;  /* 0x0000010000007945 */ /* 0x000fd80003800000 */
[----:B------:R-:W-:Y:S05]  /*9d00*/  @P3 BRA `(.L_x_1050) ;  /* 0x0000000000203947 */ /* 0x000fea0003800000 */
[----:B------:R-:W-:Y:S02]  /*9d10*/  IMAD.U32 R181, RZ, RZ, UR53 ;  /* 0x00000035ffb57e24 */ /* 0x000fe4000f8e00ff */
[----:B------:R-:W-:-:S03]  /*9d20*/  IMAD.MOV.U32 R7, RZ, RZ, R9 ;  /* 0x000000ffff077224 */ /* 0x000fc600078e0009 */
[----:B------:R-:W-:-:S13]  /*9d30*/  ISETP.NE.AND P3, PT, R181, 0x1, PT ;  /* 0x00000001b500780c */ /* 0x000fda0003f65270 */
[----:B------:R-:W0:Y:S02]  /*9d40*/  @P3 LDC.64 R14, c[0x0][0x9e8] ;  /* 0x00027a00ff0e3b82 */ /* 0x000e240000000a00 */
[----:B0-----:R-:W-:-:S05]  /*9d50*/  @P3 IMAD.HI.U32 R14, R9, R14, RZ ;  /* 0x0000000e090e3227 */ /* 0x001fca00078e00ff */
[----:B------:R-:W-:-:S04]  /*9d60*/  @P3 SHF.R.U32.HI R7, RZ, R15, R14 ;  /* 0x0000000fff073219 */ /* 0x000fc8000001160e */
[----:B------:R-:W-:Y:S01]  /*9d70*/  LOP3.LUT R14, RZ, R7, RZ, 0x33, !PT ;  /* 0x00000007ff0e7212 */ /* 0x000fe200078e33ff */
[----:B------:R-:W-:Y:S06]  /*9d80*/  BRA `(.L_x_1051) ;  /* 0x0000000000187947 */ /* 0x000fec0003800000 */
.L_x_1050:
[----:B------:R-:W-:-:S05]  /*9d90*/  IMAD.U32 R181, RZ, RZ, UR53 ;  /* 0x00000035ffb57e24 */ /* 0x000fca000f8e00ff */
[----:B------:R-:W-:-:S13]  /*9da0*/  ISETP.NE.AND P3, PT, R181, 0x1, PT ;  /* 0x00000001b500780c */ /* 0x000fda0003f65270 */
[----:B------:R-:W0:Y:S02]  /*9db0*/  @P3 LDC.64 R14, c[0x0][0x9e8] ;  /* 0x00027a00ff0e3b82 */ /* 0x000e240000000a00 */
[----:B0-----:R-:W-:-:S04]  /*9dc0*/  @P3 IMAD.HI.U32 R180, R13, R14, RZ ;  /* 0x0000000e0db43227 */ /* 0x001fc800078e00ff */
[----:B------:R-:W-:Y:S01]  /*9dd0*/  IMAD.MOV.U32 R14, RZ, RZ, R13 ;  /* 0x000000ffff0e7224 */ /* 0x000fe200078e000d */
[----:B------:R-:W-:-:S07]  /*9de0*/  @P3 SHF.R.U32.HI R14, RZ, R15, R180 ;  /* 0x0000000fff0e3219 */ /* 0x000fce00000116b4 */
.L_x_1051:
[----:B------:R-:W-:Y:S05]  /*9df0*/  BSYNC B0 ;  /* 0x0000000000007941 */ /* 0x000fea0003800000 */
.L_x_1049:
[----:B------:R-:W-:-:S04]  /*9e00*/  IMAD R179, R14, R181, -R179 ;  /* 0x000000b50eb37224 */ /* 0x000fc800078e0ab3 */
[----:B------:R-:W-:-:S05]  /*9e10*/  IMAD R179, R2, -0x2, R179 ;  /* 0xfffffffe02b37824 */ /* 0x000fca00078e02b3 */
[----:B------:R-:W-:Y:S02]  /*9e20*/  VIADDMNMX R176, R179, R181, R176, PT ;  /* 0x000000b5b3b07246 */ /* 0x000fe400038001b0 */
[----:B------:R-:W-:-:S07]  /*9e30*/  VIMNMX R178, R178, R179, !PT ;  /* 0x000000b3b2b27248 */ /* 0x000fce0007fe0100 */
.L_x_1048:
        /* <DEDUP_REMOVED lines=10> */
[----:B------:R-:W-:Y:S02]  /*9ee0*/  ISETP.GT.AND P3, PT, R178, 0x1, P2 ;  /* 0x00000001b200780c */ /* 0x000fe40001764270 */
[----:B------:R-:W-:Y:S02]  /*9ef0*/  FMNMX.FTZ R7, R185, R14, !PT ;  /* 0x0000000eb9077209 */ /* 0x000fe40007810000 */
[----:B------:R-:W-:-:S02]  /*9f00*/  ISETP.LT.OR P4, PT, R176, 0x1, P4 ;  /* 0x00000001b000780c */ /* 0x000fc40002781670 */
[----:B------:R-:W-:Y:S02]  /*9f10*/  FMNMX.FTZ R14, R186, R7, !PT ;  /* 0x00000007ba0e7209 */ /* 0x000fe40007810000 */
[----:B------:R-:W-:Y:S02]  /*9f20*/  ISETP.LT.OR P3, PT, R176, 0x2, P3 ;  /* 0x00000002b000780c */ /* 0x000fe40001f61670 */
[----:B------:R-:W-:Y:S02]  /*9f30*/  FMNMX.FTZ R7, R187, R14, !PT ;  /* 0x0000000ebb077209 */ /* 0x000fe40007810000 */
[----:B------:R-:W-:Y:S02]  /*9f40*/  ISETP.GT.AND P5, PT, R178, 0x9, P2 ;  /* 0x00000009b200780c */ /* 0x000fe400017a4270 */
[----:B------:R-:W-:Y:S02]  /*9f50*/  FMNMX.FTZ R14, R170, R7, !PT ;  /* 0x00000007aa0e7209 */ /* 0x000fe40007810000 */
[----:B------:R-:W-:-:S02]  /*9f60*/  FSEL R20, R20, -INF , !P3 ;  /* 0xff80000014147808 */ /* 0x000fc40005800000 */
[----:B------:R-:W-:Y:S02]  /*9f70*/  FMNMX.FTZ R14, R171, R14, !PT ;  /* 0x0000000eab0e7209 */ /* 0x000fe40007810000 */
[----:B------:R-:W-:Y:S02]  /*9f80*/  ISETP.GT.AND P3, PT, R178, 0x10, P2 ;  /* 0x00000010b200780c */ /* 0x000fe40001764270 */
[----:B------:R-:W-:Y:S02]  /*9f90*/  FMNMX.FTZ R7, R169, R14, !PT ;  /* 0x0000000ea9077209 */ /* 0x000fe40007810000 */
[----:B------:R-:W-:Y:S02]  /*9fa0*/  ISETP.LT.OR P5, PT, R176, 0xa, P5 ;  /* 0x0000000ab000780c */ /* 0x000fe40002fa1670 */
[----:B------:R-:W-:Y:S02]  /*9fb0*/  FMNMX.FTZ R7, R168, R7, !PT ;  /* 0x00000007a8077209 */ /* 0x000fe40007810000 */
[----:B------:R-:W-:-:S02]  /*9fc0*/  ISETP.LT.OR P3, PT, R176, 0x11, P3 ;  /* 0x00000011b000780c */ /* 0x000fc40001f61670 */
[----:B------:R-:W-:Y:S02]  /*9fd0*/  FMNMX.FTZ R7, R164, R7, !PT ;  /* 0x00000007a4077209 */ /* 0x000fe40007810000 */
[----:B------:R-:W-:Y:S02]  /*9fe0*/  FSEL R152, R152, -INF , !P5 ;  /* 0xff80000098987808 */ /* 0x000fe40006800000 */
[----:B------:R-:W-:Y:S02]  /*9ff0*/  FMNMX.FTZ R14, R172, R7, !PT ;  /* 0x00000007ac0e7209 */ /* 0x000fe40007810000 */
[----:B------:R-:W-:Y:S02]  /*a000*/  ISETP.GT.AND P5, PT, R178, 0x11, P2 ;  /* 0x00000011b200780c */ /* 0x000fe400017a4270 */
[----:B------:R-:W-:Y:S02]  /*a010*/  FMNMX.FTZ R14, R165, R14, !PT ;  /* 0x0000000ea50e7209 */ /* 0x000fe40007810000 */
[----:B------:R-:W-:-:S02]  /*a020*/  FSEL R153, R153, -INF , !P3 ;  /* 0xff80000099997808 */ /* 0x000fc40005800000 */
[----:B------:R-:W-:Y:S02]  /*a030*/  FMNMX.FTZ R14, R157, R14, !PT ;  /* 0x0000000e9d0e7209 */ /* 0x000fe40007810000 */
[----:B------:R-:W-:Y:S02]  /*a040*/  ISETP.GT.AND P3, PT, R178, 0x18, P2 ;  /* 0x00000018b200780c */ /* 0x000fe40001764270 */
[C---:B------:R-:W-:Y:S01]  /*a050*/  ISETP.LT.OR P5, PT, R176.reuse, 0x12, P5 ;  /* 0x00000012b000780c */ /* 0x040fe20002fa1670 */
[----:B------:R-:W0:Y:S01]  /*a060*/  SHFL.BFLY PT, R7, R14, 0x2, 0x1f ;  /* 0x0c401f000e077f89 */ /* 0x000e2200000e0000 */
[----:B------:R-:W-:Y:S02]  /*a070*/  ISETP.LT.OR P3, PT, R176, 0x19, P3 ;  /* 0x00000019b000780c */ /* 0x000fe40001f61670 */
[----:B------:R-:W-:Y:S02]  /*a080*/  FSEL R154, R154, -INF , !P5 ;  /* 0xff8000009a9a7808 */ /* 0x000fe40006800000 */
[----:B------:R-:W-:-:S02]  /*a090*/  ISETP.GT.AND P5, PT, R178, 0x20, P2 ;  /* 0x00000020b200780c */ /* 0x000fc400017a4270 */
[----:B------:R-:W-:Y:S02]  /*a0a0*/  FSEL R155, R155, -INF , !P3 ;  /* 0xff8000009b9b7808 */ /* 0x000fe40005800000 */
[----:B------:R-:W-:Y:S02]  /*a0b0*/  ISETP.LT.OR P5, PT, R176, 0x21, P5 ;  /* 0x00000021b000780c */ /* 0x000fe40002fa1670 */
[----:B------:R-:W-:Y:S02]  /*a0c0*/  ISETP.GT.AND P3, PT, R178, 0x21, P2 ;  /* 0x00000021b200780c */ /* 0x000fe40001764270 */
[----:B------:R-:W-:Y:S02]  /*a0d0*/  FSEL R158, R158, -INF , !P5 ;  /* 0xff8000009e9e7808 */ /* 0x000fe40006800000 */
[----:B------:R-:W-:-:S04]  /*a0e0*/  ISETP.LT.OR P3, PT, R176, 0x22, P3 ;  /* 0x00000022b000780c */ /* 0x000fc80001f61670 */
[----:B------:R-:W-:Y:S02]  /*a0f0*/  FSEL R159, R159, -INF , !P3 ;  /* 0xff8000009f9f7808 */ /* 0x000fe40005800000 */
[----:B------:R-:W-:Y:S02]  /*a100*/  ISETP.GT.AND P3, PT, R178, 0x29, P2 ;  /* 0x00000029b200780c */ /* 0x000fe40001764270 */
[----:B0-----:R-:W-:Y:S01]  /*a110*/  FMNMX.FTZ R15, R14, R7, !PT ;  /* 0x000000070e0f7209 */ /* 0x001fe20007810000 */
[----:B------:R-:W-:Y:S01]  /*a120*/  IMAD.U32 R14, RZ, RZ, UR10 ;  /* 0x0000000aff0e7e24 */ /* 0x000fe2000f8e00ff */
[----:B------:R-:W-:-:S03]  /*a130*/  ISETP.LT.OR P3, PT, R176, 0x2a, P3 ;  /* 0x0000002ab000780c */ /* 0x000fc60001f61670 */
[----:B------:R-:W0:Y:S01]  /*a140*/  SHFL.BFLY PT, R180, R15, 0x1, 0x1f ;  /* 0x0c201f000fb47f89 */ /* 0x000e2200000e0000 */
[----:B------:R-:W-:Y:S02]  /*a150*/  FSEL R161, R161, -INF , !P3 ;  /* 0xff800000a1a17808 */ /* 0x000fe40005800000 */
[----:B------:R-:W-:-:S04]  /*a160*/  ISETP.GT.AND P3, PT, R178, 0x31, P2 ;  /* 0x00000031b200780c */ /* 0x000fc80001764270 */
[----:B------:R-:W-:-:S04]  /*a170*/  ISETP.LT.OR P3, PT, R176, 0x32, P3 ;  /* 0x00000032b000780c */ /* 0x000fc80001f61670 */
[----:B------:R-:W-:Y:S02]  /*a180*/  FSEL R162, R162, -INF , !P3 ;  /* 0xff800000a2a27808 */ /* 0x000fe40005800000 */
[----:B0-----:R-:W-:Y:S02]  /*a190*/  FMNMX.FTZ R7, R15, R180, !PT ;  /* 0x000000b40f077209 */ /* 0x001fe40007810000 */
[----:B------:R-:W-:Y:S02]  /*a1a0*/  FSEL R15, R8, -INF , !P4 ;  /* 0xff800000080f7808 */ /* 0x000fe40006000000 */
[----:B------:R-:W-:Y:S02]  /*a1b0*/  ISETP.GT.AND P4, PT, R178, 0x19, P2 ;  /* 0x00000019b200780c */ /* 0x000fe40001784270 */
[----:B------:R-:W-:Y:S02]  /*a1c0*/  FMNMX.FTZ R179, R15, R12, !PT ;  /* 0x0000000c0fb37209 */ /* 0x000fe40007810000 */
[----:B------:R-:W-:-:S02]  /*a1d0*/  ISETP.LT.OR P4, PT, R176, 0x1a, P4 ;  /* 0x0000001ab000780c */ /* 0x000fc40002781670 */
[----:B------:R-:W-:Y:S02]  /*a1e0*/  FMNMX.FTZ R8, R20, R179, !PT ;  /* 0x000000b314087209 */ /* 0x000fe40007810000 */
[----:B------:R-:W-:Y:S02]  /*a1f0*/  FSEL R156, R156, -INF , !P4 ;  /* 0xff8000009c9c7808 */ /* 0x000fe40006000000 */
[----:B------:R-:W-:Y:S02]  /*a200*/  FMNMX.FTZ R179, R21, R8, !PT ;  /* 0x0000000815b37209 */ /* 0x000fe40007810000 */
[----:B------:R-:W-:Y:S02]  /*a210*/  ISETP.GT.AND P4, PT, R178, 0x28, P2 ;  /* 0x00000028b200780c */ /* 0x000fe40001784270 */
[----:B------:R-:W-:Y:S02]  /*a220*/  FMNMX.FTZ R8, R152, R179, !PT ;  /* 0x000000b398087209 */ /* 0x000fe40007810000 */
[----:B------:R-:W-:-:S02]  /*a230*/  FSETP.NEU.FTZ.AND P5, PT, R7, -INF , PT ;  /* 0xff8000000700780b */ /* 0x000fc40003fbd000 */
[----:B------:R-:W-:Y:S01]  /*a240*/  FMNMX.FTZ R179, R153, R8, !PT ;  /* 0x0000000899b37209 */ /* 0x000fe20007810000 */
[----:B------:R-:W-:-:S01]  /*a250*/  FFMA.FTZ R8, R7, R14, -8 ;  /* 0xc100000007087423 */ /* 0x000fc2000001000e */
[----:B------:R-:W-:Y:S02]  /*a260*/  ISETP.LT.OR P4, PT, R176, 0x29, P4 ;  /* 0x00000029b000780c */ /* 0x000fe40002781670 */
[----:B------:R-:W-:Y:S02]  /*a270*/  FMNMX.FTZ R14, R154, R179, !PT ;  /* 0x000000b39a0e7209 */ /* 0x000fe40007810000 */
[----:B------:R-:W-:Y:S02]  /*a280*/  FSEL R8, R8, RZ, P5 ;  /* 0x000000ff08087208 */ /* 0x000fe40002800000 */
[----:B------:R-:W-:Y:S02]  /*a290*/  FMNMX.FTZ R179, R155, R14, !PT ;  /* 0x0000000e9bb37209 */ /* 0x000fe40007810000 */
[----:B------:R-:W-:Y:S01]  /*a2a0*/  FSEL R160, R160, -INF , !P4 ;  /* 0xff800000a0a07808 */ /* 0x000fe20006000000 */
[----:B------:R-:W-:-:S01]  /*a2b0*/  FFMA.FTZ R177, R177, UR10, -R8 ;  /* 0x0000000ab1b17c23 */ /* 0x000fc20008010808 */
[----:B------:R-:W-:Y:S01]  /*a2c0*/  FMNMX.FTZ R179, R156, R179, !PT ;  /* 0x000000b39cb37209 */ /* 0x000fe20007810000 */
[----:B------:R-:W-:-:S01]  /*a2d0*/  FFMA.FTZ R174, R174, UR10, -R8 ;  /* 0x0000000aaeae7c23 */ /* 0x000fc20008010808 */
[----:B------:R-:W-:Y:S01]  /*a2e0*/  ISETP.GT.AND P4, PT, R178, 0x30, P2 ;  /* 0x00000030b200780c */ /* 0x000fe20001784270 */
[----:B------:R-:W-:-:S01]  /*a2f0*/  FFMA.FTZ R173, R173, UR10, -R8 ;  /* 0x0000000aadad7c23 */ /* 0x000fc20008010808 */
[----:B------:R-:W-:Y:S01]  /*a300*/  FMNMX.FTZ R14, R158, R179, !PT ;  /* 0x000000b39e0e7209 */ /* 0x000fe20007810000 */
[----:B------:R-:W-:-:S01]  /*a310*/  FFMA.FTZ R179, R175, UR10, -R8 ;  /* 0x0000000aafb37c23 */ /* 0x000fc20008010808 */
        /* <DEDUP_REMOVED lines=8> */
[----:B------:R-:W-:Y:S01]  /*a3a0*/  ISETP.GT.AND P4, PT, R178, 0x38, P2 ;  /* 0x00000038b200780c */ /* 0x000fe20001784270 */
[--C-:B------:R-:W-:Y:S01]  /*a3b0*/  FFMA.FTZ R168, R168, UR10, -R8.reuse ;  /* 0x0000000aa8a87c23 */ /* 0x100fe20008010808 */
[----:B------:R-:W-:Y:S01]  /*a3c0*/  FMNMX.FTZ R180, R161, R180, !PT ;  /* 0x000000b4a1b47209 */ /* 0x000fe20007810000 */
[--C-:B------:R-:W-:Y:S01]  /*a3d0*/  FFMA.FTZ R164, R164, UR10, -R8.reuse ;  /* 0x0000000aa4a47c23 */ /* 0x100fe20008010808 */
[----:B------:R-:W-:Y:S01]  /*a3e0*/  ISETP.GT.AND P2, PT, R178, 0x39, P2 ;  /* 0x00000039b200780c */ /* 0x000fe20001744270 */
[--C-:B------:R-:W-:Y:S01]  /*a3f0*/  FFMA.FTZ R178, R186, UR10, -R8.reuse ;  /* 0x0000000abab27c23 */ /* 0x100fe20008010808 */
[C---:B------:R-:W-:Y:S01]  /*a400*/  ISETP.LT.OR P4, PT, R176.reuse, 0x39, P4 ;  /* 0x00000039b000780c */ /* 0x040fe20002781670 */
[--C-:B0-----:R-:W-:Y:S01]  /*a410*/  FFMA.FTZ R179, R187, UR10, -R8.reuse ;  /* 0x0000000abbb37c23 */ /* 0x101fe20008010808 */
[----:B------:R-:W-:Y:S01]  /*a420*/  FMNMX.FTZ R175, R163, R180, !PT ;  /* 0x000000b4a3af7209 */ /* 0x000fe20007810000 */
[----:B------:R-:W-:Y:S01]  /*a430*/  FFMA.FTZ R165, R165, UR10, -R8 ;  /* 0x0000000aa5a57c23 */ /* 0x000fe20008010808 */
[----:B------:R-:W-:Y:S01]  /*a440*/  ISETP.LT.OR P2, PT, R176, 0x3a, P2 ;  /* 0x0000003ab000780c */ /* 0x000fe20001741670 */
[----:B------:R-:W-:Y:S01]  /*a450*/  MUFU.EX2 R177, R177 ;  /* 0x000000b100b17308 */ /* 0x000fe20000000800 */
[----:B------:R-:W-:-:S02]  /*a460*/  FSEL R166, R166, -INF , !P4 ;  /* 0xff800000a6a67808 */ /* 0x000fc40006000000 */
[----:B------:R-:W-:Y:S02]  /*a470*/  FMNMX.FTZ R175, R162, R175, !PT ;  /* 0x000000afa2af7209 */ /* 0x000fe40007810000 */
[----:B------:R-:W-:Y:S02]  /*a480*/  FSEL R167, R167, -INF , !P2 ;  /* 0xff800000a7a77808 */ /* 0x000fe40005000000 */
[----:B------:R-:W-:Y:S01]  /*a490*/  FMNMX.FTZ R176, R166, R175, !PT ;  /* 0x000000afa6b07209 */ /* 0x000fe20007810000 */
[----:B------:R-:W-:-:S01]  /*a4a0*/  FFMA.FTZ R175, R184, UR10, -R8 ;  /* 0x0000000ab8af7c23 */ /* 0x000fc20008010808 */
[--C-:B------:R-:W-:Y:S01]  /*a4b0*/  FFMA.FTZ R184, R157, UR10, -R8.reuse ;  /* 0x0000000a9db87c23 */ /* 0x100fe20008010808 */
[----:B------:R-:W-:Y:S01]  /*a4c0*/  FSEL R157, R7, RZ, P5 ;  /* 0x000000ff079d7208 */ /* 0x000fe20002800000 */
[----:B------:R-:W-:Y:S01]  /*a4d0*/  MUFU.EX2 R174, R174 ;  /* 0x000000ae00ae7308 */ /* 0x000fe20000000800 */
[----:B------:R-:W-:Y:S01]  /*a4e0*/  FMNMX.FTZ R180, R167, R176, !PT ;  /* 0x000000b0a7b47209 */ /* 0x000fe20007810000 */
[----:B------:R-:W-:-:S02]  /*a4f0*/  FFMA.FTZ R176, R185, UR10, -R8 ;  /* 0x0000000ab9b07c23 */ /* 0x000fc40008010808 */
[----:B------:R-:W-:-:S02]  /*a500*/  FADD.FTZ R157, -R157, R10 ;  /* 0x0000000a9d9d7221 */ /* 0x000fc40000010100 */
[----:B------:R-:W0:Y:S02]  /*a510*/  SHFL.BFLY PT, R181, R180, 0x2, 0x1f ;  /* 0x0c401f00b4b57f89 */ /* 0x000e2400000e0000 */
[----:B------:R-:W-:Y:S08]  /*a520*/  MUFU.EX2 R173, R173 ;  /* 0x000000ad00ad7308 */ /* 0x000ff00000000800 */
[----:B------:R-:W-:Y:S08]  /*a530*/  MUFU.EX2 R175, R175 ;  /* 0x000000af00af7308 */ /* 0x000ff00000000800 */
[----:B------:R-:W-:Y:S01]  /*a540*/  MUFU.EX2 R176, R176 ;  /* 0x000000b000b07308 */ /* 0x000fe20000000800 */
[----:B0-----:R-:W-:Y:S01]  /*a550*/  FMNMX.FTZ R182, R180, R181, !PT ;  /* 0x000000b5b4b67209 */ /* 0x001fe20007810000 */
[----:B------:R-:W-:Y:S01]  /*a560*/  FFMA.FTZ R181, R172, UR10, -R8 ;  /* 0x0000000aacb57c23 */ /* 0x000fe20008010808 */
[----:B------:R-:W-:-:S05]  /*a570*/  FMUL.FTZ R172, R157, UR10 ;  /* 0x0000000a9dac7c20 */ /* 0x000fca0008410000 */
[----:B------:R-:W-:Y:S01]  /*a580*/  MUFU.EX2 R178, R178 ;  /* 0x000000b200b27308 */ /* 0x000fe20000000800 */
[----:B------:R-:W0:Y:S07]  /*a590*/  SHFL.BFLY PT, R183, R182, 0x1, 0x1f ;  /* 0x0c201f00b6b77f89 */ /* 0x000e2e00000e0000 */
[----:B------:R-:W1:Y:S08]  /*a5a0*/  MUFU.EX2 R172, R172 ;  /* 0x000000ac00ac7308 */ /* 0x000e700000000800 */
[----:B------:R-:W-:Y:S08]  /*a5b0*/  MUFU.EX2 R179, R179 ;  /* 0x000000b300b37308 */ /* 0x000ff00000000800 */
[----:B------:R-:W-:Y:S01]  /*a5c0*/  MUFU.EX2 R170, R170 ;  /* 0x000000aa00aa7308 */ /* 0x000fe20000000800 */
[----:B0-----:R-:W-:Y:S01]  /*a5d0*/  FMNMX.FTZ R8, R182, R183, !PT ;  /* 0x000000b7b6087209 */ /* 0x001fe20007810000 */
[----:B------:R-:W-:-:S03]  /*a5e0*/  IMAD.U32 R183, RZ, RZ, UR10 ;  /* 0x0000000affb77e24 */ /* 0x000fc6000f8e00ff */
[C---:B------:R-:W-:Y:S01]  /*a5f0*/  FSETP.NEU.FTZ.AND P2, PT, R8.reuse, -INF , PT ;  /* 0xff8000000800780b */ /* 0x040fe20003f5d000 */
[----:B------:R-:W-:-:S02]  /*a600*/  FFMA.FTZ R180, R8, R183, -8 ;  /* 0xc100000008b47423 */ /* 0x000fc400000100b7 */
[----:B------:R-:W-:Y:S01]  /*a610*/  MUFU.EX2 R171, R171 ;  /* 0x000000ab00ab7308 */ /* 0x000fe20000000800 */
[----:B------:R-:W-:Y:S02]  /*a620*/  FSEL R183, R8, RZ, P2 ;  /* 0x000000ff08b77208 */ /* 0x000fe40001000000 */
[----:B------:R-:W-:-:S03]  /*a630*/  FSEL R157, R180, RZ, P2 ;  /* 0x000000ffb49d7208 */ /* 0x000fc60001000000 */
[----:B------:R-:W-:Y:S02]  /*a640*/  FADD.FTZ R183, -R183, R12 ;  /* 0x0000000cb7b77221 */ /* 0x000fe40000010100 */
        /* <DEDUP_REMOVED lines=10> */
[----:B-1----:R-:W-:-:S01]  /*a6f0*/  FFMA.FTZ R183, R172, R4, R177 ;  /* 0x00000004acb77223 */ /* 0x002fc200000100b1 */
[--C-:B------:R-:W-:Y:S01]  /*a700*/  FFMA.FTZ R156, R156, UR10, -R157.reuse ;  /* 0x0000000a9c9c7c23 */ /* 0x100fe2000801089d */
[----:B------:R-:W-:-:S01]  /*a710*/  FFMA.FTZ R12, R158, UR10, -R157 ;  /* 0x0000000a9e0c7c23 */ /* 0x000fc2000801089d */
[----:B------:R-:W-:Y:S01]  /*a720*/  FFMA.FTZ R159, R159, UR10, -R157 ;  /* 0x0000000a9f9f7c23 */ /* 0x000fe2000801089d */
[----:B------:R-:W-:-:S01]  /*a730*/  FADD.FTZ R183, R14, R183 ;  /* 0x000000b70eb77221 */ /* 0x000fc20000010000 */
[--C-:B------:R-:W-:Y:S01]  /*a740*/  FFMA.FTZ R160, R160, UR10, -R157.reuse ;  /* 0x0000000aa0a07c23 */ /* 0x100fe2000801089d */
[----:B------:R-:W-:-:S01]  /*a750*/  FFMA.FTZ R161, R161, UR10, -R157 ;  /* 0x0000000aa1a17c23 */ /* 0x000fc2000801089d */
[----:B------:R-:W0:Y:S01]  /*a760*/  MUFU.EX2 R155, R155 ;  /* 0x0000009b009b7308 */ /* 0x000e220000000800 */
[----:B------:R-:W-:-:S01]  /*a770*/  FFMA.FTZ R163, R163, UR10, -R157 ;  /* 0x0000000aa3a37c23 */ /* 0x000fc2000801089d */
[--C-:B------:R-:W-:Y:S01]  /*a780*/  FFMA.FTZ R162, R162, UR10, -R157.reuse ;  /* 0x0000000aa2a27c23 */ /* 0x100fe2000801089d */
[----:B------:R-:W-:-:S01]  /*a790*/  FFMA.FTZ R166, R166, UR10, -R157 ;  /* 0x0000000aa6a67c23 */ /* 0x000fc2000801089d */
[----:B------:R-:W-:-:S04]  /*a7a0*/  FFMA.FTZ R157, R167, UR10, -R157 ;  /* 0x0000000aa79d7c23 */ /* 0x000fc8000801089d */
[----:B------:R-:W1:Y:S08]  /*a7b0*/  MUFU.EX2 R15, R15 ;  /* 0x0000000f000f7308 */ /* 0x000e700000000800 */
[----:B------:R-:W2:Y:S01]  /*a7c0*/  MUFU.EX2 R20, R20 ;  /* 0x0000001400147308 */ /* 0x000ea20000000800 */
[----:B0-----:R-:W-:-:S07]  /*a7d0*/  FFMA.FTZ R4, R155, R5, R180 ;  /* 0x000000059b047223 */ /* 0x001fce00000100b4 */
[----:B------:R-:W0:Y:S01]  /*a7e0*/  MUFU.EX2 R21, R21 ;  /* 0x0000001500157308 */ /* 0x000e220000000800 */
[----:B-1----:R-:W-:-:S01]  /*a7f0*/  FADD.FTZ R5, R15, R4 ;  /* 0x000000040f057221 */ /* 0x002fc20000010000 */
[----:B------:R-:W-:-:S04]  /*a800*/  FADD.FTZ R4, R174, R183 ;  /* 0x000000b7ae047221 */ /* 0x000fc80000010000 */
[----:B------:R-:W-:Y:S02]  /*a810*/  FADD.FTZ R4, R173, R4 ;  /* 0x00000004ad047221 */ /* 0x000fe40000010000 */
[----:B------:R-:W1:Y:S02]  /*a820*/  MUFU.EX2 R152, R152 ;  /* 0x0000009800987308 */ /* 0x000e640000000800 */
[----:B------:R-:W-:-:S04]  /*a830*/  FADD.FTZ R183, R175, R4 ;  /* 0x00000004afb77221 */ /* 0x000fc80000010000 */
[----:B------:R-:W-:Y:S02]  /*a840*/  FADD.FTZ R183, R176, R183 ;  /* 0x000000b7b0b77221 */ /* 0x000fe40000010000 */
[----:B------:R-:W3:Y:S08]  /*a850*/  MUFU.EX2 R153, R153 ;  /* 0x0000009900997308 */ /* 0x000ef00000000800 */
[----:B------:R-:W4:Y:S08]  /*a860*/  MUFU.EX2 R154, R154 ;  /* 0x0000009a009a7308 */ /* 0x000f300000000800 */
[----:B------:R2:W5:Y:S08]  /*a870*/  MUFU.EX2 R182, R156 ;  /* 0x0000009c00b67308 */ /* 0x0005700000000800 */
[----:B------:R-:W5:Y:S01]  /*a880*/  MUFU.EX2 R12, R12 ;  /* 0x0000000c000c7308 */ /* 0x000f620000000800 */
[----:B--2---:R-:W-:-:S04]  /*a890*/  FADD.FTZ R156, R20, R5 ;  /* 0x00000005149c7221 */ /* 0x004fc80000010000 */
[----:B0-----:R-:W-:-:S03]  /*a8a0*/  FADD.FTZ R5, R21, R156 ;  /* 0x0000009c15057221 */ /* 0x001fc60000010000 */
[----:B------:R-:W0:Y:S01]  /*a8b0*/  MUFU.EX2 R159, R159 ;  /* 0x0000009f009f7308 */ /* 0x000e220000000800 */
[----:B-1----:R-:W-:-:S04]  /*a8c0*/  FADD.FTZ R4, R152, R5 ;  /* 0x0000000598047221 */ /* 0x002fc80000010000 */
[----:B---3--:R-:W-:Y:S01]  /*a8d0*/  FADD.FTZ R5, R153, R4 ;  /* 0x0000000499057221 */ /* 0x008fe20000010000 */
[----:B------:R-:W-:-:S02]  /*a8e0*/  FADD.FTZ R4, R178, R183 ;  /* 0x000000b7b2047221 */ /* 0x000fc40000010000 */
[----:B------:R-:W1:Y:S01]  /*a8f0*/  MUFU.EX2 R185, R160 ;  /* 0x000000a000b97308 */ /* 0x000e620000000800 */
[----:B----4-:R-:W-:-:S04]  /*a900*/  FADD.FTZ R5, R154, R5 ;  /* 0x000000059a057221 */ /* 0x010fc80000010000 */
[----:B-----5:R-:W-:-:S03]  /*a910*/  FADD.FTZ R5, R182, R5 ;  /* 0x00000005b6057221 */ /* 0x020fc60000010000 */
[----:B------:R-:W-:Y:S01]  /*a920*/  MUFU.EX2 R168, R168 ;  /* 0x000000a800a87308 */ /* 0x000fe20000000800 */
[----:B------:R-:W-:-:S04]  /*a930*/  FADD.FTZ R156, R12, R5 ;  /* 0x000000050c9c7221 */ /* 0x000fc80000010000 */
[----:B0-----:R-:W-:-:S03]  /*a940*/  FADD.FTZ R156, R159, R156 ;  /* 0x0000009c9f9c7221 */ /* 0x001fc60000010000 */
[----:B------:R0:W2:Y:S01]  /*a950*/  MUFU.EX2 R158, R161 ;  /* 0x000000a1009e7308 */ /* 0x0000a20000000800 */
[----:B-1----:R-:W-:-:S07]  /*a960*/  FADD.FTZ R156, R185, R156 ;  /* 0x0000009cb99c7221 */ /* 0x002fce0000010000 */
[----:B------:R-:W1:Y:S01]  /*a970*/  MUFU.EX2 R164, R164 ;  /* 0x000000a400a47308 */ /* 0x000e620000000800 */
[----:B0-----:R-:W-:-:S04]  /*a980*/  FADD.FTZ R161, R179, R4 ;  /* 0x00000004b3a17221 */ /* 0x001fc80000010000 */
[----:B------:R-:W-:-:S03]  /*a990*/  FADD.FTZ R4, R170, R161 ;  /* 0x000000a1aa047221 */ /* 0x000fc60000010000 */
[----:B------:R-:W0:Y:S01]  /*a9a0*/  MUFU.EX2 R163, R163 ;  /* 0x000000a300a37308 */ /* 0x000e220000000800 */
[----:B------:R-:W-:-:S01]  /*a9b0*/  FADD.FTZ R4, R171, R4 ;  /* 0x00000004ab047221 */ /* 0x000fc20000010000 */
[----:B--2---:R-:W-:-:S03]  /*a9c0*/  FADD.FTZ R156, R158, R156 ;  /* 0x0000009c9e9c7221 */ /* 0x004fc60000010000 */
[----:B------:R-:W-:-:S03]  /*a9d0*/  FADD.FTZ R5, R169, R4 ;  /* 0x00000004a9057221 */ /* 0x000fc60000010000 */
[----:B------:R-:W2:Y:S01]  /*a9e0*/  MUFU.EX2 R181, R181 ;  /* 0x000000b500b57308 */ /* 0x000ea20000000800 */
[----:B------:R-:W-:-:S04]  /*a9f0*/  FADD.FTZ R5, R168, R5 ;  /* 0x00000005a8057221 */ /* 0x000fc80000010000 */
[----:B-1----:R-:W-:-:S03]  /*aa00*/  FADD.FTZ R4, R164, R5 ;  /* 0x00000005a4047221 */ /* 0x002fc60000010000 */
[----:B------:R-:W1:Y:S01]  /*aa10*/  MUFU.EX2 R187, R162 ;  /* 0x000000a200bb7308 */ /* 0x000e620000000800 */
[----:B0-----:R-:W-:-:S07]  /*aa20*/  FADD.FTZ R156, R163, R156 ;  /* 0x0000009ca39c7221 */ /* 0x001fce0000010000 */
[----:B------:R-:W0:Y:S01]  /*aa30*/  MUFU.EX2 R165, R165 ;  /* 0x000000a500a57308 */ /* 0x000e220000000800 */
[----:B--2---:R-:W-:-:S07]  /*aa40*/  FADD.FTZ R4, R181, R4 ;  /* 0x00000004b5047221 */ /* 0x004fce0000010000 */
[----:B------:R-:W2:Y:S01]  /*aa50*/  MUFU.EX2 R161, R166 ;  /* 0x000000a600a17308 */ /* 0x000ea20000000800 */
[----:B-1----:R-:W-:-:S07]  /*aa60*/  FADD.FTZ R156, R187, R156 ;  /* 0x0000009cbb9c7221 */ /* 0x002fce0000010000 */
[----:B------:R-:W1:Y:S01]  /*aa70*/  MUFU.EX2 R10, R184 ;  /* 0x000000b8000a7308 */ /* 0x000e620000000800 */
[----:B0-----:R-:W-:-:S07]  /*aa80*/  FADD.FTZ R5, R165, R4 ;  /* 0x00000004a5057221 */ /* 0x001fce0000010000 */
[----:B------:R-:W0:Y:S01]  /*aa90*/  MUFU.EX2 R157, R157 ;  /* 0x0000009d009d7308 */ /* 0x000e220000000800 */
[----:B--2---:R-:W-:-:S01]  /*aaa0*/  FADD.FTZ R156, R161, R156 ;  /* 0x0000009ca19c7221 */ /* 0x004fc20000010000 */
[----:B-1----:R-:W-:-:S03]  /*aab0*/  FADD.FTZ R4, R10, R5 ;  /* 0x000000050a047221 */ /* 0x002fc60000010000 */
[----:B0-----:R-:W-:Y:S01]  /*aac0*/  FADD.FTZ R5, R157, R156 ;  /* 0x0000009c9d057221 */ /* 0x001fe20000010000 */
[----:B------:R-:W-:Y:S06]  /*aad0*/  @!P0 BRA `(.L_x_1052) ;  /* 0x0000000000048947 */ /* 0x000fec0003800000 */
[----:B------:R-:W-:Y:S01]  /*aae0*/  BPT.TRAP 0x1 ;  /* 0x000000040000795c */ /* 0x000fe20000300000 */
.L_x_1052:
        /* <DEDUP_REMOVED lines=155> */
[----:B------:R-:W-:-:S05]  /*b4a0*/  UMOV UR52, UR55 ;  /* 0x0000003700347c82 */ /* 0x000fca0008000000 */
.L_x_1035:
[----:B------:R-:W-:Y:S06]  /*b4b0*/  BAR.ARV 0x8, 0x120 ;  /* 0x0204800000007b1d */ /* 0x000fec0000002000 */
[----:B------:R-:W-:Y:S05]  /*b4c0*/  @!P0 BRA `(.L_x_1054) ;  /* 0x0000000000048947 */ /* 0x000fea0003800000 */
[----:B------:R-:W-:Y:S01]  /*b4d0*/  BPT.TRAP 0x1 ;  /* 0x000000040000795c */ /* 0x000fe20000300000 */
.L_x_1054:
[----:B------:R-:W-:Y:S01]  /*b4e0*/  ULEA UR11, UR52, UR41, 0x3 ;  /* 0x00000029340b7291 */ /* 0x000fe2000f8e183f */
[----:B------:R-:W-:-:S05]  /*b4f0*/  IMAD.U32 R0, RZ, RZ, UR44 ;  /* 0x0000002cff007e24 */ /* 0x000fca000f8e00ff */
[----:B------:R-:W-:-:S04]  /*b500*/  SHF.L.U32 R0, R0, 0x1f, RZ ;  /* 0x0000001f00007819 */ /* 0x000fc800000006ff */
[----:B------:R0:W1:Y:S01]  /*b510*/  SYNCS.PHASECHK.TRANS64.TRYWAIT P1, [UR11+0x28450], R0 ;  /* 0x02845000ff0075a7 */ /* 0x000062000802014b */
[----:B------:R-:W-:Y:S05]  /*b520*/  @!P0 BRA `(.L_x_1055) ;  /* 0x0000000000048947 */ /* 0x000fea0003800000 */
[----:B------:R-:W-:Y:S01]  /*b530*/  BPT.TRAP 0x1 ;  /* 0x000000040000795c */ /* 0x000fe20000300000 */
.L_x_1055:
[----:B-1----:R-:W-:Y:S05]  /*b540*/  @P1 BRA `(.L_x_1056) ;  /* 0x0000000000081947 */ /* 0x002fea0003800000 */
[----:B------:R-:W1:Y:S02]  /*b550*/  SYNCS.PHASECHK.TRANS64.TRYWAIT P1, [UR11+0x28450], R0 ;  /* 0x02845000ff0075a7 */ /* 0x000e64000802014b */
[----:B-1----:R-:W-:Y:S05]  /*b560*/  @!P1 BRA `(.L_x_1057) ;  /* 0x0000009800409947 */ /* 0x002fea0003800000 */
.L_x_1056:
[----:B------:R-:W-:Y:S01]  /*b570*/  ULDC.64 UR4, c[0x0][0x9a0] ;  /* 0x0002680000047ab9 */ /* 0x000fe20000000a00 */
[----:B------:R-:W-:Y:S01]  /*b580*/  UIADD3 UR41, UR41, 0x8000, URZ ;  /* 0x0000800029297890 */ /* 0x000fe2000fffe03f */
[----:B------:R-:W-:Y:S01]  /*b590*/  WARPGROUP.ARRIVE ;  /* 0x00000000000079c5 */ /* 0x000fe20000000000 */
[----:B------:R-:W-:Y:S01]  /*b5a0*/  UISETP.NE.U32.AND UP0, UPT, UR4, URZ, UPT ;  /* 0x0000003f0400728c */ /* 0x000fe2000bf05070 */
[----:B------:R-:W-:Y:S01]  /*b5b0*/  IMAD.MOV.U32 R6, RZ, RZ, 0x3f800000 ;  /* 0x3f800000ff067424 */ /* 0x000fe200078e00ff */
[----:B------:R-:W-:Y:S02]  /*b5c0*/  USHF.R.U32.HI UR41, URZ, 0x4, UR41 ;  /* 0x000000043f297899 */ /* 0x000fe40008011629 */
[----:B------:R-:W-:Y:S02]  /*b5d0*/  UISETP.NE.AND.EX UP0, UPT, UR5, URZ, UPT, UP0 ;  /* 0x0000003f0500728c */ /* 0x000fe4000bf05300 */
[----:B------:R-:W-:Y:S01]  /*b5e0*/  ULOP3.LUT UR41, UR41, 0x3fff, URZ, 0xc0, !UPT ;  /* 0x00003fff29297892 */ /* 0x000fe2000f8ec03f */
[----:B------:R-:W-:-:S03]  /*b5f0*/  UMOV UR15, 0x80000020 ;  /* 0x80000020000f7882 */ /* 0x000fc60000000000 */
[----:B------:R-:W-:Y:S01]  /*b600*/  ULOP3.LUT UR41, UR41, 0x10000, URZ, 0xfc, !UPT ;  /* 0x0001000029297892 */ /* 0x000fe2000f8efc3f */
[----:B------:R-:W-:-:S04]  /*b610*/  PLOP3.LUT P1, PT, PT, PT, UP0, 0x80, 0x0 ;  /* 0x000000000000781c */ /* 0x000fc80003f2f008 */
[----:B------:R-:W-:Y:S01]  /*b620*/  @UP0 USHF.R.S32.HI UR8, URZ, 0x1f, UR47 ;  /* 0x0000001f3f080899 */ /* 0x000fe2000801142f */
[----:B------:R-:W-:Y:S01]  /*b630*/  @UP0 ULDC.64 UR12, c[0x0][0x9c8] ;  /* 0x00027200000c0ab9 */ /* 0x000fe20000000a00 */
[----:B------:R-:W-:Y:S02]  /*b640*/  @UP0 USHF.R.S32.HI UR9, URZ, 0x1f, UR43 ;  /* 0x0000001f3f090899 */ /* 0x000fe4000801142b */
[----:B------:R-:W-:Y:S02]  /*b650*/  @UP0 UIMAD UR8, UR8, UR12, URZ ;  /* 0x0000000c080802a4 */ /* 0x000fe4000f8e023f */
[----:B------:R-:W-:Y:S02]  /*b660*/  @UP0 UIMAD.WIDE.U32 UR6, UR47, UR12, URZ ;  /* 0x0000000c2f0602a5 */ /* 0x000fe4000f8e003f */
[----:B------:R-:W-:-:S03]  /*b670*/  @UP0 UIMAD UR8, UR47, UR13, UR8 ;  /* 0x0000000d2f0802a4 */ /* 0x000fc6000f8e0208 */
[----:B------:R-:W-:Y:S01]  /*b680*/  @UP0 ULDC.64 UR12, c[0x0][0x9d0] ;  /* 0x00027400000c0ab9 */ /* 0x000fe20000000a00 */
[----:B------:R-:W-:Y:S02]  /*b690*/  @UP0 UIADD3 UR7, UR7, UR8, URZ ;  /* 0x0000000807070290 */ /* 0x000fe4000fffe03f */
[----:B------:R-:W-:Y:S02]  /*b6a0*/  ULEA UR8, UR52, UR41, 0xa ;  /* 0x0000002934087291 */ /* 0x000fe4000f8e503f */
[----:B------:R-:W-:Y:S02]  /*b6b0*/  @UP0 UIMAD UR9, UR9, UR12, URZ ;  /* 0x0000000c090902a4 */ /* 0x000fe4000f8e023f */
[----:B------:R-:W-:Y:S02]  /*b6c0*/  @UP0 UIMAD.WIDE.U32 UR6, UR43, UR12, UR6 ;  /* 0x0000000c2b0602a5 */ /* 0x000fe4000f8e0006 */
[----:B------:R-:W-:Y:S01]  /*b6d0*/  @UP0 UIMAD UR9, UR43, UR13, UR9 ;  /* 0x0000000d2b0902a4 */ /* 0x000fe2000f8e0209 */
[----:B------:R-:W-:Y:S01]  /*b6e0*/  UMOV UR14, UR8 ;  /* 0x00000008000e7c82 */ /* 0x000fe20008000000 */
[----:B------:R-:W-:Y:S01]  /*b6f0*/  @UP0 ULEA UR4, UP1, UR6, UR4, 0x2 ;  /* 0x0000000406040291 */ /* 0x000fe2000f82103f */
[----:B------:R-:W-:Y:S01]  /*b700*/  QGMMA.64x256x32.F32.E4M3.E4M3 R24, R188, gdesc[UR12], R24, gsb0 ;  /* 0x03e0000cbc187df3 */ /* 0x000fe20008000818 */
[----:B------:R-:W-:-:S04]  /*b710*/  @UP0 UIADD3 UR7, UR7, UR9, URZ ;  /* 0x0000000907070290 */ /* 0x000fc8000fffe03f */
[----:B------:R-:W-:Y:S01]  /*b720*/  @UP0 ULEA.HI.X UR5, UR6, UR5, UR7, 0x2, UP1 ;  /* 0x0000000506050291 */ /* 0x000fe200088f1407 */
[----:B------:R-:W-:-:S05]  /*b730*/  IMAD.U32 R10, RZ, RZ, UR4 ;  /* 0x00000004ff0a7e24 */ /* 0x000fca000f8e00ff */
[----:B------:R-:W-:-:S05]  /*b740*/  IMAD.U32 R11, RZ, RZ, UR5 ;  /* 0x00000005ff0b7e24 */ /* 0x000fca000f8e00ff */
[----:B------:R2:W3:Y:S01]  /*b750*/  @P1 LDG.E R6, desc[UR50][R10.64] ;  /* 0x000000320a061981 */ /* 0x0004e2000c1e1900 */
[----:B------:R-:W-:Y:S01]  /*b760*/  UIADD3 UR8, UR8, 0x2, URZ ;  /* 0x0000000208087890 */ /* 0x000fe2000fffe03f */
[----:B------:R-:W-:-:S06]  /*b770*/  UMOV UR7, 0x80000020 ;  /* 0x8000002000077882 */ /* 0x000fcc0000000000 */
[----:B------:R-:W-:Y:S01]  /*b780*/  UMOV UR6, UR8 ;  /* 0x0000000800067c82 */ /* 0x000fe20008000000 */
[----:B-1----:R-:W1:Y:S04]  /*b790*/  SHFL.BFLY PT, R3, R4, 0x2, 0x1f ;  /* 0x0c401f0004037f89 */ /* 0x002e6800000e0000 */
[----:B------:R-:W4:Y:S01]  /*b7a0*/  SHFL.BFLY PT, R12, R5, 0x2, 0x1f ;  /* 0x0c401f00050c7f89 */ /* 0x000f2200000e0000 */
[----:B-1----:R-:W-:-:S01]  /*b7b0*/  FADD.FTZ R3, R3, R4 ;  /* 0x0000000403037221 */ /* 0x002fc20000010000 */
[----:B----4-:R-:W-:-:S04]  /*b7c0*/  FADD.FTZ R12, R12, R5 ;  /* 0x000000050c0c7221 */ /* 0x010fc80000010000 */
[----:B0-----:R-:W0:Y:S04]  /*b7d0*/  SHFL.BFLY PT, R0, R3, 0x1, 0x1f ;  /* 0x0c201f0003007f89 */ /* 0x001e2800000e0000 */
[----:B------:R-:W1:Y:S01]  /*b7e0*/  SHFL.BFLY PT, R9, R12, 0x1, 0x1f ;  /* 0x0c201f000c097f89 */ /* 0x000e6200000e0000 */
[----:B0-----:R-:W-:-:S01]  /*b7f0*/  FADD.FTZ R13, R3, R0 ;  /* 0x00000000030d7221 */ /* 0x001fc20000010000 */
[----:B-1----:R-:W-:-:S04]  /*b800*/  FADD.FTZ R14, R12, R9 ;  /* 0x000000090c0e7221 */ /* 0x002fc80000010000 */
[C---:B------:R-:W-:Y:S01]  /*b810*/  FSETP.NE.FTZ.AND P1, PT, R13.reuse, RZ, PT ;  /* 0x000000ff0d00720b */ /* 0x040fe20003f35000 */
[----:B------:R-:W-:Y:S01]  /*b820*/  FMUL.FTZ R15, R13, 0.00390625 ;  /* 0x3b8000000d0f7820 */ /* 0x000fe20000410000 */
[----:B--2---:R-:W-:Y:S01]  /*b830*/  FMUL.FTZ R10, R14, 0.00390625 ;  /* 0x3b8000000e0a7820 */ /* 0x004fe20000410000 */
[----:B------:R-:W-:-:S03]  /*b840*/  IMAD.MOV.U32 R9, RZ, RZ, RZ ;  /* 0x000000ffff097224 */ /* 0x000fc600078e00ff */
[----:B------:R-:W-:Y:S02]  /*b850*/  FSETP.NE.FTZ.AND P2, PT, R15, RZ, PT ;  /* 0x000000ff0f00720b */ /* 0x000fe40003f55000 */
[----:B------:R-:W-:-:S05]  /*b860*/  FSETP.NE.FTZ.AND P3, PT, R10, RZ, PT ;  /* 0x000000ff0a00720b */ /* 0x000fca0003f75000 */
[----:B------:R-:W-:Y:S01]  /*b870*/  @P1 MUFU.RCP R9, R13 ;  /* 0x0000000d00091308 */ /* 0x000fe20000001000 */
[----:B------:R-:W-:Y:S01]  /*b880*/  FSETP.NE.FTZ.AND P1, PT, R14, RZ, PT ;  /* 0x000000ff0e00720b */ /* 0x000fe20003f35000 */
[----:B------:R-:W-:-:S06]  /*b890*/  IMAD.MOV.U32 R11, RZ, RZ, RZ ;  /* 0x000000ffff0b7224 */ /* 0x000fcc00078e00ff */
[----:B------:R-:W0:Y:S08]  /*b8a0*/  @P2 MUFU.LG2 R5, R15 ;  /* 0x0000000f00052308 */ /* 0x000e300000000c00 */
[----:B------:R-:W1:Y:S01]  /*b8b0*/  @P3 MUFU.LG2 R10, R10 ;  /* 0x0000000a000a3308 */ /* 0x000e620000000c00 */
[----:B------:R-:W-:Y:S02]  /*b8c0*/  WARPGROUP.DEPBAR.LE gsb0, 0x0 ;  /* 0x00008000000079c5 */ /* 0x000fe40000010000 */
[----:B------:R-:W-:-:S06]  /*b8d0*/  WARPGROUP.ARRIVE ;  /* 0x00000000000079c5 */ /* 0x000fcc0000000000 */
[----:B------:R-:W-:Y:S01]  /*b8e0*/  QGMMA.64x256x32.F32.E4M3.E4M3 R24, R184, gdesc[UR4], R24, gsb0 ;  /* 0x03e00004b8187df3 */ /* 0x000fe20008000818 */
[----:B------:R-:W2:Y:S01]  /*b8f0*/  @P1 MUFU.RCP R11, R14 ;  /* 0x0000000e000b1308 */ /* 0x000ea20000001000 */
[----:B------:R-:W-:Y:S02]  /*b900*/  IMAD.U32 R4, RZ, RZ, UR10 ;  /* 0x0000000aff047e24 */ /* 0x000fe4000f8e00ff */
[----:B------:R-:W-:Y:S02]  /*b910*/  IMAD.U32 R12, RZ, RZ, UR10 ;  /* 0x0000000aff0c7e24 */ /* 0x000fe4000f8e00ff */
[----:B0-----:R-:W-:Y:S01]  /*b920*/  @P2 FMUL.FTZ R5, R5, 0.69314718246459960938 ;  /* 0x3f31721805052820 */ /* 0x001fe20000410000 */
[----:B------:R-:W-:Y:S01]  /*b930*/  @P2 FMUL.FTZ R4, R4, 0.69314718246459960938 ;  /* 0x3f31721804042820 */ /* 0x000fe20000410000 */
[----:B-1----:R-:W-:Y:S01]  /*b940*/  @P3 FMUL.FTZ R13, R10, 0.69314718246459960938 ;  /* 0x3f3172180a0d3820 */ /* 0x002fe20000410000 */
[----:B------:R-:W-:Y:S01]  /*b950*/  @P3 FMUL.FTZ R12, R12, 0.69314718246459960938 ;  /* 0x3f3172180c0c3820 */ /* 0x000fe20000410000 */
[----:B------:R-:W-:-:S02]  /*b960*/  IMAD.MOV.U32 R3, RZ, RZ, -0x800000 ;  /* 0xff800000ff037424 */ /* 0x000fc400078e00ff */
[----:B------:R-:W-:Y:S01]  /*b970*/  @P2 FFMA.FTZ R3, R4, R7, R5 ;  /* 0x0000000704032223 */ /* 0x000fe20000010005 */
[----:B------:R-:W-:Y:S02]  /*b980*/  IMAD.MOV.U32 R0, RZ, RZ, -0x800000 ;  /* 0xff800000ff007424 */ /* 0x000fe400078e00ff */
[----:B------:R-:W-:Y:S01]  /*b990*/  @P3 FFMA.FTZ R0, R12, R8, R13 ;  /* 0x000000080c003223 */ /* 0x000fe2000001000d */
[-C--:B---3--:R-:W-:Y:S01]  /*b9a0*/  FMUL.FTZ R16, R9, R6.reuse ;  /* 0x0000000609107220 */ /* 0x088fe20000410000 */
[----:B--2---:R-:W-:Y:S01]  /*b9b0*/  FMUL.FTZ R4, R11, R6 ;  /* 0x000000060b047220 */ /* 0x004fe20000410000 */
[----:B------:R-:W-:Y:S02]  /*b9c0*/  WARPGROUP.DEPBAR.LE gsb0, 0x0 ;  /* 0x00008000000079c5 */ /* 0x000fe40000010000 */
[----:B------:R-:W-:Y:S05]  /*b9d0*/  @!P0 BRA `(.L_x_1058) ;  /* 0x0000000000048947 */ /* 0x000fea0003800000 */
[----:B------:R-:W-:Y:S01]  /*b9e0*/  BPT.TRAP 0x1 ;  /* 0x000000040000795c */ /* 0x000fe20000300000 */
.L_x_1058:
[----:B------:R-:W-:Y:S01]  /*b9f0*/  UIADD3 UR4, UR11, 0x28460, URZ ;  /* 0x000284600b047890 */ /* 0x000fe2000fffe03f */
[-C--:B------:R-:W-:Y:S01]  /*ba00*/  FMUL.FTZ R5, R28, R16.reuse ;  /* 0x000000101c057220 */ /* 0x080fe20000410000 */
[----:B------:R-:W-:Y:S01]  /*ba10*/  UIADD3 UR52, UR52, 0x1, URZ ;  /* 0x0000000134347890 */ /* 0x000fe2000fffe03f */
[-C--:B------:R-:W-:Y:S01]  /*ba20*/  FMUL.FTZ R10, R45, R16.reuse ;  /* 0x000000102d0a7220 */ /* 0x080fe20000410000 */
[----:B------:R-:W-:Y:S01]  /*ba30*/  UPRMT UR4, UR39, 0x654, UR4 ;  /* 0x0000065427047896 */ /* 0x000fe20008000004 */
        /* <DEDUP_REMOVED lines=127> */
[-C--:B------:R-:W-:Y:S01]  /*c230*/  FMUL.FTZ R26, R147, R4.reuse ;  /* 0x00000004931a7220 */ /* 0x080fe20000410000 */
[-C--:B------:R-:W-:Y:S01]  /*c240*/  FMUL.FTZ R150, R150, R4.reuse ;  /* 0x0000000496967220 */ /* 0x080fe20000410000 */
[----:B------:R-:W-:Y:S01]  /*c250*/  FMUL.FTZ R151, R151, R4 ;  /* 0x0000000497977220 */ /* 0x000fe20000410000 */
[----:B------:R-:W-:-:S02]  /*c260*/  UIADD3 UR45, UR45, 0x1, URZ ;  /* 0x000000012d2d7890 */ /* 0x000fc4000fffe03f */
[----:B------:R-:W-:Y:S02]  /*c270*/  USEL UR52, UR52, URZ, UP0 ;  /* 0x0000003f34347287 */ /* 0x000fe40008000000 */
[----:B------:R-:W-:-:S12]  /*c280*/  ULOP3.LUT UR44, UR44, UR4, URZ, 0x3c, !UPT ;  /* 0x000000042c2c7292 */ /* 0x000fd8000f8e3c3f */
.L_x_984:
[----:B------:R-:W0:Y:S01]  /*c290*/  S2R R17, SR_CgaCtaId ;  /* 0x0000000000117919 */ /* 0x000e220000008800 */
[----:B------:R-:W-:Y:S01]  /*c2a0*/  MOV R4, 0x400 ;  /* 0x0000040000047802 */ /* 0x000fe20000000f00 */
[----:B------:R-:W-:Y:S01]  /*c2b0*/  BSSY B0, `(.L_x_1059) ;  /* 0x000036e000007945 */ /* 0x000fe20003800000 */
[----:B------:R-:W-:Y:S02]  /*c2c0*/  BAR.SYNC.DEFER_BLOCKING 0x5, 0x180 ;  /* 0x0146000000007b1d */ /* 0x000fe40000010000 */
[----:B0-----:R-:W-:-:S05]  /*c2d0*/  LEA R4, R17, R4, 0x18 ;  /* 0x0000000411047211 */ /* 0x001fca00078ec0ff */
[----:B------:R-:W0:Y:S02]  /*c2e0*/  LDS.128 R60, [R4+0x284d0] ;  /* 0x0284d000043c7984 */ /* 0x000e240000000c00 */
[----:B0-----:R-:W-:Y:S02]  /*c2f0*/  R2UR UR43, R62 ;  /* 0x000000003e2b72ca */ /* 0x001fe400000e0000 */
[----:B------:R-:W-:Y:S01]  /*c300*/  R2UR UR47, R63 ;  /* 0x000000003f2f72ca */ /* 0x000fe200000e0000 */
        /* <DEDUP_REMOVED lines=11> */
[----:B------:R-:W-:Y:S01]  /*c3c0*/  F2FP.BF16.F32.PACK_AB R10, R10, R41 ;  /* 0x000000290a0a723e */ /* 0x000fe200000010ff */
[----:B------:R-:W-:Y:S01]  /*c3d0*/  UISETP.NE.U32.AND UP0, UPT, UR4, URZ, UPT ;  /* 0x0000003f0400728c */ /* 0x000fe2000bf05070 */
[----:B------:R-:W-:Y:S02]  /*c3e0*/  F2FP.BF16.F32.PACK_AB R40, R79, R70 ;  /* 0x000000464f28723e */ /* 0x000fe400000010ff */
[----:B------:R-:W-:Y:S01]  /*c3f0*/  F2FP.BF16.F32.PACK_AB R25, R6, R25 ;  /* 0x000000190619723e */ /* 0x000fe200000010ff */
[----:B------:R-:W-:Y:S01]  /*c400*/  UISETP.NE.AND.EX UP0, UPT, UR5, URZ, UPT, UP0 ;  /* 0x0000003f0500728c */ /* 0x000fe2000bf05300 */
[----:B------:R-:W-:Y:S02]  /*c410*/  F2FP.BF16.F32.PACK_AB R7, R7, R32 ;  /* 0x000000200707723e */ /* 0x000fe400000010ff */
[----:B------:R-:W-:Y:S01]  /*c420*/  F2FP.BF16.F32.PACK_AB R8, R8, R33 ;  /* 0x000000210808723e */ /* 0x000fe200000010ff */
[----:B------:R-:W-:Y:S01]  /*c430*/  ULDC.64 UR4, c[0x0][0xbd8] ;  /* 0x0002f60000047ab9 */ /* 0x000fe20000000a00 */
[----:B0-----:R-:W-:Y:S01]  /*c440*/  LOP3.LUT P0, R17, R58, 0x3, RZ, 0xc0, !PT ;  /* 0x000000033a117812 */ /* 0x001fe2000780c0ff */
[----:B------:R-:W-:Y:S01]  /*c450*/  UIMAD.WIDE UR4, UR37, 0x4, UR4 ;  /* 0x00000004250478a5 */ /* 0x000fe2000f8e0204 */
[----:B------:R-:W-:-:S02]  /*c460*/  F2FP.BF16.F32.PACK_AB R15, R15, R64 ;  /* 0x000000400f0f723e */ /* 0x000fc400000010ff */
[----:B------:R-:W-:Y:S02]  /*c470*/  ISETP.EQ.OR P0, PT, R17, 0x3, !P0 ;  /* 0x000000031100780c */ /* 0x000fe40004702670 */
[----:B------:R-:W-:Y:S02]  /*c480*/  F2FP.BF16.F32.PACK_AB R6, R20, R65 ;  /* 0x000000411406723e */ /* 0x000fe400000010ff */
[----:B------:R-:W-:Y:S02]  /*c490*/  SEL R79, R9, R10, P0 ;  /* 0x0000000a094f7207 */ /* 0x000fe40000000000 */
[----:B------:R-:W-:Y:S02]  /*c4a0*/  SEL R63, R10, R9, P0 ;  /* 0x000000090a3f7207 */ /* 0x000fe40000000000 */
[----:B------:R-:W0:Y:S01]  /*c4b0*/  S2R R9, SR_SWINHI ;  /* 0x0000000000097919 */ /* 0x000e220000002f00 */
[----:B------:R-:W-:Y:S02]  /*c4c0*/  F2FP.BF16.F32.PACK_AB R72, R21, R72 ;  /* 0x000000481548723e */ /* 0x000fe400000010ff */
[----:B------:R-:W-:-:S02]  /*c4d0*/  F2FP.BF16.F32.PACK_AB R32, R68, R105 ;  /* 0x000000694420723e */ /* 0x000fc400000010ff */
[----:B------:R-:W-:Y:S02]  /*c4e0*/  F2FP.BF16.F32.PACK_AB R120, R77, R120 ;  /* 0x000000784d78723e */ /* 0x000fe400000010ff */
[----:B------:R-:W-:Y:S02]  /*c4f0*/  F2FP.BF16.F32.PACK_AB R128, R85, R128 ;  /* 0x000000805580723e */ /* 0x000fe400000010ff */
[----:B------:R-:W-:Y:S02]  /*c500*/  SEL R77, R7, R8, P0 ;  /* 0x00000008074d7207 */ /* 0x000fe40000000000 */
[----:B------:R-:W-:Y:S02]  /*c510*/  SEL R68, R8, R7, P0 ;  /* 0x0000000708447207 */ /* 0x000fe40000000000 */
[----:B------:R-:W-:Y:S02]  /*c520*/  SEL R85, R15, R6, P0 ;  /* 0x000000060f557207 */ /* 0x000fe40000000000 */
[----:B------:R-:W-:-:S02]  /*c530*/  SEL R21, R6, R15, P0 ;  /* 0x0000000f06157207 */ /* 0x000fc40000000000 */
[----:B------:R-:W-:Y:S02]  /*c540*/  F2FP.BF16.F32.PACK_AB R67, R86, R67 ;  /* 0x000000435643723e */ /* 0x000fe400000010ff */
[----:B------:R-:W-:Y:S02]  /*c550*/  F2FP.BF16.F32.PACK_AB R66, R87, R66 ;  /* 0x000000425742723e */ /* 0x000fe400000010ff */
[----:B------:R-:W-:Y:S02]  /*c560*/  F2FP.BF16.F32.PACK_AB R13, R13, R56 ;  /* 0x000000380d0d723e */ /* 0x000fe400000010ff */
[----:B------:R-:W-:Y:S02]  /*c570*/  SEL R123, R67, R66, P0 ;  /* 0x00000042437b7207 */ /* 0x000fe40000000000 */
[----:B------:R-:W-:Y:S02]  /*c580*/  SEL R56, R66, R67, P0 ;  /* 0x0000004342387207 */ /* 0x000fe40000000000 */
[----:B------:R-:W-:-:S02]  /*c590*/  F2FP.BF16.F32.PACK_AB R29, R29, R80 ;  /* 0x000000501d1d723e */ /* 0x000fc400000010ff */
[----:B------:R-:W-:Y:S02]  /*c5a0*/  F2FP.BF16.F32.PACK_AB R36, R36, R81 ;  /* 0x000000512424723e */ /* 0x000fe400000010ff */
[----:B------:R-:W-:Y:S02]  /*c5b0*/  F2FP.BF16.F32.PACK_AB R37, R37, R88 ;  /* 0x000000582525723e */ /* 0x000fe400000010ff */
[----:B------:R-:W-:Y:S02]  /*c5c0*/  MOV R6, R4 ;  /* 0x0000000400067202 */ /* 0x000fe40000000f00 */
[----:B0-----:R-:W-:Y:S02]  /*c5d0*/  MOV R7, R9 ;  /* 0x0000000900077202 */ /* 0x001fe40000000f00 */
[----:B------:R-:W-:Y:S02]  /*c5e0*/  F2FP.BF16.F32.PACK_AB R44, R44, R89 ;  /* 0x000000592c2c723e */ /* 0x000fe400000010ff */
[----:B------:R-:W-:Y:S01]  /*c5f0*/  F2FP.BF16.F32.PACK_AB R93, R93, R136 ;  /* 0x000000885d5d723e */ /* 0x000fe200000010ff */
[----:B------:R-:W-:Y:S01]  /*c600*/  IMAD.WIDE R66, R195, 0x2, R6 ;  /* 0x00000002c3427825 */ /* 0x000fe200078e0206 */
        /* <DEDUP_REMOVED lines=10> */
[----:B------:R-:W-:Y:S02]  /*c6b0*/  SEL R89, R29, R36, P0 ;  /* 0x000000241d597207 */ /* 0x000fe40000000000 */
[----:B------:R-:W-:Y:S02]  /*c6c0*/  IADD3 R145, P4, R66, 0x60, RZ ;  /* 0x0000006042917810 */ /* 0x000fe40007f9e0ff */
[----:B------:R-:W-:-:S02]  /*c6d0*/  F2FP.BF16.F32.PACK_AB R117, R117, R124 ;  /* 0x0000007c7575723e */ /* 0x000fc400000010ff */
[----:B------:R-:W-:Y:S02]  /*c6e0*/  F2FP.BF16.F32.PACK_AB R116, R109, R116 ;  /* 0x000000746d74723e */ /* 0x000fe400000010ff */
[----:B------:R-:W-:Y:S02]  /*c6f0*/  F2FP.BF16.F32.PACK_AB R143, R143, R30 ;  /* 0x0000001e8f8f723e */ /* 0x000fe400000010ff */
[----:B------:R-:W-:Y:S02]  /*c700*/  SEL R29, R36, R29, P0 ;  /* 0x0000001d241d7207 */ /* 0x000fe40000000000 */
[----:B------:R-:W-:Y:S02]  /*c710*/  F2FP.BF16.F32.PACK_AB R71, R78, R71 ;  /* 0x000000474e47723e */ /* 0x000fe400000010ff */
[----:B------:R-:W-:Y:S02]  /*c720*/  SEL R91, R37, R44, P0 ;  /* 0x0000002c255b7207 */ /* 0x000fe40000000000 */
[----:B------:R-:W-:-:S02]  /*c730*/  SEL R30, R44, R37, P0 ;  /* 0x000000252c1e7207 */ /* 0x000fc40000000000 */
[----:B------:R-:W-:Y:S02]  /*c740*/  SEL R107, R93, R100, P0 ;  /* 0x000000645d6b7207 */ /* 0x000fe40000000000 */
[----:B------:R-:W-:Y:S02]  /*c750*/  SEL R36, R100, R93, P0 ;  /* 0x0000005d64247207 */ /* 0x000fe40000000000 */
[----:B------:R-:W-:Y:S02]  /*c760*/  F2FP.BF16.F32.PACK_AB R148, R141, R148 ;  /* 0x000000948d94723e */ /* 0x000fe400000010ff */
[----:B------:R-:W-:Y:S02]  /*c770*/  F2FP.BF16.F32.PACK_AB R73, R28, R73 ;  /* 0x000000491c49723e */ /* 0x000fe400000010ff */
        /* <DEDUP_REMOVED lines=9> */
[----:B------:R-:W-:Y:S02]  /*c810*/  SEL R97, R53, R32, P0 ;  /* 0x0000002035617207 */ /* 0x000fe40000000000 */
[----:B------:R-:W-:Y:S02]  /*c820*/  SEL R103, R120, R121, P0 ;  /* 0x0000007978677207 */ /* 0x000fe40000000000 */
[----:B------:R-:W-:Y:S02]  /*c830*/  SEL R34, R121, R120, P0 ;  /* 0x0000007879227207 */ /* 0x000fe40000000000 */
[----:B------:R-:W-:Y:S02]  /*c840*/  SEL R101, R5, R162, P0 ;  /* 0x000000a205657207 */ /* 0x000fe40000000000 */
[----:B------:R-:W-:-:S02]  /*c850*/  SEL R109, R162, R5, P0 ;  /* 0x00000005a26d7207 */ /* 0x000fc40000000000 */
[----:B------:R-:W-:Y:S02]  /*c860*/  IADD3 R141, P2, R66, 0x20, RZ ;  /* 0x00000020428d7810 */ /* 0x000fe40007f5e0ff */
[----:B------:R-:W-:Y:S02]  /*c870*/  LOP3.LUT R12, R145, 0x380, RZ, 0xc0, !PT ;  /* 0x00000380910c7812 */ /* 0x000fe400078ec0ff */
[----:B------:R-:W-:Y:S01]  /*c880*/  SEL R32, R32, R53, P0 ;  /* 0x0000003520207207 */ /* 0x000fe20000000000 */
[----:B------:R-:W-:Y:S01]  /*c890*/  IMAD.X R59, RZ, RZ, R67, P2 ;  /* 0x000000ffff3b7224 */ /* 0x000fe200010e0643 */
[----:B------:R-:W-:Y:S02]  /*c8a0*/  SEL R121, R117, R116, P0 ;  /* 0x0000007475797207 */ /* 0x000fe40000000000 */
[----:B------:R-:W-:Y:S02]  /*c8b0*/  SEL R5, R116, R117, P0 ;  /* 0x0000007574057207 */ /* 0x000fe40000000000 */
[----:B------:R-:W-:-:S02]  /*c8c0*/  SEL R117, R71, R40, P0 ;  /* 0x0000002847757207 */ /* 0x000fc40000000000 */
[----:B------:R-:W-:Y:S02]  /*c8d0*/  SEL R53, R40, R71, P0 ;  /* 0x0000004728357207 */ /* 0x000fe40000000000 */
        /* <DEDUP_REMOVED lines=8> */
[----:B------:R-:W-:Y:S02]  /*c960*/  LOP3.LUT R8, R141, 0x380, RZ, 0xc0, !PT ;  /* 0x000003808d087812 */ /* 0x000fe400078ec0ff */
[----:B------:R-:W-:Y:S02]  /*c970*/  SHF.R.U64 R12, R12, 0x3, RZ ;  /* 0x000000030c0c7819 */ /* 0x000fe400000012ff */
[----:B------:R-:W-:-:S02]  /*c980*/  IADD3 R143, P3, R66, 0x40, RZ ;  /* 0x00000040428f7810 */ /* 0x000fc40007f7e0ff */
[----:B------:R-:W-:Y:S02]  /*c990*/  IADD3 R151, P1, R66, 0x4040, RZ ;  /* 0x0000404042977810 */ /* 0x000fe40007f3e0ff */
[----:B------:R-:W-:Y:S02]  /*c9a0*/  F2FP.BF16.F32.PACK_AB R38, R127, R38 ;  /* 0x000000267f26723e */ /* 0x000fe400000010ff */
[----:B------:R-:W-:Y:S02]  /*c9b0*/  SEL R127, R51, R50, P0 ;  /* 0x00000032337f7207 */ /* 0x000fe40000000000 */
[----:B------:R-:W-:Y:S01]  /*c9c0*/  SEL R62, R50, R51, P0 ;  /* 0x00000033323e7207 */ /* 0x000fe20000000000 */
[----:B------:R-:W-:Y:S01]  /*c9d0*/  IMAD.X R51, RZ, RZ, R67, P4 ;  /* 0x000000ffff337224 */ /* 0x000fe200020e0643 */
[----:B------:R-:W-:Y:S02]  /*c9e0*/  IADD3 R147, P5, R66, 0x4000, RZ ;  /* 0x0000400042937810 */ /* 0x000fe40007fbe0ff */
[----:B------:R-:W-:-:S02]  /*c9f0*/  SHF.R.U64 R8, R8, 0x3, RZ ;  /* 0x0000000308087819 */ /* 0x000fc400000012ff */
[----:B------:R-:W-:Y:S01]  /*ca00*/  LOP3.LUT R50, R12, R145, RZ, 0x3c, !PT ;  /* 0x000000910c327212 */ /* 0x000fe200078e3cff */
[----:B------:R-:W-:Y:S01]  /*ca10*/  IMAD.X R49, RZ, RZ, R67, P5 ;  /* 0x000000ffff317224 */ /* 0x000fe200028e0643 */
[----:B------:R-:W-:Y:S02]  /*ca20*/  F2FP.BF16.F32.PACK_AB R149, R149, R152 ;  /* 0x000000989595723e */ /* 0x000fe400000010ff */
[----:B------:R-:W-:Y:S02]  /*ca30*/  LOP3.LUT R10, R143, 0x380, RZ, 0xc0, !PT ;  /* 0x000003808f0a7812 */ /* 0x000fe400078ec0ff */
[----:B------:R-:W-:Y:S02]  /*ca40*/  LOP3.LUT R12, R151, 0x380, RZ, 0xc0, !PT ;  /* 0x00000380970c7812 */ /* 0x000fe400078ec0ff */
[----:B------:R-:W-:Y:S02]  /*ca50*/  F2FP.BF16.F32.PACK_AB R14, R14, R57 ;  /* 0x000000390e0e723e */ /* 0x000fe400000010ff */
[----:B------:R-:W-:-:S02]  /*ca60*/  F2FP.BF16.F32.PACK_AB R55, R94, R55 ;  /* 0x000000375e37723e */ /* 0x000fc400000010ff */
[----:B------:R-:W-:Y:S02]  /*ca70*/  F2FP.BF16.F32.PACK_AB R54, R95, R54 ;  /* 0x000000365f36723e */ /* 0x000fe400000010ff */
[----:B------:R-:W-:Y:S02]  /*ca80*/  LOP3.LUT R58, R8, R141, RZ, 0x3c, !PT ;  /* 0x0000008d083a7212 */ /* 0x000fe400078e3cff */
[----:B------:R-:W-:Y:S02]  /*ca90*/  SEL R115, R149, R148, P0 ;  /* 0x0000009495737207 */ /* 0x000fe40000000000 */
[----:B------:R-:W-:Y:S02]  /*caa0*/  SEL R57, R148, R149, P0 ;  /* 0x0000009594397207 */ /* 0x000fe40000000000 */
[----:B------:R-:W-:Y:S02]  /*cab0*/  SHF.R.U64 R10, R10, 0x3, RZ ;  /* 0x000000030a0a7819 */ /* 0x000fe400000012ff */
[----:B------:R-:W-:-:S02]  /*cac0*/  LOP3.LUT R8, R147, 0x380, RZ, 0xc0, !PT ;  /* 0x0000038093087812 */ /* 0x000fc400078ec0ff */
[----:B------:R-:W-:Y:S02]  /*cad0*/  SHF.R.U64 R12, R12, 0x3, RZ ;  /* 0x000000030c0c7819 */ /* 0x000fe400000012ff */
[C---:B------:R-:W-:Y:S02]  /*cae0*/  IADD3 R149, P6, R66.reuse, 0x4020, RZ ;  /* 0x0000402042957810 */ /* 0x040fe40007fde0ff */
[----:B------:R-:W-:Y:S02]  /*caf0*/  IADD3 R163, P5, R66, 0x8040, RZ ;  /* 0x0000804042a37810 */ /* 0x000fe40007fbe0ff */
[----:B------:R-:W-:Y:S02]  /*cb00*/  F2FP.BF16.F32.PACK_AB R132, R125, R132 ;  /* 0x000000847d84723e */ /* 0x000fe400000010ff */
[----:B------:R-:W-:Y:S02]  /*cb10*/  SEL R125, R55, R54, P0 ;  /* 0x00000036377d7207 */ /* 0x000fe40000000000 */
[----:B------:R-:W-:Y:S01]  /*cb20*/  SEL R60, R54, R55, P0 ;  /* 0x00000037363c7207 */ /* 0x000fe20000000000 */
[----:B------:R-:W-:Y:S01]  /*cb30*/  IMAD.X R55, RZ, RZ, R67, P3 ;  /* 0x000000ffff377224 */ /* 0x000fe200018e0643 */
[----:B------:R-:W-:-:S02]  /*cb40*/  F2FP.BF16.F32.PACK_AB R158, R157, R158 ;  /* 0x0000009e9d9e723e */ /* 0x000fc400000010ff */
[----:B------:R-:W-:Y:S02]  /*cb50*/  LOP3.LUT R54, R10, R143, RZ, 0x3c, !PT ;  /* 0x0000008f0a367212 */ /* 0x000fe400078e3cff */
[----:B------:R-:W-:Y:S02]  /*cb60*/  SHF.R.U64 R8, R8, 0x3, RZ ;  /* 0x0000000308087819 */ /* 0x000fe400000012ff */
[----:B------:R-:W-:Y:S02]  /*cb70*/  LOP3.LUT R44, R12, R151, RZ, 0x3c, !PT ;  /* 0x000000970c2c7212 */ /* 0x000fe400078e3cff */
[----:B------:R-:W-:Y:S02]  /*cb80*/  F2FP.BF16.F32.PACK_AB R45, R45, R96 ;  /* 0x000000602d2d723e */ /* 0x000fe400000010ff */
[----:B------:R-:W-:Y:S02]  /*cb90*/  IADD3 R157, P3, R66, 0x8000, RZ ;  /* 0x00008000429d7810 */ /* 0x000fe40007f7e0ff */
[----:B------:R-:W-:-:S02]  /*cba0*/  LOP3.LUT R10, R149, 0x380, RZ, 0xc0, !PT ;  /* 0x00000380950a7812 */ /* 0x000fc400078ec0ff */
[----:B------:R-:W-:Y:S01]  /*cbb0*/  LOP3.LUT R12, R163, 0x380, RZ, 0xc0, !PT ;  /* 0x00000380a30c7812 */ /* 0x000fe200078ec0ff */
[----:B------:R-:W-:Y:S01]  /*cbc0*/  IMAD.X R41, RZ, RZ, R67, P3 ;  /* 0x000000ffff297224 */ /* 0x000fe200018e0643 */
[----:B------:R-:W-:Y:S02]  /*cbd0*/  F2FP.BF16.F32.PACK_AB R133, R133, R140 ;  /* 0x0000008c8585723e */ /* 0x000fe400000010ff */
[----:B------:R-:W-:Y:S02]  /*cbe0*/  F2FP.BF16.F32.PACK_AB R69, R69, R112 ;  /* 0x000000704545723e */ /* 0x000fe400000010ff */
[----:B------:R-:W-:Y:S02]  /*cbf0*/  F2FP.BF16.F32.PACK_AB R76, R76, R113 ;  /* 0x000000714c4c723e */ /* 0x000fe400000010ff */
[----:B------:R-:W-:Y:S02]  /*cc00*/  F2FP.BF16.F32.PACK_AB R39, R126, R39 ;  /* 0x000000277e27723e */ /* 0x000fe400000010ff */
[----:B------:R-:W-:-:S02]  /*cc10*/  F2FP.BF16.F32.PACK_AB R129, R92, R129 ;  /* 0x000000815c81723e */ /* 0x000fc400000010ff */
[----:B------:R-:W-:Y:S02]  /*cc20*/  F2FP.BF16.F32.PACK_AB R47, R110, R47 ;  /* 0x0000002f6e2f723e */ /* 0x000fe400000010ff */
[----:B------:R-:W-:Y:S02]  /*cc30*/  F2FP.BF16.F32.PACK_AB R46, R111, R46 ;  /* 0x0000002e6f2e723e */ /* 0x000fe400000010ff */
[----:B------:R-:W-:Y:S02]  /*cc40*/  LOP3.LUT R48, R8, R147, RZ, 0x3c, !PT ;  /* 0x0000009308307212 */ /* 0x000fe400078e3cff */
[----:B------:R-:W-:Y:S02]  /*cc50*/  F2FP.BF16.F32.PACK_AB R42, R119, R42 ;  /* 0x0000002a772a723e */ /* 0x000fe400000010ff */
[----:B------:R-:W-:Y:S02]  /*cc60*/  SEL R95, R45, R52, P0 ;  /* 0x000000342d5f7207 */ /* 0x000fe40000000000 */
[----:B------:R-:W-:Y:S01]  /*cc70*/  SEL R31, R52, R45, P0 ;  /* 0x0000002d341f7207 */ /* 0x000fe20000000000 */
[----:B------:R-:W-:Y:S01]  /*cc80*/  IMAD.X R45, RZ, RZ, R67, P1 ;  /* 0x000000ffff2d7224 */ /* 0x000fe200008e0643 */
[----:B------:R-:W-:-:S02]  /*cc90*/  SHF.R.U64 R10, R10, 0x3, RZ ;  /* 0x000000030a0a7819 */ /* 0x000fc400000012ff */
[----:B------:R-:W-:Y:S02]  /*cca0*/  LOP3.LUT R8, R157, 0x380, RZ, 0xc0, !PT ;  /* 0x000003809d087812 */ /* 0x000fe400078ec0ff */
[----:B------:R-:W-:Y:S02]  /*ccb0*/  SHF.R.U64 R12, R12, 0x3, RZ ;  /* 0x000000030c0c7819 */ /* 0x000fe400000012ff */
[----:B------:R-:W-:Y:S02]  /*ccc0*/  SEL R99, R69, R76, P0 ;  /* 0x0000004c45637207 */ /* 0x000fe40000000000 */
[----:B------:R-:W-:Y:S02]  /*ccd0*/  SEL R33, R76, R69, P0 ;  /* 0x000000454c217207 */ /* 0x000fe40000000000 */
[----:B------:R-:W-:Y:S02]  /*cce0*/  SEL R119, R133, R132, P0 ;  /* 0x0000008485777207 */ /* 0x000fe40000000000 */
[----:B------:R-:W-:-:S02]  /*ccf0*/  SEL R52, R132, R133, P0 ;  /* 0x0000008584347207 */ /* 0x000fc40000000000 */
[----:B------:R-:W-:Y:S02]  /*cd00*/  IADD3 R161, P4, R66, 0x8020, RZ ;  /* 0x0000802042a17810 */ /* 0x000fe40007f9e0ff */
[----:B------:R-:W-:Y:S02]  /*cd10*/  SEL R105, R128, R129, P0 ;  /* 0x0000008180697207 */ /* 0x000fe40000000000 */
[----:B------:R-:W-:Y:S02]  /*cd20*/  SEL R35, R129, R128, P0 ;  /* 0x0000008081237207 */ /* 0x000fe40000000000 */
[----:B------:R-:W-:Y:S02]  /*cd30*/  SEL R133, R39, R38, P0 ;  /* 0x0000002627857207 */ /* 0x000fe40000000000 */
[----:B------:R-:W-:Y:S01]  /*cd40*/  SEL R69, R38, R39, P0 ;  /* 0x0000002726457207 */ /* 0x000fe20000000000 */
[----:B------:R-:W-:Y:S01]  /*cd50*/  IMAD.X R39, RZ, RZ, R67, P5 ;  /* 0x000000ffff277224 */ /* 0x000fe200028e0643 */
[----:B------:R-:W-:-:S02]  /*cd60*/  F2FP.BF16.F32.PACK_AB R154, R153, R154 ;  /* 0x0000009a999a723e */ /* 0x000fc400000010ff */
[----:B------:R-:W-:Y:S02]  /*cd70*/  SEL R129, R47, R46, P0 ;  /* 0x0000002e2f817207 */ /* 0x000fe40000000000 */
[----:B------:R-:W-:Y:S01]  /*cd80*/  SEL R64, R46, R47, P0 ;  /* 0x0000002f2e407207 */ /* 0x000fe20000000000 */
[----:B------:R-:W-:Y:S01]  /*cd90*/  IMAD.X R47, RZ, RZ, R67, P6 ;  /* 0x000000ffff2f7224 */ /* 0x000fe200030e0643 */
[----:B------:R-:W-:Y:S02]  /*cda0*/  F2FP.BF16.F32.PACK_AB R155, R155, R156 ;  /* 0x0000009c9b9b723e */ /* 0x000fe400000010ff */
[----:B------:R-:W-:Y:S02]  /*cdb0*/  F2FP.BF16.F32.PACK_AB R43, R118, R43 ;  /* 0x0000002b762b723e */ /* 0x000fe400000010ff */
[----:B------:R-:W-:Y:S02]  /*cdc0*/  IADD3 R153, P2, R66, 0x4060, RZ ;  /* 0x0000406042997810 */ /* 0x000fe40007f5e0ff */
[----:B------:R-:W-:-:S02]  /*cdd0*/  LOP3.LUT R46, R10, R149, RZ, 0x3c, !PT ;  /* 0x000000950a2e7212 */ /* 0x000fc400078e3cff */
[----:B------:R-:W-:Y:S02]  /*cde0*/  SHF.R.U64 R8, R8, 0x3, RZ ;  /* 0x0000000308087819 */ /* 0x000fe400000012ff */
[----:B------:R-:W-:Y:S02]  /*cdf0*/  LOP3.LUT R38, R12, R163, RZ, 0x3c, !PT ;  /* 0x000000a30c267212 */ /* 0x000fe400078e3cff */
[----:B------:R-:W-:Y:S01]  /*ce00*/  LOP3.LUT R10, R161, 0x380, RZ, 0xc0, !PT ;  /* 0x00000380a10a7812 */ /* 0x000fe200078ec0ff */
[----:B--2---:R-:W-:Y:S01]  /*ce10*/  SHFL.IDX PT, R101, R101, R16, 0x1c1f ;  /* 0x001c1f1065657589 */ /* 0x004fe200000e0000 */
[----:B------:R-:W-:Y:S02]  /*ce20*/  F2FP.BF16.F32.PACK_AB R27, R150, R27 ;  /* 0x0000001b961b723e */ /* 0x000fe400000010ff */
[----:B------:R-:W-:Y:S01]  /*ce30*/  SEL R113, R155, R154, P0 ;  /* 0x0000009a9b717207 */ /* 0x000fe20000000000 */
[----:B------:R-:W-:Y:S01]  /*ce40*/  SHFL.IDX PT, R77, R77, R16, 0x1c1f ;  /* 0x001c1f104d4d7589 */ /* 0x000fe200000e0000 */
[----:B------:R-:W-:-:S02]  /*ce50*/  SEL R131, R43, R42, P0 ;  /* 0x0000002a2b837207 */ /* 0x000fc40000000000 */
[----:B------:R-:W-:Y:S01]  /*ce60*/  SEL R65, R42, R43, P0 ;  /* 0x0000002b2a417207 */ /* 0x000fe20000000000 */
[----:B------:R-:W-:Y:S01]  /*ce70*/  IMAD.X R43, RZ, RZ, R67, P2 ;  /* 0x000000ffff2b7224 */ /* 0x000fe200010e0643 */
[----:B------:R-:W-:Y:S01]  /*ce80*/  LOP3.LUT R40, R8, R157, RZ, 0x3c, !PT ;  /* 0x0000009d08287212 */ /* 0x000fe200078e3cff */
[----:B------:R-:W-:Y:S01]  /*ce90*/  SHFL.IDX PT, R113, R113, R16, 0x1c1f ;  /* 0x001c1f1071717589 */ /* 0x000fe200000e0000 */
[----:B------:R-:W-:Y:S02]  /*cea0*/  MOV R92, R38 ;  /* 0x00000026005c7202 */ /* 0x000fe40000000f00 */
[----:B------:R-:W-:Y:S01]  /*ceb0*/  SEL R83, R13, R14, P0 ;  /* 0x0000000e0d537207 */ /* 0x000fe20000000000 */
[----:B------:R-:W-:Y:S01]  /*cec0*/  SHFL.IDX PT, R79, R79, R16, 0x1c1f ;  /* 0x001c1f104f4f7589 */ /* 0x000fe200000e0000 */
[----:B------:R-:W-:Y:S02]  /*ced0*/  SEL R20, R14, R13, P0 ;  /* 0x0000000d0e147207 */ /* 0x000fe40000000000 */
[----:B------:R-:W-:Y:S01]  /*cee0*/  SEL R155, R154, R155, P0 ;  /* 0x0000009b9a9b7207 */ /* 0x000fe20000000000 */
[----:B------:R-:W-:Y:S01]  /*cef0*/  SHFL.IDX PT, R81, R81, R16, 0x1c1f ;  /* 0x001c1f1051517589 */ /* 0x000fe200000e0000 */
[----:B------:R-:W-:-:S02]  /*cf00*/  SHF.R.U64 R10, R10, 0x3, RZ ;  /* 0x000000030a0a7819 */ /* 0x000fc400000012ff */
[----:B------:R-:W-:Y:S01]  /*cf10*/  LOP3.LUT R38, R16, 0x2, RZ, 0x3c, !PT ;  /* 0x0000000210267812 */ /* 0x000fe200078e3cff */
[----:B------:R-:W-:Y:S01]  /*cf20*/  SHFL.IDX PT, R83, R83, R16, 0x1c1f ;  /* 0x001c1f1053537589 */ /* 0x000fe200000e0000 */
[----:B------:R-:W-:Y:S02]  /*cf30*/  IADD3 R169, P2, R66, 0xc020, RZ ;  /* 0x0000c02042a97810 */ /* 0x000fe40007f5e0ff */
[----:B------:R-:W-:Y:S01]  /*cf40*/  LOP3.LUT R14, R153, 0x380, RZ, 0xc0, !PT ;  /* 0x00000380990e7812 */ /* 0x000fe200078ec0ff */
[----:B------:R-:W-:Y:S01]  /*cf50*/  SHFL.IDX PT, R68, R68, R38, 0x1c1f ;  /* 0x001c1f2644447589 */ /* 0x000fe200000e0000 */
[----:B------:R-:W-:Y:S01]  /*cf60*/  SEL R139, R27, R26, P0 ;  /* 0x0000001a1b8b7207 */ /* 0x000fe20000000000 */
[--C-:B------:R-:W-:Y:S01]  /*cf70*/  IMAD.X R13, RZ, RZ, R67.reuse, P2 ;  /* 0x000000ffff0d7224 */ /* 0x100fe200010e0643 */
[----:B------:R-:W-:Y:S01]  /*cf80*/  SEL R73, R26, R27, P0 ;  /* 0x0000001b1a497207 */ /* 0x000fe20000000000 */
[----:B------:R-:W-:Y:S01]  /*cf90*/  IMAD.X R27, RZ, RZ, R67, P4 ;  /* 0x000000ffff1b7224 */ /* 0x000fe200020e0643 */
[----:B------:R-:W-:Y:S01]  /*cfa0*/  MOV R102, R58 ;  /* 0x0000003a00667202 */ /* 0x000fe20000000f00 */
[----:B------:R-:W-:Y:S01]  /*cfb0*/  SHFL.IDX PT, R85, R85, R16, 0x1c1f ;  /* 0x001c1f1055557589 */ /* 0x000fe200000e0000 */
[----:B------:R-:W-:-:S02]  /*cfc0*/  LOP3.LUT R26, R10, R161, RZ, 0x3c, !PT ;  /* 0x000000a10a1a7212 */ /* 0x000fc400078e3cff */
[----:B------:R-:W-:Y:S01]  /*cfd0*/  MOV R59, R40 ;  /* 0x00000028003b7202 */ /* 0x000fe20000000f00 */
[----:B------:R-:W-:Y:S01]  /*cfe0*/  SHFL.IDX PT, R87, R87, R16, 0x1c1f ;  /* 0x001c1f1057577589 */ /* 0x000fe200000e0000 */
[----:B------:R-:W-:Y:S02]  /*cff0*/  SHF.R.U64 R14, R14, 0x3, RZ ;  /* 0x000000030e0e7819 */ /* 0x000fe400000012ff */
[----:B------:R-:W-:Y:S01]  /*d000*/  LOP3.LUT R10, R169, 0x380, RZ, 0xc0, !PT ;  /* 0x00000380a90a7812 */ /* 0x000fe200078ec0ff */
[----:B------:R-:W0:Y:S01]  /*d010*/  SHFL.IDX PT, R40, R155, R38, 0x1c1f ;  /* 0x001c1f269b287589 */ /* 0x000e2200000e0000 */
[----:B------:R-:W-:Y:S02]  /*d020*/  IADD3 R165, P6, R66, 0x8060, RZ ;  /* 0x0000806042a57810 */ /* 0x000fe40007fde0ff */
[----:B------:R-:W-:Y:S01]  /*d030*/  LOP3.LUT R42, R14, R153, RZ, 0x3c, !PT ;  /* 0x000000990e2a7212 */ /* 0x000fe200078e3cff */
[----:B------:R-:W-:Y:S01]  /*d040*/  SHFL.IDX PT, R89, R89, R16, 0x1c1f ;  /* 0x001c1f1059597589 */ /* 0x000fe200000e0000 */
[----:B------:R-:W-:-:S02]  /*d050*/  SHF.R.U64 R10, R10, 0x3, RZ ;  /* 0x000000030a0a7819 */ /* 0x000fc400000012ff */
[----:B------:R-:W-:Y:S01]  /*d060*/  LOP3.LUT R11, R66, 0x380, RZ, 0xc0, !PT ;  /* 0x00000380420b7812 */ /* 0x000fe200078ec0ff */
[----:B------:R-:W-:Y:S01]  /*d070*/  SHFL.IDX PT, R91, R91, R16, 0x1c1f ;  /* 0x001c1f105b5b7589 */ /* 0x000fe200000e0000 */
[----:B------:R-:W-:Y:S02]  /*d080*/  LOP3.LUT R14, R165, 0x380, RZ, 0xc0, !PT ;  /* 0x00000380a50e7812 */ /* 0x000fe400078ec0ff */
[----:B------:R-:W-:Y:S01]  /*d090*/  LOP3.LUT R12, R10, R169, RZ, 0x3c, !PT ;  /* 0x000000a90a0c7212 */ /* 0x000fe200078e3cff */
[----:B------:R-:W-:Y:S01]  /*d0a0*/  SHFL.IDX PT, R95, R95, R16, 0x1c1f ;  /* 0x001c1f105f5f7589 */ /* 0x000fe200000e0000 */
[----:B------:R-:W-:Y:S02]  /*d0b0*/  F2FP.BF16.F32.PACK_AB R159, R159, R160 ;  /* 0x000000a09f9f723e */ /* 0x000fe400000010ff */
[C---:B------:R-:W-:Y:S01]  /*d0c0*/  IADD3 R167, P1, R66.reuse, 0xc000, RZ ;  /* 0x0000c00042a77810 */ /* 0x040fe20007f3e0ff */
[----:B------:R-:W-:Y:S01]  /*d0d0*/  SHFL.IDX PT, R97, R97, R16, 0x1c1f ;  /* 0x001c1f1061617589 */ /* 0x000fe200000e0000 */
[----:B------:R-:W-:-:S02]  /*d0e0*/  IADD3 R171, P3, R66, 0xc040, RZ ;  /* 0x0000c04042ab7810 */ /* 0x000fc40007f7e0ff */
[----:B------:R-:W-:Y:S01]  /*d0f0*/  SHF.R.U64 R11, R11, 0x3, RZ ;  /* 0x000000030b0b7819 */ /* 0x000fe200000012ff */
[--C-:B------:R-:W-:Y:S01]  /*d100*/  IMAD.X R15, RZ, RZ, R67.reuse, P1 ;  /* 0x000000ffff0f7224 */ /* 0x100fe200008e0643 */
[----:B------:R-:W-:Y:S01]  /*d110*/  SHF.R.U64 R14, R14, 0x3, RZ ;  /* 0x000000030e0e7819 */ /* 0x000fe200000012ff */
[--C-:B------:R-:W-:Y:S01]  /*d120*/  IMAD.X R9, RZ, RZ, R67.reuse, P3 ;  /* 0x000000ffff097224 */ /* 0x100fe200018e0643 */
[----:B------:R-:W-:Y:S01]  /*d130*/  SEL R75, R24, R25, P0 ;  /* 0x00000019184b7207 */ /* 0x000fe20000000000 */
[----:B------:R-:W-:Y:S01]  /*d140*/  SHFL.IDX PT, R99, R99, R16, 0x1c1f ;  /* 0x001c1f1063637589 */ /* 0x000fe200000e0000 */
[----:B------:R-:W-:Y:S01]  /*d150*/  SEL R70, R25, R24, P0 ;  /* 0x0000001819467207 */ /* 0x000fe20000000000 */
[----:B------:R-:W-:Y:S01]  /*d160*/  IMAD.X R25, RZ, RZ, R67, P6 ;  /* 0x000000ffff197224 */ /* 0x000fe200030e0643 */
[----:B------:R-:W-:Y:S01]  /*d170*/  IADD3 R173, P4, R66, 0xc060, RZ ;  /* 0x0000c06042ad7810 */ /* 0x000fe20007f9e0ff */
[----:B------:R-:W-:Y:S01]  /*d180*/  SHFL.IDX PT, R103, R103, R16, 0x1c1f ;  /* 0x001c1f1067677589 */ /* 0x000fe200000e0000 */
[----:B------:R-:W-:-:S02]  /*d190*/  SEL R111, R159, R158, P0 ;  /* 0x0000009e9f6f7207 */ /* 0x000fc40000000000 */
[----:B------:R-:W-:Y:S01]  /*d1a0*/  LOP3.LUT R66, R11, R66, RZ, 0x3c, !PT ;  /* 0x000000420b427212 */ /* 0x000fe200078e3cff */
[----:B------:R-:W-:Y:S01]  /*d1b0*/  SHFL.IDX PT, R75, R75, R16, 0x1c1f ;  /* 0x001c1f104b4b7589 */ /* 0x000fe200000e0000 */
[----:B------:R-:W-:Y:S01]  /*d1c0*/  LOP3.LUT R24, R14, R165, RZ, 0x3c, !PT ;  /* 0x000000a50e187212 */ /* 0x000fe200078e3cff */
[----:B------:R-:W-:Y:S01]  /*d1d0*/  IMAD.X R11, RZ, RZ, R67, P4 ;  /* 0x000000ffff0b7224 */ /* 0x000fe200020e0643 */
[----:B------:R-:W-:Y:S01]  /*d1e0*/  LOP3.LUT R8, R167, 0x380, RZ, 0xc0, !PT ;  /* 0x00000380a7087812 */ /* 0x000fe200078ec0ff */
[----:B------:R-:W-:Y:S01]  /*d1f0*/  SHFL.IDX PT, R70, R70, R38, 0x1c1f ;  /* 0x001c1f2646467589 */ /* 0x000fe200000e0000 */
[----:B------:R-:W-:Y:S02]  /*d200*/  LOP3.LUT R74, R171, 0x380, RZ, 0xc0, !PT ;  /* 0x00000380ab4a7812 */ /* 0x000fe400078ec0ff */
[----:B------:R-:W-:Y:S01]  /*d210*/  MOV R88, R12 ;  /* 0x0000000c00587202 */ /* 0x000fe20000000f00 */
[----:B------:R-:W-:Y:S01]  /*d220*/  SHFL.IDX PT, R111, R111, R16, 0x1c1f ;  /* 0x001c1f106f6f7589 */ /* 0x000fe200000e0000 */
[----:B------:R-:W-:-:S02]  /*d230*/  SEL R159, R158, R159, P0 ;  /* 0x0000009f9e9f7207 */ /* 0x000fc40000000000 */
[----:B------:R-:W-:Y:S01]  /*d240*/  LOP3.LUT R76, R173, 0x380, RZ, 0xc0, !PT ;  /* 0x00000380ad4c7812 */ /* 0x000fe200078ec0ff */
[----:B------:R-:W1:Y:S01]  /*d250*/  SHFL.IDX PT, R12, R109, R38, 0x1c1f ;  /* 0x001c1f266d0c7589 */ /* 0x000e6200000e0000 */
[----:B------:R-:W-:Y:S02]  /*d260*/  SHF.R.U64 R8, R8, 0x3, RZ ;  /* 0x0000000308087819 */ /* 0x000fe400000012ff */
[----:B------:R-:W-:Y:S01]  /*d270*/  SHF.R.U64 R74, R74, 0x3, RZ ;  /* 0x000000034a4a7819 */ /* 0x000fe200000012ff */
[----:B------:R-:W-:Y:S01]  /*d280*/  SHFL.IDX PT, R105, R105, R16, 0x1c1f ;  /* 0x001c1f1069697589 */ /* 0x000fe200000e0000 */
[----:B------:R-:W-:Y:S02]  /*d290*/  MOV R104, R66 ;  /* 0x0000004200687202 */ /* 0x000fe40000000f00 */
[----:B------:R-:W-:Y:S01]  /*d2a0*/  MOV R67, R24 ;  /* 0x0000001800437202 */ /* 0x000fe20000000f00 */
[----:B------:R-:W-:Y:S01]  /*d2b0*/  SHFL.IDX PT, R107, R107, R16, 0x1c1f ;  /* 0x001c1f106b6b7589 */ /* 0x000fe200000e0000 */
[----:B------:R-:W-:-:S02]  /*d2c0*/  SHF.R.U64 R76, R76, 0x3, RZ ;  /* 0x000000034c4c7819 */ /* 0x000fc400000012ff */
[----:B------:R-:W-:Y:S01]  /*d2d0*/  MOV R94, R26 ;  /* 0x0000001a005e7202 */ /* 0x000fe20000000f00 */
[----:B------:R-:W2:Y:S01]  /*d2e0*/  SHFL.IDX PT, R24, R159, R38, 0x1c1f ;  /* 0x001c1f269f187589 */ /* 0x000ea200000e0000 */
[----:B------:R-:W-:Y:S02]  /*d2f0*/  LOP3.LUT R14, R8, R167, RZ, 0x3c, !PT ;  /* 0x000000a7080e7212 */ /* 0x000fe400078e3cff */
[----:B------:R-:W-:Y:S01]  /*d300*/  LOP3.LUT R8, R74, R171, RZ, 0x3c, !PT ;  /* 0x000000ab4a087212 */ /* 0x000fe200078e3cff */
[----:B------:R-:W3:Y:S01]  /*d310*/  SHFL.IDX PT, R26, R63, R38, 0x1c1f ;  /* 0x001c1f263f1a7589 */ /* 0x000ee200000e0000 */
[----:B------:R-:W-:Y:S02]  /*d320*/  LOP3.LUT R10, R76, R173, RZ, 0x3c, !PT ;  /* 0x000000ad4c0a7212 */ /* 0x000fe400078e3cff */
[----:B------:R-:W-:Y:S01]  /*d330*/  MOV R96, R48 ;  /* 0x0000003000607202 */ /* 0x000fe20000000f00 */
[----:B------:R-:W-:Y:S01]  /*d340*/  SHFL.IDX PT, R93, R93, R16, 0x1c1f ;  /* 0x001c1f105d5d7589 */ /* 0x000fe200000e0000 */
[----:B0-----:R-:W-:-:S02]  /*d350*/  SEL R25, R113, R40, P0 ;  /* 0x0000002871197207 */ /* 0x001fc40000000000 */
[----:B------:R-:W-:Y:S01]  /*d360*/  SEL R27, R40, R113, P0 ;  /* 0x00000071281b7207 */ /* 0x000fe20000000000 */
[----:B------:R-:W-:Y:S01]  /*d370*/  SHFL.IDX PT, R115, R115, R16, 0x1c1f ;  /* 0x001c1f1073737589 */ /* 0x000fe200000e0000 */
[----:B------:R-:W-:Y:S02]  /*d380*/  MOV R98, R50 ;  /* 0x0000003200627202 */ /* 0x000fe40000000f00 */
[----:B------:R-:W-:Y:S01]  /*d390*/  MOV R49, R42 ;  /* 0x0000002a00317202 */ /* 0x000fe20000000f00 */
[----:B------:R-:W-:Y:S01]  /*d3a0*/  SHFL.IDX PT, R119, R119, R16, 0x1c1f ;  /* 0x001c1f1077777589 */ /* 0x000fe200000e0000 */
[----:B------:R-:W-:Y:S02]  /*d3b0*/  MOV R51, R44 ;  /* 0x0000002c00337202 */ /* 0x000fe40000000f00 */
[----:B------:R-:W-:Y:S01]  /*d3c0*/  MOV R100, R54 ;  /* 0x0000003600647202 */ /* 0x000fe20000000f00 */
[----:B------:R-:W-:Y:S01]  /*d3d0*/  SHFL.IDX PT, R121, R121, R16, 0x1c1f ;  /* 0x001c1f1079797589 */ /* 0x000fe200000e0000 */
[----:B------:R-:W-:-:S02]  /*d3e0*/  MOV R55, R46 ;  /* 0x0000002e00377202 */ /* 0x000fc40000000f00 */
[----:B------:R-:W-:Y:S01]  /*d3f0*/  MOV R47, R8 ;  /* 0x00000008002f7202 */ /* 0x000fe20000000f00 */
[----:B------:R-:W-:Y:S01]  /*d400*/  SHFL.IDX PT, R117, R117, R16, 0x1c1f ;  /* 0x001c1f1075757589 */ /* 0x000fe200000e0000 */
[----:B------:R-:W-:Y:S02]  /*d410*/  MOV R45, R10 ;  /* 0x0000000a002d7202 */ /* 0x000fe40000000f00 */
[----:B------:R-:W-:Y:S01]  /*d420*/  MOV R90, R14 ;  /* 0x0000000e005a7202 */ /* 0x000fe20000000f00 */
[----:B------:R-:W-:Y:S01]  /*d430*/  SHFL.IDX PT, R123, R123, R16, 0x1c1f ;  /* 0x001c1f107b7b7589 */ /* 0x000fe200000e0000 */
[----:B-1----:R-:W-:Y:S02]  /*d440*/  SEL R9, R101, R12, P0 ;  /* 0x0000000c65097207 */ /* 0x002fe40000000000 */
        /* <DEDUP_REMOVED lines=8> */
[----:B--2---:R-:W-:Y:S02]  /*d4d0*/  SEL R13, R111, R24, P0 ;  /* 0x000000186f0d7207 */ /* 0x004fe40000000000 */
[----:B------:R-:W-:Y:S01]  /*d4e0*/  SEL R15, R24, R111, P0 ;  /* 0x0000006f180f7207 */ /* 0x000fe20000000000 */
[----:B------:R-:W-:Y:S01]  /*d4f0*/  SHFL.IDX PT, R131, R131, R16, 0x1c1f ;  /* 0x001c1f1083837589 */ /* 0x000fe200000e0000 */
[----:B---3--:R-:W-:-:S02]  /*d500*/  SEL R24, R79, R26, P0 ;  /* 0x0000001a4f187207 */ /* 0x008fc40000000000 */
[----:B------:R-:W-:Y:S01]  /*d510*/  SEL R26, R26, R79, P0 ;  /* 0x0000004f1a1a7207 */ /* 0x000fe20000000000 */
[----:B------:R-:W-:Y:S01]  /*d520*/  SHFL.IDX PT, R133, R133, R16, 0x1c1f ;  /* 0x001c1f1085857589 */ /* 0x000fe200000e0000 */
[----:B------:R-:W-:-:S03]  /*d530*/  PLOP3.LUT P1, PT, PT, PT, UP0, 0x80, 0x0 ;  /* 0x000000000000781c */ /* 0x000fc60003f2f008 */
[----:B------:R-:W-:Y:S04]  /*d540*/  SHFL.IDX PT, R137, R137, R16, 0x1c1f ;  /* 0x001c1f1089897589 */ /* 0x000fe800000e0000 */
[----:B------:R-:W-:Y:S04]  /*d550*/  SHFL.IDX PT, R135, R135, R16, 0x1c1f ;  /* 0x001c1f1087877589 */ /* 0x000fe800000e0000 */
[----:B------:R-:W-:Y:S04]  /*d560*/  SHFL.IDX PT, R139, R139, R16, 0x1c1f ;  /* 0x001c1f108b8b7589 */ /* 0x000fe800000e0000 */
[----:B------:R-:W0:Y:S04]  /*d570*/  SHFL.IDX PT, R16, R17, R38, 0x1c1f ;  /* 0x001c1f2611107589 */ /* 0x000e2800000e0000 */
[----:B------:R-:W1:Y:S04]  /*d580*/  SHFL.IDX PT, R74, R57, R38, 0x1c1f ;  /* 0x001c1f26394a7589 */ /* 0x000e6800000e0000 */
[----:B------:R-:W2:Y:S04]  /*d590*/  SHFL.IDX PT, R20, R20, R38, 0x1c1f ;  /* 0x001c1f2614147589 */ /* 0x000ea800000e0000 */
[----:B------:R-:W3:Y:S01]  /*d5a0*/  SHFL.IDX PT, R52, R52, R38, 0x1c1f ;  /* 0x001c1f2634347589 */ /* 0x000ee200000e0000 */
[----:B------:R-:W-:Y:S06]  /*d5b0*/  BAR.SYNC.DEFER_BLOCKING 0x1, 0x100 ;  /* 0x0044000000007b1d */ /* 0x000fec0000010000 */
[----:B------:R-:W-:Y:S04]  /*d5c0*/  SHFL.IDX PT, R40, R21, R38, 0x1c1f ;  /* 0x001c1f2615287589 */ /* 0x000fe800000e0000 */
[----:B------:R-:W-:Y:S04]  /*d5d0*/  SHFL.IDX PT, R76, R5, R38, 0x1c1f ;  /* 0x001c1f26054c7589 */ /* 0x000fe800000e0000 */
[----:B------:R0:W-:Y:S04]  /*d5e0*/  SHFL.IDX PT, R42, R28, R38, 0x1c1f ;  /* 0x001c1f261c2a7589 */ /* 0x0001e800000e0000 */
[----:B------:R-:W-:Y:S04]  /*d5f0*/  SHFL.IDX PT, R78, R53, R38, 0x1c1f ;  /* 0x001c1f26354e7589 */ /* 0x000fe800000e0000 */
[----:B------:R1:W-:Y:S01]  /*d600*/  SHFL.IDX PT, R44, R29, R38, 0x1c1f ;  /* 0x001c1f261d2c7589 */ /* 0x0003e200000e0000 */
[----:B0-----:R-:W-:-:S03]  /*d610*/  SEL R28, R81, R16, P0 ;  /* 0x00000010511c7207 */ /* 0x001fc60000000000 */
[----:B------:R-:W-:Y:S04]  /*d620*/  SHFL.IDX PT, R56, R56, R38, 0x1c1f ;  /* 0x001c1f2638387589 */ /* 0x000fe800000e0000 */
[----:B------:R0:W-:Y:S01]  /*d630*/  SHFL.IDX PT, R46, R30, R38, 0x1c1f ;  /* 0x001c1f261e2e7589 */ /* 0x0001e200000e0000 */
[----:B-1----:R-:W-:-:S03]  /*d640*/  SEL R29, R115, R74, P0 ;  /* 0x0000004a731d7207 */ /* 0x002fc60000000000 */
[----:B------:R1:W-:Y:S04]  /*d650*/  SHFL.IDX PT, R48, R31, R38, 0x1c1f ;  /* 0x001c1f261f307589 */ /* 0x0003e800000e0000 */
[----:B------:R-:W4:Y:S01]  /*d660*/  SHFL.IDX PT, R60, R60, R38, 0x1c1f ;  /* 0x001c1f263c3c7589 */ /* 0x000f2200000e0000 */
[----:B0-----:R-:W-:-:S03]  /*d670*/  SEL R30, R16, R81, P0 ;  /* 0x00000051101e7207 */ /* 0x001fc60000000000 */
[----:B------:R2:W-:Y:S01]  /*d680*/  SHFL.IDX PT, R50, R32, R38, 0x1c1f ;  /* 0x001c1f2620327589 */ /* 0x0005e200000e0000 */
[----:B-1----:R-:W-:-:S03]  /*d690*/  SEL R31, R74, R115, P0 ;  /* 0x000000734a1f7207 */ /* 0x002fc60000000000 */
[----:B------:R-:W0:Y:S04]  /*d6a0*/  SHFL.IDX PT, R62, R62, R38, 0x1c1f ;  /* 0x001c1f263e3e7589 */ /* 0x000e2800000e0000 */
[----:B------:R3:W1:Y:S01]  /*d6b0*/  SHFL.IDX PT, R54, R33, R38, 0x1c1f ;  /* 0x001c1f2621367589 */ /* 0x00066200000e0000 */
[----:B--2---:R-:W-:-:S03]  /*d6c0*/  SEL R32, R83, R20, P0 ;  /* 0x0000001453207207 */ /* 0x004fc60000000000 */
[----:B------:R-:W-:Y:S04]  /*d6d0*/  SHFL.IDX PT, R64, R64, R38, 0x1c1f ;  /* 0x001c1f2640407589 */ /* 0x000fe800000e0000 */
[----:B------:R-:W2:Y:S01]  /*d6e0*/  SHFL.IDX PT, R80, R65, R38, 0x1c1f ;  /* 0x001c1f2641507589 */ /* 0x000ea200000e0000 */
[----:B---3--:R-:W-:-:S03]  /*d6f0*/  SEL R33, R119, R52, P0 ;  /* 0x0000003477217207 */ /* 0x008fc60000000000 */
[----:B------:R3:W-:Y:S01]  /*d700*/  SHFL.IDX PT, R58, R34, R38, 0x1c1f ;  /* 0x001c1f26223a7589 */ /* 0x0007e200000e0000 */
[----:B----4-:R-:W-:-:S03]  /*d710*/  SEL R39, R60, R125, P0 ;  /* 0x0000007d3c277207 */ /* 0x010fc60000000000 */
[----:B------:R4:W-:Y:S04]  /*d720*/  SHFL.IDX PT, R66, R35, R38, 0x1c1f ;  /* 0x001c1f2623427589 */ /* 0x0009e800000e0000 */
[----:B------:R-:W2:Y:S01]  /*d730*/  SHFL.IDX PT, R82, R69, R38, 0x1c1f ;  /* 0x001c1f2645527589 */ /* 0x000ea200000e0000 */
[----:B0-----:R-:W-:Y:S02]  /*d740*/  SEL R41, R127, R62, P0 ;  /* 0x0000003e7f297207 */ /* 0x001fe40000000000 */
[----:B---3--:R-:W-:Y:S01]  /*d750*/  SEL R34, R20, R83, P0 ;  /* 0x0000005314227207 */ /* 0x008fe20000000000 */
[----:B------:R0:W-:Y:S01]  /*d760*/  SHFL.IDX PT, R68, R36, R38, 0x1c1f ;  /* 0x001c1f2624447589 */ /* 0x0001e200000e0000 */
[----:B------:R-:W-:Y:S02]  /*d770*/  SEL R43, R62, R127, P0 ;  /* 0x0000007f3e2b7207 */ /* 0x000fe40000000000 */
[----:B----4-:R-:W-:Y:S01]  /*d780*/  SEL R35, R52, R119, P0 ;  /* 0x0000007734237207 */ /* 0x010fe20000000000 */
[----:B------:R-:W3:Y:S01]  /*d790*/  SHFL.IDX PT, R84, R71, R38, 0x1c1f ;  /* 0x001c1f2647547589 */ /* 0x000ee200000e0000 */
[----:B-1----:R-:W-:-:S02]  /*d7a0*/  SEL R52, R99, R54, P0 ;  /* 0x0000003663347207 */ /* 0x002fc40000000000 */
[----:B------:R-:W-:Y:S01]  /*d7b0*/  SEL R54, R54, R99, P0 ;  /* 0x0000006336367207 */ /* 0x000fe20000000000 */
[----:B------:R1:W-:Y:S01]  /*d7c0*/  SHFL.IDX PT, R70, R37, R38, 0x1c1f ;  /* 0x001c1f2625467589 */ /* 0x0003e200000e0000 */
[----:B--2---:R-:W-:Y:S02]  /*d7d0*/  SEL R53, R131, R80, P0 ;  /* 0x0000005083357207 */ /* 0x004fe40000000000 */
[----:B0-----:R-:W-:Y:S01]  /*d7e0*/  SEL R36, R91, R46, P0 ;  /* 0x0000002e5b247207 */ /* 0x001fe20000000000 */
[----:B------:R-:W0:Y:S04]  /*d7f0*/  SHFL.IDX PT, R72, R72, R38, 0x1c1f ;  /* 0x001c1f2648487589 */ /* 0x000e2800000e0000 */
[----:B------:R2:W4:Y:S01]  /*d800*/  SHFL.IDX PT, R86, R73, R38, 0x1c1f ;  /* 0x001c1f2649567589 */ /* 0x00052200000e0000 */
[----:B-1----:R-:W-:-:S03]  /*d810*/  SEL R37, R125, R60, P0 ;  /* 0x0000003c7d257207 */ /* 0x002fc60000000000 */
[----:B------:R1:W-:Y:S01]  /*d820*/  STSM.16.M88.4 [R104], R8 ;  /* 0x0000000868007844 */ /* 0x0003e20000000200 */
[----:B------:R-:W-:-:S03]  /*d830*/  SEL R57, R133, R82, P0 ;  /* 0x0000005285397207 */ /* 0x000fc60000000000 */
[----:B------:R0:W-:Y:S01]  /*d840*/  STSM.16.M88.4 [R102], R12 ;  /* 0x0000000c66007844 */ /* 0x0001e20000000200 */
[----:B--2---:R-:W-:-:S03]  /*d850*/  SEL R38, R46, R91, P0 ;  /* 0x0000005b2e267207 */ /* 0x004fc60000000000 */
[----:B------:R2:W-:Y:S01]  /*d860*/  STSM.16.M88.4 [R100], R24 ;  /* 0x0000001864007844 */ /* 0x0005e20000000200 */
[----:B---3--:R-:W-:-:S03]  /*d870*/  SEL R65, R137, R84, P0 ;  /* 0x0000005489417207 */ /* 0x008fc60000000000 */
[----:B------:R-:W-:Y:S01]  /*d880*/  STSM.16.M88.4 [R98], R28 ;  /* 0x0000001c62007844 */ /* 0x000fe20000000200 */
[----:B-1----:R-:W-:-:S03]  /*d890*/  SEL R8, R85, R40, P0 ;  /* 0x0000002855087207 */ /* 0x002fc60000000000 */
[----:B------:R-:W-:Y:S01]  /*d8a0*/  STSM.16.M88.4 [R96], R32 ;  /* 0x0000002060007844 */ /* 0x000fe20000000200 */
[----:B------:R-:W-:Y:S02]  /*d8b0*/  SEL R10, R40, R85, P0 ;  /* 0x00000055280a7207 */ /* 0x000fe40000000000 */
[----:B------:R-:W-:Y:S02]  /*d8c0*/  SEL R9, R121, R76, P0 ;  /* 0x0000004c79097207 */ /* 0x000fe40000000000 */
        /* <DEDUP_REMOVED lines=8> */
[----:B------:R1:W-:Y:S01]  /*d950*/  STSM.16.M88.4 [R51], R12 ;  /* 0x0000000c33007844 */ /* 0x0003e20000000200 */
[----:B------:R-:W-:Y:S02]  /*d960*/  SEL R25, R123, R56, P0 ;  /* 0x000000387b197207 */ /* 0x000fe40000000000 */
[----:B------:R-:W-:Y:S02]  /*d970*/  SEL R27, R56, R123, P0 ;  /* 0x0000007b381b7207 */ /* 0x000fe40000000000 */
[----:B------:R-:W-:-:S02]  /*d980*/  SEL R40, R95, R48, P0 ;  /* 0x000000305f287207 */ /* 0x000fc40000000000 */
[----:B------:R-:W-:Y:S01]  /*d990*/  SEL R42, R48, R95, P0 ;  /* 0x0000005f302a7207 */ /* 0x000fe20000000000 */
[----:B------:R2:W-:Y:S01]  /*d9a0*/  STSM.16.M88.4 [R49], R24 ;  /* 0x0000001831007844 */ /* 0x0005e20000000200 */
[----:B------:R-:W-:Y:S01]  /*d9b0*/  SEL R48, R97, R50, P0 ;  /* 0x0000003261307207 */ /* 0x000fe20000000000 */
[----:B0-----:R-:W-:Y:S01]  /*d9c0*/  IMAD.U32 R8, RZ, RZ, UR4 ;  /* 0x00000004ff087e24 */ /* 0x001fe2000f8e00ff */
[----:B------:R-:W-:Y:S01]  /*d9d0*/  SEL R50, R50, R97, P0 ;  /* 0x0000006132327207 */ /* 0x000fe20000000000 */
[----:B------:R0:W-:Y:S01]  /*d9e0*/  STSM.16.M88.4 [R59], R36 ;  /* 0x000000243b007844 */ /* 0x0001e20000000200 */
[----:B------:R-:W-:Y:S01]  /*d9f0*/  SEL R55, R80, R131, P0 ;  /* 0x0000008350377207 */ /* 0x000fe20000000000 */
[----:B------:R-:W-:Y:S01]  /*da00*/  IMAD.U32 R9, RZ, RZ, UR5 ;  /* 0x00000005ff097e24 */ /* 0x000fe2000f8e00ff */
[----:B------:R-:W-:Y:S01]  /*da10*/  SEL R56, R103, R58, P0 ;  /* 0x0000003a67387207 */ /* 0x000fe20000000000 */
[----:B------:R-:W-:Y:S01]  /*da20*/  STSM.16.M88.4 [R94], R40 ;  /* 0x000000285e007844 */ /* 0x000fe20000000200 */
[----:B-1----:R-:W-:Y:S01]  /*da30*/  SEL R51, R64, R129, P0 ;  /* 0x0000008140337207 */ /* 0x002fe20000000000 */
[----:B------:R-:W-:Y:S01]  /*da40*/  ULDC.64 UR4, c[0x0][0xbe0] ;  /* 0x0002f80000047ab9 */ /* 0x000fe20000000a00 */
[----:B------:R-:W-:-:S02]  /*da50*/  SEL R58, R58, R103, P0 ;  /* 0x000000673a3a7207 */ /* 0x000fc40000000000 */
[----:B------:R-:W-:Y:S02]  /*da60*/  SEL R12, R107, R68, P0 ;  /* 0x000000446b0c7207 */ /* 0x000fe40000000000 */
[----:B------:R-:W-:Y:S02]  /*da70*/  SEL R14, R68, R107, P0 ;  /* 0x0000006b440e7207 */ /* 0x000fe40000000000 */
[----:B--2---:R-:W-:Y:S02]  /*da80*/  SEL R49, R129, R64, P0 ;  /* 0x0000004081317207 */ /* 0x004fe40000000000 */
[----:B------:R-:W-:Y:S02]  /*da90*/  SEL R64, R105, R66, P0 ;  /* 0x0000004269407207 */ /* 0x000fe40000000000 */
[----:B0-----:R-:W-:Y:S01]  /*daa0*/  SEL R59, R82, R133, P0 ;  /* 0x00000085523b7207 */ /* 0x001fe20000000000 */
[----:B------:R-:W-:Y:S01]  /*dab0*/  STSM.16.M88.4 [R92], R48 ;  /* 0x000000305c007844 */ /* 0x000fe20000000200 */
[----:B------:R-:W-:-:S02]  /*dac0*/  SEL R66, R66, R105, P0 ;  /* 0x0000006942427207 */ /* 0x000fc40000000000 */
[----:B------:R-:W-:Y:S01]  /*dad0*/  SEL R13, R135, R72, P0 ;  /* 0x00000048870d7207 */ /* 0x000fe20000000000 */
[----:B------:R0:W-:Y:S01]  /*dae0*/  STSM.16.M88.4 [R67], R52 ;  /* 0x0000003443007844 */ /* 0x0001e20000000200 */
[----:B------:R-:W-:Y:S02]  /*daf0*/  SEL R15, R72, R135, P0 ;  /* 0x00000087480f7207 */ /* 0x000fe40000000000 */
[----:B------:R-:W-:Y:S01]  /*db00*/  SEL R68, R93, R70, P0 ;  /* 0x000000465d447207 */ /* 0x000fe20000000000 */
[----:B------:R1:W-:Y:S01]  /*db10*/  STSM.16.M88.4 [R90], R56 ;  /* 0x000000385a007844 */ /* 0x0003e20000000200 */
[----:B----4-:R-:W-:Y:S02]  /*db20*/  SEL R69, R139, R86, P0 ;  /* 0x000000568b457207 */ /* 0x010fe40000000000 */
[----:B------:R-:W-:Y:S02]  /*db30*/  SEL R71, R86, R139, P0 ;  /* 0x0000008b56477207 */ /* 0x000fe40000000000 */
[----:B------:R-:W-:-:S02]  /*db40*/  SEL R70, R70, R93, P0 ;  /* 0x0000005d46467207 */ /* 0x000fc40000000000 */
[----:B0-----:R-:W-:-:S05]  /*db50*/  SEL R67, R84, R137, P0 ;  /* 0x0000008954437207 */ /* 0x001fca0000000000 */
[----:B------:R1:W-:Y:S04]  /*db60*/  STSM.16.M88.4 [R88], R64 ;  /* 0x0000004058007844 */ /* 0x0003e80000000200 */
[----:B------:R1:W-:Y:S04]  /*db70*/  STSM.16.M88.4 [R47], R12 ;  /* 0x0000000c2f007844 */ /* 0x0003e80000000200 */
[----:B------:R1:W-:Y:S01]  /*db80*/  STSM.16.M88.4 [R45], R68 ;  /* 0x000000442d007844 */ /* 0x0003e20000000200 */
[----:B------:R-:W-:Y:S01]  /*db90*/  UISETP.NE.U32.AND UP1, UPT, UR4, URZ, UPT ;  /* 0x0000003f0400728c */ /* 0x000fe2000bf25070 */
[----:B------:R-:W-:Y:S03]  /*dba0*/  BAR.SYNC.DEFER_BLOCKING 0x1, 0x100 ;  /* 0x0044000000007b1d */ /* 0x000fe60000010000 */
[----:B------:R-:W-:-:S05]  /*dbb0*/  UISETP.NE.AND.EX UP1, UPT, UR5, URZ, UPT, UP1 ;  /* 0x0000003f0500728c */ /* 0x000fca000bf25310 */
[----:B------:R-:W0:Y:S01]  /*dbc0*/  LDC R20, c[0x0][0xa88] ;  /* 0x0002a200ff147b82 */ /* 0x000e220000000800 */
[----:B------:R-:W-:Y:S01]  /*dbd0*/  PLOP3.LUT P2, PT, PT, PT, UP1, 0x80, 0x0 ;  /* 0x000000000000781c */ /* 0x000fe20003f4f018 */
[----:B------:R-:W-:-:S04]  /*dbe0*/  IMAD R11, R22, 0x40, R18 ;  /* 0x00000040160b7824 */ /* 0x000fc800078e0212 */
[----:B------:R-:W-:Y:S02]  /*dbf0*/  @UP1 ULDC.64 UR6, c[0x0][0xbe0] ;  /* 0x0002f80000061ab9 */ /* 0x000fe40000000a00 */
[----:B------:R-:W-:Y:S01]  /*dc00*/  @UP1 UIMAD.WIDE UR6, UR37, 0x4, UR6 ;  /* 0x00000004250618a5 */ /* 0x000fe2000f8e0206 */
[----:B------:R-:W-:-:S05]  /*dc10*/  IMAD.WIDE R6, R11, 0x2, R6 ;  /* 0x000000020b067825 */ /* 0x000fca00078e0206 */
[----:B------:R-:W-:Y:S02]  /*dc20*/  IMAD.U32 R10, RZ, RZ, UR6 ;  /* 0x00000006ff0a7e24 */ /* 0x000fe4000f8e00ff */
[----:B------:R-:W-:Y:S01]  /*dc30*/  IMAD.U32 R11, RZ, RZ, UR7 ;  /* 0x00000007ff0b7e24 */ /* 0x000fe2000f8e00ff */
[----:B------:R-:W2:Y:S01]  /*dc40*/  @P1 LDG.E R5, desc[UR50][R8.64] ;  /* 0x0000003208051981 */ /* 0x000ea2000c1e1900 */
[----:B------:R-:W-:Y:S01]  /*dc50*/  UMOV UR4, URZ ;  /* 0x0000003f00047c82 */ /* 0x000fe20008000000 */
[----:B------:R-:W-:Y:S02]  /*dc60*/  IADD3 R25, P0, R6, 0x1000, RZ ;  /* 0x0000100006197810 */ /* 0x000fe40007f1e0ff */
[----:B0-----:R1:W5:Y:S01]  /*dc70*/  @P2 LDG.E R20, desc[UR50][R10.64] ;  /* 0x000000320a142981 */ /* 0x001362000c1e1900 */
[----:B--2---:R-:W-:Y:S01]  /*dc80*/  @P1 R2UR UR4, R5 ;  /* 0x00000000050412ca */ /* 0x004fe200000e0000 */
[----:B-1----:R-:W-:-:S14]  /*dc90*/  @P2 BRA `(.L_x_1061) ;  /* 0x0000000000102947 */ /* 0x002fdc0003800000 */
[----:B------:R-:W-:Y:S05]  /*dca0*/  @!P1 BRA `(.L_x_1061) ;  /* 0x00000000000c9947 */ /* 0x000fea0003800000 */
[----:B------:R-:W2:Y:S04]  /*dcb0*/  LDG.E R5, desc[UR50][R8.64] ;  /* 0x0000003208057981 */ /* 0x000ea8000c1e1900 */
[----:B-----5:R-:W2:Y:S02]  /*dcc0*/  LDG.E R20, desc[UR50][R8.64+0x4] ;  /* 0x0000043208147981 */ /* 0x020ea4000c1e1900 */
[----:B--2---:R-:W-:-:S07]  /*dcd0*/  IMAD.IADD R20, R20, 0x1, -R5 ;  /* 0x0000000114147824 */ /* 0x004fce00078e0a05 */
.L_x_1061:
[----:B------:R-:W-:Y:S01]  /*dce0*/  USHF.R.S32.HI UR9, URZ, 0x1f, UR36 ;  /* 0x0000001f3f097899 */ /* 0x000fe20008011424 */
[----:B------:R-:W-:Y:S01]  /*dcf0*/  IADD3 R9, P2, R6, 0x3000, RZ ;  /* 0x0000300006097810 */ /* 0x000fe20007f5e0ff */
[----:B------:R-:W-:Y:S01]  /*dd00*/  ULDC.64 UR10, c[0x0][0xb70] ;  /* 0x0002dc00000a7ab9 */ /* 0x000fe20000000a00 */
[----:B------:R-:W-:Y:S01]  /*dd10*/  USHF.R.S32.HI UR5, URZ, 0x1f, UR4 ;  /* 0x0000001f3f057899 */ /* 0x000fe20008011404 */
[----:B------:R-:W-:Y:S01]  /*dd20*/  IMAD R11, R19, 0x80, R193 ;  /* 0x00000080130b7824 */ /* 0x000fe200078e02c1 */
[----:B------:R-:W-:Y:S01]  /*dd30*/  UIMAD UR8, UR9, UR10, URZ ;  /* 0x0000000a090872a4 */ /* 0x000fe2000f8e023f */
[----:B------:R-:W-:Y:S01]  /*dd40*/  LOP3.LUT R8, R9, 0x380, RZ, 0xc0, !PT ;  /* 0x0000038009087812 */ /* 0x000fe200078ec0ff */
[----:B------:R-:W-:Y:S01]  /*dd50*/  USHF.R.S32.HI UR13, URZ, 0x1f, UR37 ;  /* 0x0000001f3f0d7899 */ /* 0x000fe20008011425 */
[----:B------:R-:W-:Y:S01]  /*dd60*/  LOP3.LUT R24, R25, 0x380, RZ, 0xc0, !PT ;  /* 0x0000038019187812 */ /* 0x000fe200078ec0ff */
[----:B------:R-:W-:Y:S01]  /*dd70*/  UIMAD.WIDE.U32 UR6, UR36, UR10, UR4 ;  /* 0x0000000a240672a5 */ /* 0x000fe2000f8e0004 */
[----:B------:R-:W-:Y:S01]  /*dd80*/  SHF.R.U64 R8, R8, 0x3, RZ ;  /* 0x0000000308087819 */ /* 0x000fe200000012ff */
[----:B------:R-:W-:Y:S01]  /*dd90*/  UIMAD UR8, UR36, UR11, UR8 ;  /* 0x0000000b240872a4 */ /* 0x000fe2000f8e0208 */
[----:B------:R-:W-:Y:S01]  /*dda0*/  IADD3 R13, P1, R6, 0x2000, RZ ;  /* 0x00002000060d7810 */ /* 0x000fe20007f3e0ff */
[----:B------:R-:W-:Y:S01]  /*ddb0*/  USEL UR13, UR13, URZ, !UP0 ;  /* 0x0000003f0d0d7287 */ /* 0x000fe2000c000000 */
[----:B------:R-:W-:Y:S01]  /*ddc0*/  LOP3.LUT R8, R8, R9, RZ, 0x3c, !PT ;  /* 0x0000000908087212 */ /* 0x000fe200078e3cff */
[----:B------:R-:W-:Y:S01]  /*ddd0*/  ULDC.64 UR10, c[0x0][0xb78] ;  /* 0x0002de00000a7ab9 */ /* 0x000fe20000000a00 */
[----:B------:R-:W-:Y:S01]  /*dde0*/  UIADD3 UR7, UR7, UR8, URZ ;  /* 0x0000000807077290 */ /* 0x000fe2000fffe03f */
[----:B------:R-:W-:Y:S01]  /*ddf0*/  SHF.R.S32.HI R5, RZ, 0x1f, R11 ;  /* 0x0000001fff057819 */ /* 0x000fe2000001140b */
[----:B------:R-:W-:Y:S01]  /*de00*/  USEL UR12, UR37, URZ, !UP0 ;  /* 0x0000003f250c7287 */ /* 0x000fe2000c000000 */
[----:B------:R-:W-:Y:S01]  /*de10*/  SHF.R.U64 R24, R24, 0x3, RZ ;  /* 0x0000000318187819 */ /* 0x000fe200000012ff */
[----:B------:R-:W-:Y:S01]  /*de20*/  UIMAD UR8, UR13, UR10, URZ ;  /* 0x0000000a0d0872a4 */ /* 0x000fe2000f8e023f */
[----:B------:R-:W-:Y:S01]  /*de30*/  LOP3.LUT R12, R13, 0x380, RZ, 0xc0, !PT ;  /* 0x000003800d0c7812 */ /* 0x000fe200078ec0ff */
[----:B------:R-:W-:Y:S01]  /*de40*/  UIMAD.WIDE.U32 UR6, UR12, UR10, UR6 ;  /* 0x0000000a0c0672a5 */ /* 0x000fe2000f8e0006 */
[----:B------:R-:W-:Y:S01]  /*de50*/  LOP3.LUT R24, R24, R25, RZ, 0x3c, !PT ;  /* 0x0000001918187212 */ /* 0x000fe200078e3cff */
[----:B------:R-:W-:Y:S01]  /*de60*/  UIMAD UR8, UR12, UR11, UR8 ;  /* 0x0000000b0c0872a4 */ /* 0x000fe2000f8e0208 */
[----:B------:R-:W-:Y:S01]  /*de70*/  SHF.R.U64 R12, R12, 0x3, RZ ;  /* 0x000000030c0c7819 */ /* 0x000fe200000012ff */
[----:B------:R-:W-:Y:S01]  /*de80*/  IMAD.X R25, RZ, RZ, R7, P0 ;  /* 0x000000ffff197224 */ /* 0x000fe200000e0607 */
[----:B------:R-:W-:-:S02]  /*de90*/  IADD3 R77, P0, R6, 0x8000, RZ ;  /* 0x00008000064d7810 */ /* 0x000fc40007f1e0ff */
[----:B------:R-:W-:Y:S01]  /*dea0*/  IADD3 R9, P3, R11, UR6, RZ ;  /* 0x000000060b097c10 */ /* 0x000fe2000ff7e0ff */
[----:B------:R-:W-:Y:S01]  /*deb0*/  IMAD.U32 R10, RZ, RZ, UR8 ;  /* 0x00000008ff0a7e24 */ /* 0x000fe2000f8e00ff */
[----:B------:R-:W-:Y:S01]  /*dec0*/  LOP3.LUT R12, R12, R13, RZ, 0x3c, !PT ;  /* 0x0000000d0c0c7212 */ /* 0x000fe200078e3cff */
[----:B------:R-:W-:Y:S01]  /*ded0*/  IMAD.X R13, RZ, RZ, R7, P1 ;  /* 0x000000ffff0d7224 */ /* 0x000fe200008e0607 */
[C---:B------:R-:W-:Y:S02]  /*dee0*/  IADD3 R69, P6, R6.reuse, 0x4000, RZ ;  /* 0x0000400006457810 */ /* 0x040fe40007fde0ff */
[----:B------:R-:W-:Y:S01]  /*def0*/  IADD3.X R10, R5, UR7, R10, P3, !PT ;  /* 0x00000007050a7c10 */ /* 0x000fe20009ffe40a */
[----:B------:R-:W-:Y:S01]  /*df00*/  ULDC.64 UR6, c[0x0][0xb40] ;  /* 0x0002d00000067ab9 */ /* 0x000fe20000000a00 */
[----:B------:R-:W-:Y:S01]  /*df10*/  IADD3 R53, P5, R6, 0x5000, RZ ;  /* 0x0000500006357810 */ /* 0x000fe20007fbe0ff */
[----:B------:R-:W-:Y:S01]  /*df20*/  VIADD R5, R11, 0x8 ;  /* 0x000000080b057836 */ /* 0x000fe20000000000 */
[----:B------:R-:W-:-:S02]  /*df30*/  LEA R16, P3, R9, UR6, 0x2 ;  /* 0x0000000609107c11 */ /* 0x000fc4000f8610ff */
[C---:B------:R-:W-:Y:S02]  /*df40*/  IADD3 R37, P4, R6.reuse, 0x6000, RZ ;  /* 0x0000600006257810 */ /* 0x040fe40007f9e0ff */
[----:B------:R-:W-:Y:S01]  /*df50*/  LEA.HI.X R17, R9, UR7, R10, 0x2, P3 ;  /* 0x0000000709117c11 */ /* 0x000fe200098f140a */
[----:B------:R-:W-:Y:S01]  /*df60*/  IMAD.X R9, RZ, RZ, R7, P2 ;  /* 0x000000ffff097224 */ /* 0x000fe200010e0607 */
[C---:B------:R-:W-:Y:S01]  /*df70*/  IADD3 R29, P3, R6.reuse, 0x7000, RZ ;  /* 0x00007000061d7810 */ /* 0x040fe20007f7e0ff */
[----:B------:R-:W-:Y:S01]  /*df80*/  ULDC.64 UR6, c[0x0][0xaa0] ;  /* 0x0002a80000067ab9 */ /* 0x000fe20000000a00 */
[C---:B------:R-:W-:Y:S02]  /*df90*/  IADD3 R65, P1, R6.reuse, 0x9000, RZ ;  /* 0x0000900006417810 */ /* 0x040fe40007f3e0ff */
[----:B------:R-:W-:Y:S02]  /*dfa0*/  LOP3.LUT R76, R77, 0x380, RZ, 0xc0, !PT ;  /* 0x000003804d4c7812 */ /* 0x000fe400078ec0ff */
[----:B------:R-:W-:-:S02]  /*dfb0*/  IADD3 R49, P2, R6, 0xa000, RZ ;  /* 0x0000a00006317810 */ /* 0x000fc40007f5e0ff */
[----:B------:R-:W-:Y:S02]  /*dfc0*/  LOP3.LUT R68, R69, 0x380, RZ, 0xc0, !PT ;  /* 0x0000038045447812 */ /* 0x000fe400078ec0ff */
[----:B------:R-:W-:Y:S02]  /*dfd0*/  LOP3.LUT R52, R53, 0x380, RZ, 0xc0, !PT ;  /* 0x0000038035347812 */ /* 0x000fe400078ec0ff */
[----:B------:R-:W-:Y:S02]  /*dfe0*/  LOP3.LUT R36, R37, 0x380, RZ, 0xc0, !PT ;  /* 0x0000038025247812 */ /* 0x000fe400078ec0ff */
[----:B------:R-:W-:Y:S02]  /*dff0*/  LOP3.LUT R28, R29, 0x380, RZ, 0xc0, !PT ;  /* 0x000003801d1c7812 */ /* 0x000fe400078ec0ff */
[----:B------:R-:W-:Y:S02]  /*e000*/  LOP3.LUT R64, R65, 0x380, RZ, 0xc0, !PT ;  /* 0x0000038041407812 */ /* 0x000fe400078ec0ff */
[----:B------:R-:W-:-:S02]  /*e010*/  SHF.R.U64 R76, R76, 0x3, RZ ;  /* 0x000000034c4c7819 */ /* 0x000fc400000012ff */
[----:B------:R-:W-:Y:S02]  /*e020*/  LOP3.LUT R48, R49, 0x380, RZ, 0xc0, !PT ;  /* 0x0000038031307812 */ /* 0x000fe400078ec0ff */
[----:B------:R-:W-:Y:S02]  /*e030*/  SHF.R.U64 R68, R68, 0x3, RZ ;  /* 0x0000000344447819 */ /* 0x000fe400000012ff */
[----:B------:R-:W-:Y:S02]  /*e040*/  SHF.R.U64 R52, R52, 0x3, RZ ;  /* 0x0000000334347819 */ /* 0x000fe400000012ff */
[----:B------:R-:W-:Y:S02]  /*e050*/  SHF.R.U64 R36, R36, 0x3, RZ ;  /* 0x0000000324247819 */ /* 0x000fe400000012ff */
[----:B------:R-:W-:Y:S02]  /*e060*/  SHF.R.U64 R28, R28, 0x3, RZ ;  /* 0x000000031c1c7819 */ /* 0x000fe400000012ff */
[----:B------:R-:W-:-:S02]  /*e070*/  SHF.R.U64 R64, R64, 0x3, RZ ;  /* 0x0000000340407819 */ /* 0x000fc400000012ff */
[----:B------:R-:W-:Y:S01]  /*e080*/  LOP3.LUT R76, R76, R77, RZ, 0x3c, !PT ;  /* 0x0000004d4c4c7212 */ /* 0x000fe200078e3cff */
[--C-:B------:R-:W-:Y:S01]  /*e090*/  IMAD.X R77, RZ, RZ, R7.reuse, P0 ;  /* 0x000000ffff4d7224 */ /* 0x100fe200000e0607 */
[----:B------:R-:W-:Y:S02]  /*e0a0*/  SHF.R.U64 R48, R48, 0x3, RZ ;  /* 0x0000000330307819 */ /* 0x000fe400000012ff */
[----:B------:R-:W-:Y:S02]  /*e0b0*/  LOP3.LUT P0, RZ, R192, 0x3, RZ, 0xc0, !PT ;  /* 0x00000003c0ff7812 */ /* 0x000fe4000780c0ff */
        /* <DEDUP_REMOVED lines=12> */
[----:B------:R-:W-:-:S02]  /*e180*/  IADD3 R41, P6, R6, 0xb000, RZ ;  /* 0x0000b00006297810 */ /* 0x000fc40007fde0ff */
[C---:B------:R-:W-:Y:S02]  /*e190*/  IADD3 R81, P5, R6.reuse, 0xc000, RZ ;  /* 0x0000c00006517810 */ /* 0x040fe40007fbe0ff */
[C---:B------:R-:W-:Y:S02]  /*e1a0*/  IADD3 R73, P4, R6.reuse, 0xd000, RZ ;  /* 0x0000d00006497810 */ /* 0x040fe40007f9e0ff */
[C---:B------:R-:W-:Y:S02]  /*e1b0*/  IADD3 R57, P3, R6.reuse, 0xe000, RZ ;  /* 0x0000e00006397810 */ /* 0x040fe40007f7e0ff */
[-C--:B-----5:R-:W-:Y:S02]  /*e1c0*/  ISETP.GE.OR P1, PT, R11, R20.reuse, P0 ;  /* 0x000000140b00720c */ /* 0x0a0fe40000726670 */
[----:B------:R-:W-:Y:S02]  /*e1d0*/  IADD3 R10, P2, R6, 0xf000, RZ ;  /* 0x0000f000060a7810 */ /* 0x000fe40007f5e0ff */
[----:B------:R-:W-:-:S02]  /*e1e0*/  ISETP.GE.OR P0, PT, R5, R20, P0 ;  /* 0x000000140500720c */ /* 0x000fc40000706670 */
[----:B------:R-:W-:Y:S01]  /*e1f0*/  LOP3.LUT R11, R6, 0x380, RZ, 0xc0, !PT ;  /* 0x00000380060b7812 */ /* 0x000fe200078ec0ff */
[----:B------:R-:W-:Y:S01]  /*e200*/  IMAD.X R45, RZ, RZ, R7, P2 ;  /* 0x000000ffff2d7224 */ /* 0x000fe200010e0607 */
[----:B------:R-:W-:Y:S02]  /*e210*/  LOP3.LUT R40, R41, 0x380, RZ, 0xc0, !PT ;  /* 0x0000038029287812 */ /* 0x000fe400078ec0ff */
[----:B------:R-:W-:Y:S02]  /*e220*/  LOP3.LUT R80, R81, 0x380, RZ, 0xc0, !PT ;  /* 0x0000038051507812 */ /* 0x000fe400078ec0ff */
[----:B------:R-:W-:Y:S01]  /*e230*/  LOP3.LUT R72, R73, 0x380, RZ, 0xc0, !PT ;  /* 0x0000038049487812 */ /* 0x000fe200078ec0ff */
[----:B------:R0:W-:Y:S01]  /*e240*/  @!P1 STG.E desc[UR50][R16.64], R3 ;  /* 0x0000000310009986 */ /* 0x0001e2000c101932 */
[----:B------:R-:W-:Y:S02]  /*e250*/  LOP3.LUT R56, R57, 0x380, RZ, 0xc0, !PT ;  /* 0x0000038039387812 */ /* 0x000fe400078ec0ff */
[----:B------:R-:W-:Y:S01]  /*e260*/  LOP3.LUT R5, R10, 0x380, RZ, 0xc0, !PT ;  /* 0x000003800a057812 */ /* 0x000fe200078ec0ff */
[----:B------:R1:W-:Y:S01]  /*e270*/  @!P0 STG.E desc[UR50][R16.64+0x20], R0 ;  /* 0x0000200010008986 */ /* 0x0003e2000c101932 */
[----:B------:R-:W-:-:S02]  /*e280*/  SHF.R.U64 R11, R11, 0x3, RZ ;  /* 0x000000030b0b7819 */ /* 0x000fc400000012ff */
[----:B------:R-:W-:Y:S01]  /*e290*/  SHF.R.U64 R40, R40, 0x3, RZ ;  /* 0x0000000328287819 */ /* 0x000fe200000012ff */
[----:B------:R-:W-:Y:S01]  /*e2a0*/  UIMAD UR5, UR5, UR6, URZ ;  /* 0x00000006050572a4 */ /* 0x000fe2000f8e023f */
[----:B------:R-:W-:Y:S01]  /*e2b0*/  SHF.R.U64 R80, R80, 0x3, RZ ;  /* 0x0000000350507819 */ /* 0x000fe200000012ff */
[----:B------:R-:W5:Y:S01]  /*e2c0*/  LD.E.128 R24, desc[UR50][R24.64] ;  /* 0x0000003218187980 */ /* 0x000f62000c101d00 */
[----:B------:R-:W-:Y:S02]  /*e2d0*/  SHF.R.U64 R72, R72, 0x3, RZ ;  /* 0x0000000348487819 */ /* 0x000fe400000012ff */
[----:B------:R-:W-:Y:S01]  /*e2e0*/  SHF.R.U64 R56, R56, 0x3, RZ ;  /* 0x0000000338387819 */ /* 0x000fe200000012ff */
[----:B0-----:R-:W-:Y:S01]  /*e2f0*/  IMAD.U32 R3, RZ, RZ, UR6 ;  /* 0x00000006ff037e24 */ /* 0x001fe2000f8e00ff */
[----:B------:R-:W-:Y:S01]  /*e300*/  SHF.R.U64 R5, R5, 0x3, RZ ;  /* 0x0000000305057819 */ /* 0x000fe200000012ff */
[----:B------:R-:W5:Y:S01]  /*e310*/  LD.E.128 R12, desc[UR50][R12.64] ;  /* 0x000000320c0c7980 */ /* 0x000f62000c101d00 */
[----:B------:R-:W-:-:S02]  /*e320*/  LOP3.LUT R6, R11, R6, RZ, 0x3c, !PT ;  /* 0x000000060b067212 */ /* 0x000fc400078e3cff */
        /* <DEDUP_REMOVED lines=9> */
[----:B------:R0:W5:Y:S01]  /*e3c0*/  LD.E.128 R32, desc[UR50][R6.64] ;  /* 0x0000003206207980 */ /* 0x000162000c101d00 */
[----:B------:R-:W-:-:S03]  /*e3d0*/  UIMAD UR5, UR4, UR7, UR5 ;  /* 0x00000007040572a4 */ /* 0x000fc6000f8e0205 */
[----:B------:R-:W5:Y:S01]  /*e3e0*/  LD.E.128 R8, desc[UR50][R8.64] ;  /* 0x0000003208087980 */ /* 0x000f62000c101d00 */
[----:B------:R-:W-:-:S03]  /*e3f0*/  ULDC.64 UR6, c[0x0][0xae0] ;  /* 0x0002b80000067ab9 */ /* 0x000fc60000000a00 */
[----:B------:R-:W5:Y:S01]  /*e400*/  LD.E.128 R68, desc[UR50][R68.64] ;  /* 0x0000003244447980 */ /* 0x000f62000c101d00 */
[--C-:B0-----:R-:W-:Y:S01]  /*e410*/  SHF.R.S32.HI R7, RZ, 0x1f, R18.reuse ;  /* 0x0000001fff077819 */ /* 0x101fe20000011412 */
[----:B------:R-:W-:Y:S02]  /*e420*/  IMAD.MOV.U32 R6, RZ, RZ, R18 ;  /* 0x000000ffff067224 */ /* 0x000fe400078e0012 */
[----:B------:R-:W5:Y:S04]  /*e430*/  LD.E.128 R52, desc[UR50][R52.64] ;  /* 0x0000003234347980 */ /* 0x000f68000c101d00 */
[----:B------:R-:W5:Y:S01]  /*e440*/  LD.E.128 R36, desc[UR50][R36.64] ;  /* 0x0000003224247980 */ /* 0x000f62000c101d00 */
[----:B------:R-:W-:-:S03]  /*e450*/  IMAD.WIDE.U32 R6, R3, UR4, R6 ;  /* 0x0000000403067c25 */ /* 0x000fc6000f8e0006 */
        /* <DEDUP_REMOVED lines=16> */
[----:B------:R-:W-:-:S02]  /*e560*/  VIADD R7, R7, UR5 ;  /* 0x0000000507077c36 */ /* 0x000fc40008000000 */
[----:B-1----:R-:W-:Y:S01]  /*e570*/  IMAD.U32 R17, RZ, RZ, UR6 ;  /* 0x00000006ff117e24 */ /* 0x002fe2000f8e00ff */
[----:B------:R-:W-:Y:S01]  /*e580*/  UIMAD UR4, UR36, UR7, UR4 ;  /* 0x00000007240472a4 */ /* 0x000fe2000f8e0204 */
[----:B------:R-:W-:Y:S02]  /*e590*/  IMAD R5, R19, -0x80, R20 ;  /* 0xffffff8013057824 */ /* 0x000fe400078e0214 */
[----:B------:R-:W-:Y:S01]  /*e5a0*/  IMAD.WIDE.U32 R6, R17, UR36, R6 ;  /* 0x0000002411067c25 */ /* 0x000fe2000f8e0006 */
[----:B------:R-:W-:Y:S02]  /*e5b0*/  ULDC.64 UR6, c[0x0][0xae8] ;  /* 0x0002ba0000067ab9 */ /* 0x000fe40000000a00 */
[----:B------:R-:W-:Y:S01]  /*e5c0*/  ISETP.GE.AND P3, PT, R22, R5, PT ;  /* 0x000000051600720c */ /* 0x000fe20003f66270 */
[----:B------:R-:W-:Y:S01]  /*e5d0*/  VIADD R7, R7, UR4 ;  /* 0x0000000407077c36 */ /* 0x000fe20008000000 */
[----:B------:R-:W-:Y:S01]  /*e5e0*/  UIMAD UR4, UR13, UR6, URZ ;  /* 0x000000060d0472a4 */ /* 0x000fe2000f8e023f */
[----:B------:R-:W-:-:S02]  /*e5f0*/  VIADD R4, R4, 0x28420 ;  /* 0x0002842004047836 */ /* 0x000fc40000000000 */
[----:B------:R-:W-:Y:S02]  /*e600*/  VIADD R0, R22, 0x20 ;  /* 0x0000002016007836 */ /* 0x000fe40000000000 */
[----:B------:R-:W-:Y:S01]  /*e610*/  IMAD.U32 R17, RZ, RZ, UR6 ;  /* 0x00000006ff117e24 */ /* 0x000fe2000f8e00ff */
[----:B------:R-:W-:Y:S01]  /*e620*/  SHF.R.S32.HI R23, RZ, 0x1f, R22 ;  /* 0x0000001fff177819 */ /* 0x000fe20000011416 */
[----:B------:R-:W-:Y:S01]  /*e630*/  UIMAD UR4, UR12, UR7, UR4 ;  /* 0x000000070c0472a4 */ /* 0x000fe2000f8e0204 */
[----:B------:R-:W-:Y:S01]  /*e640*/  PRMT R4, RZ, 0x654, R4 ;  /* 0x00000654ff047816 */ /* 0x000fe20000000004 */
[----:B------:R-:W-:Y:S01]  /*e650*/  IMAD.WIDE.U32 R16, R17, UR12, R6 ;  /* 0x0000000c11107c25 */ /* 0x000fe2000f8e0006 */
[----:B------:R-:W-:Y:S01]  /*e660*/  ISETP.GE.AND P0, PT, R0, R5, PT ;  /* 0x000000050000720c */ /* 0x000fe20003f06270 */
[----:B------:R-:W-:Y:S01]  /*e670*/  BSSY B1, `(.L_x_1062) ;  /* 0x000001f000017945 */ /* 0x000fe20003800000 */
[----:B0-----:R0:W-:Y:S01]  /*e680*/  SYNCS.ARRIVE.TRANS64.RED.A1T0 RZ, [R4+URZ], RZ ;  /* 0x000000ff04ff79a7 */ /* 0x0011e2000810043f */
[----:B------:R-:W-:-:S02]  /*e690*/  VIADD R0, R22, 0x40 ;  /* 0x0000004016007836 */ /* 0x000fc40000000000 */
[----:B------:R-:W-:Y:S02]  /*e6a0*/  VIADD R3, R22, 0x60 ;  /* 0x0000006016037836 */ /* 0x000fe40000000000 */
[----:B------:R-:W-:Y:S01]  /*e6b0*/  IMAD.WIDE R6, R19, 0x80, R22 ;  /* 0x0000008013067825 */ /* 0x000fe200078e0216 */
[----:B------:R-:W-:-:S03]  /*e6c0*/  ISETP.GE.AND P1, PT, R0, R5, PT ;  /* 0x000000050000720c */ /* 0x000fc60003f26270 */
[----:B------:R-:W-:Y:S01]  /*e6d0*/  VIADD R19, R17, UR4 ;  /* 0x0000000411137c36 */ /* 0x000fe20008000000 */
[----:B------:R-:W-:Y:S01]  /*e6e0*/  ISETP.GE.AND P2, PT, R3, R5, PT ;  /* 0x000000050300720c */ /* 0x000fe20003f46270 */
[----:B0-----:R-:W-:-:S12]  /*e6f0*/  @P3 BRA `(.L_x_1063) ;  /* 0x0000000000583947 */ /* 0x001fd80003800000 */
        /* <DEDUP_REMOVED lines=22> */
.L_x_1063:
[----:B------:R-:W-:Y:S05]  /*e860*/  BSYNC B1 ;  /* 0x0000000000017941 */ /* 0x000fea0003800000 */
.L_x_1062:
        /* <DEDUP_REMOVED lines=14> */
[----:B0-----:R-:W-:Y:S02]  /*e950*/  VIADD R20, R18, 0xc0 ;  /* 0x000000c012147836 */ /* 0x001fe40000000000 */
[----:B------:R-:W-:-:S03]  /*e960*/  IMAD.WIDE.U32 R4, R3, UR6, R4 ;  /* 0x0000000603047c25 */ /* 0x000fc6000f8e0004 */
[----:B------:R-:W-:Y:S01]  /*e970*/  ISETP.GE.AND P6, PT, R20, UR4, PT ;  /* 0x0000000414007c0c */ /* 0x000fe2000bfc6270 */
[----:B------:R-:W-:Y:S01]  /*e980*/  IMAD R3, R3, UR7, R0 ;  /* 0x0000000703037c24 */ /* 0x000fe2000f8e0200 */
[----:B------:R-:W-:Y:S02]  /*e990*/  ULDC.64 UR6, c[0x0][0xa80] ;  /* 0x0002a00000067ab9 */ /* 0x000fe40000000a00 */
[----:B------:R-:W-:Y:S01]  /*e9a0*/  LEA R20, P0, R4, UR6, 0x1 ;  /* 0x0000000604147c11 */ /* 0x000fe2000f8008ff */
[----:B------:R-:W-:-:S05]  /*e9b0*/  IMAD.IADD R3, R5, 0x1, R3 ;  /* 0x0000000105037824 */ /* 0x000fca00078e0203 */
[----:B------:R-:W-:-:S05]  /*e9c0*/  LEA.HI.X R21, R4, UR7, R3, 0x1, P0 ;  /* 0x0000000704157c11 */ /* 0x000fca00080f0c03 */
[----:B-----5:R1:W-:Y:S04]  /*e9d0*/  @!P3 STG.E.128 desc[UR50][R20.64], R24 ;  /* 0x000000181400b986 */ /* 0x0203e8000c101d32 */
[----:B------:R1:W-:Y:S04]  /*e9e0*/  @!P4 STG.E.128 desc[UR50][R20.64+0x80], R52 ;  /* 0x000080341400c986 */ /* 0x0003e8000c101d32 */
[----:B------:R1:W-:Y:S04]  /*e9f0*/  @!P5 STG.E.128 desc[UR50][R20.64+0x100], R64 ;  /* 0x000100401400d986 */ /* 0x0003e8000c101d32 */
[----:B------:R1:W-:Y:S02]  /*ea00*/  @!P6 STG.E.128 desc[UR50][R20.64+0x180], R72 ;  /* 0x000180481400e986 */ /* 0x0003e4000c101d32 */
.L_x_1065:
[----:B------:R-:W-:Y:S05]  /*ea10*/  BSYNC B1 ;  /* 0x0000000000017941 */ /* 0x000fea0003800000 */
.L_x_1064:
        /* <DEDUP_REMOVED lines=14> */
[----:B01----:R-:W-:Y:S02]  /*eb00*/  VIADD R20, R18, 0xc0 ;  /* 0x000000c012147836 */ /* 0x003fe40000000000 */
        /* <DEDUP_REMOVED lines=11> */
.L_x_1067:
[----:B------:R-:W-:Y:S05]  /*ebc0*/  BSYNC B1 ;  /* 0x0000000000017941 */ /* 0x000fea0003800000 */
.L_x_1066:
        /* <DEDUP_REMOVED lines=21> */
[----:B-----5:R3:W-:Y:S04]  /*ed20*/  @!P1 STG.E.128 desc[UR50][R6.64], R8 ;  /* 0x0000000806009986 */ /* 0x0207e8000c101d32 */
[----:B------:R3:W-:Y:S04]  /*ed30*/  @!P2 STG.E.128 desc[UR50][R6.64+0x80], R28 ;  /* 0x0000801c0600a986 */ /* 0x0007e8000c101d32 */
[----:B------:R3:W-:Y:S02]  /*ed40*/  @!P3 STG.E.128 desc[UR50][R6.64+0x100], R40 ;  /* 0x000100280600b986 */ /* 0x0007e4000c101d32 */
[----:B------:R-:W-:Y:S05]  /*ed50*/  @P0 BRA `(.L_x_1068) ;  /* 0x0000000c000c0947 */ /* 0x000fea0003800000 */
[----:B------:R4:W-:Y:S01]  /*ed60*/  STG.E.128 desc[UR50][R6.64+0x180], R44 ;  /* 0x0001802c06007986 */ /* 0x0009e2000c101d32 */
[----:B------:R-:W-:Y:S05]  /*ed70*/  BRA `(.L_x_1068) ;  /* 0x0000000c00047947 */ /* 0x000fea0003800000 */
.L_x_1060:
[----:B------:R-:W-:Y:S01]  /*ed80*/  ULDC.64 UR4, c[0x0][0xbd8] ;  /* 0x0002f60000047ab9 */ /* 0x000fe20000000a00 */
[----:B------:R-:W-:Y:S01]  /*ed90*/  IMAD.MOV.U32 R3, RZ, RZ, RZ ;  /* 0x000000ffff037224 */ /* 0x000fe200078e00ff */
[----:B------:R-:W-:-:S04]  /*eda0*/  UISETP.NE.U32.AND UP0, UPT, UR4, URZ, UPT ;  /* 0x0000003f0400728c */ /* 0x000fc8000bf05070 */
[----:B------:R-:W-:-:S03]  /*edb0*/  UISETP.NE.AND.EX UP0, UPT, UR5, URZ, UPT, UP0 ;  /* 0x0000003f0500728c */ /* 0x000fc6000bf05300 */
[----:B------:R-:W-:Y:S02]  /*edc0*/  ULDC.64 UR4, c[0x0][0xbd8] ;  /* 0x0002f60000047ab9 */ /* 0x000fe40000000a00 */
[----:B------:R-:W-:Y:S01]  /*edd0*/  UIMAD.WIDE UR4, UR37, 0x4, UR4 ;  /* 0x00000004250478a5 */ /* 0x000fe2000f8e0204 */
[----:B------:R-:W0:Y:S01]  /*ede0*/  LDC R0, c[0x0][0xa88] ;  /* 0x0002a200ff007b82 */ /* 0x000e220000000800 */
[----:B------:R-:W-:-:S04]  /*edf0*/  PLOP3.LUT P1, PT, PT, PT, UP0, 0x80, 0x0 ;  /* 0x000000000000781c */ /* 0x000fc80003f2f008 */
[----:B------:R-:W-:Y:S02]  /*ee00*/  IMAD.U32 R4, RZ, RZ, UR4 ;  /* 0x00000004ff047e24 */ /* 0x000fe4000f8e00ff */
[----:B------:R-:W-:Y:S01]  /*ee10*/  IMAD.U32 R5, RZ, RZ, UR5 ;  /* 0x00000005ff057e24 */ /* 0x000fe2000f8e00ff */
[----:B------:R-:W-:Y:S02]  /*ee20*/  ULDC.64 UR4, c[0x0][0xbe0] ;  /* 0x0002f80000047ab9 */ /* 0x000fe40000000a00 */
[----:B------:R-:W-:-:S04]  /*ee30*/  UISETP.NE.U32.AND UP1, UPT, UR4, URZ, UPT ;  /* 0x0000003f0400728c */ /* 0x000fc8000bf25070 */
[----:B------:R-:W-:Y:S01]  /*ee40*/  UISETP.NE.AND.EX UP1, UPT, UR5, URZ, UPT, UP1 ;  /* 0x0000003f0500728c */ /* 0x000fe2000bf25310 */
[----:B------:R1:W5:Y:S05]  /*ee50*/  @P1 LDG.E R3, desc[UR50][R4.64] ;  /* 0x0000003204031981 */ /* 0x00036a000c1e1900 */
[----:B------:R-:W-:-:S05]  /*ee60*/  PLOP3.LUT P2, PT, PT, PT, UP1, 0x80, 0x0 ;  /* 0x000000000000781c */ /* 0x000fca0003f4f018 */
[----:B------:R-:W-:Y:S02]  /*ee70*/  @UP1 ULDC.64 UR4, c[0x0][0xbe0] ;  /* 0x0002f80000041ab9 */ /* 0x000fe40000000a00 */
[----:B------:R-:W-:-:S06]  /*ee80*/  @UP1 UIMAD.WIDE UR4, UR37, 0x4, UR4 ;  /* 0x00000004250418a5 */ /* 0x000fcc000f8e0204 */
[----:B------:R-:W-:Y:S02]  /*ee90*/  IMAD.U32 R6, RZ, RZ, UR4 ;  /* 0x00000004ff067e24 */ /* 0x000fe4000f8e00ff */
[----:B------:R-:W-:-:S05]  /*eea0*/  IMAD.U32 R7, RZ, RZ, UR5 ;  /* 0x00000005ff077e24 */ /* 0x000fca000f8e00ff */
[----:B0-----:R1:W5:Y:S01]  /*eeb0*/  @P2 LDG.E R0, desc[UR50][R6.64] ;  /* 0x0000003206002981 */ /* 0x001362000c1e1900 */
[----:B------:R-:W-:Y:S01]  /*eec0*/  USHF.R.S32.HI UR6, URZ, 0x1f, UR36 ;  /* 0x0000001f3f067899 */ /* 0x000fe20008011424 */
[----:B------:R-:W-:Y:S01]  /*eed0*/  ISETP.GT.AND P0, PT, R196, 0x7f, PT ;  /* 0x0000007fc400780c */ /* 0x000fe20003f04270 */
[----:B------:R-:W-:-:S12]  /*eee0*/  @P2 BRA `(.L_x_1069) ;  /* 0x0000000000102947 */ /* 0x000fd80003800000 */
[----:B------:R-:W-:Y:S05]  /*eef0*/  @!P1 BRA `(.L_x_1069) ;  /* 0x00000000000c9947 */ /* 0x000fea0003800000 */
[----:B-1----:R-:W2:Y:S04]  /*ef00*/  LDG.E R7, desc[UR50][R4.64] ;  /* 0x0000003204077981 */ /* 0x002ea8000c1e1900 */
[----:B-----5:R-:W2:Y:S02]  /*ef10*/  LDG.E R0, desc[UR50][R4.64+0x4] ;  /* 0x0000043204007981 */ /* 0x020ea4000c1e1900 */
[----:B--2---:R-:W-:-:S07]  /*ef20*/  IMAD.IADD R0, R0, 0x1, -R7 ;  /* 0x0000000100007824 */ /* 0x004fce00078e0a07 */
.L_x_1069:
        /* <DEDUP_REMOVED lines=31> */
.L_x_1071:
[----:B------:R-:W-:Y:S05]  /*f120*/  BSYNC B1 ;  /* 0x0000000000017941 */ /* 0x000fea0003800000 */
.L_x_1070:
[----:B------:R-:W-:Y:S01]  /*f130*/  ULDC.64 UR4, c[0x0][0xaa0] ;  /* 0x0002a80000047ab9 */ /* 0x000fe20000000a00 */
[----:B-1----:R-:W-:Y:S01]  /*f140*/  IMAD.MOV.U32 R4, RZ, RZ, R18 ;  /* 0x000000ffff047224 */ /* 0x002fe200078e0012 */
[----:B------:R-:W-:Y:S01]  /*f150*/  ULDC.64 UR10, c[0x0][0xae0] ;  /* 0x0002b800000a7ab9 */ /* 0x000fe20000000a00 */
[----:B0-----:R-:W-:Y:S01]  /*f160*/  IMAD.MOV.U32 R5, RZ, RZ, R9 ;  /* 0x000000ffff057224 */ /* 0x001fe200078e0009 */
[----:B------:R-:W-:Y:S01]  /*f170*/  SHF.R.S32.HI R9, RZ, 0x1f, R22 ;  /* 0x0000001fff097819 */ /* 0x000fe20000011416 */
[----:B------:R-:W-:Y:S01]  /*f180*/  IMAD R6, R8, UR4, RZ ;  /* 0x0000000408067c24 */ /* 0x000fe2000f8e02ff */
[----:B------:R-:W-:Y:S01]  /*f190*/  BSSY B1, `(.L_x_1072) ;  /* 0x000002f000017945 */ /* 0x000fe20003800000 */
[----:B------:R-:W-:Y:S01]  /*f1a0*/  IMAD.WIDE.U32 R4, R3, UR4, R4 ;  /* 0x0000000403047c25 */ /* 0x000fe2000f8e0004 */
[----:B------:R-:W-:-:S03]  /*f1b0*/  UIMAD UR4, UR6, UR10, URZ ;  /* 0x0000000a060472a4 */ /* 0x000fc6000f8e023f */
[----:B------:R-:W-:Y:S01]  /*f1c0*/  IMAD R3, R3, UR5, R6 ;  /* 0x0000000503037c24 */ /* 0x000fe2000f8e0206 */
[----:B------:R-:W-:Y:S01]  /*f1d0*/  UIMAD UR4, UR36, UR11, UR4 ;  /* 0x0000000b240472a4 */ /* 0x000fe2000f8e0204 */
[----:B------:R-:W-:Y:S02]  /*f1e0*/  IMAD R11, R19, -0x80, R0 ;  /* 0xffffff80130b7824 */ /* 0x000fe400078e0200 */
[----:B------:R-:W-:Y:S02]  /*f1f0*/  IMAD.IADD R5, R5, 0x1, R3 ;  /* 0x0000000105057824 */ /* 0x000fe400078e0203 */
[----:B------:R-:W-:Y:S01]  /*f200*/  IMAD.U32 R3, RZ, RZ, UR10 ;  /* 0x0000000aff037e24 */ /* 0x000fe2000f8e00ff */
[----:B------:R-:W-:Y:S01]  /*f210*/  ULDC.64 UR10, c[0x0][0xae8] ;  /* 0x0002ba00000a7ab9 */ /* 0x000fe20000000a00 */
[C---:B------:R-:W-:Y:S01]  /*f220*/  ISETP.GE.AND P2, PT, R22.reuse, R11, PT ;  /* 0x0000000b1600720c */ /* 0x040fe20003f46270 */
[----:B------:R-:W-:Y:S02]  /*f230*/  VIADD R6, R22, 0x40 ;  /* 0x0000004016067836 */ /* 0x000fe40000000000 */
[----:B------:R-:W-:-:S03]  /*f240*/  IMAD.WIDE.U32 R4, R3, UR36, R4 ;  /* 0x0000002403047c25 */ /* 0x000fc6000f8e0004 */
[-C--:B------:R-:W-:Y:S01]  /*f250*/  ISETP.GE.AND P0, PT, R6, R11.reuse, PT ;  /* 0x0000000b0600720c */ /* 0x080fe20003f06270 */
[----:B------:R-:W-:Y:S01]  /*f260*/  VIADD R5, R5, UR4 ;  /* 0x0000000405057c36 */ /* 0x000fe20008000000 */
[----:B------:R-:W-:Y:S02]  /*f270*/  UIMAD UR4, UR7, UR10, URZ ;  /* 0x0000000a070472a4 */ /* 0x000fe4000f8e023f */
[----:B------:R-:W-:Y:S02]  /*f280*/  IMAD.U32 R7, RZ, RZ, UR10 ;  /* 0x0000000aff077e24 */ /* 0x000fe4000f8e00ff */
[----:B------:R-:W-:Y:S01]  /*f290*/  VIADD R0, R22, 0x20 ;  /* 0x0000002016007836 */ /* 0x000fe20000000000 */
[----:B------:R-:W-:Y:S02]  /*f2a0*/  UIMAD UR4, UR8, UR11, UR4 ;  /* 0x0000000b080472a4 */ /* 0x000fe4000f8e0204 */
[----:B------:R-:W-:Y:S02]  /*f2b0*/  IMAD.WIDE.U32 R6, R7, UR8, R4 ;  /* 0x0000000807067c25 */ /* 0x000fe4000f8e0004 */
[----:B------:R-:W-:-:S02]  /*f2c0*/  ISETP.GE.AND P1, PT, R0, R11, PT ;  /* 0x0000000b0000720c */ /* 0x000fc40003f26270 */
        /* <DEDUP_REMOVED lines=27> */
.L_x_1073:
[----:B------:R-:W-:Y:S05]  /*f480*/  BSYNC B1 ;  /* 0x0000000000017941 */ /* 0x000fea0003800000 */
.L_x_1072:
[----:B------:R-:W-:Y:S01]  /*f490*/  BSSY B1, `(.L_x_1074) ;  /* 0x000001b000017945 */ /* 0x000fe20003800000 */
[----:B------:R-:W-:-:S03]  /*f4a0*/  ISETP.GE.AND P2, PT, R0, R11, PT ;  /* 0x0000000b0000720c */ /* 0x000fc60003f46270 */
        /* <DEDUP_REMOVED lines=25> */
.L_x_1075:
[----:B------:R-:W-:Y:S05]  /*f640*/  BSYNC B1 ;  /* 0x0000000000017941 */ /* 0x000fea0003800000 */
.L_x_1074:
        /* <DEDUP_REMOVED lines=14> */
[----:B-1----:R-:W-:Y:S02]  /*f730*/  VIADD R10, R18, 0xc0 ;  /* 0x000000c0120a7836 */ /* 0x002fe40000000000 */
        /* <DEDUP_REMOVED lines=11> */
.L_x_1077:
[----:B------:R-:W-:Y:S05]  /*f7f0*/  BSYNC B1 ;  /* 0x0000000000017941 */ /* 0x000fea0003800000 */
.L_x_1076:
        /* <DEDUP_REMOVED lines=25> */
.L_x_1068:
[----:B------:R-:W-:Y:S05]  /*f990*/  BSYNC B0 ;  /* 0x0000000000007941 */ /* 0x000fea0003800000 */
.L_x_1059:
[----:B------:R-:W-:Y:S02]  /*f9a0*/  ULDC UR4, c[0x0][0xc14] ;  /* 0x0003050000047ab9 */ /* 0x000fe40000000800 */
[----:B------:R-:W-:-:S06]  /*f9b0*/  UISETP.GE.AND UP0, UPT, UR47, UR4, UPT ;  /* 0x000000042f00728c */ /* 0x000fcc000bf06270 */
[----:B------:R-:W-:-:S13]  /*f9c0*/  PLOP3.LUT P0, PT, PT, PT, UP0, 0x80, 0x0 ;  /* 0x000000000000781c */ /* 0x000fda0003f0f008 */
[----:B------:R-:W-:Y:S05]  /*f9d0*/  @!P0 BRA `(.L_x_1078) ;  /* 0xffffff1000ec8947 */ /* 0x000fea000383ffff */
[----:B------:R-:W-:Y:S05]  /*f9e0*/  EXIT ;  /* 0x000000000000794d */ /* 0x000fea0003800000 */
.L_x_973:
[----:B------:R-:W-:-:S08]  /*f9f0*/  NOP ;  /* 0x0000000000007918 */ /* 0x000fd00000000000 */
[----:B------:R-:W0:-:S00]  /*fa00*/  USETMAXREG.DEALLOC.CTAPOOL 0x18 ;  /* 0x00000018000079c8 */ /* 0x000e0000080e0500 */
[----:B0-----:R-:W2:Y:S01]  /*fa10*/  LDL.LU R2, [R1+0x30] ;  /* 0x0000300001027983 */ /* 0x001ea20000300800 */
[----:B------:R-:W-:Y:S01]  /*fa20*/  LOP3.LUT R0, R0, 0x3, RZ, 0xc0, !PT ;  /* 0x0000000300007812 */ /* 0x000fe200078ec0ff */
[----:B------:R-:W-:-:S05]  /*fa30*/  IMAD.MOV.U32 R6, RZ, RZ, RZ ;  /* 0x000000ffff067224 */ /* 0x000fca00078e00ff */
[----:B------:R-:W0:Y:S02]  /*fa40*/  SHFL.IDX PT, R0, R0, RZ, 0x1f ;  /* 0x00001fff00007589 */ /* 0x000e2400000e0000 */
[----:B0-----:R-:W-:Y:S02]  /*fa50*/  ISETP.NE.AND P0, PT, R0, RZ, PT ;  /* 0x000000ff0000720c */ /* 0x001fe40003f05270 */
        /* <DEDUP_REMOVED lines=15> */
.L_x_1079:
[----:B------:R-:W1:Y:S01]  /*fb50*/  S2R R0, SR_TID.X ;  /* 0x0000000000007919 */ /* 0x000e620000002100 */
[----:B------:R-:W-:Y:S01]  /*fb60*/  ULDC UR4, c[0x0][0xc14] ;  /* 0x0003050000047ab9 */ /* 0x000fe20000000800 */
[----:B-1----:R-:W-:-:S04]  /*fb70*/  LOP3.LUT R5, R0, 0x1f, RZ, 0xc0, !PT ;  /* 0x0000001f00057812 */ /* 0x002fc800078ec0ff */
[----:B------:R-:W-:-:S04]  /*fb80*/  ISETP.NE.AND P0, PT, R5, 0x1f, PT ;  /* 0x0000001f0500780c */ /* 0x000fc80003f05270 */
[----:B------:R-:W-:-:S13]  /*fb90*/  ISETP.GE.OR P1, PT, R5, UR4, !P0 ;  /* 0x0000000405007c0c */ /* 0x000fda000c726670 */
[----:B0-----:R-:W0:Y:S02]  /*fba0*/  @!P1 LDC.64 R2, c[0x0][0xc58] ;  /* 0x00031600ff029b82 */ /* 0x001e240000000a00 */
        /* <DEDUP_REMOVED lines=18> */
[----:B------:R-:W1:Y:S02]  /*fcd0*/  SHFL.UP PT, R2, R3, 0x8, RZ ;  /* 0x0500000003027989 */ /* 0x000e6400000e00ff */
[----:B-1----:R-:W-:-:S05]  /*fce0*/  SEL R2, R2, RZ, P4 ;  /* 0x000000ff02027207 */ /* 0x002fca0002000000 */
[----:B------:R-:W-:-:S05]  /*fcf0*/  IMAD.IADD R2, R3, 0x1, R2 ;  /* 0x0000000103027824 */ /* 0x000fca00078e0202 */
[----:B------:R-:W1:Y:S02]  /*fd00*/  SHFL.UP PT, R4, R2, 0x10, RZ ;  /* 0x0600000002047989 */ /* 0x000e6400000e00ff */
[----:B-1----:R-:W-:-:S05]  /*fd10*/  SEL R7, R4, RZ, P5 ;  /* 0x000000ff04077207 */ /* 0x002fca0002800000 */
[----:B------:R-:W-:Y:S02]  /*fd20*/  IMAD.IADD R10, R2, 0x1, R7 ;  /* 0x00000001020a7824 */ /* 0x000fe400078e0207 */
[----:B------:R-:W1:Y:S03]  /*fd30*/  LDC R7, c[0x0][0xc10] ;  /* 0x00030400ff077b82 */ /* 0x000e660000000800 */
        /* <DEDUP_REMOVED lines=10> */
.L_x_1085:
        /* <DEDUP_REMOVED lines=14> */
.L_x_1084:
[----:B------:R-:W-:Y:S05]  /*fec0*/  BSYNC B0 ;  /* 0x0000000000007941 */ /* 0x000fea0003800000 */
.L_x_1083:
        /* <DEDUP_REMOVED lines=22> */
.L_x_1081:
[----:B------:R-:W-:Y:S01]  /*10030*/  IMAD.IADD R11, R9, 0x1, -R8 ;  /* 0x00000001090b7824 */ /* 0x000fe200078e0a08 */
[----:B------:R-:W-:-:S03]  /*10040*/  ULDC.64 UR4, c[0x0][0xc68] ;  /* 0x00031a0000047ab9 */ /* 0x000fc60000000a00 */
[----:B------:R-:W-:-:S05]  /*10050*/  IMAD R3, R10, R7, R11 ;  /* 0x000000070a037224 */ /* 0x000fca00078e020b */
[----:B------:R-:W-:-:S13]  /*10060*/  ISETP.GT.AND P0, PT, R3, R0, PT ;  /* 0x000000000300720c */ /* 0x000fda0003f04270 */
[----:B------:R-:W-:Y:S02]  /*10070*/  VOTEU.ANY UR7, UPT, !P0 ;  /* 0x0000000000077886 */ /* 0x000fe400040e0100 */
[----:B------:R-:W-:-:S04]  /*10080*/  UPOPC UR6, UR7 ;  /* 0x00000007000672bf */ /* 0x000fc80008000000 */
[----:B------:R-:W-:-:S04]  /*10090*/  UIADD3 UR45, UR6, UR45, URZ ;  /* 0x0000002d062d7290 */ /* 0x000fc8000fffe03f */
[----:B------:R-:W-:-:S06]  /*100a0*/  UIMAD.WIDE UR4, UR45, 0x4, UR4 ;  /* 0x000000042d0478a5 */ /* 0x000fcc000f8e0204 */
[----:B------:R-:W-:Y:S02]  /*100b0*/  IMAD.U32 R2, RZ, RZ, UR4 ;  /* 0x00000004ff027e24 */ /* 0x000fe4000f8e00ff */
[----:B------:R-:W-:-:S05]  /*100c0*/  IMAD.U32 R3, RZ, RZ, UR5 ;  /* 0x00000005ff037e24 */ /* 0x000fca000f8e00ff */
[----:B------:R-:W2:Y:S01]  /*100d0*/  LDG.E R9, desc[UR50][R2.64] ;  /* 0x0000003202097981 */ /* 0x000ea2000c1e1900 */
[----:B------:R-:W-:Y:S01]  /*100e0*/  IMAD.U32 R15, RZ, RZ, UR6 ;  /* 0x00000006ff0f7e24 */ /* 0x000fe2000f8e00ff */
[----:B------:R-:W-:-:S04]  /*100f0*/  ISETP.NE.AND P0, PT, RZ, UR7, PT ;  /* 0x00000007ff007c0c */ /* 0x000fc8000bf05270 */
[----:B------:R-:W2:Y:S02]  /*10100*/  SHFL.IDX PT, R6, R6, R15, 0x1f ;  /* 0x00001f0f06067589 */ /* 0x000ea400000e0000 */
[----:B--2---:R-:W-:-:S05]  /*10110*/  IMAD R8, R6, R9, RZ ;  /* 0x0000000906087224 */ /* 0x004fca00078e02ff */
[----:B------:R-:W-:-:S04]  /*10120*/  IABS R12, R8 ;  /* 0x00000008000c7213 */ /* 0x000fc80000000000 */
[----:B------:R-:W0:Y:S08]  /*10130*/  I2F.RP R13, R12 ;  /* 0x0000000c000d7306 */ /* 0x000e300000209400 */
[----:B0-----:R-:W0:Y:S02]  /*10140*/  MUFU.RCP R13, R13 ;  /* 0x0000000d000d7308 */ /* 0x001e240000001000 */
[----:B0-----:R-:W-:-:S06]  /*10150*/  VIADD R14, R13, 0xffffffe ;  /* 0x0ffffffe0d0e7836 */ /* 0x001fcc0000000000 */
[----:B------:R-:W0:Y:S02]  /*10160*/  F2I.FTZ.U32.TRUNC.NTZ R3, R14 ;  /* 0x0000000e00037305 */ /* 0x000e24000021f000 */
[----:B0-----:R-:W-:Y:S01]  /*10170*/  IMAD.MOV R17, RZ, RZ, -R3 ;  /* 0x000000ffff117224 */ /* 0x001fe200078e0a03 */
[----:B------:R-:W-:Y:S06]  /*10180*/  @!P0 BRA `(.L_x_1086) ;  /* 0x00000000000c8947 */ /* 0x000fec0003800000 */
[----:B------:R-:W-:-:S06]  /*10190*/  UIADD3 UR4, UR6, -0x1, URZ ;  /* 0xffffffff06047890 */ /* 0x000fcc000fffe03f */
[----:B------:R-:W-:-:S05]  /*101a0*/  IMAD.U32 R13, RZ, RZ, UR4 ;  /* 0x00000004ff0d7e24 */ /* 0x000fca000f8e00ff */
[----:B------:R0:W1:Y:S02]  /*101b0*/  SHFL.IDX PT, R4, R10, R13, 0x1f ;  /* 0x00001f0d0a047589 */ /* 0x00006400000e0000 */
.L_x_1086:
[----:B-1----:R-:W-:Y:S02]  /*101c0*/  IMAD R4, R4, R7, R11 ;  /* 0x0000000704047224 */ /* 0x002fe400078e020b */
        /* <DEDUP_REMOVED lines=19> */
[----:B------:R-:W-:-:S05]  /*10300*/  @!P1 LOP3.LUT R2, RZ, R8, RZ, 0x33, !PT ;  /* 0x00000008ff029212 */ /* 0x000fca00078e33ff */
[----:B------:R-:W-:Y:S02]  /*10310*/  IMAD R0, R9, R2, RZ ;  /* 0x0000000209007224 */ /* 0x000fe400078e02ff */
[----:B------:R-:W-:Y:S02]  /*10320*/  IMAD.MOV R2, RZ, RZ, -R2 ;  /* 0x000000ffff027224 */ /* 0x000fe400078e0a02 */
[----:B-1----:R-:W-:Y:S02]  /*10330*/  IMAD.MOV R4, RZ, RZ, -R0 ;  /* 0x000000ffff047224 */ /* 0x002fe400078e0a00 */
[----:B------:R-:W-:Y:S02]  /*10340*/  IMAD R8, R8, R2, R11 ;  /* 0x0000000208087224 */ /* 0x000fe400078e020b */
[----:B------:R-:W-:Y:S01]  /*10350*/  IMAD.MOV.U32 R2, RZ, RZ, RZ ;  /* 0x000000ffff027224 */ /* 0x000fe200078e00ff */
[----:B------:R-:W-:-:S04]  /*10360*/  VIADDMNMX R7, R4, R7, R9, PT ;  /* 0x0000000704077246 */ /* 0x000fc80003800109 */
[-C--:B------:R-:W-:Y:S02]  /*10370*/  IABS R4, R7.reuse ;  /* 0x0000000700047213 */ /* 0x080fe40000000000 */
[----:B0-----:R-:W-:Y:S02]  /*10380*/  IABS R10, R7 ;  /* 0x00000007000a7213 */ /* 0x001fe40000000000 */
[----:B------:R-:W0:Y:S08]  /*10390*/  I2F.RP R9, R4 ;  /* 0x0000000400097306 */ /* 0x000e300000209400 */
[----:B0-----:R-:W0:Y:S02]  /*103a0*/  MUFU.RCP R9, R9 ;  /* 0x0000000900097308 */ /* 0x001e240000001000 */
[----:B0-----:R-:W-:Y:S01]  /*103b0*/  VIADD R3, R9, 0xffffffe ;  /* 0x0ffffffe09037836 */ /* 0x001fe20000000000 */
[----:B------:R-:W-:-:S05]  /*103c0*/  IABS R9, R8 ;  /* 0x0000000800097213 */ /* 0x000fca0000000000 */
[----:B------:R-:W0:Y:S02]  /*103d0*/  F2I.FTZ.U32.TRUNC.NTZ R3, R3 ;  /* 0x0000000300037305 */ /* 0x000e24000021f000 */
[----:B0-----:R-:W-:-:S04]  /*103e0*/  IMAD.MOV R11, RZ, RZ, -R3 ;  /* 0x000000ffff0b7224 */ /* 0x001fc800078e0a03 */
[----:B------:R-:W-:-:S04]  /*103f0*/  IMAD R11, R11, R4, RZ ;  /* 0x000000040b0b7224 */ /* 0x000fc800078e02ff */
[----:B------:R-:W-:-:S04]  /*10400*/  IMAD.HI.U32 R2, R3, R11, R2 ;  /* 0x0000000b03027227 */ /* 0x000fc800078e0002 */
[----:B------:R-:W-:Y:S02]  /*10410*/  IMAD.MOV R3, RZ, RZ, -R10 ;  /* 0x000000ffff037224 */ /* 0x000fe400078e0a0a */
        /* <DEDUP_REMOVED lines=8> */
[----:B------:R-:W-:Y:S01]  /*104a0*/  ISETP.GE.AND P2, PT, R3, RZ, PT ;  /* 0x000000ff0300720c */ /* 0x000fe20003f46270 */
[----:B------:R-:W-:-:S06]  /*104b0*/  IMAD.IADD R3, R8, 0x1, R0 ;  /* 0x0000000108037824 */ /* 0x000fcc00078e0200 */
[----:B------:R-:W-:-:S06]  /*104c0*/  @P0 VIADD R2, R2, 0x1 ;  /* 0x0000000102020836 */ /* 0x000fcc0000000000 */
[----:B------:R-:W-:Y:S01]  /*104d0*/  @!P2 IMAD.MOV R2, RZ, RZ, -R2 ;  /* 0x000000ffff02a224 */ /* 0x000fe200078e0a02 */
[----:B------:R-:W-:Y:S01]  /*104e0*/  @!P1 LOP3.LUT R2, RZ, R7, RZ, 0x33, !PT ;  /* 0x00000007ff029212 */ /* 0x000fe200078e33ff */
[----:B------:R-:W-:-:S04]  /*104f0*/  IMAD.MOV R7, RZ, RZ, -R7 ;  /* 0x000000ffff077224 */ /* 0x000fc800078e0a07 */
[----:B------:R-:W-:-:S05]  /*10500*/  IMAD R3, R2, R7, R3 ;  /* 0x0000000702037224 */ /* 0x000fca00078e0203 */
[----:B------:R-:W-:Y:S02]  /*10510*/  R2UR UR38, R3 ;  /* 0x00000000032672ca */ /* 0x000fe400000e0000 */
[----:B------:R-:W-:-:S05]  /*10520*/  LOP3.LUT R3, RZ, R2, RZ, 0x33, !PT ;  /* 0x00000002ff037212 */ /* 0x000fca00078e33ff */
[----:B------:R-:W-:-:S05]  /*10530*/  IMAD.IADD R0, R6, 0x1, R3 ;  /* 0x0000000106007824 */ /* 0x000fca00078e0203 */
[----:B------:R1:W-:Y:S01]  /*10540*/  STL [R1+0x24], R0 ;  /* 0x0000240001007387 */ /* 0x0003e20000100800 */
[----:B------:R-:W-:Y:S05]  /*10550*/  BRA `(.L_x_1087) ;  /* 0x00000000000c7947 */ /* 0x000fea0003800000 */
.L_x_1082:
[----:B------:R0:W-:Y:S01]  /*10560*/  STL [R1+0x20], R0 ;  /* 0x0000200001007387 */ /* 0x0001e20000100800 */
[----:B------:R-:W-:-:S03]  /*10570*/  UMOV UR38, URZ ;  /* 0x0000003f00267c82 */ /* 0x000fc60008000000 */
[----:B------:R0:W-:Y:S02]  /*10580*/  STL [R1+0x24], RZ ;  /* 0x000024ff01007387 */ /* 0x0001e40000100800 */
.L_x_1087:
[----:B------:R-:W2:Y:S04]  /*10590*/  LDL R2, [R1+0x24] ;  /* 0x0000240001027983 */ /* 0x000ea80000100800 */
[----:B------:R-:W3:Y:S01]  /*105a0*/  LDL R4, [R1+0x20] ;  /* 0x0000200001047983 */ /* 0x000ee20000100800 */
[----:B------:R-:W-:-:S13]  /*105b0*/  ISETP.NE.AND P0, PT, R5, RZ, PT ;  /* 0x000000ff0500720c */ /* 0x000fda0003f05270 */
[----:B------:R-:W4:Y:S01]  /*105c0*/  @!P0 S2R R3, SR_CgaCtaId ;  /* 0x0000000000038919 */ /* 0x000f220000008800 */
[----:B01----:R-:W-:Y:S01]  /*105d0*/  @!P0 MOV R0, 0x400 ;  /* 0x0000040000008802 */ /* 0x003fe20000000f00 */
[----:B------:R-:W-:Y:S02]  /*105e0*/  IMAD.U32 R6, RZ, RZ, UR38 ;  /* 0x00000026ff067e24 */ /* 0x000fe4000f8e00ff */
[----:B------:R-:W-:Y:S01]  /*105f0*/  IMAD.U32 R7, RZ, RZ, UR45 ;  /* 0x0000002dff077e24 */ /* 0x000fe2000f8e00ff */
[----:B----4-:R-:W-:Y:S01]  /*10600*/  @!P0 LEA R0, R3, R0, 0x18 ;  /* 0x0000000003008211 */ /* 0x010fe200078ec0ff */
[----:B--2---:R-:W-:-:S05]  /*10610*/  IMAD.MOV.U32 R5, RZ, RZ, R2 ;  /* 0x000000ffff057224 */ /* 0x004fca00078e0002 */
[----:B---3--:R0:W-:Y:S01]  /*10620*/  @!P0 STS.128 [R0+0x284d0], R4 ;  /* 0x0284d00400008388 */ /* 0x0081e20000000c00 */
[----:B------:R-:W-:Y:S06]  /*10630*/  BAR.ARV 0x5, 0x180 ;  /* 0x0146000000007b1d */ /* 0x000fec0000002000 */
.L_x_1080:
[----:B0-----:R-:W-:Y:S01]  /*10640*/  IMAD.MOV.U32 R0, RZ, RZ, 0x1 ;  /* 0x00000001ff007424 */ /* 0x001fe200078e00ff */
[----:B------:R-:W-:Y:S01]  /*10650*/  ULDC UR4, c[0x0][0xc14] ;  /* 0x0003050000047ab9 */ /* 0x000fe20000000800 */
[----:B------:R0:W-:Y:S01]  /*10660*/  STL [R1+0x8], RZ ;  /* 0x000008ff01007387 */ /* 0x0001e20000100800 */
[----:B------:R-:W-:-:S03]  /*10670*/  UISETP.GE.AND UP0, UPT, UR45, UR4, UPT ;  /* 0x000000042d00728c */ /* 0x000fc6000bf06270 */
[----:B------:R0:W-:Y:S03]  /*10680*/  STL [R1+0xc], R0 ;  /* 0x00000c0001007387 */ /* 0x0001e60000100800 */
[----:B------:R-:W-:Y:S01]  /*10690*/  PLOP3.LUT P0, PT, PT, PT, UP0, 0x80, 0x0 ;  /* 0x000000000000781c */ /* 0x000fe20003f0f008 */
[----:B------:R0:W-:-:S12]  /*106a0*/  STL [R1+0x34], RZ ;  /* 0x000034ff01007387 */ /* 0x0001d80000100800 */
[----:B0-----:R-:W-:Y:S05]  /*106b0*/  @P0 BRA `(.L_x_1088) ;  /* 0x0000004000200947 */ /* 0x001fea0003800000 */
        /* <DEDUP_REMOVED lines=26> */
[----:B------:R2:W-:Y:S01]  /*10860*/  STL [R1+0x34], RZ ;  /* 0x000034ff01007387 */ /* 0x0005e20000100800 */
[----:B0-----:R-:W-:Y:S02]  /*10870*/  IMAD.MOV.U32 R2, RZ, RZ, 0x20 ;  /* 0x00000020ff027424 */ /* 0x001fe400078e00ff */
[----:B-1----:R-:W-:-:S03]  /*10880*/  IMAD.MOV.U32 R0, RZ, RZ, 0x40 ;  /* 0x00000040ff007424 */ /* 0x002fc600078e00ff */
[----:B------:R-:W-:Y:S02]  /*10890*/  SEL R2, R2, 0xffffffe0, !P0 ;  /* 0xffffffe002027807 */ /* 0x000fe40004000000 */
[----:B------:R-:W-:Y:S01]  /*108a0*/  SEL R3, R0, 0xffffffc0, !P0 ;  /* 0xffffffc000037807 */ /* 0x000fe20004000000 */
[----:B------:R-:W-:-:S05]  /*108b0*/  IMAD.MOV.U32 R0, RZ, RZ, 0x1 ;  /* 0x00000001ff007424 */ /* 0x000fca00078e00ff */
[----:B------:R2:W-:Y:S04]  /*108c0*/  STL [R1+0xc], R0 ;  /* 0x00000c0001007387 */ /* 0x0005e80000100800 */
[----:B------:R2:W-:Y:S02]  /*108d0*/  STL [R1+0x8], RZ ;  /* 0x000008ff01007387 */ /* 0x0005e40000100800 */
.L_x_1156:
[----:B------:R-:W-:Y:S01]  /*108e0*/  ULDC.64 UR4, c[0x0][0xa00] ;  /* 0x0002800000047ab9 */ /* 0x000fe20000000a00 */
[----:B------:R-:W-:Y:S01]  /*108f0*/  ULDC.64 UR10, c[0x0][0xa08] ;  /* 0x00028200000a7ab9 */ /* 0x000fe20000000a00 */
[----:B------:R-:W-:Y:S01]  /*10900*/  ISETP.NE.U32.AND P0, PT, RZ, UR4, PT ;  /* 0x00000004ff007c0c */ /* 0x000fe2000bf05070 */
[----:B------:R-:W-:Y:S01]  /*10910*/  ULDC.64 UR6, c[0x0][0xa00] ;  /* 0x0002800000067ab9 */ /* 0x000fe20000000a00 */
[----:B------:R-:W-:Y:S01]  /*10920*/  ISETP.NE.U32.AND P1, PT, RZ, UR10, PT ;  /* 0x0000000aff007c0c */ /* 0x000fe2000bf25070 */
[----:B------:R-:W-:Y:S01]  /*10930*/  UIMAD.WIDE UR6, UR45, 0x4, UR6 ;  /* 0x000000042d0678a5 */ /* 0x000fe2000f8e0206 */
[----:B------:R-:W-:Y:S01]  /*10940*/  ISETP.NE.AND.EX P0, PT, RZ, UR5, PT, P0 ;  /* 0x00000005ff007c0c */ /* 0x000fe2000bf05300 */
[----:B------:R-:W-:Y:S01]  /*10950*/  ULDC.64 UR4, c[0x0][0xa28] ;  /* 0x00028a0000047ab9 */ /* 0x000fe20000000a00 */
[----:B------:R-:W-:Y:S01]  /*10960*/  ULDC.64 UR8, c[0x0][0xa08] ;  /* 0x0002820000087ab9 */ /* 0x000fe20000000a00 */
[----:B------:R-:W-:Y:S01]  /*10970*/  UISETP.NE.U32.AND UP0, UPT, UR4, URZ, UPT ;  /* 0x0000003f0400728c */ /* 0x000fe2000bf05070 */
[----:B------:R-:W-:Y:S01]  /*10980*/  ISETP.NE.AND.EX P1, PT, RZ, UR11, PT, P1 ;  /* 0x0000000bff007c0c */ /* 0x000fe2000bf25310 */
[----:B------:R-:W-:Y:S01]  /*10990*/  ULDC.64 UR10, c[0x0][0xa18] ;  /* 0x00028600000a7ab9 */ /* 0x000fe20000000a00 */
[----:B------:R-:W-:Y:S01]  /*109a0*/  IMAD.MOV.U32 R18, RZ, RZ, RZ ;  /* 0x000000ffff127224 */ /* 0x000fe200078e00ff */
[----:B------:R-:W-:Y:S01]  /*109b0*/  UISETP.NE.AND.EX UP0, UPT, UR5, URZ, UPT, UP0 ;  /* 0x0000003f0500728c */ /* 0x000fe2000bf05300 */
[----:B------:R-:W-:Y:S01]  /*109c0*/  IMAD.U32 R2, RZ, RZ, UR6 ;  /* 0x00000006ff027e24 */ /* 0x000fe2000f8e00ff */
[----:B------:R-:W-:Y:S01]  /*109d0*/  UISETP.NE.U32.AND UP1, UPT, UR10, URZ, UPT ;  /* 0x0000003f0a00728c */ /* 0x000fe2000bf25070 */
[----:B------:R-:W-:Y:S01]  /*109e0*/  IMAD.U32 R3, RZ, RZ, UR7 ;  /* 0x00000007ff037e24 */ /* 0x000fe2000f8e00ff */
[----:B------:R-:W-:Y:S01]  /*109f0*/  UIMAD.WIDE UR8, UR45, 0x4, UR8 ;  /* 0x000000042d0878a5 */ /* 0x000fe2000f8e0208 */
[----:B012---:R-:W0:Y:S01]  /*10a00*/  LDC R0, c[0x0][0x288] ;  /* 0x0000a200ff007b82 */ /* 0x007e220000000800 */
[----:B------:R-:W-:Y:S01]  /*10a10*/  UISETP.NE.AND.EX UP1, UPT, UR11, URZ, UPT, UP1 ;  /* 0x0000003f0b00728c */ /* 0x000fe2000bf25310 */
[----:B------:R-:W-:Y:S01]  /*10a20*/  CS2R R4, SRZ ;  /* 0x0000000000047805 */ /* 0x000fe2000001ff00 */
[----:B------:R1:W5:Y:S03]  /*10a30*/  @P0 LDG.E R18, desc[UR50][R2.64] ;  /* 0x0000003202120981 */ /* 0x000366000c1e1900 */
[----:B------:R-:W-:Y:S01]  /*10a40*/  @UP0 ULDC.64 UR4, c[0x0][0xa28] ;  /* 0x00028a0000040ab9 */ /* 0x000fe20000000a00 */
[----:B------:R-:W-:Y:S01]  /*10a50*/  PLOP3.LUT P2, PT, PT, PT, UP0, 0x80, 0x0 ;  /* 0x000000000000781c */ /* 0x000fe20003f4f008 */
[----:B------:R-:W-:Y:S01]  /*10a60*/  @UP0 UIMAD.WIDE UR4, UR45, 0x4, UR4 ;  /* 0x000000042d0408a5 */ /* 0x000fe2000f8e0204 */
[----:B------:R-:W2:Y:S01]  /*10a70*/  LDC R6, c[0x0][0x404] ;  /* 0x00010100ff067b82 */ /* 0x000ea20000000800 */
[----:B-1----:R-:W-:-:S02]  /*10a80*/  IMAD.U32 R2, RZ, RZ, UR8 ;  /* 0x00000008ff027e24 */ /* 0x002fc4000f8e00ff */
[----:B------:R-:W-:Y:S01]  /*10a90*/  IMAD.U32 R3, RZ, RZ, UR9 ;  /* 0x00000009ff037e24 */ /* 0x000fe2000f8e00ff */
[----:B------:R-:W-:-:S04]  /*10aa0*/  PLOP3.LUT P4, PT, PT, PT, UP1, 0x80, 0x0 ;  /* 0x000000000000781c */ /* 0x000fc80003f8f018 */
[----:B------:R-:W1:Y:S01]  /*10ab0*/  LDC R7, c[0x0][0x2e0] ;  /* 0x0000b800ff077b82 */ /* 0x000e620000000800 */
[----:B------:R3:W5:Y:S02]  /*10ac0*/  @P1 LDG.E R5, desc[UR50][R2.64] ;  /* 0x0000003202051981 */ /* 0x000764000c1e1900 */
[----:B---3--:R-:W-:Y:S02]  /*10ad0*/  IMAD.U32 R2, RZ, RZ, UR4 ;  /* 0x00000004ff027e24 */ /* 0x008fe4000f8e00ff */
[----:B------:R-:W-:Y:S01]  /*10ae0*/  IMAD.U32 R3, RZ, RZ, UR5 ;  /* 0x00000005ff037e24 */ /* 0x000fe2000f8e00ff */
[----:B------:R-:W-:Y:S02]  /*10af0*/  @UP1 ULDC.64 UR4, c[0x0][0xa18] ;  /* 0x0002860000041ab9 */ /* 0x000fe40000000a00 */
[----:B------:R-:W-:Y:S02]  /*10b00*/  @UP1 UIMAD.WIDE UR4, UR45, 0x4, UR4 ;  /* 0x000000042d0418a5 */ /* 0x000fe4000f8e0204 */
[----:B------:R3:W5:Y:S04]  /*10b10*/  @P2 LDG.E R4, desc[UR50][R2.64] ;  /* 0x0000003202042981 */ /* 0x000768000c1e1900 */
[----:B---3--:R-:W-:-:S02]  /*10b20*/  IMAD.U32 R2, RZ, RZ, UR4 ;  /* 0x00000004ff027e24 */ /* 0x008fc4000f8e00ff */
[----:B------:R-:W-:Y:S01]  /*10b30*/  IMAD.U32 R3, RZ, RZ, UR5 ;  /* 0x00000005ff037e24 */ /* 0x000fe2000f8e00ff */
[----:B------:R-:W-:-:S04]  /*10b40*/  ULDC.64 UR4, c[0x0][0xa20] ;  /* 0x0002880000047ab9 */ /* 0x000fc80000000a00 */
[----:B0-----:R0:W5:Y:S01]  /*10b50*/  @P4 LDG.E R0, desc[UR50][R2.64] ;  /* 0x0000003202004981 */ /* 0x001162000c1e1900 */
[----:B------:R-:W-:-:S04]  /*10b60*/  ISETP.NE.U32.AND P3, PT, RZ, UR4, PT ;  /* 0x00000004ff007c0c */ /* 0x000fc8000bf65070 */
[----:B------:R-:W-:Y:S01]  /*10b70*/  ISETP.NE.AND.EX P3, PT, RZ, UR5, PT, P3 ;  /* 0x00000005ff007c0c */ /* 0x000fe2000bf65330 */
[----:B0-----:R-:W0:Y:S02]  /*10b80*/  LDC.64 R2, c[0x0][0x3f8] ;  /* 0x0000fe00ff027b82 */ /* 0x001e240000000a00 */
[----:B0-----:R-:W-:-:S04]  /*10b90*/  ISETP.NE.U32.AND P2, PT, R2, RZ, PT ;  /* 0x000000ff0200720c */ /* 0x001fc80003f45070 */
[----:B------:R-:W-:-:S04]  /*10ba0*/  ISETP.NE.AND.EX P2, PT, R3, RZ, PT, P2 ;  /* 0x000000ff0300720c */ /* 0x000fc80003f45320 */
[----:B--2---:R-:W-:-:S05]  /*10bb0*/  SEL R6, R6, 0x1, P2 ;  /* 0x0000000106067807 */ /* 0x004fca0001000000 */
[----:B-1----:R-:W-:Y:S01]  /*10bc0*/  IMAD R6, R6, R7, RZ ;  /* 0x0000000706067224 */ /* 0x002fe200078e02ff */
[----:B----4-:R-:W-:Y:S06]  /*10bd0*/  @P4 BRA `(.L_x_1089) ;  /* 0x0000000000184947 */ /* 0x010fec0003800000 */
[----:B------:R-:W-:Y:S05]  /*10be0*/  @!P0 BRA `(.L_x_1089) ;  /* 0x0000000000148947 */ /* 0x000fea0003800000 */
[----:B------:R-:W-:Y:S02]  /*10bf0*/  IMAD.U32 R2, RZ, RZ, UR6 ;  /* 0x00000006ff027e24 */ /* 0x000fe4000f8e00ff */
[----:B------:R-:W-:-:S05]  /*10c00*/  IMAD.U32 R3, RZ, RZ, UR7 ;  /* 0x00000007ff037e24 */ /* 0x000fca000f8e00ff */
[----:B------:R-:W2:Y:S04]  /*10c10*/  LDG.E R7, desc[UR50][R2.64] ;  /* 0x0000003202077981 */ /* 0x000ea8000c1e1900 */
[----:B-----5:R-:W2:Y:S02]  /*10c20*/  LDG.E R0, desc[UR50][R2.64+0x4] ;  /* 0x0000043202007981 */ /* 0x020ea4000c1e1900 */
[----:B--2---:R-:W-:-:S07]  /*10c30*/  IMAD.IADD R0, R0, 0x1, -R7 ;  /* 0x0000000100007824 */ /* 0x004fce00078e0a07 */
.L_x_1089:
[----:B-----5:R-:W-:-:S05]  /*10c40*/  IMAD.IADD R2, R5, 0x1, R4 ;  /* 0x0000000105027824 */ /* 0x020fca00078e0204 */
[----:B------:R0:W-:Y:S01]  /*10c50*/  STL [R1+0x1c], R2 ;  /* 0x00001c0201007387 */ /* 0x0001e20000100800 */
[----:B------:R-:W-:Y:S05]  /*10c60*/  @!P3 BRA `(.L_x_1090) ;  /* 0x000000000018b947 */ /* 0x000fea0003800000 */
[----:B------:R-:W-:Y:S02]  /*10c70*/  ULDC.64 UR4, c[0x0][0xa20] ;  /* 0x0002880000047ab9 */ /* 0x000fe40000000a00 */
[----:B------:R-:W-:-:S06]  /*10c80*/  UIMAD.WIDE UR4, UR45, 0x4, UR4 ;  /* 0x000000042d0478a5 */ /* 0x000fcc000f8e0204 */
[----:B0-----:R-:W-:Y:S02]  /*10c90*/  IMAD.U32 R2, RZ, RZ, UR4 ;  /* 0x00000004ff027e24 */ /* 0x001fe4000f8e00ff */
[----:B------:R-:W-:-:S05]  /*10ca0*/  IMAD.U32 R3, RZ, RZ, UR5 ;  /* 0x00000005ff037e24 */ /* 0x000fca000f8e00ff */
[----:B------:R0:W5:Y:S01]  /*10cb0*/  LDG.E R6, desc[UR50][R2.64] ;  /* 0x0000003202067981 */ /* 0x000162000c1e1900 */
[----:B------:R-:W-:Y:S05]  /*10cc0*/  BRA `(.L_x_1091) ;  /* 0x0000000000187947 */ /* 0x000fea0003800000 */
.L_x_1090:
[----:B------:R-:W-:Y:S05]  /*10cd0*/  @!P1 BRA `(.L_x_1091) ;  /* 0x0000000000149947 */ /* 0x000fea0003800000 */
[----:B0-----:R-:W-:Y:S02]  /*10ce0*/  IMAD.U32 R2, RZ, RZ, UR8 ;  /* 0x00000008ff027e24 */ /* 0x001fe4000f8e00ff */
[----:B------:R-:W-:-:S05]  /*10cf0*/  IMAD.U32 R3, RZ, RZ, UR9 ;  /* 0x00000009ff037e24 */ /* 0x000fca000f8e00ff */
[----:B------:R-:W2:Y:S04]  /*10d00*/  LDG.E R5, desc[UR50][R2.64] ;  /* 0x0000003202057981 */ /* 0x000ea8000c1e1900 */
[----:B------:R-:W2:Y:S02]  /*10d10*/  LDG.E R6, desc[UR50][R2.64+0x4] ;  /* 0x0000043202067981 */ /* 0x000ea4000c1e1900 */
[----:B--2---:R-:W-:-:S07]  /*10d20*/  IMAD.IADD R6, R6, 0x1, -R5 ;  /* 0x0000000106067824 */ /* 0x004fce00078e0a05 */
.L_x_1091:
[----:B------:R-:W2:Y:S01]  /*10d30*/  LDL R19, [R1+0x24] ;  /* 0x0000240001137983 */ /* 0x000ea20000100800 */
[----:B0-----:R-:W0:Y:S01]  /*10d40*/  LDC.64 R2, c[0x0][0x9e0] ;  /* 0x00027800ff027b82 */ /* 0x001e220000000a00 */
[----:B-----5:R-:W-:Y:S01]  /*10d50*/  IMAD.IADD R6, R6, 0x1, -R4 ;  /* 0x0000000106067824 */ /* 0x020fe200078e0a04 */
[----:B0-----:R-:W-:Y:S02]  /*10d60*/  ISETP.GE.AND P1, PT, R3, 0x1, PT ;  /* 0x000000010300780c */ /* 0x001fe40003f26270 */
[----:B--2---:R-:W-:-:S04]  /*10d70*/  LEA R7, R19, 0x80, 0x7 ;  /* 0x0000008013077811 */ /* 0x004fc800078e38ff */
[----:B------:R-:W-:-:S05]  /*10d80*/  IADD3 R7, R6, R7, -R0 ;  /* 0x0000000706077210 */ /* 0x000fca0007ffe800 */
[----:B------:R-:W-:Y:S02]  /*10d90*/  IMAD.IADD R2, R7, 0x1, R2 ;  /* 0x0000000107027824 */ /* 0x000fe400078e0202 */
[----:B------:R-:W-:Y:S05]  /*10da0*/  @!P1 BRA `(.L_x_1092) ;  /* 0x0000000000409947 */ /* 0x000fea0003800000 */
[C---:B------:R-:W-:Y:S01]  /*10db0*/  ISETP.GT.AND P0, PT, R7.reuse, RZ, PT ;  /* 0x000000ff0700720c */ /* 0x040fe20003f04270 */
[----:B------:R-:W-:-:S12]  /*10dc0*/  VIADD R8, R7, 0xffffffff ;  /* 0xffffffff07087836 */ /* 0x000fd80000000000 */
[----:B------:R-:W-:Y:S05]  /*10dd0*/  @P0 BRA `(.L_x_1093) ;  /* 0x00000000001c0947 */ /* 0x000fea0003800000 */
[----:B------:R-:W-:Y:S01]  /*10de0*/  ISETP.NE.AND P0, PT, R3, 0x1, PT ;  /* 0x000000010300780c */ /* 0x000fe20003f05270 */
[----:B------:R-:W-:-:S12]  /*10df0*/  IMAD.MOV R7, RZ, RZ, -R7 ;  /* 0x000000ffff077224 */ /* 0x000fd800078e0a07 */
[----:B------:R-:W0:Y:S02]  /*10e00*/  @P0 LDC.64 R4, c[0x0][0x9e8] ;  /* 0x00027a00ff040b82 */ /* 0x000e240000000a00 */
[----:B0-----:R-:W-:-:S05]  /*10e10*/  @P0 IMAD.HI.U32 R4, R7, R4, RZ ;  /* 0x0000000407040227 */ /* 0x001fca00078e00ff */
[----:B------:R-:W-:-:S04]  /*10e20*/  @P0 SHF.R.U32.HI R7, RZ, R5, R4 ;  /* 0x00000005ff070219 */ /* 0x000fc80000011604 */
[----:B------:R-:W-:Y:S01]  /*10e30*/  LOP3.LUT R8, RZ, R7, RZ, 0x33, !PT ;  /* 0x00000007ff087212 */ /* 0x000fe200078e33ff */
[----:B------:R-:W-:Y:S06]  /*10e40*/  BRA `(.L_x_1094) ;  /* 0x0000000000107947 */ /* 0x000fec0003800000 */
.L_x_1093:
[----:B------:R-:W-:-:S13]  /*10e50*/  ISETP.NE.AND P0, PT, R3, 0x1, PT ;  /* 0x000000010300780c */ /* 0x000fda0003f05270 */
[----:B------:R-:W0:Y:S02]  /*10e60*/  @P0 LDC.64 R4, c[0x0][0x9e8] ;  /* 0x00027a00ff040b82 */ /* 0x000e240000000a00 */
[----:B0-----:R-:W-:-:S05]  /*10e70*/  @P0 IMAD.HI.U32 R4, R8, R4, RZ ;  /* 0x0000000408040227 */ /* 0x001fca00078e00ff */
[----:B------:R-:W-:-:S07]  /*10e80*/  @P0 SHF.R.U32.HI R8, RZ, R5, R4 ;  /* 0x00000005ff080219 */ /* 0x000fce0000011604 */
.L_x_1094:
[----:B------:R-:W-:-:S05]  /*10e90*/  IMAD R5, R8, R3, R3 ;  /* 0x0000000308057224 */ /* 0x000fca00078e0203 */
[----:B------:R-:W-:-:S07]  /*10ea0*/  VIMNMX R2, R2, R5, PT ;  /* 0x0000000502027248 */ /* 0x000fce0003fe0100 */
.L_x_1092:
[----:B------:R-:W-:Y:S01]  /*10eb0*/  IMAD R5, R19, 0x80, -R0 ;  /* 0x0000008013057824 */ /* 0x000fe200078e0a00 */
[----:B------:R-:W-:Y:S01]  /*10ec0*/  ULDC UR4, c[0x0][0x9dc] ;  /* 0x0002770000047ab9 */ /* 0x000fe20000000800 */
[----:B------:R-:W-:Y:S02]  /*10ed0*/  VIADD R0, R2, 0x3f ;  /* 0x0000003f02007836 */ /* 0x000fe40000000000 */
[C---:B------:R-:W-:Y:S02]  /*10ee0*/  IMAD.IADD R2, R6.reuse, 0x1, R5 ;  /* 0x0000000106027824 */ /* 0x040fe400078e0205 */
[----:B------:R-:W-:Y:S01]  /*10ef0*/  VIADD R6, R6, 0x3f ;  /* 0x0000003f06067836 */ /* 0x000fe20000000000 */
[----:B------:R-:W-:-:S04]  /*10f00*/  SHF.R.S32.HI R5, RZ, 0x1f, R0 ;  /* 0x0000001fff057819 */ /* 0x000fc80000011400 */
[----:B------:R-:W-:Y:S02]  /*10f10*/  LEA.HI R0, R5, R0, RZ, 0x6 ;  /* 0x0000000005007211 */ /* 0x000fe400078f30ff */
[----:B------:R-:W-:Y:S02]  /*10f20*/  SHF.R.S32.HI R5, RZ, 0x1f, R6 ;  /* 0x0000001fff057819 */ /* 0x000fe40000011406 */
[----:B------:R-:W-:Y:S02]  /*10f30*/  SHF.R.S32.HI R0, RZ, 0x6, R0 ;  /* 0x00000006ff007819 */ /* 0x000fe40000011400 */
[----:B------:R-:W-:-:S04]  /*10f40*/  LEA.HI R5, R5, R6, RZ, 0x6 ;  /* 0x0000000605057211 */ /* 0x000fc800078f30ff */
[----:B------:R-:W-:-:S04]  /*10f50*/  SHF.R.S32.HI R5, RZ, 0x6, R5 ;  /* 0x00000006ff057819 */ /* 0x000fc80000011405 */
[----:B------:R-:W-:Y:S01]  /*10f60*/  VIMNMX R16, R5, R0, PT ;  /* 0x0000000005107248 */ /* 0x000fe20003fe0100 */
[----:B------:R-:W-:Y:S01]  /*10f70*/  VIADD R0, R2, -UR4 ;  /* 0x8000000402007c36 */ /* 0x000fe20008000000 */
[----:B------:R-:W-:Y:S06]  /*10f80*/  @!P1 BRA `(.L_x_1095) ;  /* 0x00000000003c9947 */ /* 0x000fec0003800000 */
        /* <DEDUP_REMOVED lines=9> */
.L_x_1096:
[----:B------:R-:W-:-:S13]  /*11020*/  ISETP.NE.AND P0, PT, R3, 0x1, PT ;  /* 0x000000010300780c */ /* 0x000fda0003f05270 */
[----:B------:R-:W0:Y:S02]  /*11030*/  @P0 LDC.64 R4, c[0x0][0x9e8] ;  /* 0x00027a00ff040b82 */ /* 0x000e240000000a00 */
[----:B0-----:R-:W-:-:S05]  /*11040*/  @P0 IMAD.HI.U32 R4, R2, R4, RZ ;  /* 0x0000000402040227 */ /* 0x001fca00078e00ff */
[----:B------:R-:W-:-:S07]  /*11050*/  @P0 SHF.R.U32.HI R2, RZ, R5, R4 ;  /* 0x00000005ff020219 */ /* 0x000fce0000011604 */
.L_x_1097:
[----:B------:R-:W-:-:S05]  /*11060*/  IMAD R3, R2, R3, RZ ;  /* 0x0000000302037224 */ /* 0x000fca00078e02ff */
[----:B------:R-:W-:-:S07]  /*11070*/  VIMNMX R0, R0, R3, !PT ;  /* 0x0000000300007248 */ /* 0x000fce0007fe0100 */
.L_x_1095:
[----:B------:R-:W-:Y:S01]  /*11080*/  SHF.R.S32.HI R3, RZ, 0x1f, R0 ;  /* 0x0000001fff037819 */ /* 0x000fe20000011400 */
[----:B------:R-:W-:Y:S03]  /*11090*/  BSSY B6, `(.L_x_1098) ;  /* 0x00002a3000067945 */ /* 0x000fe60003800000 */
[----:B------:R-:W-:-:S04]  /*110a0*/  LEA.HI R3, R3, R0, RZ, 0x6 ;  /* 0x0000000003037211 */ /* 0x000fc800078f30ff */
[----:B------:R-:W-:-:S04]  /*110b0*/  SHF.R.S32.HI R3, RZ, 0x6, R3 ;  /* 0x00000006ff037819 */ /* 0x000fc80000011403 */
[----:B------:R-:W-:-:S04]  /*110c0*/  VIMNMX R2, RZ, R3, !PT ;  /* 0x00000003ff027248 */ /* 0x000fc80007fe0100 */
[----:B------:R-:W-:Y:S01]  /*110d0*/  ISETP.GT.AND P0, PT, R16, R2, PT ;  /* 0x000000021000720c */ /* 0x000fe20003f04270 */
[----:B------:R0:W-:-:S12]  /*110e0*/  STL [R1+0x18], R2 ;  /* 0x0000180201007387 */ /* 0x0001d80000100800 */
        /* <DEDUP_REMOVED lines=19> */
.L_x_1099:
        /* <DEDUP_REMOVED lines=23> */
.L_x_1101:
        /* <DEDUP_REMOVED lines=8> */
[----:B0-----:R-:W-:Y:S01]  /*11410*/  MOV R2, 0x0 ;  /* 0x0000000000027802 */ /* 0x001fe20000000f00 */
        /* <DEDUP_REMOVED lines=15> */
.L_x_1102:
[----:B------:R-:W-:-:S04]  /*11510*/  UIADD3 UR4, UR41, 0x8000, URZ ;  /* 0x0000800029047890 */ /* 0x000fc8000fffe03f */
[----:B------:R-:W-:-:S06]  /*11520*/  ULOP3.LUT UP0, URZ, UR4, 0x1bf, URZ, 0xc0, !UPT ;  /* 0x000001bf043f7892 */ /* 0x000fcc000f80c03f */
[----:B------:R-:W-:-:S13]  /*11530*/  PLOP3.LUT P0, PT, PT, PT, UP0, 0x80, 0x0 ;  /* 0x000000000000781c */ /* 0x000fda0003f0f008 */
        /* <DEDUP_REMOVED lines=17> */
.L_x_1103:
[----:B------:R-:W-:-:S13]  /*11650*/  LOP3.LUT P6, RZ, R17, 0x3ff, RZ, 0xc0, !PT ;  /* 0x000003ff11ff7812 */ /* 0x000fda00078cc0ff */
        /* <DEDUP_REMOVED lines=17> */
.L_x_1104:
[----:B------:R-:W1:Y:S01]  /*11770*/  LDC R0, c[0x0][0x428] ;  /* 0x00010a00ff007b82 */ /* 0x000e620000000800 */
[----:B------:R-:W-:Y:S01]  /*11780*/  ULDC.64 UR4, c[0x0][0x9f8] ;  /* 0x00027e0000047ab9 */ /* 0x000fe20000000a00 */
[----:B0-----:R-:W-:Y:S01]  /*11790*/  IMAD.U32 R2, RZ, RZ, UR38 ;  /* 0x00000026ff027e24 */ /* 0x001fe2000f8e00ff */
[----:B------:R-:W-:Y:S01]  /*117a0*/  UISETP.NE.U32.AND UP0, UPT, UR4, URZ, UPT ;  /* 0x0000003f0400728c */ /* 0x000fe2000bf05070 */
[----:B------:R-:W-:Y:S01]  /*117b0*/  IMAD.U32 R10, RZ, RZ, UR45 ;  /* 0x0000002dff0a7e24 */ /* 0x000fe2000f8e00ff */
[----:B------:R-:W0:Y:S01]  /*117c0*/  S2R R4, SR_TID.X ;  /* 0x0000000000047919 */ /* 0x000e220000002100 */
[----:B------:R-:W-:Y:S01]  /*117d0*/  IMAD R7, R19, 0x80, R18 ;  /* 0x0000008013077824 */ /* 0x000fe200078e0212 */
[----:B------:R-:W-:Y:S01]  /*117e0*/  UISETP.NE.AND.EX UP0, UPT, UR5, URZ, UPT, UP0 ;  /* 0x0000003f0500728c */ /* 0x000fe2000bf05300 */
[----:B------:R-:W-:-:S10]  /*117f0*/  ULDC.64 UR6, c[0x0][0xa08] ;  /* 0x0002820000067ab9 */ /* 0x000fd40000000a00 */
[----:B------:R-:W-:Y:S02]  /*11800*/  @UP0 ULDC.64 UR4, c[0x0][0x9f8] ;  /* 0x00027e0000040ab9 */ /* 0x000fe40000000a00 */
[----:B------:R-:W-:Y:S01]  /*11810*/  @UP0 UIMAD.WIDE UR4, UR45, 0x4, UR4 ;  /* 0x000000042d0408a5 */ /* 0x000fe2000f8e0204 */
[----:B-1----:R-:W-:-:S13]  /*11820*/  ISETP.NE.AND P0, PT, R0, 0x1, PT ;  /* 0x000000010000780c */ /* 0x002fda0003f05270 */
[----:B------:R-:W1:Y:S01]  /*11830*/  @P0 LDC R0, c[0x0][0x42c] ;  /* 0x00010b00ff000b82 */ /* 0x000e620000000800 */
[----:B0-----:R-:W-:-:S07]  /*11840*/  LOP3.LUT R17, R4, 0x7f, RZ, 0xc0, !PT ;  /* 0x0000007f04117812 */ /* 0x001fce00078ec0ff */
[----:B------:R-:W0:Y:S01]  /*11850*/  @P0 LDC R3, c[0x0][0x430] ;  /* 0x00010c00ff030b82 */ /* 0x000e220000000800 */
[----:B-1----:R-:W-:-:S05]  /*11860*/  @P0 IMAD.HI.U32 R0, R0, UR38, RZ ;  /* 0x0000002600000c27 */ /* 0x002fca000f8e00ff */
[----:B0-----:R-:W-:Y:S01]  /*11870*/  @P0 SHF.R.U32.HI R2, RZ, R3, R0 ;  /* 0x00000003ff020219 */ /* 0x001fe20000011600 */
[----:B------:R-:W-:Y:S01]  /*11880*/  IMAD.U32 R3, RZ, RZ, UR5 ;  /* 0x00000005ff037e24 */ /* 0x000fe2000f8e00ff */
[----:B------:R-:W-:-:S03]  /*11890*/  PLOP3.LUT P0, PT, PT, PT, UP0, 0x80, 0x0 ;  /* 0x000000000000781c */ /* 0x000fc60003f0f008 */
[----:B------:R0:W-:Y:S02]  /*118a0*/  STL [R1+0x4], R2 ;  /* 0x0000040201007387 */ /* 0x0001e40000100800 */
[----:B0-----:R-:W-:Y:S01]  /*118b0*/  IMAD.U32 R2, RZ, RZ, UR4 ;  /* 0x00000004ff027e24 */ /* 0x001fe2000f8e00ff */
[----:B------:R-:W-:Y:S01]  /*118c0*/  ISETP.NE.AND P1, PT, R17, RZ, PT ;  /* 0x000000ff1100720c */ /* 0x000fe20003f25270 */
[----:B------:R-:W-:-:S06]  /*118d0*/  ULDC.64 UR4, c[0x0][0xa00] ;  /* 0x0002800000047ab9 */ /* 0x000fcc0000000a00 */
[----:B------:R0:W2:Y:S01]  /*118e0*/  @P0 LDG.E R10, desc[UR50][R2.64] ;  /* 0x00000032020a0981 */ /* 0x0000a2000c1e1900 */
[----:B------:R-:W-:Y:S01]  /*118f0*/  ISETP.NE.U32.AND P0, PT, RZ, UR4, PT ;  /* 0x00000004ff007c0c */ /* 0x000fe2000bf05070 */
[----:B------:R-:W-:Y:S01]  /*11900*/  UMOV UR36, URZ ;  /* 0x0000003f00247c82 */ /* 0x000fe20008000000 */
[----:B------:R-:W-:Y:S01]  /*11910*/  R2UR UR37, R7 ;  /* 0x00000000072572ca */ /* 0x000fe200000e0000 */
[----:B------:R-:W-:Y:S01]  /*11920*/  UMOV UR8, 0x80 ;  /* 0x0000008000087882 */ /* 0x000fe20000000000 */
[----:B------:R-:W-:Y:S01]  /*11930*/  ISETP.NE.AND.EX P0, PT, RZ, UR5, PT, P0 ;  /* 0x00000005ff007c0c */ /* 0x000fe2000bf05300 */
[----:B------:R-:W-:Y:S01]  /*11940*/  UMOV UR10, UR38 ;  /* 0x00000026000a7c82 */ /* 0x000fe20008000000 */
[----:B------:R-:W-:Y:S02]  /*11950*/  SHF.R.U32.HI R4, RZ, 0x5, R4 ;  /* 0x00000005ff047819 */ /* 0x000fe40000011604 */
[----:B------:R-:W-:Y:S01]  /*11960*/  SEL R8, RZ, UR45, P0 ;  /* 0x0000002dff087c07 */ /* 0x000fe20008000000 */
[----:B0-----:R-:W0:Y:S01]  /*11970*/  LDC.64 R2, c[0x0][0x3f8] ;  /* 0x0000fe00ff027b82 */ /* 0x001e220000000a00 */
[----:B------:R-:W-:Y:S01]  /*11980*/  VOTEU.ALL UP1, P1 ;  /* 0x00000000003f7886 */ /* 0x000fe20000820000 */
[----:B------:R-:W-:-:S02]  /*11990*/  LOP3.LUT R4, R4, 0x3, RZ, 0xc0, !PT ;  /* 0x0000000304047812 */ /* 0x000fc400078ec0ff */
[----:B------:R-:W-:Y:S02]  /*119a0*/  R2UR UR39, R8 ;  /* 0x00000000082772ca */ /* 0x000fe400000e0000 */
[----:B------:R-:W-:Y:S01]  /*119b0*/  @!UP1 UIADD3 UR4, UP0, UR46, 0x270, URZ ;  /* 0x000002702e049890 */ /* 0x000fe2000ff1e03f */
[----:B------:R-:W-:-:S03]  /*119c0*/  UMOV UR9, UR37 ;  /* 0x0000002500097c82 */ /* 0x000fc60008000000 */
[----:B------:R-:W-:-:S07]  /*119d0*/  @!UP1 UIADD3.X UR5, URZ, UR47, URZ, UP0, !UPT ;  /* 0x0000002f3f059290 */ /* 0x000fce00087fe43f */
[----:B------:R-:W-:Y:S02]  /*119e0*/  UMOV UR11, UR39 ;  /* 0x00000027000b7c82 */ /* 0x000fe40008000000 */
[----:B------:R1:W-:Y:S01]  /*119f0*/  @!UP1 UTMAPF.L2.4D [UR36], [UR4] ;  /* 0x00000024040095b8 */ /* 0x0003e20008018000 */
[----:B0-----:R-:W-:Y:S01]  /*11a00*/  LOP3.LUT P0, RZ, R2, UR6, RZ, 0xfc, !PT ;  /* 0x0000000602ff7c12 */ /* 0x001fe2000f80fcff */
[----:B------:R-:W-:Y:S01]  /*11a10*/  UMOV UR6, 0xffffffff ;  /* 0xffffffff00067882 */ /* 0x000fe20000000000 */
[----:B------:R1:W-:Y:S02]  /*11a20*/  @!UP1 UTMAPF.L2.4D [UR8], [UR4] ;  /* 0x00000008040095b8 */ /* 0x0003e40008018000 */
[----:B------:R-:W-:Y:S02]  /*11a30*/  LOP3.LUT P0, RZ, R3, UR7, RZ, 0xfc, P0 ;  /* 0x0000000703ff7c12 */ /* 0x000fe4000800fcff */
[----:B--2---:R-:W-:Y:S01]  /*11a40*/  SHF.R.S32.HI R19, RZ, 0x1f, R10 ;  /* 0x0000001fff137819 */ /* 0x004fe2000001140a */
[----:B------:R1:W-:Y:S01]  /*11a50*/  STL [R1+0x10], R10 ;  /* 0x0000100a01007387 */ /* 0x0003e20000100800 */
[----:B------:R-:W-:-:S03]  /*11a60*/  SEL R0, R10, RZ, !P0 ;  /* 0x000000ff0a007207 */ /* 0x000fc60004000000 */
[----:B------:R1:W-:Y:S01]  /*11a70*/  STL [R1+0x14], R19 ;  /* 0x0000141301007387 */ /* 0x0003e20000100800 */
[----:B------:R-:W-:Y:S05]  /*11a80*/  BRA.DIV UR6, `(.L_x_1105) ;  /* 0x0000003606107947 */ /* 0x000fea000b800000 */
[----:B------:R0:W2:Y:S02]  /*11a90*/  SHFL.IDX PT, R14, R4, RZ, 0x1f ;  /* 0x00001fff040e7589 */ /* 0x0000a400000e0000 */
.L_x_1175:
[----:B--2---:R-:W-:Y:S02]  /*11aa0*/  ISETP.NE.AND P0, PT, R14, RZ, PT ;  /* 0x000000ff0e00720c */ /* 0x004fe40003f05270 */
[----:B------:R-:W-:-:S11]  /*11ab0*/  PLOP3.LUT P6, PT, PT, PT, PT, 0x8, 0x0 ;  /* 0x000000000000781c */ /* 0x000fd60003fce170 */
[----:B------:R-:W-:Y:S05]  /*11ac0*/  @P0 BRA `(.L_x_1106) ;  /* 0x0000000400d80947 */ /* 0x000fea0003800000 */
[----:B-1----:R-:W-:Y:S01]  /*11ad0*/  UMOV UR4, 0xffffffff ;  /* 0xffffffff00047882 */ /* 0x002fe20000000000 */
[----:B------:R-:W-:Y:S02]  /*11ae0*/  VIADD R6, R16, 0xffffffff ;  /* 0xffffffff10067836 */ /* 0x000fe40000000000 */
[----:B------:R-:W-:Y:S05]  /*11af0*/  BRA.DIV UR4, `(.L_x_1107) ;  /* 0x0000003604147947 */ /* 0x000fea000b800000 */
[----:B------:R-:W-:-:S13]  /*11b00*/  ELECT P6, URZ, PT ;  /* 0x00000000003f782f */ /* 0x000fda00038c0000 */
.L_x_1178:
[----:B------:R-:W-:Y:S05]  /*11b10*/  @!P6 BRA `(.L_x_1108) ;  /* 0x000000040064e947 */ /* 0x000fea0003800000 */
[----:B------:R-:W-:-:S04]  /*11b20*/  ISETP.NE.U32.AND P0, PT, R2, RZ, PT ;  /* 0x000000ff0200720c */ /* 0x000fc80003f05070 */
[----:B------:R-:W-:-:S13]  /*11b30*/  ISETP.NE.AND.EX P0, PT, R3, RZ, PT, P0 ;  /* 0x000000ff0300720c */ /* 0x000fda0003f05300 */
[----:B------:R-:W-:Y:S05]  /*11b40*/  @!P0 BRA `(.L_x_1109) ;  /* 0x0000000000488947 */ /* 0x000fea0003800000 */
[----:B------:R-:W1:Y:S01]  /*11b50*/  LDC R9, c[0x0][0x41c] ;  /* 0x00010700ff097b82 */ /* 0x000e620000000800 */
[----:B------:R-:W-:Y:S01]  /*11b60*/  IMAD.MOV.U32 R0, RZ, RZ, R6 ;  /* 0x000000ffff007224 */ /* 0x000fe200078e0006 */
[----:B------:R-:W-:Y:S01]  /*11b70*/  ULDC.64 UR4, c[0x0][0x408] ;  /* 0x0001020000047ab9 */ /* 0x000fe20000000a00 */
[----:B-1----:R-:W-:-:S13]  /*11b80*/  ISETP.NE.AND P0, PT, R9, 0x1, PT ;  /* 0x000000010900780c */ /* 0x002fda0003f05270 */
[----:B0-----:R-:W0:Y:S02]  /*11b90*/  @P0 LDC.64 R4, c[0x0][0x420] ;  /* 0x00010800ff040b82 */ /* 0x001e240000000a00 */
[----:B0-----:R-:W-:-:S05]  /*11ba0*/  @P0 IMAD.HI.U32 R4, R6, R4, RZ ;  /* 0x0000000406040227 */ /* 0x001fca00078e00ff */
[----:B------:R-:W-:-:S04]  /*11bb0*/  @P0 SHF.R.U32.HI R0, RZ, R5, R4 ;  /* 0x00000005ff000219 */ /* 0x000fc80000011604 */
[--C-:B------:R-:W-:Y:S01]  /*11bc0*/  SHF.R.S32.HI R5, RZ, 0x1f, R0.reuse ;  /* 0x0000001fff057819 */ /* 0x100fe20000011400 */
[----:B------:R-:W-:-:S04]  /*11bd0*/  IMAD.MOV R4, RZ, RZ, -R0 ;  /* 0x000000ffff047224 */ /* 0x000fc800078e0a00 */
        /* <DEDUP_REMOVED lines=9> */
.L_x_1109:
[----:B-1----:R-:W0:Y:S04]  /*11c70*/  LDL R3, [R1+0x8] ;  /* 0x0000080001037983 */ /* 0x002e280000100800 */
[----:B------:R-:W2:Y:S01]  /*11c80*/  LDL R2, [R1+0xc] ;  /* 0x00000c0001027983 */ /* 0x000ea20000100800 */
[----:B------:R-:W-:Y:S02]  /*11c90*/  ISETP.NE.AND P0, PT, R17, RZ, PT ;  /* 0x000000ff1100720c */ /* 0x000fe40003f05270 */
[----:B0-----:R-:W-:Y:S02]  /*11ca0*/  LEA R4, R3, UR41, 0x3 ;  /* 0x0000002903047c11 */ /* 0x001fe4000f8e18ff */
[----:B--2---:R-:W-:-:S04]  /*11cb0*/  SHF.L.U32 R3, R2, 0x1f, RZ ;  /* 0x0000001f02037819 */ /* 0x004fc800000006ff */
[----:B------:R-:W0:Y:S02]  /*11cc0*/  SYNCS.PHASECHK.TRANS64.TRYWAIT P2, [R4+URZ+0x28480], R3 ;  /* 0x02848003040075a7 */ /* 0x000e24000804017f */
[----:B0-----:R-:W-:Y:S05]  /*11cd0*/  @!P2 BRA `(.L_x_1110) ;  /* 0x0000003000bca947 */ /* 0x001fea0003800000 */
.L_x_1179:
        /* <DEDUP_REMOVED lines=8> */
.L_x_1111:
        /* <DEDUP_REMOVED lines=25> */
.L_x_1180:
        /* <DEDUP_REMOVED lines=8> */
.L_x_1113:
        /* <DEDUP_REMOVED lines=19> */
[----:B-1----:R-:W-:Y:S01]  /*120a0*/  NOP ;  /* 0x0000000000007918 */ /* 0x002fe20000000000 */
.L_x_1108:
        /* <DEDUP_REMOVED lines=24> */
.L_x_1106:
        /* <DEDUP_REMOVED lines=10> */
.L_x_1181:
[----:B-1----:R-:W-:Y:S05]  /*122d0*/  BSYNC B0 ;  /* 0x0000000000007941 */ /* 0x002fea0003800000 */
.L_x_1114:
[----:B--2---:R-:W2:Y:S01]  /*122e0*/  LDL R3, [R1+0x18] ;  /* 0x0000180001037983 */ /* 0x004ea20000100800 */
[----:B------:R-:W-:-:S05]  /*122f0*/  VIADD R2, R16, 0xfffffffe ;  /* 0xfffffffe10027836 */ /* 0x000fca0000000000 */
[----:B--2---:R-:W-:-:S13]  /*12300*/  ISETP.GE.AND P0, PT, R2, R3, PT ;  /* 0x000000030200720c */ /* 0x004fda0003f06270 */
[----:B------:R-:W-:Y:S05]  /*12310*/  @!P0 BRA `(.L_x_1116) ;  /* 0x0000000c00f48947 */ /* 0x000fea0003800000 */
[----:B------:R1:W5:Y:S04]  /*12320*/  LDL.LU R3, [R1+0x8] ;  /* 0x0000080001037983 */ /* 0x0003680000300800 */
[----:B------:R1:W5:Y:S02]  /*12330*/  LDL.LU R8, [R1+0xc] ;  /* 0x00000c0001087983 */ /* 0x0003640000300800 */
.L_x_1138:
[----:B0----5:R-:W-:Y:S01]  /*12340*/  VIADD R4, R3, 0x1 ;  /* 0x0000000103047836 */ /* 0x021fe20000000000 */
        /* <DEDUP_REMOVED lines=9> */
[----:B------:R-:W-:Y:S01]  /*123e0*/  ULDC.64 UR4, c[0x0][0x3f8] ;  /* 0x0000fe0000047ab9 */ /* 0x000fe20000000a00 */
[----:B------:R-:W-:Y:S01]  /*123f0*/  IMAD.MOV.U32 R9, RZ, RZ, R2 ;  /* 0x000000ffff097224 */ /* 0x000fe200078e0002 */
        /* <DEDUP_REMOVED lines=17> */
[----:B------:R-:W-:-:S04]  /*12510*/  IMAD.WIDE.U32 R4, R6, UR6, R4 ;  /* 0x0000000606047c25 */ /* 0x000fc8000f8e0004 */
[----:B------:R-:W-:Y:S01]  /*12520*/  IMAD.IADD R0, R0, 0x1, R5 ;  /* 0x0000000100007824 */ /* 0x000fe200078e0205 */
[----:B------:R-:W-:-:S04]  /*12530*/  LEA R6, P0, R4, UR4, 0x2 ;  /* 0x0000000404067c11 */ /* 0x000fc8000f8010ff */
[----:B------:R-:W-:-:S05]  /*12540*/  LEA.HI.X R7, R4, UR5, R0, 0x2, P0 ;  /* 0x0000000504077c11 */ /* 0x000fca00080f1400 */
[----:B------:R2:W5:Y:S04]  /*12550*/  LDG.E R0, desc[UR50][R6.64] ;  /* 0x0000003206007981 */ /* 0x000568000c1e1900 */
.L_x_1119:
[----:B--2---:R-:W-:Y:S01]  /*12560*/  LEA R6, R11, UR41, 0x3 ;  /* 0x000000290b067c11 */ /* 0x004fe2000f8e18ff */
[----:B------:R-:W2:Y:S01]  /*12570*/  S2R R4, SR_TID.X ;  /* 0x0000000000047919 */ /* 0x000ea20000002100 */
[----:B------:R-:W-:Y:S01]  /*12580*/  SHF.L.U32 R5, R10, 0x1f, RZ ;  /* 0x0000001f0a057819 */ /* 0x000fe200000006ff */
[----:B------:R-:W-:Y:S03]  /*12590*/  BSSY B1, `(.L_x_1120) ;  /* 0x0000005000017945 */ /* 0x000fe60003800000 */
[----:B------:R-:W3:Y:S01]  /*125a0*/  SYNCS.PHASECHK.TRANS64.TRYWAIT P0, [R6+URZ+0x28480], R5 ;  /* 0x02848005060075a7 */ /* 0x000ee2000800017f */
[----:B--2---:R-:W-:-:S04]  /*125b0*/  LOP3.LUT R4, R4, 0x7f, RZ, 0xc0, !PT ;  /* 0x0000007f04047812 */ /* 0x004fc800078ec0ff */
[----:B------:R-:W-:Y:S01]  /*125c0*/  ISETP.NE.AND P2, PT, R4, RZ, PT ;  /* 0x000000ff0400720c */ /* 0x000fe20003f45270 */
[----:B---3--:R-:W-:-:S12]  /*125d0*/  @!P0 BRA `(.L_x_1121) ;  /* 0x0000002800bc8947 */ /* 0x008fd80003800000 */
.L_x_1182:
[----:B------:R-:W-:Y:S05]  /*125e0*/  BSYNC B1 ;  /* 0x0000000000017941 */ /* 0x000fea0003800000 */
.L_x_1120:
        /* <DEDUP_REMOVED lines=9> */
.L_x_1123:
[----:B------:R-:W-:Y:S05]  /*12680*/  BSYNC B1 ;  /* 0x0000000000017941 */ /* 0x000fea0003800000 */
.L_x_1122:
[----:B------:R-:W3:Y:S04]  /*12690*/  LDL R4, [R1+0x8] ;  /* 0x0000080001047983 */ /* 0x000ee80000100800 */
[----:B0-----:R-:W4:Y:S04]  /*126a0*/  LDL R10, [R1+0x4] ;  /* 0x00000400010a7983 */ /* 0x001f280000100800 */
[----:B------:R-:W2:Y:S01]  /*126b0*/  LDL R7, [R1+0x1c] ;  /* 0x00001c0001077983 */ /* 0x000ea20000100800 */
        /* <DEDUP_REMOVED lines=8> */
[----:B----4-:R-:W-:-:S03]  /*12740*/  R2UR UR12, R10 ;  /* 0x000000000a0c72ca */ /* 0x010fc600000e0000 */
[----:B------:R-:W-:Y:S02]  /*12750*/  VIADD R10, R4, 0x10000 ;  /* 0x00010000040a7836 */ /* 0x000fe40000000000 */
[----:B--2---:R-:W-:Y:S02]  /*12760*/  IMAD R9, R9, 0x40, R7 ;  /* 0x0000004009097824 */ /* 0x004fe400078e0207 */
[----:B------:R-:W-:-:S08]  /*12770*/  VIADD R7, R6, 0x28470 ;  /* 0x0002847006077836 */ /* 0x000fd00000000000 */
.L_x_1124:
        /* <DEDUP_REMOVED lines=8> */
[----:B0-----:R-:W-:Y:S05]  /*12800*/  @P0 BRA.U.ANY `(.L_x_1124) ;  /* 0xfffffffd00dc0947 */ /* 0x001fea000393ffff */
        /* <DEDUP_REMOVED lines=8> */
.L_x_1125:
        /* <DEDUP_REMOVED lines=8> */
[----:B0-----:R-:W-:Y:S05]  /*12910*/  @P0 BRA.U.ANY `(.L_x_1125) ;  /* 0xfffffffd00dc0947 */ /* 0x001fea000393ffff */
[----:B------:R-:W0:Y:S01]  /*12920*/  SYNCS.PHASECHK.TRANS64.TRYWAIT P0, [R6+URZ+0x28440], R5 ;  /* 0x02844005060075a7 */ /* 0x000e22000800017f */
[----:B------:R-:W-:Y:S04]  /*12930*/  BSSY B1, `(.L_x_1126) ;  /* 0x0000002000017945 */ /* 0x000fe80003800000 */
[----:B0-----:R-:W-:Y:S05]  /*12940*/  @!P0 BRA `(.L_x_1127) ;  /* 0x0000002400f48947 */ /* 0x001fea0003800000 */
.L_x_1183:
[----:B------:R-:W-:Y:S05]  /*12950*/  BSYNC B1 ;  /* 0x0000000000017941 */ /* 0x000fea0003800000 */
.L_x_1126:
[----:B------:R-:W-:Y:S01]  /*12960*/  BSSY B1, `(.L_x_1128) ;  /* 0x000000b000017945 */ /* 0x000fe20003800000 */
[----:B------:R-:W-:Y:S02]  /*12970*/  IMAD.MOV.U32 R10, RZ, RZ, 0x0 ;  /* 0x00000000ff0a7424 */ /* 0x000fe400078e00ff */
[----:B------:R-:W-:Y:S01]  /*12980*/  IMAD.MOV.U32 R11, RZ, RZ, 0x14f00000 ;  /* 0x14f00000ff0b7424 */ /* 0x000fe200078e00ff */
[----:B------:R-:W-:Y:S06]  /*12990*/  @P2 BRA `(.L_x_1129) ;  /* 0x00000000001c2947 */ /* 0x000fec0003800000 */
[----:B------:R-:W2:Y:S01]  /*129a0*/  S2R R7, SR_TID.X ;  /* 0x0000000000077919 */ /* 0x000ea20000002100 */
[----:B0-----:R-:W-:-:S04]  /*129b0*/  IMAD.MOV.U32 R5, RZ, RZ, 0x4000 ;  /* 0x00004000ff057424 */ /* 0x001fc800078e00ff */
[----:B------:R3:W-:Y:S01]  /*129c0*/  SYNCS.ARRIVE.TRANS64 RZ, [R6+URZ+0x28430], R5 ;  /* 0x0284300506ff79a7 */ /* 0x0007e2000800003f */
[----:B--2---:R-:W-:-:S04]  /*129d0*/  LOP3.LUT R7, R7, 0x1f, RZ, 0xc0, !PT ;  /* 0x0000001f07077812 */ /* 0x004fc800078ec0ff */
[----:B------:R-:W-:-:S13]  /*129e0*/  ISETP.NE.AND P0, PT, R7, RZ, PT ;  /* 0x000000ff0700720c */ /* 0x000fda0003f05270 */
[----:B---3--:R-:W-:Y:S05]  /*129f0*/  @!P0 BRA `(.L_x_1129) ;  /* 0x0000000000048947 */ /* 0x008fea0003800000 */
[----:B------:R-:W-:Y:S01]  /*12a00*/  BPT.TRAP 0x1 ;  /* 0x000000040000795c */ /* 0x000fe20000300000 */
.L_x_1129:
[----:B------:R-:W-:Y:S05]  /*12a10*/  BSYNC B1 ;  /* 0x0000000000017941 */ /* 0x000fea0003800000 */
.L_x_1128:
[----:B0-----:R-:W2:Y:S01]  /*12a20*/  LDL R5, [R1+0x4] ;  /* 0x0000040001057983 */ /* 0x001ea20000100800 */
        /* <DEDUP_REMOVED lines=9> */
.L_x_1130:
        /* <DEDUP_REMOVED lines=10> */
[----:B------:R-:W-:Y:S01]  /*12b60*/  R2UR UR10, R12 ;  /* 0x000000000c0a72ca */ /* 0x000fe200000e0000 */
[----:B------:R-:W-:Y:S01]  /*12b70*/  VIADD R4, R4, 0x22000 ;  /* 0x0002200004047836 */ /* 0x000fe20000000000 */
[----:B------:R-:W-:Y:S02]  /*12b80*/  R2UR UR6, R10 ;  /* 0x000000000a0672ca */ /* 0x000fe400000e0000 */
[----:B------:R-:W-:Y:S02]  /*12b90*/  R2UR UR7, R11 ;  /* 0x000000000b0772ca */ /* 0x000fe400000e0000 */
[----:B------:R-:W-:Y:S02]  /*12ba0*/  PLOP3.LUT P0, PT, PT, PT, PT, 0x80, 0x0 ;  /* 0x000000000000781c */ /* 0x000fe40003f0f070 */
[----:B--2---:R-:W-:-:S15]  /*12bb0*/  R2UR UR12, R7 ;  /* 0x00000000070c72ca */ /* 0x004fde00000e0000 */
.L_x_1131:
        /* <DEDUP_REMOVED lines=9> */
.L_x_1118:
[----:B------:R-:W-:Y:S05]  /*12c50*/  BSYNC B0 ;  /* 0x0000000000007941 */ /* 0x000fea0003800000 */
.L_x_1117:
[----:B------:R-:W-:-:S06]  /*12c60*/  UISETP.NE.AND UP0, UPT, UR42, 0x3, UPT ;  /* 0x000000032a00788c */ /* 0x000fcc000bf05270 */
[----:B------:R-:W-:-:S13]  /*12c70*/  PLOP3.LUT P0, PT, PT, PT, UP0, 0x80, 0x0 ;  /* 0x000000000000781c */ /* 0x000fda0003f0f008 */
[----:B------:R-:W-:Y:S05]  /*12c80*/  @!P0 BRA `(.L_x_1132) ;  /* 0x0000000000048947 */ /* 0x000fea0003800000 */
[----:B------:R-:W-:Y:S01]  /*12c90*/  BPT.TRAP 0x1 ;  /* 0x000000040000795c */ /* 0x000fe20000300000 */
.L_x_1132:
[----:B------:R-:W-:Y:S01]  /*12ca0*/  IMAD.U32 R4, RZ, RZ, UR44 ;  /* 0x0000002cff047e24 */ /* 0x000fe2000f8e00ff */
[----:B------:R-:W-:Y:S01]  /*12cb0*/  LEA R5, R3, UR41, 0x3 ;  /* 0x0000002903057c11 */ /* 0x000fe2000f8e18ff */
[----:B------:R-:W-:Y:S03]  /*12cc0*/  BSSY B0, `(.L_x_1133) ;  /* 0x0000007000007945 */ /* 0x000fe60003800000 */
[----:B------:R-:W-:Y:S01]  /*12cd0*/  ISETP.NE.AND P0, PT, R4, 0x3, PT ;  /* 0x000000030400780c */ /* 0x000fe20003f05270 */
[----:B------:R2:W-:Y:S01]  /*12ce0*/  STL [R1], R5 ;  /* 0x0000000501007387 */ /* 0x0005e20000100800 */
[----:B------:R-:W-:-:S04]  /*12cf0*/  LOP3.LUT R4, R8, 0x1, RZ, 0x3c, !PT ;  /* 0x0000000108047812 */ /* 0x000fc800078e3cff */
[----:B------:R-:W-:-:S04]  /*12d00*/  SHF.L.U32 R4, R4, 0x1f, RZ ;  /* 0x0000001f04047819 */ /* 0x000fc800000006ff */
[----:B------:R-:W3:Y:S02]  /*12d10*/  SYNCS.PHASECHK.TRANS64.TRYWAIT P2, [R5+URZ+0x28470], R4 ;  /* 0x02847004050075a7 */ /* 0x000ee4000804017f */
[----:B--23--:R-:W-:Y:S05]  /*12d20*/  @!P2 BRA `(.L_x_1134) ;  /* 0x000000240010a947 */ /* 0x00cfea0003800000 */
.L_x_1184:
[----:B------:R-:W-:Y:S05]  /*12d30*/  BSYNC B0 ;  /* 0x0000000000007941 */ /* 0x000fea0003800000 */
.L_x_1133:
[----:B------:R-:W-:Y:S05]  /*12d40*/  @!P0 BRA `(.L_x_1135) ;  /* 0x0000000000048947 */ /* 0x000fea0003800000 */
[----:B------:R-:W-:Y:S01]  /*12d50*/  BPT.TRAP 0x1 ;  /* 0x000000040000795c */ /* 0x000fe20000300000 */
.L_x_1135:
[----:B--2---:R-:W2:Y:S01]  /*12d60*/  LDL R5, [R1] ;  /* 0x0000000001057983 */ /* 0x004ea20000100800 */
[----:B------:R-:W-:Y:S01]  /*12d70*/  SHF.L.U32 R4, R8, 0x1f, RZ ;  /* 0x0000001f08047819 */ /* 0x000fe200000006ff */
[----:B------:R-:W-:-:S03]  /*12d80*/  IMAD.SHL.U32 R3, R3, 0x4000, RZ ;  /* 0x0000400003037824 */ /* 0x000fc600078e00ff */
[----:B--2---:R-:W2:Y:S02]  /*12d90*/  SYNCS.PHASECHK.TRANS64.TRYWAIT P2, [R5+URZ+0x28460], R4 ;  /* 0x02846004050075a7 */ /* 0x004ea4000804017f */
[----:B--2---:R-:W-:Y:S05]  /*12da0*/  @!P2 BRA `(.L_x_1136) ;  /* 0x000000240008a947 */ /* 0x004fea0003800000 */
.L_x_1185:
[----:B------:R-:W3:Y:S04]  /*12db0*/  LDL R6, [R1+0x2c] ;  /* 0x00002c0001067983 */ /* 0x000ee80000100800 */
[----:B------:R-:W4:Y:S01]  /*12dc0*/  LDL R12, [R1+0x28] ;  /* 0x00002800010c7983 */ /* 0x000f220000100800 */
[----:B------:R-:W-:Y:S05]  /*12dd0*/  WARPSYNC.ALL ;  /* 0x0000000000007948 */ /* 0x000fea0003800000 */
[----:B--2---:R-:W2:Y:S02]  /*12de0*/  S2R R5, SR_TID.X ;  /* 0x0000000000057919 */ /* 0x004ea40000002100 */
[----:B--2---:R-:W-:-:S02]  /*12df0*/  LOP3.LUT P2, RZ, R5, 0x4, RZ, 0xc0, !PT ;  /* 0x0000000405ff7812 */ /* 0x004fc4000784c0ff */
[C---:B---3--:R-:W-:Y:S01]  /*12e00*/  LOP3.LUT R20, R3.reuse, R6, RZ, 0xfc, !PT ;  /* 0x0000000603147212 */ /* 0x048fe200078efcff */
[----:B------:R-:W-:Y:S01]  /*12e10*/  IMAD.MOV.U32 R6, RZ, RZ, 0x40 ;  /* 0x00000040ff067424 */ /* 0x000fe200078e00ff */
[----:B----4-:R-:W-:-:S03]  /*12e20*/  IADD3 R3, R3, UR41, R12 ;  /* 0x0000002903037c10 */ /* 0x010fc6000fffe00c */
[----:B0-----:R-:W0:Y:S01]  /*12e30*/  LDSM.16.MT88.4 R8, [R20+UR41+0x10000] ;  /* 0x010000291408783b */ /* 0x001e220008004200 */
[----:B------:R-:W-:Y:S01]  /*12e40*/  SEL R6, R6, 0xffffffc0, !P2 ;  /* 0xffffffc006067807 */ /* 0x000fe20005000000 */
[----:B------:R-:W-:-:S04]  /*12e50*/  VIADD R21, R20, UR41 ;  /* 0x0000002914157c36 */ /* 0x000fc80008000000 */
[----:B------:R-:W-:Y:S01]  /*12e60*/  IMAD.IADD R21, R6, 0x1, R21 ;  /* 0x0000000106157824 */ /* 0x000fe200078e0215 */
[C-C-:B0-----:R-:W-:Y:S02]  /*12e70*/  PRMT R4, R8.reuse, 0x6420, R9.reuse ;  /* 0x0000642008047816 */ /* 0x141fe40000000009 */
[----:B------:R-:W-:Y:S02]  /*12e80*/  PRMT R5, R8, 0x7531, R9 ;  /* 0x0000753108057816 */ /* 0x000fe40000000009 */
[C-C-:B------:R-:W-:Y:S02]  /*12e90*/  PRMT R6, R10.reuse, 0x6420, R11.reuse ;  /* 0x000064200a067816 */ /* 0x140fe4000000000b */
[----:B------:R-:W-:Y:S02]  /*12ea0*/  PRMT R7, R10, 0x7531, R11 ;  /* 0x000075310a077816 */ /* 0x000fe4000000000b */
[----:B------:R-:W0:Y:S04]  /*12eb0*/  LDSM.16.MT88.4 R8, [R21+0x10000] ;  /* 0x010000001508783b */ /* 0x000e280000004200 */
[----:B------:R-:W-:Y:S01]  /*12ec0*/  STSM.16.M88.4 [R3+0x8000], R4 ;  /* 0x0080000403007844 */ /* 0x000fe20000000200 */
[----:B0-----:R-:W-:-:S02]  /*12ed0*/  PRMT R12, R8, 0x6420, R9 ;  /* 0x00006420080c7816 */ /* 0x001fc40000000009 */
[----:B------:R-:W-:Y:S02]  /*12ee0*/  PRMT R13, R8, 0x7531, R9 ;  /* 0x00007531080d7816 */ /* 0x000fe40000000009 */
[C-C-:B------:R-:W-:Y:S02]  /*12ef0*/  PRMT R14, R10.reuse, 0x6420, R11.reuse ;  /* 0x000064200a0e7816 */ /* 0x140fe4000000000b */
[----:B------:R-:W-:-:S05]  /*12f00*/  PRMT R15, R10, 0x7531, R11 ;  /* 0x000075310a0f7816 */ /* 0x000fca000000000b */
[----:B------:R0:W-:Y:S04]  /*12f10*/  STSM.16.M88.4 [R3+0x9000], R12 ;  /* 0x0090000c03007844 */ /* 0x0001e80000000200 */
[----:B------:R-:W2:Y:S01]  /*12f20*/  LDSM.16.MT88.4 R8, [R20+UR41+0x12000] ;  /* 0x012000291408783b */ /* 0x000ea20008004200 */
[----:B0-----:R-:W0:Y:S01]  /*12f30*/  S2R R15, SR_TID.X ;  /* 0x00000000000f7919 */ /* 0x001e220000002100 */
[C-C-:B--2---:R-:W-:Y:S02]  /*12f40*/  PRMT R4, R8.reuse, 0x6420, R9.reuse ;  /* 0x0000642008047816 */ /* 0x144fe40000000009 */
[----:B------:R-:W-:Y:S02]  /*12f50*/  PRMT R5, R8, 0x7531, R9 ;  /* 0x0000753108057816 */ /* 0x000fe40000000009 */
[----:B------:R-:W-:-:S02]  /*12f60*/  PRMT R6, R10, 0x6420, R11 ;  /* 0x000064200a067816 */ /* 0x000fc4000000000b */
[----:B------:R-:W-:Y:S02]  /*12f70*/  PRMT R7, R10, 0x7531, R11 ;  /* 0x000075310a077816 */ /* 0x000fe4000000000b */
[----:B------:R-:W2:Y:S01]  /*12f80*/  LDSM.16.MT88.4 R8, [R21+0x12000] ;  /* 0x012000001508783b */ /* 0x000ea20000004200 */
[----:B0-----:R-:W-:Y:S01]  /*12f90*/  LOP3.LUT P2, RZ, R15, 0x4, RZ, 0xc0, !PT ;  /* 0x000000040fff7812 */ /* 0x001fe2000784c0ff */
[----:B------:R-:W-:Y:S02]  /*12fa0*/  IMAD.MOV.U32 R15, RZ, RZ, 0x20 ;  /* 0x00000020ff0f7424 */ /* 0x000fe400078e00ff */
[----:B------:R-:W-:Y:S03]  /*12fb0*/  STSM.16.M88.4 [R3+0xa000], R4 ;  /* 0x00a0000403007844 */ /* 0x000fe60000000200 */
[----:B------:R-:W-:Y:S02]  /*12fc0*/  SEL R15, R15, 0xffffffe0, !P2 ;  /* 0xffffffe00f0f7807 */ /* 0x000fe40005000000 */
[----:B--2---:R-:W-:-:S02]  /*12fd0*/  PRMT R16, R8, 0x6420, R9 ;  /* 0x0000642008107816 */ /* 0x004fc40000000009 */
[----:B------:R-:W-:Y:S02]  /*12fe0*/  PRMT R17, R8, 0x7531, R9 ;  /* 0x0000753108117816 */ /* 0x000fe40000000009 */
[C-C-:B------:R-:W-:Y:S02]  /*12ff0*/  PRMT R18, R10.reuse, 0x6420, R11.reuse ;  /* 0x000064200a127816 */ /* 0x140fe4000000000b */
[----:B------:R-:W-:-:S05]  /*13000*/  PRMT R19, R10, 0x7531, R11 ;  /* 0x000075310a137816 */ /* 0x000fca000000000b */
[----:B------:R0:W-:Y:S04]  /*13010*/  STSM.16.M88.4 [R3+0xb000], R16 ;  /* 0x00b0001003007844 */ /* 0x0001e80000000200 */
[----:B------:R-:W2:Y:S01]  /*13020*/  LDSM.16.MT88.4 R8, [R20+UR41+0x11000] ;  /* 0x011000291408783b */ /* 0x000ea20008004200 */
[----:B0-----:R-:W-:Y:S02]  /*13030*/  IADD3 R3, R15, 0x8000, R3 ;  /* 0x000080000f037810 */ /* 0x001fe40007ffe003 */
[C-C-:B--2---:R-:W-:Y:S02]  /*13040*/  PRMT R4, R8.reuse, 0x6420, R9.reuse ;  /* 0x0000642008047816 */ /* 0x144fe40000000009 */
[----:B------:R-:W-:Y:S02]  /*13050*/  PRMT R5, R8, 0x7531, R9 ;  /* 0x0000753108057816 */ /* 0x000fe40000000009 */
[----:B------:R-:W-:-:S02]  /*13060*/  PRMT R6, R10, 0x6420, R11 ;  /* 0x000064200a067816 */ /* 0x000fc4000000000b */
[----:B------:R-:W-:Y:S02]  /*13070*/  PRMT R7, R10, 0x7531, R11 ;  /* 0x000075310a077816 */ /* 0x000fe4000000000b */
[----:B------:R-:W0:Y:S04]  /*13080*/  LDSM.16.MT88.4 R8, [R21+0x11000] ;  /* 0x011000001508783b */ /* 0x000e280000004200 */
[----:B------:R-:W-:Y:S01]  /*13090*/  STSM.16.M88.4 [R3], R4 ;  /* 0x0000000403007844 */ /* 0x000fe20000000200 */
[C-C-:B0-----:R-:W-:Y:S02]  /*130a0*/  PRMT R12, R8.reuse, 0x6420, R9.reuse ;  /* 0x00006420080c7816 */ /* 0x141fe40000000009 */
[----:B------:R-:W-:Y:S02]  /*130b0*/  PRMT R13, R8, 0x7531, R9 ;  /* 0x00007531080d7816 */ /* 0x000fe40000000009 */
[----:B------:R-:W-:-:S02]  /*130c0*/  PRMT R14, R10, 0x6420, R11 ;  /* 0x000064200a0e7816 */ /* 0x000fc4000000000b */
[----:B------:R-:W-:-:S05]  /*130d0*/  PRMT R15, R10, 0x7531, R11 ;  /* 0x000075310a0f7816 */ /* 0x000fca000000000b */
[----:B------:R-:W-:Y:S04]  /*130e0*/  STSM.16.M88.4 [R3+0x1000], R12 ;  /* 0x0010000c03007844 */ /* 0x000fe80000000200 */
[----:B------:R-:W0:Y:S02]  /*130f0*/  LDSM.16.MT88.4 R8, [R20+UR41+0x13000] ;  /* 0x013000291408783b */ /* 0x000e240008004200 */
[C-C-:B0-----:R-:W-:Y:S02]  /*13100*/  PRMT R4, R8.reuse, 0x6420, R9.reuse ;  /* 0x0000642008047816 */ /* 0x141fe40000000009 */
[----:B------:R-:W-:Y:S02]  /*13110*/  PRMT R5, R8, 0x7531, R9 ;  /* 0x0000753108057816 */ /* 0x000fe40000000009 */
[----:B------:R-:W-:-:S02]  /*13120*/  PRMT R6, R10, 0x6420, R11 ;  /* 0x000064200a067816 */ /* 0x000fc4000000000b */
[----:B------:R-:W-:Y:S02]  /*13130*/  PRMT R7, R10, 0x7531, R11 ;  /* 0x000075310a077816 */ /* 0x000fe4000000000b */
[----:B------:R-:W0:Y:S04]  /*13140*/  LDSM.16.MT88.4 R8, [R21+0x13000] ;  /* 0x013000001508783b */ /* 0x000e280000004200 */
[----:B------:R0:W-:Y:S02]  /*13150*/  STSM.16.M88.4 [R3+0x2000], R4 ;  /* 0x0020000403007844 */ /* 0x0001e40000000200 */
[C-C-:B0-----:R-:W-:Y:S02]  /*13160*/  PRMT R4, R8.reuse, 0x6420, R9.reuse ;  /* 0x0000642008047816 */ /* 0x141fe40000000009 */
        /* <DEDUP_REMOVED lines=12> */
.L_x_1137:
[----:B0-----:R-:W2:Y:S04]  /*13230*/  LDL.LU R3, [R1] ;  /* 0x0000000001037983 */ /* 0x001ea80000300800 */
[----:B------:R-:W3:Y:S04]  /*13240*/  LDL R4, [R1+0x18] ;  /* 0x0000180001047983 */ /* 0x000ee80000100800 */
[----:B------:R4:W5:Y:S01]  /*13250*/  LDL R8, [R1+0xc] ;  /* 0x00000c0001087983 */ /* 0x0009620000100800 */
[----:B--2---:R0:W-:Y:S01]  /*13260*/  SYNCS.ARRIVE.TRANS64.A1T0 RZ, [R3+URZ+0x28450], RZ ;  /* 0x028450ff03ff79a7 */ /* 0x0041e2000810003f */
[----:B------:R-:W-:Y:S01]  /*13270*/  BAR.SYNC.DEFER_BLOCKING 0x2, 0x80 ;  /* 0x0082000000007b1d */ /* 0x000fe20000010000 */
[C---:B---3--:R-:W-:Y:S01]  /*13280*/  ISETP.GT.AND P0, PT, R2.reuse, R4, PT ;  /* 0x000000040200720c */ /* 0x048fe20003f04270 */
[----:B------:R-:W-:-:S02]  /*13290*/  VIADD R2, R2, 0xffffffff ;  /* 0xffffffff02027836 */ /* 0x000fc40000000000 */
[----:B0-----:R-:W-:-:S05]  /*132a0*/  @!P1 VIADD R3, R3, 0x28480 ;  /* 0x0002848003039836 */ /* 0x001fca0000000000 */
[----:B------:R-:W-:-:S04]  /*132b0*/  @!P1 PRMT R3, RZ, 0x654, R3 ;  /* 0x00000654ff039816 */ /* 0x000fc80000000003 */
[----:B------:R0:W-:Y:S02]  /*132c0*/  @!P1 SYNCS.ARRIVE.TRANS64.RED.A1T0 RZ, [R3+URZ], RZ ;  /* 0x000000ff03ff99a7 */ /* 0x0001e4000810043f */
[----:B0-----:R4:W5:Y:S01]  /*132d0*/  LDL R3, [R1+0x8] ;  /* 0x0000080001037983 */ /* 0x0019620000100800 */
[----:B------:R-:W-:Y:S05]  /*132e0*/  @P0 BRA `(.L_x_1138) ;  /* 0xfffffff000140947 */ /* 0x000fea000383ffff */
.L_x_1116:
[----:B------:R-:W-:Y:S04]  /*132f0*/  BSSY B0, `(.L_x_1139) ;  /* 0x000000f000007945 */ /* 0x000fe80003800000 */
[----:B------:R-:W-:Y:S05]  /*13300*/  @P1 BRA `(.L_x_1140) ;  /* 0x0000000000341947 */ /* 0x000fea0003800000 */
[----:B------:R-:W2:Y:S01]  /*13310*/  S2R R5, SR_LANEID ;  /* 0x0000000000057919 */ /* 0x000ea20000000000 */
[----:B------:R-:W-:Y:S01]  /*13320*/  VOTEU.ANY UR4, UPT, PT ;  /* 0x0000000000047886 */ /* 0x000fe200038e0100 */
[----:B-----5:R-:W3:Y:S01]  /*13330*/  LDC.64 R2, c[0x0][0xc38] ;  /* 0x00030e00ff027b82 */ /* 0x020ee20000000a00 */
[----:B------:R-:W2:Y:S02]  /*13340*/  FLO.U32 R0, UR4 ;  /* 0x0000000400007d00 */ /* 0x000ea400080e0000 */
[----:B--2---:R-:W-:-:S06]  /*13350*/  ISETP.EQ.U32.AND P0, PT, R0, R5, PT ;  /* 0x000000050000720c */ /* 0x004fcc0003f02070 */
[----:B------:R-:W3:Y:S07]  /*13360*/  POPC R5, UR4 ;  /* 0x0000000400057d09 */ /* 0x000eee0008000000 */
[----:B---3--:R-:W2:Y:S01]  /*13370*/  @P0 ATOMG.E.ADD.STRONG.GPU PT, R3, desc[UR50][R2.64], R5 ;  /* 0x00000005020309a8 */ /* 0x008ea200081ee1f2 */
[----:B0-----:R-:W0:Y:S02]  /*13380*/  S2R R4, SR_LTMASK ;  /* 0x0000000000047919 */ /* 0x001e240000003900 */
[----:B0-----:R-:W-:-:S04]  /*13390*/  LOP3.LUT R4, R4, UR4, RZ, 0xc0, !PT ;  /* 0x0000000404047c12 */ /* 0x001fc8000f8ec0ff */
[----:B------:R-:W0:Y:S01]  /*133a0*/  POPC R7, R4 ;  /* 0x0000000400077309 */ /* 0x000e220000000000 */
[----:B--2---:R-:W0:Y:S02]  /*133b0*/  SHFL.IDX PT, R0, R3, R0, 0x1f ;  /* 0x00001f0003007589 */ /* 0x004e2400000e0000 */
[----:B0-----:R-:W-:-:S05]  /*133c0*/  IADD3 R0, R0, UR43, R7 ;  /* 0x0000002b00007c10 */ /* 0x001fca000fffe007 */
[----:B------:R2:W-:Y:S02]  /*133d0*/  STL [R1+0x20], R0 ;  /* 0x0000200001007387 */ /* 0x0005e40000100800 */
.L_x_1140:
[----:B------:R-:W-:Y:S05]  /*133e0*/  BSYNC B0 ;  /* 0x0000000000007941 */ /* 0x000fea0003800000 */
.L_x_1139:
[----:B------:R-:W-:-:S06]  /*133f0*/  UISETP.NE.AND UP0, UPT, UR42, 0x3, UPT ;  /* 0x000000032a00788c */ /* 0x000fcc000bf05270 */
[----:B------:R-:W-:-:S13]  /*13400*/  PLOP3.LUT P0, PT, PT, PT, UP0, 0x80, 0x0 ;  /* 0x000000000000781c */ /* 0x000fda0003f0f008 */
[----:B------:R-:W-:Y:S05]  /*13410*/  @!P0 BRA `(.L_x_1141) ;  /* 0x0000000000048947 */ /* 0x000fea0003800000 */
[----:B------:R-:W-:Y:S01]  /*13420*/  BPT.TRAP 0x1 ;  /* 0x000000040000795c */ /* 0x000fe20000300000 */
.L_x_1141:
[----:B------:R-:W3:Y:S04]  /*13430*/  LDL R2, [R1+0xc] ;  /* 0x00000c0001027983 */ /* 0x000ee80000100800 */
[----:B--2---:R-:W2:Y:S01]  /*13440*/  LDL R0, [R1+0x8] ;  /* 0x0000080001007983 */ /* 0x004ea20000100800 */
[----:B------:R-:W-:Y:S01]  /*13450*/  BSSY B0, `(.L_x_1142) ;  /* 0x0000008000007945 */ /* 0x000fe20003800000 */
[----:B---3-5:R-:W-:-:S04]  /*13460*/  LOP3.LUT R3, R2, 0x1, RZ, 0x3c, !PT ;  /* 0x0000000102037812 */ /* 0x028fc800078e3cff */
[----:B------:R-:W-:Y:S02]  /*13470*/  SHF.L.U32 R3, R3, 0x1f, RZ ;  /* 0x0000001f03037819 */ /* 0x000fe400000006ff */
[----:B--2---:R-:W-:-:S04]  /*13480*/  LEA R20, R0, UR41, 0x3 ;  /* 0x0000002900147c11 */ /* 0x004fc8000f8e18ff */
[----:B------:R-:W2:Y:S01]  /*13490*/  SYNCS.PHASECHK.TRANS64.TRYWAIT P0, [R20+URZ+0x28470], R3 ;  /* 0x02847003140075a7 */ /* 0x000ea2000800017f */
[----:B------:R-:W-:-:S05]  /*134a0*/  IMAD.U32 R0, RZ, RZ, UR44 ;  /* 0x0000002cff007e24 */ /* 0x000fca000f8e00ff */
[----:B------:R-:W-:Y:S01]  /*134b0*/  ISETP.NE.AND P2, PT, R0, 0x3, PT ;  /* 0x000000030000780c */ /* 0x000fe20003f45270 */
[----:B--2---:R-:W-:-:S12]  /*134c0*/  @!P0 BRA `(.L_x_1143) ;  /* 0x0000001c00588947 */ /* 0x004fd80003800000 */
.L_x_1186:
[----:B------:R-:W-:Y:S05]  /*134d0*/  BSYNC B0 ;  /* 0x0000000000007941 */ /* 0x000fea0003800000 */
.L_x_1142:
[----:B------:R-:W-:Y:S05]  /*134e0*/  @!P2 BRA `(.L_x_1144) ;  /* 0x000000000004a947 */ /* 0x000fea0003800000 */
[----:B------:R-:W-:Y:S01]  /*134f0*/  BPT.TRAP 0x1 ;  /* 0x000000040000795c */ /* 0x000fe20000300000 */
.L_x_1144:
[----:B------:R-:W2:Y:S02]  /*13500*/  LDL R0, [R1+0xc] ;  /* 0x00000c0001007983 */ /* 0x000ea40000100800 */
[----:B--2---:R-:W-:-:S04]  /*13510*/  SHF.L.U32 R3, R0, 0x1f, RZ ;  /* 0x0000001f00037819 */ /* 0x004fc800000006ff */
[----:B------:R-:W2:Y:S02]  /*13520*/  SYNCS.PHASECHK.TRANS64.TRYWAIT P0, [R20+URZ+0x28460], R3 ;  /* 0x02846003140075a7 */ /* 0x000ea4000800017f */
[----:B--2---:R-:W-:Y:S05]  /*13530*/  @!P0 BRA `(.L_x_1145) ;  /* 0x0000001c00508947 */ /* 0x004fea0003800000 */
.L_x_1187:
[----:B------:R-:W3:Y:S04]  /*13540*/  LDL R0, [R1+0x8] ;  /* 0x0000080001007983 */ /* 0x000ee80000100800 */
[----:B------:R-:W5:Y:S04]  /*13550*/  LDL R2, [R1+0x2c] ;  /* 0x00002c0001027983 */ /* 0x000f680000100800 */
[----:B------:R-:W2:Y:S01]  /*13560*/  LDL R12, [R1+0x28] ;  /* 0x00002800010c7983 */ /* 0x000ea20000100800 */
[----:B------:R-:W-:Y:S05]  /*13570*/  WARPSYNC.ALL ;  /* 0x0000000000007948 */ /* 0x000fea0003800000 */
[----:B------:R-:W0:Y:S01]  /*13580*/  S2R R8, SR_TID.X ;  /* 0x0000000000087919 */ /* 0x000e220000002100 */
[----:B------:R-:W-:Y:S01]  /*13590*/  IMAD.MOV.U32 R10, RZ, RZ, 0x40 ;  /* 0x00000040ff0a7424 */ /* 0x000fe200078e00ff */
[----:B------:R-:W1:Y:S01]  /*135a0*/  S2R R18, SR_TID.X ;  /* 0x0000000000127919 */ /* 0x000e620000002100 */
[----:B0-----:R-:W-:-:S04]  /*135b0*/  LOP3.LUT P0, RZ, R8, 0x4, RZ, 0xc0, !PT ;  /* 0x0000000408ff7812 */ /* 0x001fc8000780c0ff */
[----:B------:R-:W-:Y:S02]  /*135c0*/  SEL R10, R10, 0xffffffc0, !P0 ;  /* 0xffffffc00a0a7807 */ /* 0x000fe40004000000 */
[----:B-1----:R-:W-:Y:S01]  /*135d0*/  LOP3.LUT P0, RZ, R18, 0x4, RZ, 0xc0, !PT ;  /* 0x0000000412ff7812 */ /* 0x002fe2000780c0ff */
[----:B---3--:R-:W-:-:S05]  /*135e0*/  IMAD.SHL.U32 R0, R0, 0x4000, RZ ;  /* 0x0000400000007824 */ /* 0x008fca00078e00ff */
[C---:B-----5:R-:W-:Y:S02]  /*135f0*/  LOP3.LUT R2, R0.reuse, R2, RZ, 0xfc, !PT ;  /* 0x0000000200027212 */ /* 0x060fe400078efcff */
[----:B--2---:R-:W-:-:S03]  /*13600*/  IADD3 R0, R0, UR41, R12 ;  /* 0x0000002900007c10 */ /* 0x004fc6000fffe00c */
[----:B------:R-:W0:Y:S01]  /*13610*/  LDSM.16.MT88.4 R4, [R2+UR41+0x10000] ;  /* 0x010000290204783b */ /* 0x000e220008004200 */
[----:B------:R-:W-:-:S04]  /*13620*/  VIADD R3, R2, UR41 ;  /* 0x0000002902037c36 */ /* 0x000fc80008000000 */
        /* <DEDUP_REMOVED lines=19> */
[----:B-1----:R-:W-:-:S05]  /*13760*/  IMAD.MOV.U32 R15, RZ, RZ, 0x20 ;  /* 0x00000020ff0f7424 */ /* 0x002fca00078e00ff */
[----:B------:R-:W-:Y:S02]  /*13770*/  SEL R15, R15, 0xffffffe0, !P0 ;  /* 0xffffffe00f0f7807 */ /* 0x000fe40004000000 */
[C-C-:B0-----:R-:W-:Y:S02]  /*13780*/  PRMT R8, R4.reuse, 0x6420, R5.reuse ;  /* 0x0000642004087816 */ /* 0x141fe40000000005 */
[----:B------:R-:W-:Y:S02]  /*13790*/  PRMT R9, R4, 0x7531, R5 ;  /* 0x0000753104097816 */ /* 0x000fe40000000005 */
[C-C-:B------:R-:W-:Y:S02]  /*137a0*/  PRMT R10, R6.reuse, 0x6420, R7.reuse ;  /* 0x00006420060a7816 */ /* 0x140fe40000000007 */
[----:B------:R-:W-:-:S05]  /*137b0*/  PRMT R11, R6, 0x7531, R7 ;  /* 0x00007531060b7816 */ /* 0x000fca0000000007 */
[----:B------:R0:W-:Y:S04]  /*137c0*/  STSM.16.M88.4 [R0+0xb000], R8 ;  /* 0x00b0000800007844 */ /* 0x0001e80000000200 */
[----:B------:R-:W1:Y:S01]  /*137d0*/  LDSM.16.MT88.4 R4, [R2+UR41+0x11000] ;  /* 0x011000290204783b */ /* 0x000e620008004200 */
[----:B0-----:R-:W-:Y:S02]  /*137e0*/  IADD3 R0, R15, 0x8000, R0 ;  /* 0x000080000f007810 */ /* 0x001fe40007ffe000 */
[C-C-:B-1----:R-:W-:Y:S02]  /*137f0*/  PRMT R16, R4.reuse, 0x6420, R5.reuse ;  /* 0x0000642004107816 */ /* 0x142fe40000000005 */
        /* <DEDUP_REMOVED lines=30> */
.L_x_1146:
[----:B------:R-:W2:Y:S01]  /*139e0*/  LDL.LU R2, [R1+0x8] ;  /* 0x0000080001027983 */ /* 0x000ea20000300800 */
[----:B0-----:R-:W-:Y:S03]  /*139f0*/  SYNCS.ARRIVE.TRANS64.A1T0 RZ, [R20+URZ+0x28450], RZ ;  /* 0x028450ff14ff79a7 */ /* 0x001fe6000810003f */
[----:B------:R-:W3:Y:S01]  /*13a00*/  LDL.LU R3, [R1+0xc] ;  /* 0x00000c0001037983 */ /* 0x000ee20000300800 */
[----:B-1----:R-:W-:-:S05]  /*13a10*/  @!P1 VIADD R0, R20, 0x28480 ;  /* 0x0002848014009836 */ /* 0x002fca0000000000 */
[----:B------:R-:W-:Y:S01]  /*13a20*/  @!P1 PRMT R0, RZ, 0x654, R0 ;  /* 0x00000654ff009816 */ /* 0x000fe20000000000 */
[----:B------:R-:W-:Y:S06]  /*13a30*/  BAR.SYNC.DEFER_BLOCKING 0x2, 0x80 ;  /* 0x0082000000007b1d */ /* 0x000fec0000010000 */
[----:B------:R2:W-:Y:S02]  /*13a40*/  @!P1 SYNCS.ARRIVE.TRANS64.RED.A1T0 RZ, [R0+URZ], RZ ;  /* 0x000000ff00ff99a7 */ /* 0x0005e4000810043f */
[----:B--2---:R-:W-:-:S05]  /*13a50*/  VIADD R0, R2, 0x1 ;  /* 0x0000000102007836 */ /* 0x004fca0000000000 */
[----:B------:R-:W-:-:S04]  /*13a60*/  ISETP.NE.AND P0, PT, R0, 0x2, PT ;  /* 0x000000020000780c */ /* 0x000fc80003f05270 */
[----:B------:R-:W-:Y:S02]  /*13a70*/  SEL R2, RZ, 0x1, P0 ;  /* 0x00000001ff027807 */ /* 0x000fe40000000000 */
[----:B------:R-:W-:Y:S02]  /*13a80*/  SEL R0, R0, RZ, P0 ;  /* 0x000000ff00007207 */ /* 0x000fe40000000000 */
[----:B---3--:R-:W-:-:S03]  /*13a90*/  LOP3.LUT R3, R3, R2, RZ, 0x3c, !PT ;  /* 0x0000000203037212 */ /* 0x008fc600078e3cff */
[----:B------:R0:W-:Y:S04]  /*13aa0*/  STL [R1+0x8], R0 ;  /* 0x0000080001007387 */ /* 0x0001e80000100800 */
[----:B------:R0:W-:Y:S02]  /*13ab0*/  STL [R1+0xc], R3 ;  /* 0x00000c0301007387 */ /* 0x0001e40000100800 */
.L_x_1100:
[----:B------:R-:W-:Y:S05]  /*13ac0*/  BSYNC B6 ;  /* 0x0000000000067941 */ /* 0x000fea0003800000 */
.L_x_1098:
[----:B01----:R-:W2:Y:S02]  /*13ad0*/  LDL R0, [R1+0x30] ;  /* 0x0000300001007983 */ /* 0x003ea40000100800 */
[----:B--2---:R-:W-:-:S13]  /*13ae0*/  LOP3.LUT P0, RZ, R0, 0x2, RZ, 0xc0, !PT ;  /* 0x0000000200ff7812 */ /* 0x004fda000780c0ff */
[----:B------:R-:W-:Y:S05]  /*13af0*/  @!P0 BRA `(.L_x_1147) ;  /* 0x0000000000308947 */ /* 0x000fea0003800000 */
[----:B------:R-:W0:Y:S08]  /*13b00*/  S2UR UR5, SR_CgaCtaId ;  /* 0x00000000000579c3 */ /* 0x000e300000008800 */
[----:B------:R-:W-:Y:S06]  /*13b10*/  BAR.SYNC.DEFER_BLOCKING 0x5, 0x180 ;  /* 0x0146000000007b1d */ /* 0x000fec0000010000 */
[----:B------:R-:W-:-:S02]  /*13b20*/  UMOV UR4, 0x400 ;  /* 0x0000040000047882 */ /* 0x000fc40000000000 */
[----:B0-----:R-:W-:-:S09]  /*13b30*/  ULEA UR4, UR5, UR4, 0x18 ;  /* 0x0000000405047291 */ /* 0x001fd2000f8ec03f */
[----:B------:R-:W0:Y:S04]  /*13b40*/  LDS.128 R4, [UR4+0x284d0] ;  /* 0x0284d004ff047984 */ /* 0x000e280008000c00 */
[----:B0-----:R0:W-:Y:S01]  /*13b50*/  STL.64 [R1+0x20], R4 ;  /* 0x0000200401007387 */ /* 0x0011e20000100a00 */
[----:B------:R-:W-:Y:S02]  /*13b60*/  IMAD.MOV.U32 R2, RZ, RZ, R7 ;  /* 0x000000ffff027224 */ /* 0x000fe400078e0007 */
[----:B------:R-:W-:-:S03]  /*13b70*/  IMAD.MOV.U32 R0, RZ, RZ, R6 ;  /* 0x000000ffff007224 */ /* 0x000fc600078e0006 */
[----:B------:R-:W-:Y:S02]  /*13b80*/  R2UR UR45, R2 ;  /* 0x00000000022d72ca */ /* 0x000fe400000e0000 */
[----:B------:R-:W-:Y:S01]  /*13b90*/  R2UR UR38, R0 ;  /* 0x00000000002672ca */ /* 0x000fe200000e0000 */
[----:B------:R-:W-:Y:S06]  /*13ba0*/  BAR.ARV 0x4, 0x180 ;  /* 0x0106000000007b1d */ /* 0x000fec0000002000 */
[----:B------:R-:W-:Y:S08]  /*13bb0*/  BRA `(.L_x_1148) ;  /* 0x0000000800d07947 */ /* 0x000ff00003800000 */
.L_x_1147:
[----:B------:R-:W0:Y:S01]  /*13bc0*/  S2R R2, SR_TID.X ;  /* 0x0000000000027919 */ /* 0x000e220000002100 */
[----:B------:R-:W-:Y:S01]  /*13bd0*/  ULDC UR4, c[0x0][0xc14] ;  /* 0x0003050000047ab9 */ /* 0x000fe20000000800 */
[----:B------:R-:W2:Y:S01]  /*13be0*/  LDL.LU R0, [R1+0x20] ;  /* 0x0000200001007983 */ /* 0x000ea20000300800 */
[----:B0-----:R-:W-:-:S04]  /*13bf0*/  LOP3.LUT R8, R2, 0x1f, RZ, 0xc0, !PT ;  /* 0x0000001f02087812 */ /* 0x001fc800078ec0ff */
[C---:B------:R-:W-:Y:S01]  /*13c00*/  ISETP.NE.AND P0, PT, R8.reuse, 0x1f, PT ;  /* 0x0000001f0800780c */ /* 0x040fe20003f05270 */
[----:B------:R-:W-:-:S05]  /*13c10*/  VIADD R5, R8, UR45 ;  /* 0x0000002d08057c36 */ /* 0x000fca0008000000 */
[----:B------:R-:W-:Y:S01]  /*13c20*/  ISETP.GE.OR P1, PT, R5, UR4, !P0 ;  /* 0x0000000405007c0c */ /* 0x000fe2000c726670 */
[----:B------:R-:W-:-:S12]  /*13c30*/  ULDC UR4, c[0x0][0xc14] ;  /* 0x0003050000047ab9 */ /* 0x000fd80000000800 */
[----:B------:R-:W0:Y:S02]  /*13c40*/  @!P1 LDC.64 R2, c[0x0][0xc58] ;  /* 0x00031600ff029b82 */ /* 0x000e240000000a00 */
[----:B0-----:R-:W-:-:S04]  /*13c50*/  @!P1 IMAD.WIDE R2, R5, 0x4, R2 ;  /* 0x0000000405029825 */ /* 0x001fc800078e0202 */
[----:B------:R-:W-:-:S06]  /*13c60*/  IMAD.MOV.U32 R5, RZ, RZ, RZ ;  /* 0x000000ffff057224 */ /* 0x000fcc00078e00ff */
[----:B------:R-:W3:Y:S01]  /*13c70*/  @!P1 LDG.E R5, desc[UR50][R2.64] ;  /* 0x0000003202059981 */ /* 0x000ee2000c1e1900 */
[C---:B------:R-:W-:Y:S02]  /*13c80*/  ISETP.NE.AND P1, PT, R8.reuse, RZ, PT ;  /* 0x000000ff0800720c */ /* 0x040fe40003f25270 */
[C---:B------:R-:W-:Y:S02]  /*13c90*/  ISETP.GE.U32.AND P2, PT, R8.reuse, 0x2, PT ;  /* 0x000000020800780c */ /* 0x040fe40003f46070 */
[C---:B------:R-:W-:Y:S02]  /*13ca0*/  ISETP.GE.U32.AND P3, PT, R8.reuse, 0x4, PT ;  /* 0x000000040800780c */ /* 0x040fe40003f66070 */
[C---:B------:R-:W-:Y:S02]  /*13cb0*/  ISETP.GE.U32.AND P4, PT, R8.reuse, 0x8, PT ;  /* 0x000000080800780c */ /* 0x040fe40003f86070 */
[----:B------:R-:W-:Y:S01]  /*13cc0*/  ISETP.GE.U32.AND P5, PT, R8, 0x10, PT ;  /* 0x000000100800780c */ /* 0x000fe20003fa6070 */
[----:B--2---:R-:W-:-:S02]  /*13cd0*/  IMAD.MOV.U32 R6, RZ, RZ, R0 ;  /* 0x000000ffff067224 */ /* 0x004fc400078e0000 */
[----:B---3--:R-:W0:Y:S02]  /*13ce0*/  SHFL.UP PT, R0, R5, 0x1, RZ ;  /* 0x0420000005007989 */ /* 0x008e2400000e00ff */
        /* <DEDUP_REMOVED lines=9> */
[----:B------:R-:W1:Y:S02]  /*13d80*/  SHFL.UP PT, R3, R2, 0x8, RZ ;  /* 0x0500000002037989 */ /* 0x000e6400000e00ff */
[----:B-1----:R-:W-:-:S05]  /*13d90*/  SEL R3, R3, RZ, P4 ;  /* 0x000000ff03037207 */ /* 0x002fca0002000000 */
[----:B------:R-:W-:-:S05]  /*13da0*/  IMAD.IADD R3, R2, 0x1, R3 ;  /* 0x0000000102037824 */ /* 0x000fca00078e0203 */
[----:B------:R-:W1:Y:S04]  /*13db0*/  SHFL.UP PT, R0, R3, 0x10, RZ ;  /* 0x0600000003007989 */ /* 0x000e6800000e00ff */
[----:B------:R-:W-:Y:S01]  /*13dc0*/  SHFL.IDX PT, R9, R6, 0x1, 0x1f ;  /* 0x00201f0006097f89 */ /* 0x000fe200000e0000 */
[----:B-1----:R-:W-:-:S05]  /*13dd0*/  SEL R0, R0, RZ, P5 ;  /* 0x000000ff00007207 */ /* 0x002fca0002800000 */
[----:B------:R-:W-:-:S05]  /*13de0*/  IMAD.IADD R8, R3, 0x1, R0 ;  /* 0x0000000103087824 */ /* 0x000fca00078e0200 */
[----:B------:R-:W0:Y:S04]  /*13df0*/  SHFL.IDX PT, R7, R8, 0x1f, 0x1f ;  /* 0x03e01f0008077f89 */ /* 0x000e2800000e0000 */
[----:B------:R-:W1:Y:S01]  /*13e00*/  SHFL.IDX PT, R0, R6, RZ, 0x1f ;  /* 0x00001fff06007589 */ /* 0x000e6200000e0000 */
[----:B0-----:R-:W-:-:S04]  /*13e10*/  IMAD R2, R7, R4, RZ ;  /* 0x0000000407027224 */ /* 0x001fc800078e02ff */
[----:B------:R-:W-:-:S05]  /*13e20*/  IMAD.IADD R7, R9, 0x1, R2 ;  /* 0x0000000109077824 */ /* 0x000fca00078e0202 */
[----:B-1----:R-:W-:-:S13]  /*13e30*/  ISETP.GT.AND P6, PT, R7, R0, PT ;  /* 0x000000000700720c */ /* 0x002fda0003fc4270 */
[----:B------:R-:W-:Y:S05]  /*13e40*/  @P6 BRA `(.L_x_1149) ;  /* 0x0000000000906947 */ /* 0x000fea0003800000 */
.L_x_1153:
[----:B------:R-:W-:-:S04]  /*13e50*/  UIADD3 UR45, UR45, 0x1f, URZ ;  /* 0x0000001f2d2d7890 */ /* 0x000fc8000fffe03f */
[----:B------:R-:W-:-:S06]  /*13e60*/  UISETP.GE.AND UP0, UPT, UR45, UR4, UPT ;  /* 0x000000042d00728c */ /* 0x000fcc000bf06270 */
[----:B------:R-:W-:-:S13]  /*13e70*/  PLOP3.LUT P6, PT, PT, PT, UP0, 0x40, 0x0 ;  /* 0x000000000000781c */ /* 0x000fda0003fce808 */
[----:B------:R-:W-:Y:S05]  /*13e80*/  @!P6 BRA `(.L_x_1150) ;  /* 0x0000000400d0e947 */ /* 0x000fea0003800000 */
[----:B------:R-:W0:Y:S01]  /*13e90*/  S2R R2, SR_TID.X ;  /* 0x0000000000027919 */ /* 0x000e220000002100 */
[----:B------:R-:W-:Y:S01]  /*13ea0*/  BSSY B0, `(.L_x_1151) ;  /* 0x0000009000007945 */ /* 0x000fe20003800000 */
[----:B------:R-:W-:Y:S01]  /*13eb0*/  IMAD.MOV.U32 R5, RZ, RZ, RZ ;  /* 0x000000ffff057224 */ /* 0x000fe200078e00ff */
[----:B0-----:R-:W-:-:S05]  /*13ec0*/  LOP3.LUT R2, R2, 0x1f, RZ, 0xc0, !PT ;  /* 0x0000001f02027812 */ /* 0x001fca00078ec0ff */
[----:B------:R-:W-:-:S05]  /*13ed0*/  VIADD R9, R2, UR45 ;  /* 0x0000002d02097c36 */ /* 0x000fca0008000000 */
[----:B------:R-:W-:-:S13]  /*13ee0*/  ISETP.GE.OR P6, PT, R9, UR4, !P0 ;  /* 0x0000000409007c0c */ /* 0x000fda000c7c6670 */
[----:B------:R-:W-:Y:S05]  /*13ef0*/  @P6 BRA `(.L_x_1152) ;  /* 0x00000000000c6947 */ /* 0x000fea0003800000 */
[----:B------:R-:W0:Y:S02]  /*13f00*/  LDC.64 R2, c[0x0][0xc58] ;  /* 0x00031600ff027b82 */ /* 0x000e240000000a00 */
[----:B0-----:R-:W-:-:S05]  /*13f10*/  IMAD.WIDE R2, R9, 0x4, R2 ;  /* 0x0000000409027825 */ /* 0x001fca00078e0202 */
[----:B------:R0:W5:Y:S02]  /*13f20*/  LDG.E R5, desc[UR50][R2.64] ;  /* 0x0000003202057981 */ /* 0x000164000c1e1900 */
.L_x_1152:
[----:B------:R-:W-:Y:S05]  /*13f30*/  BSYNC B0 ;  /* 0x0000000000007941 */ /* 0x000fea0003800000 */
.L_x_1151:
        /* <DEDUP_REMOVED lines=21> */
.L_x_1149:
        /* <DEDUP_REMOVED lines=10> */
[----:B------:R0:W2:Y:S01]  /*14130*/  LDG.E R9, desc[UR50][R2.64] ;  /* 0x0000003202097981 */ /* 0x0000a2000c1e1900 */
[----:B------:R-:W-:Y:S01]  /*14140*/  IMAD.U32 R12, RZ, RZ, UR6 ;  /* 0x00000006ff0c7e24 */ /* 0x000fe2000f8e00ff */
[----:B------:R-:W-:-:S04]  /*14150*/  ISETP.NE.AND P0, PT, RZ, UR7, PT ;  /* 0x00000007ff007c0c */ /* 0x000fc8000bf05270 */
[----:B------:R-:W2:Y:S01]  /*14160*/  SHFL.IDX PT, R5, R5, R12, 0x1f ;  /* 0x00001f0c05057589 */ /* 0x000ea200000e0000 */
[----:B0-----:R-:W-:Y:S02]  /*14170*/  IMAD.MOV.U32 R2, RZ, RZ, RZ ;  /* 0x000000ffff027224 */ /* 0x001fe400078e00ff */
[----:B--2---:R-:W-:-:S05]  /*14180*/  IMAD R6, R5, R9, RZ ;  /* 0x0000000905067224 */ /* 0x004fca00078e02ff */
[----:B------:R-:W-:Y:S01]  /*14190*/  IABS R10, R6 ;  /* 0x00000006000a7213 */ /* 0x000fe20000000000 */
[----:B------:R-:W-:Y:S06]  /*141a0*/  @!P0 BRA `(.L_x_1154) ;  /* 0x00000000000c8947 */ /* 0x000fec0003800000 */
[----:B------:R-:W-:-:S06]  /*141b0*/  UIADD3 UR4, UR6, -0x1, URZ ;  /* 0xffffffff06047890 */ /* 0x000fcc000fffe03f */
[----:B------:R-:W-:-:S05]  /*141c0*/  IMAD.U32 R3, RZ, RZ, UR4 ;  /* 0x00000004ff037e24 */ /* 0x000fca000f8e00ff */
[----:B------:R0:W1:Y:S02]  /*141d0*/  SHFL.IDX PT, R2, R8, R3, 0x1f ;  /* 0x00001f0308027589 */ /* 0x00006400000e0000 */
.L_x_1154:
[----:B0-----:R-:W0:Y:S01]  /*141e0*/  I2F.RP R8, R10 ;  /* 0x0000000a00087306 */ /* 0x001e220000209400 */
[----:B-1----:R-:W-:Y:S02]  /*141f0*/  IMAD R12, R2, R4, R7 ;  /* 0x00000004020c7224 */ /* 0x002fe400078e0207 */
[----:B------:R-:W-:-:S03]  /*14200*/  IMAD.MOV.U32 R2, RZ, RZ, RZ ;  /* 0x000000ffff027224 */ /* 0x000fc600078e00ff */
[----:B------:R1:W-:Y:S02]  /*14210*/  STL [R1+0x20], R12 ;  /* 0x0000200c01007387 */ /* 0x0003e40000100800 */
[----:B0-----:R-:W0:Y:S02]  /*14220*/  MUFU.RCP R8, R8 ;  /* 0x0000000800087308 */ /* 0x001e240000001000 */
[----:B0-----:R-:W-:-:S06]  /*14230*/  VIADD R11, R8, 0xffffffe ;  /* 0x0ffffffe080b7836 */ /* 0x001fcc0000000000 */
[----:B------:R-:W0:Y:S02]  /*14240*/  F2I.FTZ.U32.TRUNC.NTZ R3, R11 ;  /* 0x0000000b00037305 */ /* 0x000e24000021f000 */
[----:B0-----:R-:W-:-:S04]  /*14250*/  IMAD.MOV R7, RZ, RZ, -R3 ;  /* 0x000000ffff077224 */ /* 0x001fc800078e0a03 */
[----:B------:R-:W-:-:S04]  /*14260*/  IMAD R7, R7, R10, RZ ;  /* 0x0000000a07077224 */ /* 0x000fc800078e02ff */
        /* <DEDUP_REMOVED lines=19> */
[----:B------:R-:W-:Y:S02]  /*143a0*/  IMAD.MOV R3, RZ, RZ, -R0 ;  /* 0x000000ffff037224 */ /* 0x000fe400078e0a00 */
[----:B------:R-:W-:Y:S02]  /*143b0*/  IMAD R7, R6, R2, R7 ;  /* 0x0000000206077224 */ /* 0x000fe400078e0207 */
[----:B------:R-:W-:Y:S01]  /*143c0*/  IMAD.MOV.U32 R2, RZ, RZ, RZ ;  /* 0x000000ffff027224 */ /* 0x000fe200078e00ff */
[----:B------:R-:W-:-:S04]  /*143d0*/  VIADDMNMX R4, R3, R4, R9, PT ;  /* 0x0000000403047246 */ /* 0x000fc80003800109 */
[-C--:B------:R-:W-:Y:S02]  /*143e0*/  IABS R8, R4.reuse ;  /* 0x0000000400087213 */ /* 0x080fe40000000000 */
[----:B------:R-:W-:Y:S02]  /*143f0*/  IABS R6, R4 ;  /* 0x0000000400067213 */ /* 0x000fe40000000000 */
[----:B------:R-:W0:Y:S03]  /*14400*/  I2F.RP R9, R8 ;  /* 0x0000000800097306 */ /* 0x000e260000209400 */
[----:B------:R-:W-:-:S05]  /*14410*/  IMAD.MOV R6, RZ, RZ, -R6 ;  /* 0x000000ffff067224 */ /* 0x000fca00078e0a06 */
[----:B0-----:R-:W0:Y:S02]  /*14420*/  MUFU.RCP R9, R9 ;  /* 0x0000000900097308 */ /* 0x001e240000001000 */
[----:B0-----:R-:W-:-:S06]  /*14430*/  VIADD R10, R9, 0xffffffe ;  /* 0x0ffffffe090a7836 */ /* 0x001fcc0000000000 */
[----:B------:R-:W0:Y:S02]  /*14440*/  F2I.FTZ.U32.TRUNC.NTZ R3, R10 ;  /* 0x0000000a00037305 */ /* 0x000e24000021f000 */
[----:B0-----:R-:W-:-:S04]  /*14450*/  IMAD.MOV R11, RZ, RZ, -R3 ;  /* 0x000000ffff0b7224 */ /* 0x001fc800078e0a03 */
[----:B------:R-:W-:-:S04]  /*14460*/  IMAD R11, R11, R8, RZ ;  /* 0x000000080b0b7224 */ /* 0x000fc800078e02ff */
[----:B------:R-:W-:Y:S01]  /*14470*/  IMAD.HI.U32 R2, R3, R11, R2 ;  /* 0x0000000b03027227 */ /* 0x000fe200078e0002 */
        /* <DEDUP_REMOVED lines=8> */
[C---:B------:R-:W-:Y:S01]  /*14500*/  LOP3.LUT R3, R7.reuse, R4, RZ, 0x3c, !PT ;  /* 0x0000000407037212 */ /* 0x040fe200078e3cff */
[----:B------:R-:W-:-:S03]  /*14510*/  IMAD.IADD R7, R7, 0x1, R0 ;  /* 0x0000000107077824 */ /* 0x000fc600078e0200 */
[----:B------:R-:W-:-:S07]  /*14520*/  ISETP.GE.AND P2, PT, R3, RZ, PT ;  /* 0x000000ff0300720c */ /* 0x000fce0003f46270 */
[----:B------:R-:W-:-:S06]  /*14530*/  @P0 VIADD R2, R2, 0x1 ;  /* 0x0000000102020836 */ /* 0x000fcc0000000000 */
[----:B------:R-:W-:Y:S01]  /*14540*/  @!P2 IMAD.MOV R2, RZ, RZ, -R2 ;  /* 0x000000ffff02a224 */ /* 0x000fe200078e0a02 */
[----:B------:R-:W-:Y:S01]  /*14550*/  @!P1 LOP3.LUT R2, RZ, R4, RZ, 0x33, !PT ;  /* 0x00000004ff029212 */ /* 0x000fe200078e33ff */
[----:B------:R-:W-:-:S04]  /*14560*/  IMAD.MOV R4, RZ, RZ, -R4 ;  /* 0x000000ffff047224 */ /* 0x000fc800078e0a04 */
[----:B------:R-:W-:Y:S01]  /*14570*/  IMAD R4, R2, R4, R7 ;  /* 0x0000000402047224 */ /* 0x000fe200078e0207 */
[----:B------:R-:W-:-:S04]  /*14580*/  LOP3.LUT R2, RZ, R2, RZ, 0x33, !PT ;  /* 0x00000002ff027212 */ /* 0x000fc800078e33ff */
[----:B------:R-:W-:Y:S01]  /*14590*/  R2UR UR38, R4 ;  /* 0x00000000042672ca */ /* 0x000fe200000e0000 */
[----:B------:R-:W-:-:S05]  /*145a0*/  IMAD.IADD R0, R5, 0x1, R2 ;  /* 0x0000000105007824 */ /* 0x000fca00078e0202 */
[----:B------:R1:W-:Y:S01]  /*145b0*/  STL [R1+0x24], R0 ;  /* 0x0000240001007387 */ /* 0x0003e20000100800 */
[----:B------:R-:W-:Y:S08]  /*145c0*/  BRA `(.L_x_1155) ;  /* 0x0000000000107947 */ /* 0x000ff00003800000 */
.L_x_1150:
[----:B------:R0:W-:Y:S01]  /*145d0*/  STL [R1+0x20], R0 ;  /* 0x0000200001007387 */ /* 0x0001e20000100800 */
[----:B------:R-:W-:Y:S01]  /*145e0*/  ULDC UR45, c[0x0][0xc14] ;  /* 0x00030500002d7ab9 */ /* 0x000fe20000000800 */
[----:B------:R-:W-:Y:S02]  /*145f0*/  UMOV UR38, URZ ;  /* 0x0000003f00267c82 */ /* 0x000fe40008000000 */
[----:B------:R0:W-:Y:S03]  /*14600*/  STL [R1+0x24], RZ ;  /* 0x000024ff01007387 */ /* 0x0001e60000100800 */
.L_x_1155:
[----:B------:R-:W2:Y:S04]  /*14610*/  LDL R3, [R1+0x20] ;  /* 0x0000200001037983 */ /* 0x000ea80000100800 */
[----:B------:R-:W3:Y:S01]  /*14620*/  LDL R2, [R1+0x24] ;  /* 0x0000240001027983 */ /* 0x000ee20000100800 */
[----:B------:R-:W-:Y:S02]  /*14630*/  IMAD.U32 R6, RZ, RZ, UR38 ;  /* 0x00000026ff067e24 */ /* 0x000fe4000f8e00ff */
[----:B------:R-:W-:Y:S01]  /*14640*/  IMAD.U32 R7, RZ, RZ, UR45 ;  /* 0x0000002dff077e24 */ /* 0x000fe2000f8e00ff */
[----:B01----:R-:W0:Y:S02]  /*14650*/  S2R R0, SR_TID.X ;  /* 0x0000000000007919 */ /* 0x003e240000002100 */
[----:B0-----:R-:W-:Y:S01]  /*14660*/  LOP3.LUT R0, R0, 0x1f, RZ, 0xc0, !PT ;  /* 0x0000001f00007812 */ /* 0x001fe200078ec0ff */
[----:B------:R-:W-:Y:S03]  /*14670*/  BAR.SYNC.DEFER_BLOCKING 0x4, 0x180 ;  /* 0x0106000000007b1d */ /* 0x000fe60000010000 */
[----:B------:R-:W-:-:S13]  /*14680*/  ISETP.NE.AND P0, PT, R0, RZ, PT ;  /* 0x000000ff0000720c */ /* 0x000fda0003f05270 */
[----:B------:R-:W-:Y:S01]  /*14690*/  @!P0 MOV R0, 0x400 ;  /* 0x0000040000008802 */ /* 0x000fe20000000f00 */
[----:B--2---:R-:W-:Y:S02]  /*146a0*/  IMAD.MOV.U32 R4, RZ, RZ, R3 ;  /* 0x000000ffff047224 */ /* 0x004fe400078e0003 */
[----:B------:R-:W0:Y:S01]  /*146b0*/  @!P0 S2R R3, SR_CgaCtaId ;  /* 0x0000000000038919 */ /* 0x000e220000008800 */
[----:B---3--:R-:W-:Y:S01]  /*146c0*/  IMAD.MOV.U32 R5, RZ, RZ, R2 ;  /* 0x000000ffff057224 */ /* 0x008fe200078e0002 */
[----:B0-----:R-:W-:-:S05]  /*146d0*/  @!P0 LEA R0, R3, R0, 0x18 ;  /* 0x0000000003008211 */ /* 0x001fca00078ec0ff */
[----:B------:R1:W-:Y:S01]  /*146e0*/  @!P0 STS.128 [R0+0x284d0], R4 ;  /* 0x0284d00400008388 */ /* 0x0003e20000000c00 */
[----:B------:R-:W-:Y:S06]  /*146f0*/  BAR.ARV 0x5, 0x180 ;  /* 0x0146000000007b1d */ /* 0x000fec0000002000 */
.L_x_1148:
[----:B------:R-:W-:Y:S02]  /*14700*/  ULDC UR4, c[0x0][0xc14] ;  /* 0x0003050000047ab9 */ /* 0x000fe40000000800 */
[----:B------:R-:W-:-:S06]  /*14710*/  UISETP.GE.AND UP0, UPT, UR45, UR4, UPT ;  /* 0x000000042d00728c */ /* 0x000fcc000bf06270 */
[----:B------:R-:W-:-:S13]  /*14720*/  PLOP3.LUT P0, PT, PT, PT, UP0, 0x80, 0x0 ;  /* 0x000000000000781c */ /* 0x000fda0003f0f008 */
[----:B------:R-:W-:Y:S05]  /*14730*/  @!P0 BRA `(.L_x_1156) ;  /* 0xffffffc000688947 */ /* 0x000fea000383ffff */
.L_x_1088:
[----:B-1----:R-:W2:Y:S01]  /*14740*/  LDL.LU R0, [R1+0x34] ;  /* 0x0000340001007983 */ /* 0x002ea20000300800 */
[----:B------:R-:W-:Y:S01]  /*14750*/  BSSY B0, `(.L_x_1157) ;  /* 0x000000b000007945 */ /* 0x000fe20003800000 */
[----:B0-----:R-:W0:Y:S01]  /*14760*/  S2R R5, SR_CgaCtaId ;  /* 0x0000000000057919 */ /* 0x001e220000008800 */
        /* <DEDUP_REMOVED lines=9> */
.L_x_1188:
[----:B------:R-:W-:Y:S05]  /*14800*/  BSYNC B0 ;  /* 0x0000000000007941 */ /* 0x000fea0003800000 */
.L_x_1157:
[----:B------:R-:W-:-:S03]  /*14810*/  UMOV UR4, 0xffffffff ;  /* 0xffffffff00047882 */ /* 0x000fc60000000000 */
[----:B------:R-:W-:Y:S05]  /*14820*/  BRA.DIV UR4, `(.L_x_1159) ;  /* 0x0000000a04bc7947 */ /* 0x000fea000b800000 */
[----:B------:R-:W1:Y:S02]  /*14830*/  S2R R2, SR_TID.X ;  /* 0x0000000000027919 */ /* 0x000e640000002100 */
[----:B-1----:R-:W-:-:S04]  /*14840*/  SHF.R.U32.HI R2, RZ, 0x5, R2 ;  /* 0x00000005ff027819 */ /* 0x002fc80000011602 */
[----:B------:R-:W-:-:S05]  /*14850*/  LOP3.LUT R2, R2, 0x3, RZ, 0xc0, !PT ;  /* 0x0000000302027812 */ /* 0x000fca00078ec0ff */
[----:B------:R1:W2:Y:S02]  /*14860*/  SHFL.IDX PT, R14, R2, RZ, 0x1f ;  /* 0x00001fff020e7589 */ /* 0x0002a400000e0000 */
.L_x_1191:
[----:B--2---:R-:W-:Y:S01]  /*14870*/  ISETP.NE.AND P0, PT, R14, RZ, PT ;  /* 0x000000ff0e00720c */ /* 0x004fe20003f05270 */
[----:B------:R-:W-:-:S12]  /*14880*/  BSSY B0, `(.L_x_1160) ;  /* 0x000002e000007945 */ /* 0x000fd80003800000 */
[----:B------:R-:W-:Y:S05]  /*14890*/  @P0 BRA `(.L_x_1161) ;  /* 0x0000000000b00947 */ /* 0x000fea0003800000 */
[----:B------:R-:W-:-:S03]  /*148a0*/  UMOV UR4, 0xffffffff ;  /* 0xffffffff00047882 */ /* 0x000fc60000000000 */
[----:B------:R-:W-:Y:S05]  /*148b0*/  BRA.DIV UR4, `(.L_x_1162) ;  /* 0x0000000a04cc7947 */ /* 0x000fea000b800000 */
[----:B------:R-:W-:-:S13]  /*148c0*/  ELECT P6, URZ, PT ;  /* 0x00000000003f782f */ /* 0x000fda00038c0000 */
.L_x_1194:
[----:B------:R-:W-:Y:S05]  /*148d0*/  @!P6 BRA `(.L_x_1161) ;  /* 0x0000000000a0e947 */ /* 0x000fea0003800000 */
[----:B------:R-:W-:-:S06]  /*148e0*/  ULOP3.LUT UR4, UR40, 0x2, URZ, 0xfc, !UPT ;  /* 0x0000000228047892 */ /* 0x000fcc000f8efc3f */
[----:B-1----:R-:W-:-:S05]  /*148f0*/  IMAD.U32 R2, RZ, RZ, UR4 ;  /* 0x00000004ff027e24 */ /* 0x002fca000f8e00ff */
[----:B------:R-:W-:-:S13]  /*14900*/  ISETP.NE.AND P0, PT, R2, 0x3, PT ;  /* 0x000000030200780c */ /* 0x000fda0003f05270 */
[----:B------:R-:W-:Y:S05]  /*14910*/  @!P0 BRA `(.L_x_1163) ;  /* 0x0000000000048947 */ /* 0x000fea0003800000 */
[----:B------:R-:W-:Y:S01]  /*14920*/  BPT.TRAP 0x1 ;  /* 0x000000040000795c */ /* 0x000fe20000300000 */
.L_x_1163:
        /* <DEDUP_REMOVED lines=14> */
.L_x_1195:
[----:B------:R-:W1:Y:S02]  /*14a10*/  SYNCS.PHASECHK.TRANS64.TRYWAIT P1, [R7+URZ], R2 ;  /* 0x00000002070075a7 */ /* 0x000e64000802017f */
[----:B-1----:R-:W-:Y:S05]  /*14a20*/  @!P1 BRA `(.L_x_1165) ;  /* 0x0000000800a49947 */ /* 0x002fea0003800000 */
.L_x_1196:
[----:B------:R-:W-:Y:S05]  /*14a30*/  @!P0 BRA `(.L_x_1166) ;  /* 0x0000000000048947 */ /* 0x000fea0003800000 */
[----:B------:R-:W-:Y:S01]  /*14a40*/  BPT.TRAP 0x1 ;  /* 0x000000040000795c */ /* 0x000fe20000300000 */
.L_x_1166:
[----:B------:R-:W2:Y:S02]  /*14a50*/  LDL.LU R4, [R1+0x8] ;  /* 0x0000080001047983 */ /* 0x000ea40000300800 */
[----:B--2---:R-:W-:-:S04]  /*14a60*/  IMAD R4, R4, 0x8, R0 ;  /* 0x0000000804047824 */ /* 0x004fc800078e0200 */
[----:B------:R-:W2:Y:S02]  /*14a70*/  SYNCS.PHASECHK.TRANS64.TRYWAIT P1, [R4+URZ+0x28460], R5 ;  /* 0x02846005040075a7 */ /* 0x000ea4000802017f */
[----:B--2---:R-:W-:Y:S05]  /*14a80*/  @!P1 BRA `(.L_x_1167) ;  /* 0x0000000800a09947 */ /* 0x004fea0003800000 */
.L_x_1197:
[----:B------:R-:W-:Y:S05]  /*14a90*/  @!P0 BRA `(.L_x_1168) ;  /* 0x0000000000048947 */ /* 0x000fea0003800000 */
[----:B------:R-:W-:Y:S01]  /*14aa0*/  BPT.TRAP 0x1 ;  /* 0x000000040000795c */ /* 0x000fe20000300000 */
.L_x_1168:
[----:B------:R-:W-:-:S04]  /*14ab0*/  IMAD R3, R3, 0x8, R0 ;  /* 0x0000000803037824 */ /* 0x000fc800078e0200 */
[----:B------:R-:W3:Y:S02]  /*14ac0*/  SYNCS.PHASECHK.TRANS64.TRYWAIT P1, [R3+URZ+0x28460], R2 ;  /* 0x02846002030075a7 */ /* 0x000ee4000802017f */
[----:B---3--:R-:W-:Y:S05]  /*14ad0*/  @!P1 BRA `(.L_x_1169) ;  /* 0x0000000800a09947 */ /* 0x008fea0003800000 */
.L_x_1198:
[----:B------:R-:W-:Y:S05]  /*14ae0*/  @!P0 BRA `(.L_x_1170) ;  /* 0x0000000000048947 */ /* 0x000fea0003800000 */
[----:B------:R-:W-:Y:S01]  /*14af0*/  BPT.TRAP 0x1 ;  /* 0x000000040000795c */ /* 0x000fe20000300000 */
.L_x_1170:
[----:B------:R-:W5:Y:S02]  /*14b00*/  SYNCS.PHASECHK.TRANS64.TRYWAIT P0, [R4+URZ+0x28480], R5 ;  /* 0x02848005040075a7 */ /* 0x000f64000800017f */
[----:B-----5:R-:W-:Y:S05]  /*14b10*/  @!P0 BRA `(.L_x_1171) ;  /* 0x0000000800a48947 */ /* 0x020fea0003800000 */
.L_x_1172:
[----:B------:R0:W0:Y:S02]  /*14b20*/  SYNCS.PHASECHK.TRANS64.TRYWAIT P0, [R3+URZ+0x28480], R2 ;  /* 0x02848002030075a7 */ /* 0x000024000800017f */
[----:B0-----:R-:W-:Y:S05]  /*14b30*/  @!P0 NANOSLEEP.SYNCS 0x989680 ;  /* 0x009896800000895d */ /* 0x001fea0003900000 */
[----:B------:R-:W0:Y:S02]  /*14b40*/  @!P0 SYNCS.PHASECHK.TRANS64 P0, [R3+URZ+0x28480], R2 ;  /* 0x02848002030085a7 */ /* 0x000e24000800007f */
[----:B0-----:R-:W-:Y:S05]  /*14b50*/  @!P0 BRA `(.L_x_1172) ;  /* 0xfffffffc00f08947 */ /* 0x001fea000383ffff */
.L_x_1161:
[----:B------:R-:W-:Y:S05]  /*14b60*/  BSYNC B0 ;  /* 0x0000000000007941 */ /* 0x000fea0003800000 */
.L_x_1160:
[----:B------:R-:W-:Y:S05]  /*14b70*/  EXIT ;  /* 0x000000000000794d */ /* 0x000fea0003800000 */
.L_x_986:
[----:B0-----:R-:W-:-:S04]  /*14b80*/  IMAD.U32 R3, RZ, RZ, UR41 ;  /* 0x00000029ff037e24 */ /* 0x001fc8000f8e00ff */
[----:B------:R0:W1:Y:S03]  /*14b90*/  SYNCS.PHASECHK.TRANS64.TRYWAIT P1, [R3+URZ+0x28400], R8 ;  /* 0x02840008030075a7 */ /* 0x000066000802017f */
[----:B-1----:R-:W-:Y:S05]  /*14ba0*/  @!P1 NANOSLEEP.SYNCS 0x989680 ;  /* 0x009896800000995d */ /* 0x002fea0003900000 */
[----:B------:R-:W1:Y:S02]  /*14bb0*/  @!P1 SYNCS.PHASECHK.TRANS64 P1, [R3+URZ+0x28400], R8 ;  /* 0x02840008030095a7 */ /* 0x000e64000802007f */
[----:B-1----:R-:W-:Y:S05]  /*14bc0*/  @!P1 BRA `(.L_x_986) ;  /* 0xfffffffc00ec9947 */ /* 0x002fea000383ffff */
[----:B------:R-:W-:Y:S05]  /*14bd0*/  BRA `(.L_x_1173) ;  /* 0xfffffed000e87947 */ /* 0x000fea000383ffff */
.L_x_990:
[----:B-1----:R1:W2:Y:S02]  /*14be0*/  SYNCS.PHASECHK.TRANS64.TRYWAIT P2, [R4+URZ+0x28430], R3 ;  /* 0x02843003040075a7 */ /* 0x0022a4000804017f */
[----:B--2---:R-:W-:Y:S05]  /*14bf0*/  @!P2 NANOSLEEP.SYNCS 0x989680 ;  /* 0x009896800000a95d */ /* 0x004fea0003900000 */
[----:B------:R-:W2:Y:S02]  /*14c00*/  @!P2 SYNCS.PHASECHK.TRANS64 P2, [R4+URZ+0x28430], R3 ;  /* 0x028430030400a5a7 */ /* 0x000ea4000804007f */
[----:B--2---:R-:W-:Y:S05]  /*14c10*/  @!P2 BRA `(.L_x_990) ;  /* 0xfffffffc00f0a947 */ /* 0x004fea000383ffff */
[----:B------:R-:W-:Y:S05]  /*14c20*/  BRA `(.L_x_989) ;  /* 0xfffffed4000c7947 */ /* 0x000fea000383ffff */
.L_x_1006:
[----:B-1----:R-:W-:-:S04]  /*14c30*/  IMAD.U32 R15, RZ, RZ, UR6 ;  /* 0x00000006ff0f7e24 */ /* 0x002fc8000f8e00ff */
[----:B------:R1:W2:Y:S03]  /*14c40*/  SYNCS.PHASECHK.TRANS64.TRYWAIT P2, [R15+URZ+0x28430], R12 ;  /* 0x0284300c0f0075a7 */ /* 0x0002a6000804017f */
[----:B--2---:R-:W-:Y:S05]  /*14c50*/  @!P2 NANOSLEEP.SYNCS 0x989680 ;  /* 0x009896800000a95d */ /* 0x004fea0003900000 */
[----:B------:R-:W2:Y:S02]  /*14c60*/  @!P2 SYNCS.PHASECHK.TRANS64 P2, [R15+URZ+0x28430], R12 ;  /* 0x0284300c0f00a5a7 */ /* 0x000ea4000804007f */
[----:B--2---:R-:W-:Y:S05]  /*14c70*/  @!P2 BRA `(.L_x_1006) ;  /* 0xfffffffc00eca947 */ /* 0x004fea000383ffff */
[----:B------:R-:W-:Y:S05]  /*14c80*/  BRA `(.L_x_1003) ;  /* 0xfffffef800807947 */ /* 0x000fea000383ffff */
.L_x_1010:
[----:B-1----:R-:W-:-:S04]  /*14c90*/  IMAD.U32 R15, RZ, RZ, UR6 ;  /* 0x00000006ff0f7e24 */ /* 0x002fc8000f8e00ff */
[----:B------:R1:W2:Y:S03]  /*14ca0*/  SYNCS.PHASECHK.TRANS64.TRYWAIT P2, [R15+URZ+0x28450], R12 ;  /* 0x0284500c0f0075a7 */ /* 0x0002a6000804017f */
[----:B--2---:R-:W-:Y:S05]  /*14cb0*/  @!P2 NANOSLEEP.SYNCS 0x989680 ;  /* 0x009896800000a95d */ /* 0x004fea0003900000 */
[----:B------:R-:W2:Y:S02]  /*14cc0*/  @!P2 SYNCS.PHASECHK.TRANS64 P2, [R15+URZ+0x28450], R12 ;  /* 0x0284500c0f00a5a7 */ /* 0x000ea4000804007f */
[----:B--2---:R-:W-:Y:S05]  /*14cd0*/  @!P2 BRA `(.L_x_1010) ;  /* 0xfffffffc00eca947 */ /* 0x004fea000383ffff */
[----:B------:R-:W-:Y:S05]  /*14ce0*/  BRA `(.L_x_1007) ;  /* 0xfffffefc00487947 */ /* 0x000fea000383ffff */
.L_x_1028:
[----:B-1----:R-:W-:-:S04]  /*14cf0*/  IMAD.U32 R8, RZ, RZ, UR6 ;  /* 0x00000006ff087e24 */ /* 0x002fc8000f8e00ff */
[----:B------:R1:W2:Y:S03]  /*14d00*/  SYNCS.PHASECHK.TRANS64.TRYWAIT P2, [R8+URZ+0x28430], R7 ;  /* 0x02843007080075a7 */ /* 0x0002a6000804017f */
[----:B--2---:R-:W-:Y:S05]  /*14d10*/  @!P2 NANOSLEEP.SYNCS 0x989680 ;  /* 0x009896800000a95d */ /* 0x004fea0003900000 */
[----:B------:R-:W2:Y:S02]  /*14d20*/  @!P2 SYNCS.PHASECHK.TRANS64 P2, [R8+URZ+0x28430], R7 ;  /* 0x028430070800a5a7 */ /* 0x000ea4000804007f */
[----:B--2---:R-:W-:Y:S05]  /*14d30*/  @!P2 BRA `(.L_x_1028) ;  /* 0xfffffffc00eca947 */ /* 0x004fea000383ffff */
[----:B------:R-:W-:Y:S05]  /*14d40*/  BRA `(.L_x_1025) ;  /* 0xffffff2000c07947 */ /* 0x000fea000383ffff */
.L_x_1032:
[----:B-1----:R-:W-:-:S04]  /*14d50*/  IMAD.U32 R8, RZ, RZ, UR6 ;  /* 0x00000006ff087e24 */ /* 0x002fc8000f8e00ff */
[----:B------:R1:W2:Y:S03]  /*14d60*/  SYNCS.PHASECHK.TRANS64.TRYWAIT P2, [R8+URZ+0x28450], R7 ;  /* 0x02845007080075a7 */ /* 0x0002a6000804017f */
[----:B--2---:R-:W-:Y:S05]  /*14d70*/  @!P2 NANOSLEEP.SYNCS 0x989680 ;  /* 0x009896800000a95d */ /* 0x004fea0003900000 */
[----:B------:R-:W2:Y:S02]  /*14d80*/  @!P2 SYNCS.PHASECHK.TRANS64 P2, [R8+URZ+0x28450], R7 ;  /* 0x028450070800a5a7 */ /* 0x000ea4000804007f */
[----:B--2---:R-:W-:Y:S05]  /*14d90*/  @!P2 BRA `(.L_x_1032) ;  /* 0xfffffffc00eca947 */ /* 0x004fea000383ffff */
[----:B------:R-:W-:Y:S05]  /*14da0*/  BRA `(.L_x_1029) ;  /* 0xffffff2400947947 */ /* 0x000fea000383ffff */
.L_x_1039:
[----:B-1----:R-:W-:-:S04]  /*14db0*/  IMAD.U32 R8, RZ, RZ, UR6 ;  /* 0x00000006ff087e24 */ /* 0x002fc8000f8e00ff */
[----:B------:R1:W2:Y:S03]  /*14dc0*/  SYNCS.PHASECHK.TRANS64.TRYWAIT P2, [R8+URZ+0x28430], R7 ;  /* 0x02843007080075a7 */ /* 0x0002a6000804017f */
[----:B--2---:R-:W-:Y:S05]  /*14dd0*/  @!P2 NANOSLEEP.SYNCS 0x989680 ;  /* 0x009896800000a95d */ /* 0x004fea0003900000 */
[----:B------:R-:W2:Y:S02]  /*14de0*/  @!P2 SYNCS.PHASECHK.TRANS64 P2, [R8+URZ+0x28430], R7 ;  /* 0x028430070800a5a7 */ /* 0x000ea4000804007f */
[----:B--2---:R-:W-:Y:S05]  /*14df0*/  @!P2 BRA `(.L_x_1039) ;  /* 0xfffffffc00eca947 */ /* 0x004fea000383ffff */
[----:B------:R-:W-:Y:S05]  /*14e00*/  BRA `(.L_x_1036) ;  /* 0xffffff40001c7947 */ /* 0x000fea000383ffff */
.L_x_1043:
[----:B-1----:R-:W-:-:S04]  /*14e10*/  IMAD.U32 R8, RZ, RZ, UR6 ;  /* 0x00000006ff087e24 */ /* 0x002fc8000f8e00ff */
[----:B------:R1:W2:Y:S03]  /*14e20*/  SYNCS.PHASECHK.TRANS64.TRYWAIT P2, [R8+URZ+0x28450], R7 ;  /* 0x02845007080075a7 */ /* 0x0002a6000804017f */
[----:B--2---:R-:W-:Y:S05]  /*14e30*/  @!P2 NANOSLEEP.SYNCS 0x989680 ;  /* 0x009896800000a95d */ /* 0x004fea0003900000 */
[----:B------:R-:W2:Y:S02]  /*14e40*/  @!P2 SYNCS.PHASECHK.TRANS64 P2, [R8+URZ+0x28450], R7 ;  /* 0x028450070800a5a7 */ /* 0x000ea4000804007f */
[----:B--2---:R-:W-:Y:S05]  /*14e50*/  @!P2 BRA `(.L_x_1043) ;  /* 0xfffffffc00eca947 */ /* 0x004fea000383ffff */
[----:B------:R-:W-:Y:S05]  /*14e60*/  BRA `(.L_x_1040) ;  /* 0xffffff4000f07947 */ /* 0x000fea000383ffff */
.L_x_1057:
[----:B-1----:R-:W-:-:S04]  /*14e70*/  IMAD.U32 R3, RZ, RZ, UR11 ;  /* 0x0000000bff037e24 */ /* 0x002fc8000f8e00ff */
[----:B------:R1:W2:Y:S03]  /*14e80*/  SYNCS.PHASECHK.TRANS64.TRYWAIT P1, [R3+URZ+0x28450], R0 ;  /* 0x02845000030075a7 */ /* 0x0002a6000802017f */
[----:B--2---:R-:W-:Y:S05]  /*14e90*/  @!P1 NANOSLEEP.SYNCS 0x989680 ;  /* 0x009896800000995d */ /* 0x004fea0003900000 */
[----:B------:R-:W2:Y:S02]  /*14ea0*/  @!P1 SYNCS.PHASECHK.TRANS64 P1, [R3+URZ+0x28450], R0 ;  /* 0x02845000030095a7 */ /* 0x000ea4000802007f */
[----:B--2---:R-:W-:Y:S05]  /*14eb0*/  @!P1 BRA `(.L_x_1057) ;  /* 0xfffffffc00ec9947 */ /* 0x004fea000383ffff */
[----:B------:R-:W-:Y:S05]  /*14ec0*/  BRA `(.L_x_1056) ;  /* 0xffffff6400a87947 */ /* 0x000fea000383ffff */
.L_x_1105:
[----:B------:R-:W-:Y:S02]  /*14ed0*/  IMAD.MOV.U32 R13, RZ, RZ, R4 ;  /* 0x000000ffff0d7224 */ /* 0x000fe400078e0004 */
[----:B------:R-:W-:Y:S02]  /*14ee0*/  IMAD.MOV.U32 R12, RZ, RZ, RZ ;  /* 0x000000ffff0c7224 */ /* 0x000fe400078e00ff */
[----:B------:R-:W-:Y:S02]  /*14ef0*/  IMAD.MOV.U32 R11, RZ, RZ, 0x1f ;  /* 0x0000001fff0b7424 */ /* 0x000fe400078e00ff */
[----:B------:R-:W-:-:S07]  /*14f00*/  IMAD.MOV.U32 R15, RZ, RZ, -0x1 ;  /* 0xffffffffff0f7424 */ /* 0x000fce00078e00ff */
[----:B-1----:R-:W-:Y:S05]  /*14f10*/  WARPSYNC.COLLECTIVE R15, `(.L_x_1174) ;  /* 0x000000000f087348 */ /* 0x002fea0003c00000 */
[----:B------:R0:W2:Y:S02]  /*14f20*/  SHFL.IDX P6, R14, R13, R12, R11 ;  /* 0x0000000c0d0e7389 */ /* 0x0000a400000c000b */
[----:B012---:R-:W-:Y:S01]  /*14f30*/  ENDCOLLECTIVE ;  /* 0x000000000000791b */ /* 0x007fe20003800000 */
.L_x_1174:
[----:B------:R-:W-:Y:S05]  /*14f40*/  BRA `(.L_x_1175) ;  /* 0xffffffc800d47947 */ /* 0x000fea000383ffff */
.L_x_1107:
[----:B------:R-:W-:Y:S01]  /*14f50*/  BSSY B0, `(.L_x_1176) ;  /* 0x0000006000007945 */ /* 0x000fe20003800000 */
[----:B------:R-:W-:-:S07]  /*14f60*/  IMAD.MOV.U32 R15, RZ, RZ, -0x1 ;  /* 0xffffffffff0f7424 */ /* 0x000fce00078e00ff */
[----:B0-----:R-:W-:Y:S05]  /*14f70*/  WARPSYNC.COLLECTIVE R15, `(.L_x_1177) ;  /* 0x000000000f0c7348 */ /* 0x001fea0003c00000 */
[----:B------:R-:W-:Y:S02]  /*14f80*/  ELECT P6, UR62, PT ;  /* 0x00000000003e782f */ /* 0x000fe400038c0000 */
[----:B------:R-:W-:Y:S01]  /*14f90*/  MOV R14, UR62 ;  /* 0x0000003e000e7c02 */ /* 0x000fe20008000f00 */
[----:B0-----:R-:W-:Y:S10]  /*14fa0*/  ENDCOLLECTIVE ;  /* 0x000000000000791b */ /* 0x001ff40003800000 */
.L_x_1177:
[----:B------:R-:W-:Y:S05]  /*14fb0*/  BSYNC B0 ;  /* 0x0000000000007941 */ /* 0x000fea0003800000 */
.L_x_1176:
[----:B------:R-:W-:Y:S05]  /*14fc0*/  BRA `(.L_x_1178) ;  /* 0xffffffc800d07947 */ /* 0x000fea000383ffff */
.L_x_1110:
[----:B0-----:R0:W1:Y:S02]  /*14fd0*/  SYNCS.PHASECHK.TRANS64.TRYWAIT P2, [R4+URZ+0x28480], R3 ;  /* 0x02848003040075a7 */ /* 0x001064000804017f */
[----:B-1----:R-:W-:Y:S05]  /*14fe0*/  @!P2 NANOSLEEP.SYNCS 0x989680 ;  /* 0x009896800000a95d */ /* 0x002fea0003900000 */
[----:B------:R-:W1:Y:S02]  /*14ff0*/  @!P2 SYNCS.PHASECHK.TRANS64 P2, [R4+URZ+0x28480], R3 ;  /* 0x028480030400a5a7 */ /* 0x000e64000804007f */
[----:B-1----:R-:W-:Y:S05]  /*15000*/  @!P2 BRA `(.L_x_1110) ;  /* 0xfffffffc00f0a947 */ /* 0x002fea000383ffff */
[----:B------:R-:W-:Y:S05]  /*15010*/  BRA `(.L_x_1179) ;  /* 0xffffffcc00307947 */ /* 0x000fea000383ffff */
.L_x_1112:
[----:B-1----:R1:W2:Y:S02]  /*15020*/  SYNCS.PHASECHK.TRANS64.TRYWAIT P2, [R4+URZ+0x28440], R3 ;  /* 0x02844003040075a7 */ /* 0x0022a4000804017f */
[----:B--2---:R-:W-:Y:S05]  /*15030*/  @!P2 NANOSLEEP.SYNCS 0x989680 ;  /* 0x009896800000a95d */ /* 0x004fea0003900000 */
[----:B------:R-:W2:Y:S02]  /*15040*/  @!P2 SYNCS.PHASECHK.TRANS64 P2, [R4+URZ+0x28440], R3 ;  /* 0x028440030400a5a7 */ /* 0x000ea4000804007f */
[----:B--2---:R-:W-:Y:S05]  /*15050*/  @!P2 BRA `(.L_x_1112) ;  /* 0xfffffffc00f0a947 */ /* 0x004fea000383ffff */
[----:B------:R-:W-:Y:S05]  /*15060*/  BRA `(.L_x_1180) ;  /* 0xffffffcc00a07947 */ /* 0x000fea000383ffff */
.L_x_1115:
[----:B--2---:R-:W-:-:S04]  /*15070*/  IMAD.U32 R3, RZ, RZ, UR41 ;  /* 0x00000029ff037e24 */ /* 0x004fc8000f8e00ff */
[----:B------:R2:W3:Y:S03]  /*15080*/  SYNCS.PHASECHK.TRANS64.TRYWAIT P0, [R3+URZ+0x28420], R2 ;  /* 0x02842002030075a7 */ /* 0x0004e6000800017f */
[----:B---3--:R-:W-:Y:S05]  /*15090*/  @!P0 NANOSLEEP.SYNCS 0x989680 ;  /* 0x009896800000895d */ /* 0x008fea0003900000 */
[----:B------:R-:W3:Y:S02]  /*150a0*/  @!P0 SYNCS.PHASECHK.TRANS64 P0, [R3+URZ+0x28420], R2 ;  /* 0x02842002030085a7 */ /* 0x000ee4000800007f */
[----:B---3--:R-:W-:Y:S05]  /*150b0*/  @!P0 BRA `(.L_x_1115) ;  /* 0xfffffffc00ec8947 */ /* 0x008fea000383ffff */
[----:B------:R-:W-:Y:S05]  /*150c0*/  BRA `(.L_x_1181) ;  /* 0xffffffd000807947 */ /* 0x000fea000383ffff */
.L_x_1121:
[----:B--2---:R2:W3:Y:S02]  /*150d0*/  SYNCS.PHASECHK.TRANS64.TRYWAIT P0, [R6+URZ+0x28480], R5 ;  /* 0x02848005060075a7 */ /* 0x0044e4000800017f */
[----:B---3--:R-:W-:Y:S05]  /*150e0*/  @!P0 NANOSLEEP.SYNCS 0x989680 ;  /* 0x009896800000895d */ /* 0x008fea0003900000 */
[----:B------:R-:W3:Y:S02]  /*150f0*/  @!P0 SYNCS.PHASECHK.TRANS64 P0, [R6+URZ+0x28480], R5 ;  /* 0x02848005060085a7 */ /* 0x000ee4000800007f */
[----:B---3--:R-:W-:Y:S05]  /*15100*/  @!P0 BRA `(.L_x_1121) ;  /* 0xfffffffc00f08947 */ /* 0x008fea000383ffff */
[----:B------:R-:W-:Y:S05]  /*15110*/  BRA `(.L_x_1182) ;  /* 0xffffffd400307947 */ /* 0x000fea000383ffff */
.L_x_1127:
[----:B0-----:R0:W2:Y:S02]  /*15120*/  SYNCS.PHASECHK.TRANS64.TRYWAIT P0, [R6+URZ+0x28440], R5 ;  /* 0x02844005060075a7 */ /* 0x0010a4000800017f */
[----:B--2---:R-:W-:Y:S05]  /*15130*/  @!P0 NANOSLEEP.SYNCS 0x989680 ;  /* 0x009896800000895d */ /* 0x004fea0003900000 */
[----:B------:R-:W2:Y:S02]  /*15140*/  @!P0 SYNCS.PHASECHK.TRANS64 P0, [R6+URZ+0x28440], R5 ;  /* 0x02844005060085a7 */ /* 0x000ea4000800007f */
[----:B--2---:R-:W-:Y:S05]  /*15150*/  @!P0 BRA `(.L_x_1127) ;  /* 0xfffffffc00f08947 */ /* 0x004fea000383ffff */
[----:B------:R-:W-:Y:S05]  /*15160*/  BRA `(.L_x_1183) ;  /* 0xffffffd400f87947 */ /* 0x000fea000383ffff */
.L_x_1134:
[----:B--2---:R-:W2:Y:S02]  /*15170*/  LDL R5, [R1] ;  /* 0x0000000001057983 */ /* 0x004ea40000100800 */
[----:B--2---:R2:W3:Y:S02]  /*15180*/  SYNCS.PHASECHK.TRANS64.TRYWAIT P2, [R5+URZ+0x28470], R4 ;  /* 0x02847004050075a7 */ /* 0x0044e4000804017f */
[----:B---3--:R-:W-:Y:S05]  /*15190*/  @!P2 NANOSLEEP.SYNCS 0x989680 ;  /* 0x009896800000a95d */ /* 0x008fea0003900000 */
[----:B------:R-:W3:Y:S02]  /*151a0*/  @!P2 SYNCS.PHASECHK.TRANS64 P2, [R5+URZ+0x28470], R4 ;  /* 0x028470040500a5a7 */ /* 0x000ee4000804007f */
[----:B---3--:R-:W-:Y:S05]  /*151b0*/  @!P2 BRA `(.L_x_1134) ;  /* 0xfffffffc00eca947 */ /* 0x008fea000383ffff */
[----:B------:R-:W-:Y:S05]  /*151c0*/  BRA `(.L_x_1184) ;  /* 0xffffffd800d87947 */ /* 0x000fea000383ffff */
.L_x_1136:
[----:B--2---:R-:W2:Y:S02]  /*151d0*/  LDL R5, [R1] ;  /* 0x0000000001057983 */ /* 0x004ea40000100800 */
[----:B--2---:R2:W3:Y:S02]  /*151e0*/  SYNCS.PHASECHK.TRANS64.TRYWAIT P2, [R5+URZ+0x28460], R4 ;  /* 0x02846004050075a7 */ /* 0x0044e4000804017f */
[----:B---3--:R-:W-:Y:S05]  /*151f0*/  @!P2 NANOSLEEP.SYNCS 0x989680 ;  /* 0x009896800000a95d */ /* 0x008fea0003900000 */
[----:B------:R-:W3:Y:S02]  /*15200*/  @!P2 SYNCS.PHASECHK.TRANS64 P2, [R5+URZ+0x28460], R4 ;  /* 0x028460040500a5a7 */ /* 0x000ee4000804007f */
[----:B---3--:R-:W-:Y:S05]  /*15210*/  @!P2 BRA `(.L_x_1136) ;  /* 0xfffffffc00eca947 */ /* 0x008fea000383ffff */
[----:B------:R-:W-:Y:S05]  /*15220*/  BRA `(.L_x_1185) ;  /* 0xffffffd800e07947 */ /* 0x000fea000383ffff */
.L_x_1143:
[----:B--2---:R2:W3:Y:S02]  /*15230*/  SYNCS.PHASECHK.TRANS64.TRYWAIT P0, [R20+URZ+0x28470], R3 ;  /* 0x02847003140075a7 */ /* 0x0044e4000800017f */
[----:B---3--:R-:W-:Y:S05]  /*15240*/  @!P0 NANOSLEEP.SYNCS 0x989680 ;  /* 0x009896800000895d */ /* 0x008fea0003900000 */
[----:B------:R-:W3:Y:S02]  /*15250*/  @!P0 SYNCS.PHASECHK.TRANS64 P0, [R20+URZ+0x28470], R3 ;  /* 0x02847003140085a7 */ /* 0x000ee4000800007f */
[----:B---3--:R-:W-:Y:S05]  /*15260*/  @!P0 BRA `(.L_x_1143) ;  /* 0xfffffffc00f08947 */ /* 0x008fea000383ffff */
[----:B------:R-:W-:Y:S05]  /*15270*/  BRA `(.L_x_1186) ;  /* 0xffffffe000947947 */ /* 0x000fea000383ffff */
.L_x_1145:
[----:B--2---:R2:W3:Y:S02]  /*15280*/  SYNCS.PHASECHK.TRANS64.TRYWAIT P0, [R20+URZ+0x28460], R3 ;  /* 0x02846003140075a7 */ /* 0x0044e4000800017f */
[----:B---3--:R-:W-:Y:S05]  /*15290*/  @!P0 NANOSLEEP.SYNCS 0x989680 ;  /* 0x009896800000895d */ /* 0x008fea0003900000 */
[----:B------:R-:W3:Y:S02]  /*152a0*/  @!P0 SYNCS.PHASECHK.TRANS64 P0, [R20+URZ+0x28460], R3 ;  /* 0x02846003140085a7 */ /* 0x000ee4000800007f */
[----:B---3--:R-:W-:Y:S05]  /*152b0*/  @!P0 BRA `(.L_x_1145) ;  /* 0xfffffffc00f08947 */ /* 0x008fea000383ffff */
[----:B------:R-:W-:Y:S05]  /*152c0*/  BRA `(.L_x_1187) ;  /* 0xffffffe0009c7947 */ /* 0x000fea000383ffff */
.L_x_1158:
[----:B0-----:R0:W1:Y:S02]  /*152d0*/  SYNCS.PHASECHK.TRANS64.TRYWAIT P0, [R0+URZ+0x28420], R3 ;  /* 0x02842003000075a7 */ /* 0x001064000800017f */
[----:B-1----:R-:W-:Y:S05]  /*152e0*/  @!P0 NANOSLEEP.SYNCS 0x989680 ;  /* 0x009896800000895d */ /* 0x002fea0003900000 */
[----:B------:R-:W1:Y:S02]  /*152f0*/  @!P0 SYNCS.PHASECHK.TRANS64 P0, [R0+URZ+0x28420], R3 ;  /* 0x02842003000085a7 */ /* 0x000e64000800007f */
[----:B-1----:R-:W-:Y:S05]  /*15300*/  @!P0 BRA `(.L_x_1158) ;  /* 0xfffffffc00f08947 */ /* 0x002fea000383ffff */
[----:B------:R-:W-:Y:S05]  /*15310*/  BRA `(.L_x_1188) ;  /* 0xfffffff400387947 */ /* 0x000fea000383ffff */
.L_x_1159:
        /* <DEDUP_REMOVED lines=8> */
[----:B0---4-:R-:W-:Y:S05]  /*153a0*/  WARPSYNC.COLLECTIVE R15, `(.L_x_1190) ;  /* 0x000000000f087348 */ /* 0x011fea0003c00000 */
[----:B------:R1:W2:Y:S02]  /*153b0*/  SHFL.IDX P6, R14, R13, R12, R11 ;  /* 0x0000000c0d0e7389 */ /* 0x0002a400000c000b */
[----:B012-4-:R-:W-:Y:S01]  /*153c0*/  ENDCOLLECTIVE ;  /* 0x000000000000791b */ /* 0x017fe20003800000 */
.L_x_1190:
[----:B------:R-:W-:Y:S05]  /*153d0*/  BSYNC B0 ;  /* 0x0000000000007941 */ /* 0x000fea0003800000 */
.L_x_1189:
[----:B------:R-:W-:Y:S05]  /*153e0*/  BRA `(.L_x_1191) ;  /* 0xfffffff400207947 */ /* 0x000fea000383ffff */
.L_x_1162:
[----:B------:R-:W-:Y:S01]  /*153f0*/  BSSY B1, `(.L_x_1192) ;  /* 0x0000006000017945 */ /* 0x000fe20003800000 */
[----:B------:R-:W-:-:S07]  /*15400*/  IMAD.MOV.U32 R15, RZ, RZ, -0x1 ;  /* 0xffffffffff0f7424 */ /* 0x000fce00078e00ff */
[----:B01--4-:R-:W-:Y:S05]  /*15410*/  WARPSYNC.COLLECTIVE R15, `(.L_x_1193) ;  /* 0x000000000f0c7348 */ /* 0x013fea0003c00000 */
[----:B------:R-:W-:Y:S02]  /*15420*/  ELECT P6, UR62, PT ;  /* 0x00000000003e782f */ /* 0x000fe400038c0000 */
[----:B------:R-:W-:Y:S01]  /*15430*/  MOV R14, UR62 ;  /* 0x0000003e000e7c02 */ /* 0x000fe20008000f00 */
[----:B01--4-:R-:W-:Y:S10]  /*15440*/  ENDCOLLECTIVE ;  /* 0x000000000000791b */ /* 0x013ff40003800000 */
.L_x_1193:
[----:B------:R-:W-:Y:S05]  /*15450*/  BSYNC B1 ;  /* 0x0000000000017941 */ /* 0x000fea0003800000 */
.L_x_1192:
[----:B------:R-:W-:Y:S05]  /*15460*/  BRA `(.L_x_1194) ;  /* 0xfffffff400187947 */ /* 0x000fea000383ffff */
.L_x_1164:
[----:B0-----:R0:W1:Y:S02]  /*15470*/  SYNCS.PHASECHK.TRANS64.TRYWAIT P1, [R6+URZ], R5 ;  /* 0x00000005060075a7 */ /* 0x001064000802017f */
[----:B-1----:R-:W-:Y:S05]  /*15480*/  @!P1 NANOSLEEP.SYNCS 0x989680 ;  /* 0x009896800000995d */ /* 0x002fea0003900000 */
[----:B------:R-:W1:Y:S02]  /*15490*/  @!P1 SYNCS.PHASECHK.TRANS64 P1, [R6+URZ], R5 ;  /* 0x00000005060095a7 */ /* 0x000e64000802007f */
[----:B-1----:R-:W-:Y:S05]  /*154a0*/  @!P1 BRA `(.L_x_1164) ;  /* 0xfffffffc00f09947 */ /* 0x002fea000383ffff */
[----:B------:R-:W-:Y:S05]  /*154b0*/  BRA `(.L_x_1195) ;  /* 0xfffffff400547947 */ /* 0x000fea000383ffff */
.L_x_1165:
[----:B-1----:R1:W2:Y:S02]  /*154c0*/  SYNCS.PHASECHK.TRANS64.TRYWAIT P1, [R7+URZ], R2 ;  /* 0x00000002070075a7 */ /* 0x0022a4000802017f */
[----:B--2---:R-:W-:Y:S05]  /*154d0*/  @!P1 NANOSLEEP.SYNCS 0x989680 ;  /* 0x009896800000995d */ /* 0x004fea0003900000 */
[----:B------:R-:W2:Y:S02]  /*154e0*/  @!P1 SYNCS.PHASECHK.TRANS64 P1, [R7+URZ], R2 ;  /* 0x00000002070095a7 */ /* 0x000ea4000802007f */
[----:B--2---:R-:W-:Y:S05]  /*154f0*/  @!P1 BRA `(.L_x_1165) ;  /* 0xfffffffc00f09947 */ /* 0x004fea000383ffff */
[----:B------:R-:W-:Y:S05]  /*15500*/  BRA `(.L_x_1196) ;  /* 0xfffffff400487947 */ /* 0x000fea000383ffff */
.L_x_1167:
[----:B--2---:R2:W3:Y:S02]  /*15510*/  SYNCS.PHASECHK.TRANS64.TRYWAIT P1, [R4+URZ+0x28460], R5 ;  /* 0x02846005040075a7 */ /* 0x0044e4000802017f */
[----:B---3--:R-:W-:Y:S05]  /*15520*/  @!P1 NANOSLEEP.SYNCS 0x989680 ;  /* 0x009896800000995d */ /* 0x008fea0003900000 */
[----:B------:R-:W3:Y:S02]  /*15530*/  @!P1 SYNCS.PHASECHK.TRANS64 P1, [R4+URZ+0x28460], R5 ;  /* 0x02846005040095a7 */ /* 0x000ee4000802007f */
[----:B---3--:R-:W-:Y:S05]  /*15540*/  @!P1 BRA `(.L_x_1167) ;  /* 0xfffffffc00f09947 */ /* 0x008fea000383ffff */
[----:B------:R-:W-:Y:S05]  /*15550*/  BRA `(.L_x_1197) ;  /* 0xfffffff4004c7947 */ /* 0x000fea000383ffff */
.L_x_1169:
[----:B---3--:R3:W0:Y:S02]  /*15560*/  SYNCS.PHASECHK.TRANS64.TRYWAIT P1, [R3+URZ+0x28460], R2 ;  /* 0x02846002030075a7 */ /* 0x008624000802017f */
[----:B0-----:R-:W-:Y:S05]  /*15570*/  @!P1 NANOSLEEP.SYNCS 0x989680 ;  /* 0x009896800000995d */ /* 0x001fea0003900000 */
[----:B------:R-:W0:Y:S02]  /*15580*/  @!P1 SYNCS.PHASECHK.TRANS64 P1, [R3+URZ+0x28460], R2 ;  /* 0x02846002030095a7 */ /* 0x000e24000802007f */
[----:B0-----:R-:W-:Y:S05]  /*15590*/  @!P1 BRA `(.L_x_1169) ;  /* 0xfffffffc00f09947 */ /* 0x001fea000383ffff */
[----:B------:R-:W-:Y:S05]  /*155a0*/  BRA `(.L_x_1198) ;  /* 0xfffffff4004c7947 */ /* 0x000fea000383ffff */
.L_x_1171:
[----:B------:R0:W0:Y:S02]  /*155b0*/  SYNCS.PHASECHK.TRANS64.TRYWAIT P0, [R4+URZ+0x28480], R5 ;  /* 0x02848005040075a7 */ /* 0x000024000800017f */
[----:B0-----:R-:W-:Y:S05]  /*155c0*/  @!P0 NANOSLEEP.SYNCS 0x989680 ;  /* 0x009896800000895d */ /* 0x001fea0003900000 */
[----:B------:R-:W0:Y:S02]  /*155d0*/  @!P0 SYNCS.PHASECHK.TRANS64 P0, [R4+URZ+0x28480], R5 ;  /* 0x02848005040085a7 */ /* 0x000e24000800007f */
[----:B0-----:R-:W-:Y:S05]  /*155e0*/  @!P0 BRA `(.L_x_1171) ;  /* 0xfffffffc00f08947 */ /* 0x001fea000383ffff */
[----:B------:R-:W-:Y:S05]  /*155f0*/  BRA `(.L_x_1172) ;  /* 0xfffffff400487947 */ /* 0x000fea000383ffff */
.L_x_1199:
        /* <DEDUP_REMOVED lines=16> */
.L_x_2768:


//--------------------- .text._ZN7cutlass13device_kernelIN5flash11enable_sm90INS1_16FlashAttnFwdSm90INS1_25CollectiveMainloopFwdSm90ILi2EN4cute5tupleIJNS5_1CILi1EEES8_S8_EEENS6_IJNS7_ILi128EEENS7_ILi64EEENS7_ILi256EEEEEELi256ENS_12float_e4m3_tEfNS_4arch4Sm90ELb0ELb1ELb1ELb1ELb0ELb1ELb0ELb1ELb1ELb0ELb0ELb0EEENS1_21CollectiveEpilogueFwdINS6_IJSA_SC_SB_EEES9_NS_10bfloat16_tESG_Li256ELb1ELb0ELb0ELb1EEENS1_36VarlenDynamicPersistentTileSchedulerILi128ELi64ELi256ELi128ELb0ELb0ELb1ELb1ELb0ELb1EEEEEEEEEvNT_6ParamsE --------------------------
	.section	.text._ZN7cutlass13device_kernelIN5flash11enable_sm90INS1_16FlashAttnFwdSm90INS1_25CollectiveMainloopFwdSm90ILi2EN4cute5tupleIJNS5_1CILi1EEES8_S8_EEENS6_IJNS7_ILi128EEENS7_ILi64EEENS7_ILi256EEEEEELi256ENS_12float_e4m3_tEfNS_4arch4Sm90ELb0ELb1ELb1ELb1ELb0ELb1ELb0ELb1ELb1ELb0ELb0ELb0EEENS1_21CollectiveEpilogueFwdINS6_IJSA_SC_SB_EEES9_NS_10bfloat16_tESG_Li256ELb1ELb0ELb0ELb1EEENS1_36VarlenDynamicPersistentTileSchedulerILi128ELi64ELi256ELi128ELb0ELb0ELb1ELb1ELb0ELb1EEEEEEEEEvNT_6ParamsE,"ax",@progbits
	.align	128
.text._ZN7cutlass13device_kernelIN5flash11enable_sm90INS1_16FlashAttnFwdSm90INS1_25CollectiveMainloopFwdSm90ILi2EN4cute5tupleIJNS5_1CILi1EEES8_S8_EEENS6_IJNS7_ILi128EEENS7_ILi64EEENS7_ILi256EEEEEELi256ENS_12float_e4m3_tEfNS_4arch4Sm90ELb0ELb1ELb1ELb1ELb0ELb1ELb0ELb1ELb1ELb0ELb0ELb0EEENS1_21CollectiveEpilogueFwdINS6_IJSA_SC_SB_EEES9_NS_10bfloat16_tESG_Li256ELb1ELb0ELb0ELb1EEENS1_36VarlenDynamicPersistentTileSchedulerILi128ELi64ELi256ELi128ELb0ELb0ELb1ELb1ELb0ELb1EEEEEEEEEvNT_6ParamsE:
        .type           _ZN7cutlass13device_kernelIN5flash11enable_sm90INS1_16FlashAttnFwdSm90INS1_25CollectiveMainloopFwdSm90ILi2EN4cute5tupleIJNS5_1CILi1EEES8_S8_EEENS6_IJNS7_ILi128EEENS7_ILi64EEENS7_ILi256EEEEEELi256ENS_12float_e4m3_tEfNS_4arch4Sm90ELb0ELb1ELb1ELb1ELb0ELb1ELb0ELb1ELb1ELb0ELb0ELb0EEENS1_21CollectiveEpilogueFwdINS6_IJSA_SC_SB_EEES9_NS_10bfloat16_tESG_Li256ELb1ELb0ELb0ELb1EEENS1_36VarlenDynamicPersistentTileSchedulerILi128ELi64ELi256ELi128ELb0ELb0ELb1ELb1ELb0ELb1EEEEEEEEEvNT_6ParamsE,@function
        .size           _ZN7cutlass13device_kernelIN5flash11enable_sm90INS1_16FlashAttnFwdSm90INS1_25CollectiveMainloopFwdSm90ILi2EN4cute5tupleIJNS5_1CILi1EEES8_S8_EEENS6_IJNS7_ILi128EEENS7_ILi64EEENS7_ILi256EEEEEELi256ENS_12float_e4m3_tEfNS_4arch4Sm90ELb0ELb1ELb1ELb1ELb0ELb1ELb0ELb1ELb1ELb0ELb0ELb0EEENS1_21CollectiveEpilogueFwdINS6_IJSA_SC_SB_EEES9_NS_10bfloat16_tESG_Li256ELb1ELb0ELb0ELb1EEENS1_36VarlenDynamicPersistentTileSchedulerILi128ELi64ELi256ELi128ELb0ELb0ELb1ELb1ELb0ELb1EEEEEEEEEvNT_6ParamsE,(.L_x_2769 - _ZN7cutlass13device_kernelIN5flash11enable_sm90INS1_16FlashAttnFwdSm90INS1_25CollectiveMainloopFwdSm90ILi2EN4cute5tupleIJNS5_1CILi1EEES8_S8_EEENS6_IJNS7_ILi128EEENS7_ILi64EEENS7_ILi256EEEEEELi256ENS_12float_e4m3_tEfNS_4arch4Sm90ELb0ELb1ELb1ELb1ELb0ELb1ELb0ELb1ELb1ELb0ELb0ELb0EEENS1_21CollectiveEpilogueFwdINS6_IJSA_SC_SB_EEES9_NS_10bfloat16_tESG_Li256ELb1ELb0ELb0ELb1EEENS1_36VarlenDynamicPersistentTileSchedulerILi128ELi64ELi256ELi128ELb0ELb0ELb1ELb1ELb0ELb1EEEEEEEEEvNT_6ParamsE)
        .other          _ZN7cutlass13device_kernelIN5flash11enable_sm90INS1_16FlashAttnFwdSm90INS1_25CollectiveMainloopFwdSm90ILi2EN4cute5tupleIJNS5_1CILi1EEES8_S8_EEENS6_IJNS7_ILi128EEENS7_ILi64EEENS7_ILi256EEEEEELi256ENS_12float_e4m3_tEfNS_4arch4Sm90ELb0ELb1ELb1ELb1ELb0ELb1ELb0ELb1ELb1ELb0ELb0ELb0EEENS1_21CollectiveEpilogueFwdINS6_IJSA_SC_SB_EEES9_NS_10bfloat16_tESG_Li256ELb1ELb0ELb0ELb1EEENS1_36VarlenDynamicPersistentTileSchedulerILi128ELi64ELi256ELi128ELb0ELb0ELb1ELb1ELb0ELb1EEEEEEEEEvNT_6ParamsE,@"STO_CUDA_ENTRY STV_DEFAULT"
_ZN7cutlass13device_kernelIN5flash11enable_sm90INS1_16FlashAttnFwdSm90INS1_25CollectiveMainloopFwdSm90ILi2EN4cute5tupleIJNS5_1CILi1EEES8_S8_EEENS6_IJNS7_ILi128EEENS7_ILi64EEENS7_ILi256EEEEEELi256ENS_12float_e4m3_tEfNS_4arch4Sm90ELb0ELb1ELb1ELb1ELb0ELb1ELb0ELb1ELb1ELb0ELb0ELb0EEENS1_21CollectiveEpilogueFwdINS6_IJSA_SC_SB_EEES9_NS_10bfloat16_tESG_Li256ELb1ELb0ELb0ELb1EEENS1_36VarlenDynamicPersistentTileSchedulerILi128ELi64ELi256ELi128ELb0ELb0ELb1ELb1ELb0ELb1EEEEEEEEEvNT_6ParamsE:
        /* <DEDUP_REMOVED lines=27> */
.L_x_1201:
[----:B------:R-:W-:Y:S05]  /*01b0*/  BSYNC B0 ;  /* 0x0000000000007941 */ /* 0x000fea0003800000 */
.L_x_1200:
        /* <DEDUP_REMOVED lines=41> */
.L_x_1202:
        /* <DEDUP_REMOVED lines=22> */
.L_x_1203:
        /* <DEDUP_REMOVED lines=18> */
.L_x_1204:
        /* <DEDUP_REMOVED lines=22> */
.L_x_1205:
        /* <DEDUP_REMOVED lines=22> */
.L_x_1206:
        /* <DEDUP_REMOVED lines=8> */
.L_x_1209:
        /* <DEDUP_REMOVED lines=22> */
[----:B------:R-:W-:Y:S01]  /*0b70*/  CS2R R200, SRZ ;  /* 0x0000000000c87805 */ /* 0x000fe2000001ff00 */
[----:B------:R-:W-:Y:S01]  /*0b80*/  IMAD.MOV.U32 R194, RZ, RZ, RZ ;  /* 0x000000ffffc27224 */ /* 0x000fe200078e00ff */
[----:B------:R-:W-:Y:S01]  /*0b90*/  ULOP3.LUT UR45, UR40, 0x1, URZ, 0xfc, !UPT ;  /* 0x00000001282d7892 */ /* 0x000fe2000f8efc3f */
[----:B------:R-:W-:-:S08]  /*0ba0*/  UMOV UR43, URZ ;  /* 0x0000003f002b7c82 */ /* 0x000fd00008000000 */
[----:B------:R-:W-:Y:S01]  /*0bb0*/  UIADD3 UR44, UR44, 0x18000, URZ ;  /* 0x000180002c2c7890 */ /* 0x000fe2000fffe03f */
[----:B0-----:R-:W-:-:S05]  /*0bc0*/  VIADD R236, R0, 0xffffff80 ;  /* 0xffffff8000ec7836 */ /* 0x001fca0000000000 */
[----:B------:R-:W-:-:S04]  /*0bd0*/  SHF.R.S32.HI R3, RZ, 0x1f, R236 ;  /* 0x0000001fff037819 */ /* 0x000fc800000114ec */
[CC--:B------:R-:W-:Y:S02]  /*0be0*/  LEA.HI R5, R3.reuse, R236.reuse, RZ, 0x7 ;  /* 0x000000ec03057211 */ /* 0x0c0fe400078f38ff */
[-C--:B------:R-:W-:Y:S02]  /*0bf0*/  LEA.HI R0, R3, R236.reuse, RZ, 0x4 ;  /* 0x000000ec03007211 */ /* 0x080fe400078f20ff */
[----:B------:R-:W-:Y:S02]  /*0c00*/  LOP3.LUT R223, R5, 0xffffff80, RZ, 0xc0, !PT ;  /* 0xffffff8005df7812 */ /* 0x000fe400078ec0ff */
[----:B------:R-:W-:Y:S02]  /*0c10*/  LEA.HI R2, R3, R236, RZ, 0x5 ;  /* 0x000000ec03027211 */ /* 0x000fe400078f28ff */
[----:B------:R-:W-:Y:S01]  /*0c20*/  SHF.R.S32.HI R230, RZ, 0x7, R5 ;  /* 0x00000007ffe67819 */ /* 0x000fe20000011405 */
[----:B------:R-:W-:Y:S02]  /*0c30*/  IMAD.IADD R223, R236, 0x1, -R223 ;  /* 0x00000001ecdf7824 */ /* 0x000fe400078e0adf */
[----:B------:R-:W-:Y:S01]  /*0c40*/  IMAD.SHL.U32 R2, R2, 0x20, RZ ;  /* 0x0000002002027824 */ /* 0x000fe200078e00ff */
[----:B------:R-:W-:-:S02]  /*0c50*/  LEA.HI R5, R5, R230, RZ, 0x1 ;  /* 0x000000e605057211 */ /* 0x000fc400078f08ff */
[----:B------:R-:W-:Y:S02]  /*0c60*/  SHF.R.S32.HI R4, RZ, 0x1f, R223 ;  /* 0x0000001fff047819 */ /* 0x000fe400000114df */
[----:B------:R-:W-:Y:S02]  /*0c70*/  LOP3.LUT R2, R2, 0xfffffc00, RZ, 0xc0, !PT ;  /* 0xfffffc0002027812 */ /* 0x000fe400078ec0ff */
[CC--:B------:R-:W-:Y:S02]  /*0c80*/  LEA.HI R6, R4.reuse, R223.reuse, RZ, 0x2 ;  /* 0x000000df04067211 */ /* 0x0c0fe400078f10ff */
[----:B------:R-:W-:Y:S02]  /*0c90*/  LEA.HI R4, R4, R223, RZ, 0x5 ;  /* 0x000000df04047211 */ /* 0x000fe400078f28ff */
[--C-:B------:R-:W-:Y:S02]  /*0ca0*/  SHF.R.S32.HI R8, RZ, 0x2, R6.reuse ;  /* 0x00000002ff087819 */ /* 0x100fe40000011406 */
[----:B------:R-:W-:-:S02]  /*0cb0*/  SHF.R.S32.HI R7, RZ, 0x1f, R6 ;  /* 0x0000001fff077819 */ /* 0x000fc40000011406 */
[----:B------:R-:W-:Y:S02]  /*0cc0*/  SHF.R.S32.HI R4, RZ, 0x5, R4 ;  /* 0x00000005ff047819 */ /* 0x000fe40000011404 */
[----:B------:R-:W-:Y:S02]  /*0cd0*/  LEA.HI R7, R7, R8, RZ, 0x3 ;  /* 0x0000000807077211 */ /* 0x000fe400078f18ff */
[----:B------:R-:W-:Y:S02]  /*0ce0*/  LOP3.LUT R5, R5, 0x3fffffe, RZ, 0xc0, !PT ;  /* 0x03fffffe05057812 */ /* 0x000fe400078ec0ff */
[----:B------:R-:W-:Y:S02]  /*0cf0*/  LOP3.LUT R9, R7, 0xfffffff8, RZ, 0xc0, !PT ;  /* 0xfffffff807097812 */ /* 0x000fe400078ec0ff */
[----:B------:R-:W-:Y:S01]  /*0d00*/  LOP3.LUT R7, R0, 0x3fffff0, RZ, 0xc0, !PT ;  /* 0x03fffff000077812 */ /* 0x000fe200078ec0ff */
[----:B------:R-:W-:Y:S01]  /*0d10*/  IMAD.IADD R5, R230, 0x1, -R5 ;  /* 0x00000001e6057824 */ /* 0x000fe200078e0a05 */
[----:B------:R-:W-:Y:S01]  /*0d20*/  LOP3.LUT R196, R6, 0x7ffffffc, RZ, 0xc0, !PT ;  /* 0x7ffffffc06c47812 */ /* 0x000fe200078ec0ff */
[----:B------:R-:W-:Y:S01]  /*0d30*/  IMAD.IADD R11, R8, 0x1, -R9 ;  /* 0x00000001080b7824 */ /* 0x000fe200078e0a09 */
[----:B------:R-:W-:Y:S01]  /*0d40*/  SHF.R.S32.HI R9, RZ, 0x4, R0 ;  /* 0x00000004ff097819 */ /* 0x000fe20000011400 */
[----:B------:R-:W-:-:S02]  /*0d50*/  IMAD.IADD R7, R236, 0x1, -R7 ;  /* 0x00000001ec077824 */ /* 0x000fc400078e0a07 */
[----:B------:R-:W-:Y:S01]  /*0d60*/  IMAD.IADD R196, R223, 0x1, -R196 ;  /* 0x00000001dfc47824 */ /* 0x000fe200078e0ac4 */
[----:B------:R-:W-:Y:S01]  /*0d70*/  LEA.HI R0, R0, R9, RZ, 0x1 ;  /* 0x0000000900007211 */ /* 0x000fe200078f08ff */
[----:B------:R-:W-:Y:S01]  /*0d80*/  IMAD R7, R7, 0x40, R2 ;  /* 0x0000004007077824 */ /* 0x000fe200078e0202 */
[----:B------:R-:W-:Y:S02]  /*0d90*/  LEA R4, R4, R11, 0x4 ;  /* 0x0000000b04047211 */ /* 0x000fe400078e20ff */
[----:B------:R-:W-:-:S03]  /*0da0*/  LOP3.LUT R0, R0, 0x1ffffffe, RZ, 0xc0, !PT ;  /* 0x1ffffffe00007812 */ /* 0x000fc600078ec0ff */
[----:B------:R-:W-:Y:S02]  /*0db0*/  IMAD R227, R5, 0x40, R4 ;  /* 0x0000004005e37824 */ /* 0x000fe400078e0204 */
[----:B------:R-:W-:-:S04]  /*0dc0*/  IMAD.IADD R0, R9, 0x1, -R0 ;  /* 0x0000000109007824 */ /* 0x000fc800078e0a00 */
[----:B------:R-:W-:Y:S01]  /*0dd0*/  IMAD R235, R0, 0x8, R7 ;  /* 0x0000000800eb7824 */ /* 0x000fe200078e0207 */
[CC--:B------:R-:W-:Y:S02]  /*0de0*/  LEA.HI R0, R3.reuse, R236.reuse, RZ, 0x6 ;  /* 0x000000ec03007211 */ /* 0x0c0fe400078f30ff */
[----:B------:R-:W-:-:S03]  /*0df0*/  LEA.HI R3, R3, R236, RZ, 0x3 ;  /* 0x000000ec03037211 */ /* 0x000fc600078f18ff */
[----:B------:R-:W-:Y:S01]  /*0e00*/  IMAD.SHL.U32 R0, R0, 0x10, RZ ;  /* 0x0000001000007824 */ /* 0x000fe200078e00ff */
[----:B------:R-:W-:Y:S02]  /*0e10*/  SHF.R.S32.HI R18, RZ, 0x3, R3 ;  /* 0x00000003ff127819 */ /* 0x000fe40000011403 */
[----:B------:R-:W-:Y:S02]  /*0e20*/  LOP3.LUT R5, R3, 0xfffffff8, RZ, 0xc0, !PT ;  /* 0xfffffff803057812 */ /* 0x000fe400078ec0ff */
[----:B------:R-:W-:Y:S01]  /*0e30*/  LOP3.LUT R213, R0, 0xfffffc00, RZ, 0xc0, !PT ;  /* 0xfffffc0000d57812 */ /* 0x000fe200078ec0ff */
[C---:B------:R-:W-:Y:S01]  /*0e40*/  VIADD R222, R18.reuse, 0x40 ;  /* 0x0000004012de7836 */ /* 0x040fe20000000000 */
[C---:B------:R-:W-:Y:S01]  /*0e50*/  SHF.L.U32 R209, R18.reuse, 0x7, RZ ;  /* 0x0000000712d17819 */ /* 0x040fe200000006ff */
[C---:B------:R-:W-:Y:S01]  /*0e60*/  VIADD R221, R18.reuse, 0x60 ;  /* 0x0000006012dd7836 */ /* 0x040fe20000000000 */
[----:B------:R-:W-:Y:S01]  /*0e70*/  SHF.R.S32.HI R19, RZ, 0x1f, R18 ;  /* 0x0000001fff137819 */ /* 0x000fe20000011412 */
[----:B------:R-:W-:Y:S01]  /*0e80*/  VIADD R195, R18, 0x20 ;  /* 0x0000002012c37836 */ /* 0x000fe20000000000 */
[----:B------:R-:W-:Y:S01]  /*0e90*/  SHF.R.S32.HI R3, RZ, 0x1f, R222 ;  /* 0x0000001fff037819 */ /* 0x000fe200000114de */
[----:B------:R-:W-:Y:S01]  /*0ea0*/  IMAD.IADD R218, R236, 0x1, -R5 ;  /* 0x00000001ecda7824 */ /* 0x000fe200078e0a05 */
[----:B------:R-:W-:Y:S01]  /*0eb0*/  SHF.R.S32.HI R2, RZ, 0x1f, R221 ;  /* 0x0000001fff027819 */ /* 0x000fe200000114dd */
[----:B------:R-:W-:Y:S01]  /*0ec0*/  IMAD.SHL.U32 R208, R195, 0x80, RZ ;  /* 0x00000080c3d07824 */ /* 0x000fe200078e00ff */
[----:B------:R-:W-:Y:S01]  /*0ed0*/  SHF.R.S32.HI R0, RZ, 0x1f, R195 ;  /* 0x0000001fff007819 */ /* 0x000fe200000114c3 */
[----:B------:R-:W-:Y:S01]  /*0ee0*/  IMAD.SHL.U32 R229, R222, 0x80, RZ ;  /* 0x00000080dee57824 */ /* 0x000fe200078e00ff */
[----:B------:R-:W-:Y:S01]  /*0ef0*/  LEA.HI R3, R3, R222, RZ, 0x3 ;  /* 0x000000de03037211 */ /* 0x000fe200078f18ff */
[----:B------:R-:W-:Y:S01]  /*0f00*/  IMAD.SHL.U32 R228, R221, 0x80, RZ ;  /* 0x00000080dde47824 */ /* 0x000fe200078e00ff */
[----:B------:R-:W-:Y:S01]  /*0f10*/  LEA.HI R2, R2, R221, RZ, 0x3 ;  /* 0x000000dd02027211 */ /* 0x000fe200078f18ff */
[----:B------:R-:W-:Y:S01]  /*0f20*/  IMAD.SHL.U32 R192, R218, 0x10, RZ ;  /* 0x00000010dac07824 */ /* 0x000fe200078e00ff */
[----:B------:R-:W-:Y:S01]  /*0f30*/  LEA.HI R0, R0, R195, RZ, 0x3 ;  /* 0x000000c300007211 */ /* 0x000fe200078f18ff */
[----:B------:R-:W-:Y:S01]  /*0f40*/  IMAD.SHL.U32 R3, R3, 0x80, RZ ;  /* 0x0000008003037824 */ /* 0x000fe200078e00ff */
[----:B------:R-:W-:Y:S01]  /*0f50*/  LOP3.LUT R209, R209, 0x380, RZ, 0xc0, !PT ;  /* 0x00000380d1d17812 */ /* 0x000fe200078ec0ff */
[----:B------:R-:W-:Y:S01]  /*0f60*/  IMAD.SHL.U32 R232, R2, 0x80, RZ ;  /* 0x0000008002e87824 */ /* 0x000fe200078e00ff */
[----:B------:R-:W-:Y:S01]  /*0f70*/  LOP3.LUT R208, R208, 0x380, RZ, 0xc0, !PT ;  /* 0x00000380d0d07812 */ /* 0x000fe200078ec0ff */
[----:B------:R-:W-:Y:S01]  /*0f80*/  IMAD.SHL.U32 R22, R218, 0x8, RZ ;  /* 0x00000008da167824 */ /* 0x000fe200078e00ff */
[----:B------:R-:W-:-:S02]  /*0f90*/  LOP3.LUT R229, R229, 0x380, RZ, 0xc0, !PT ;  /* 0x00000380e5e57812 */ /* 0x000fc400078ec0ff */
[----:B------:R-:W-:Y:S01]  /*0fa0*/  LOP3.LUT R228, R228, 0x380, RZ, 0xc0, !PT ;  /* 0x00000380e4e47812 */ /* 0x000fe200078ec0ff */
[----:B------:R-:W-:Y:S01]  /*0fb0*/  VIADD R199, R22, 0x40 ;  /* 0x0000004016c77836 */ /* 0x000fe20000000000 */
[----:B------:R-:W-:Y:S02]  /*0fc0*/  SHF.L.U32 R0, R0, 0x7, RZ ;  /* 0x0000000700007819 */ /* 0x000fe400000006ff */
[----:B------:R-:W-:Y:S02]  /*0fd0*/  LOP3.LUT R215, R209, 0x70, R192, 0xf8, !PT ;  /* 0x00000070d1d77812 */ /* 0x000fe400078ef8c0 */
[----:B------:R-:W-:Y:S02]  /*0fe0*/  SHF.R.U32.HI R212, RZ, 0x3, R209 ;  /* 0x00000003ffd47819 */ /* 0x000fe400000116d1 */
[----:B------:R-:W-:Y:S02]  /*0ff0*/  SHF.R.U32.HI R210, RZ, 0x3, R208 ;  /* 0x00000003ffd27819 */ /* 0x000fe400000116d0 */
[----:B------:R-:W-:-:S02]  /*1000*/  LOP3.LUT R2, R208, 0x70, R192, 0xf8, !PT ;  /* 0x00000070d0027812 */ /* 0x000fc400078ef8c0 */
[--C-:B------:R-:W-:Y:S02]  /*1010*/  LOP3.LUT R4, R229, 0x70, R192.reuse, 0xf8, !PT ;  /* 0x00000070e5047812 */ /* 0x100fe400078ef8c0 */
[----:B------:R-:W-:Y:S02]  /*1020*/  SHF.R.U32.HI R233, RZ, 0x3, R229 ;  /* 0x00000003ffe97819 */ /* 0x000fe400000116e5 */
[----:B------:R-:W-:Y:S02]  /*1030*/  LOP3.LUT R5, R228, 0x70, R192, 0xf8, !PT ;  /* 0x00000070e4057812 */ /* 0x000fe400078ef8c0 */
[----:B------:R-:W-:Y:S02]  /*1040*/  SHF.R.U32.HI R231, RZ, 0x3, R228 ;  /* 0x00000003ffe77819 */ /* 0x000fe400000116e4 */
[----:B------:R-:W-:Y:S02]  /*1050*/  LOP3.LUT R211, R0, 0xfffffc00, RZ, 0xc0, !PT ;  /* 0xfffffc0000d37812 */ /* 0x000fe400078ec0ff */
[----:B------:R-:W-:-:S02]  /*1060*/  LOP3.LUT R234, R3, 0xfffffc00, RZ, 0xc0, !PT ;  /* 0xfffffc0003ea7812 */ /* 0x000fc400078ec0ff */
[----:B------:R-:W-:Y:S02]  /*1070*/  LOP3.LUT R232, R232, 0xfffffc00, RZ, 0xc0, !PT ;  /* 0xfffffc00e8e87812 */ /* 0x000fe400078ec0ff */
[----:B------:R-:W-:Y:S02]  /*1080*/  LOP3.LUT R215, R213, R215, R212, 0xf6, !PT ;  /* 0x000000d7d5d77212 */ /* 0x000fe400078ef6d4 */
[----:B------:R-:W-:Y:S02]  /*1090*/  LOP3.LUT R3, R211, R2, R210, 0xf6, !PT ;  /* 0x00000002d3037212 */ /* 0x000fe400078ef6d2 */
[----:B------:R-:W-:Y:S01]  /*10a0*/  LOP3.LUT R225, R234, R4, R233, 0xf6, !PT ;  /* 0x00000004eae17212 */ /* 0x000fe200078ef6e9 */
[----:B------:R-:W-:Y:S01]  /*10b0*/  IMAD.IADD R214, R16, 0x1, R215 ;  /* 0x0000000110d67824 */ /* 0x000fe200078e02d7 */
[----:B------:R-:W-:Y:S01]  /*10c0*/  LOP3.LUT R5, R232, R5, R231, 0xf6, !PT ;  /* 0x00000005e8057212 */ /* 0x000fe200078ef6e7 */
[C---:B------:R-:W-:Y:S01]  /*10d0*/  IMAD.IADD R226, R16.reuse, 0x1, R3 ;  /* 0x0000000110e27824 */ /* 0x040fe200078e0203 */
[----:B------:R-:W-:Y:S01]  /*10e0*/  SHF.R.S32.HI R216, RZ, 0x1f, R195 ;  /* 0x0000001fffd87819 */ /* 0x000fe200000114c3 */
[C---:B------:R-:W-:Y:S01]  /*10f0*/  IMAD.IADD R225, R16.reuse, 0x1, R225 ;  /* 0x0000000110e17824 */ /* 0x040fe200078e02e1 */
[----:B------:R-:W-:Y:S01]  /*1100*/  SHF.R.S32.HI R193, RZ, 0x1f, R192 ;  /* 0x0000001fffc17819 */ /* 0x000fe200000114c0 */
[----:B------:R-:W-:Y:S01]  /*1110*/  IMAD.IADD R224, R16, 0x1, R5 ;  /* 0x0000000110e07824 */ /* 0x000fe200078e0205 */
[----:B------:R-:W-:-:S07]  /*1120*/  SHF.R.S32.HI R23, RZ, 0x1f, R22 ;  /* 0x0000001fff177819 */ /* 0x000fce0000011416 */
.L_x_1457:
[----:B------:R-:W-:Y:S05]  /*1130*/  YIELD ;  /* 0x0000000000007946 */ /* 0x000fea0003800000 */
[----:B------:R-:W-:Y:S01]  /*1140*/  ULDC.64 UR4, c[0x0][0xa28] ;  /* 0x00028a0000047ab9 */ /* 0x000fe20000000a00 */
[----:B0-2345:R-:W0:Y:S01]  /*1150*/  LDC.64 R4, c[0x0][0xa08] ;  /* 0x00028200ff047b82 */ /* 0x03de220000000a00 */
[----:B------:R-:W-:Y:S01]  /*1160*/  ISETP.NE.U32.AND P1, PT, RZ, UR4, PT ;  /* 0x00000004ff007c0c */ /* 0x000fe2000bf25070 */
[----:B------:R-:W-:Y:S01]  /*1170*/  IMAD.MOV.U32 R11, RZ, RZ, RZ ;  /* 0x000000ffff0b7224 */ /* 0x000fe200078e00ff */
[----:B------:R-:W-:Y:S02]  /*1180*/  MOV R25, RZ ;  /* 0x000000ff00197202 */ /* 0x000fe40000000f00 */
[----:B------:R-:W-:Y:S01]  /*1190*/  ISETP.NE.AND.EX P1, PT, RZ, UR5, PT, P1 ;  /* 0x00000005ff007c0c */ /* 0x000fe2000bf25310 */
[----:B------:R-:W-:-:S02]  /*11a0*/  ULDC.64 UR4, c[0x0][0xa18] ;  /* 0x0002860000047ab9 */ /* 0x000fc40000000a00 */
[----:B------:R-:W-:-:S04]  /*11b0*/  ISETP.NE.U32.AND P2, PT, RZ, UR4, PT ;  /* 0x00000004ff007c0c */ /* 0x000fc8000bf45070 */
[----:B------:R-:W-:Y:S01]  /*11c0*/  ISETP.NE.AND.EX P2, PT, RZ, UR5, PT, P2 ;  /* 0x00000005ff007c0c */ /* 0x000fe2000bf45320 */
[----:B------:R-:W-:Y:S02]  /*11d0*/  ULDC.64 UR4, c[0x0][0xa08] ;  /* 0x0002820000047ab9 */ /* 0x000fe40000000a00 */
[----:B------:R-:W-:-:S03]  /*11e0*/  ISETP.NE.U32.AND P0, PT, RZ, UR4, PT ;  /* 0x00000004ff007c0c */ /* 0x000fc6000bf05070 */
[----:B------:R-:W1:Y:S01]  /*11f0*/  @P1 LDC.64 R2, c[0x0][0xa28] ;  /* 0x00028a00ff021b82 */ /* 0x000e620000000a00 */
[----:B------:R-:W-:Y:S01]  /*1200*/  ISETP.NE.AND.EX P0, PT, RZ, UR5, PT, P0 ;  /* 0x00000005ff007c0c */ /* 0x000fe2000bf05300 */
[----:B0-----:R-:W-:-:S06]  /*1210*/  IMAD.WIDE R8, R207, 0x4, R4 ;  /* 0x00000004cf087825 */ /* 0x001fcc00078e0204 */
[----:B------:R-:W0:Y:S01]  /*1220*/  @P2 LDC.64 R6, c[0x0][0xa18] ;  /* 0x00028600ff062b82 */ /* 0x000e220000000a00 */
[----:B------:R-:W-:Y:S02]  /*1230*/  ULDC UR4, c[0x0][0x288] ;  /* 0x0000a20000047ab9 */ /* 0x000fe40000000800 */
[----:B------:R-:W-:Y:S01]  /*1240*/  IMAD.U32 R198, RZ, RZ, UR4 ;  /* 0x00000004ffc67e24 */ /* 0x000fe2000f8e00ff */
[----:B------:R-:W-:Y:S02]  /*1250*/  ULDC.64 UR4, c[0x0][0x3f8] ;  /* 0x0000fe0000047ab9 */ /* 0x000fe40000000a00 */
[----:B------:R2:W5:Y:S01]  /*1260*/  @P0 LDG.E R25, desc[UR46][R8.64] ;  /* 0x0000002e08190981 */ /* 0x000562000c1e1900 */
[----:B-1----:R-:W-:-:S05]  /*1270*/  @P1 IMAD.WIDE R2, R207, 0x4, R2 ;  /* 0x00000004cf021825 */ /* 0x002fca00078e0202 */
[----:B------:R2:W5:Y:S01]  /*1280*/  @P1 LDG.E R11, desc[UR46][R2.64] ;  /* 0x0000002e020b1981 */ /* 0x000562000c1e1900 */
[----:B0-----:R-:W-:-:S05]  /*1290*/  @P2 IMAD.WIDE R4, R207, 0x4, R6 ;  /* 0x00000004cf042825 */ /* 0x001fca00078e0206 */
        /* <DEDUP_REMOVED lines=10> */
[----:B--2---:R-:W-:Y:S06]  /*1340*/  @P2 BRA `(.L_x_1211) ;  /* 0x0000000000242947 */ /* 0x004fec0003800000 */
        /* <DEDUP_REMOVED lines=9> */
.L_x_1211:
[----:B------:R-:W-:Y:S01]  /*13e0*/  ULDC.64 UR4, c[0x0][0xa20] ;  /* 0x0002880000047ab9 */ /* 0x000fe20000000a00 */
[----:B------:R-:W-:Y:S01]  /*13f0*/  IMAD.MOV.U32 R220, RZ, RZ, R205 ;  /* 0x000000ffffdc7224 */ /* 0x000fe200078e00cd */
[----:B------:R-:W-:Y:S01]  /*1400*/  ISETP.NE.U32.AND P1, PT, RZ, UR4, PT ;  /* 0x00000004ff007c0c */ /* 0x000fe2000bf25070 */
[----:B------:R-:W-:Y:S02]  /*1410*/  IMAD.MOV.U32 R217, RZ, RZ, R206 ;  /* 0x000000ffffd97224 */ /* 0x000fe400078e00ce */
[----:B------:R-:W-:Y:S01]  /*1420*/  IMAD.MOV.U32 R219, RZ, RZ, R207 ;  /* 0x000000ffffdb7224 */ /* 0x000fe200078e00cf */
[----:B------:R-:W-:-:S13]  /*1430*/  ISETP.NE.AND.EX P1, PT, RZ, UR5, PT, P1 ;  /* 0x00000005ff007c0c */ /* 0x000fda000bf25310 */
[----:B------:R-:W-:Y:S05]  /*1440*/  @!P1 BRA `(.L_x_1212) ;  /* 0x0000000000109947 */ /* 0x000fea0003800000 */
[----:B------:R-:W0:Y:S02]  /*1450*/  LDC.64 R2, c[0x0][0xa20] ;  /* 0x00028800ff027b82 */ /* 0x000e240000000a00 */
[----:B0-----:R-:W-:-:S05]  /*1460*/  IMAD.WIDE R2, R207, 0x4, R2 ;  /* 0x00000004cf027825 */ /* 0x001fca00078e0202 */
[----:B------:R0:W5:Y:S01]  /*1470*/  LDG.E R24, desc[UR46][R2.64] ;  /* 0x0000002e02187981 */ /* 0x000162000c1e1900 */
[----:B------:R-:W-:Y:S05]  /*1480*/  BRA `(.L_x_1213) ;  /* 0x0000000000107947 */ /* 0x000fea0003800000 */
.L_x_1212:
[----:B------:R-:W-:Y:S05]  /*1490*/  @!P0 BRA `(.L_x_1213) ;  /* 0x00000000000c8947 */ /* 0x000fea0003800000 */
[----:B------:R-:W2:Y:S04]  /*14a0*/  LDG.E R3, desc[UR46][R8.64] ;  /* 0x0000002e08037981 */ /* 0x000ea8000c1e1900 */
[----:B------:R-:W2:Y:S02]  /*14b0*/  LDG.E R24, desc[UR46][R8.64+0x4] ;  /* 0x0000042e08187981 */ /* 0x000ea4000c1e1900 */
[----:B--2---:R-:W-:-:S07]  /*14c0*/  IMAD.IADD R24, R24, 0x1, -R3 ;  /* 0x0000000118187824 */ /* 0x004fce00078e0a03 */
.L_x_1213:
[----:B------:R-:W-:Y:S01]  /*14d0*/  ULDC.64 UR4, c[0x0][0xa10] ;  /* 0x0002840000047ab9 */ /* 0x000fe20000000a00 */
[----:B------:R-:W1:Y:S01]  /*14e0*/  LDC.64 R8, c[0x0][0x9e0] ;  /* 0x00027800ff087b82 */ /* 0x000e620000000a00 */
[----:B------:R-:W-:-:S04]  /*14f0*/  ISETP.NE.U32.AND P0, PT, RZ, UR4, PT ;  /* 0x00000004ff007c0c */ /* 0x000fc8000bf05070 */
[----:B------:R-:W-:Y:S01]  /*1500*/  ISETP.NE.AND.EX P0, PT, RZ, UR5, PT, P0 ;  /* 0x00000005ff007c0c */ /* 0x000fe2000bf05300 */
[----:B------:R-:W-:Y:S02]  /*1510*/  ULDC.64 UR4, c[0x0][0xa30] ;  /* 0x00028c0000047ab9 */ /* 0x000fe40000000a00 */
[----:B------:R-:W-:-:S04]  /*1520*/  ISETP.NE.U32.AND P1, PT, RZ, UR4, PT ;  /* 0x00000004ff007c0c */ /* 0x000fc8000bf25070 */
[----:B------:R-:W-:-:S06]  /*1530*/  ISETP.NE.AND.EX P1, PT, RZ, UR5, PT, P1 ;  /* 0x00000005ff007c0c */ /* 0x000fcc000bf25310 */
[----:B0-----:R-:W0:Y:S08]  /*1540*/  @P0 LDC.64 R2, c[0x0][0xa10] ;  /* 0x00028400ff020b82 */ /* 0x001e300000000a00 */
[----:B------:R-:W2:Y:S01]  /*1550*/  @P1 LDC.64 R4, c[0x0][0xa30] ;  /* 0x00028c00ff041b82 */ /* 0x000ea20000000a00 */
[----:B0-----:R-:W-:-:S05]  /*1560*/  @P0 IMAD.WIDE R2, R207, 0x4, R2 ;  /* 0x00000004cf020825 */ /* 0x001fca00078e0202 */
[----:B------:R-:W3:Y:S04]  /*1570*/  @P0 LDG.E R0, desc[UR46][R2.64] ;  /* 0x0000002e02000981 */ /* 0x000ee8000c1e1900 */
[----:B------:R-:W3:Y:S01]  /*1580*/  @P0 LDG.E R7, desc[UR46][R2.64+0x4] ;  /* 0x0000042e02070981 */ /* 0x000ee2000c1e1900 */
[----:B-----5:R-:W-:Y:S01]  /*1590*/  MOV R27, R24 ;  /* 0x00000018001b7202 */ /* 0x020fe20000000f00 */
[----:B--2---:R-:W-:-:S04]  /*15a0*/  @P1 IMAD.WIDE R4, R207, 0x4, R4 ;  /* 0x00000004cf041825 */ /* 0x004fc800078e0204 */
[----:B------:R-:W-:Y:S01]  /*15b0*/  IMAD.IADD R11, R24, 0x1, -R11 ;  /* 0x00000001180b7824 */ /* 0x000fe200078e0a0b */
[----:B------:R0:W5:Y:S01]  /*15c0*/  @P1 LDG.E R27, desc[UR46][R4.64] ;  /* 0x0000002e041b1981 */ /* 0x000162000c1e1900 */
[----:B-1----:R-:W-:Y:S02]  /*15d0*/  ISETP.GE.AND P1, PT, R9, 0x1, PT ;  /* 0x000000010900780c */ /* 0x002fe40003f26270 */
[----:B------:R-:W-:Y:S01]  /*15e0*/  LEA R6, R205, 0x80, 0x7 ;  /* 0x00000080cd067811 */ /* 0x000fe200078e38ff */
[----:B---3--:R-:W-:-:S04]  /*15f0*/  @P0 IMAD.IADD R48, R7, 0x1, -R0 ;  /* 0x0000000107300824 */ /* 0x008fc800078e0a00 */
[----:B------:R-:W-:-:S04]  /*1600*/  IMAD.IADD R197, R11, 0x1, R48 ;  /* 0x000000010bc57824 */ /* 0x000fc800078e0230 */
[C---:B------:R-:W-:Y:S01]  /*1610*/  VIADD R0, R197.reuse, 0x3f ;  /* 0x0000003fc5007836 */ /* 0x040fe20000000000 */
[----:B------:R-:W-:-:S04]  /*1620*/  IADD3 R3, R197, R6, -R198 ;  /* 0x00000006c5037210 */ /* 0x000fc80007ffe8c6 */
[----:B------:R-:W-:-:S04]  /*1630*/  SHF.R.S32.HI R7, RZ, 0x1f, R0 ;  /* 0x0000001fff077819 */ /* 0x000fc80000011400 */
[----:B------:R-:W-:Y:S01]  /*1640*/  LEA.HI R7, R7, R0, RZ, 0x6 ;  /* 0x0000000007077211 */ /* 0x000fe200078f30ff */
[----:B------:R-:W-:-:S03]  /*1650*/  IMAD.IADD R0, R3, 0x1, R8 ;  /* 0x0000000103007824 */ /* 0x000fc600078e0208 */
[----:B------:R-:W-:Y:S01]  /*1660*/  SHF.R.S32.HI R56, RZ, 0x6, R7 ;  /* 0x00000006ff387819 */ /* 0x000fe20000011407 */
[----:B0-----:R-:W-:Y:S06]  /*1670*/  @!P1 BRA `(.L_x_1214) ;  /* 0x0000000000489947 */ /* 0x001fec0003800000 */
[C---:B------:R-:W-:Y:S01]  /*1680*/  ISETP.GT.AND P0, PT, R3.reuse, RZ, PT ;  /* 0x000000ff0300720c */ /* 0x040fe20003f04270 */
[----:B------:R-:W-:Y:S01]  /*1690*/  BSSY B0, `(.L_x_1215) ;  /* 0x000000e000007945 */ /* 0x000fe20003800000 */
[----:B------:R-:W-:-:S11]  /*16a0*/  VIADD R2, R3, 0xffffffff ;  /* 0xffffffff03027836 */ /* 0x000fd60000000000 */
        /* <DEDUP_REMOVED lines=8> */
.L_x_1216:
[----:B------:R-:W-:-:S13]  /*1730*/  ISETP.NE.AND P0, PT, R9, 0x1, PT ;  /* 0x000000010900780c */ /* 0x000fda0003f05270 */
[----:B------:R-:W0:Y:S02]  /*1740*/  @P0 LDC.64 R4, c[0x0][0x9e8] ;  /* 0x00027a00ff040b82 */ /* 0x000e240000000a00 */
[----:B0-----:R-:W-:-:S05]  /*1750*/  @P0 IMAD.HI.U32 R4, R2, R4, RZ ;  /* 0x0000000402040227 */ /* 0x001fca00078e00ff */
[----:B------:R-:W-:-:S07]  /*1760*/  @P0 SHF.R.U32.HI R2, RZ, R5, R4 ;  /* 0x00000005ff020219 */ /* 0x000fce0000011604 */
.L_x_1217:
[----:B------:R-:W-:Y:S05]  /*1770*/  BSYNC B0 ;  /* 0x0000000000007941 */ /* 0x000fea0003800000 */
.L_x_1215:
[----:B------:R-:W-:-:S05]  /*1780*/  IMAD R3, R2, R9, R9 ;  /* 0x0000000902037224 */ /* 0x000fca00078e0209 */
[----:B------:R-:W-:-:S07]  /*1790*/  VIMNMX R0, R0, R3, PT ;  /* 0x0000000300007248 */ /* 0x000fce0003fe0100 */
.L_x_1214:
[----:B------:R-:W-:Y:S01]  /*17a0*/  IMAD R2, R205, 0x80, -R198 ;  /* 0x00000080cd027824 */ /* 0x000fe200078e0ac6 */
[----:B------:R-:W-:-:S04]  /*17b0*/  ULDC UR4, c[0x0][0x9dc] ;  /* 0x0002770000047ab9 */ /* 0x000fc80000000800 */
[----:B------:R-:W-:-:S05]  /*17c0*/  IADD3 R2, R197, R2, RZ ;  /* 0x00000002c5027210 */ /* 0x000fca0007ffe0ff */
[----:B------:R-:W-:Y:S01]  /*17d0*/  VIADD R3, R2, -UR4 ;  /* 0x8000000402037c36 */ /* 0x000fe20008000000 */
[----:B------:R-:W-:Y:S06]  /*17e0*/  @!P1 BRA `(.L_x_1218) ;  /* 0x0000000000449947 */ /* 0x000fec0003800000 */
[----:B------:R-:W-:Y:S01]  /*17f0*/  ISETP.GT.AND P0, PT, R2, -0x1, PT ;  /* 0xffffffff0200780c */ /* 0x000fe20003f04270 */
[----:B------:R-:W-:-:S12]  /*1800*/  BSSY B0, `(.L_x_1219) ;  /* 0x000000d000007945 */ /* 0x000fd80003800000 */
        /* <DEDUP_REMOVED lines=8> */
.L_x_1220:
[----:B------:R-:W-:-:S13]  /*1890*/  ISETP.NE.AND P0, PT, R9, 0x1, PT ;  /* 0x000000010900780c */ /* 0x000fda0003f05270 */
[----:B------:R-:W0:Y:S02]  /*18a0*/  @P0 LDC.64 R4, c[0x0][0x9e8] ;  /* 0x00027a00ff040b82 */ /* 0x000e240000000a00 */
[----:B0-----:R-:W-:-:S05]  /*18b0*/  @P0 IMAD.HI.U32 R4, R2, R4, RZ ;  /* 0x0000000402040227 */ /* 0x001fca00078e00ff */
[----:B------:R-:W-:-:S07]  /*18c0*/  @P0 SHF.R.U32.HI R2, RZ, R5, R4 ;  /* 0x00000005ff020219 */ /* 0x000fce0000011604 */
.L_x_1221:
[----:B------:R-:W-:Y:S05]  /*18d0*/  BSYNC B0 ;  /* 0x0000000000007941 */ /* 0x000fea0003800000 */
.L_x_1219:
[----:B------:R-:W-:-:S05]  /*18e0*/  IMAD R2, R2, R9, RZ ;  /* 0x0000000902027224 */ /* 0x000fca00078e02ff */
[----:B------:R-:W-:-:S07]  /*18f0*/  VIMNMX R3, R3, R2, !PT ;  /* 0x0000000203037248 */ /* 0x000fce0007fe0100 */
.L_x_1218:
[----:B------:R-:W-:Y:S01]  /*1900*/  VIADD R0, R0, 0x3f ;  /* 0x0000003f00007836 */ /* 0x000fe20000000000 */
[----:B------:R-:W-:-:S04]  /*1910*/  SHF.R.S32.HI R2, RZ, 0x1f, R3 ;  /* 0x0000001fff027819 */ /* 0x000fc80000011403 */
[----:B------:R-:W-:Y:S02]  /*1920*/  SHF.R.S32.HI R5, RZ, 0x1f, R0 ;  /* 0x0000001fff057819 */ /* 0x000fe40000011400 */
[----:B------:R-:W-:Y:S02]  /*1930*/  LEA.HI R2, R2, R3, RZ, 0x6 ;  /* 0x0000000302027211 */ /* 0x000fe400078f30ff */
[----:B------:R-:W-:Y:S02]  /*1940*/  LEA.HI R5, R5, R0, RZ, 0x6 ;  /* 0x0000000005057211 */ /* 0x000fe400078f30ff */
[----:B------:R-:W-:Y:S02]  /*1950*/  SHF.R.S32.HI R2, RZ, 0x6, R2 ;  /* 0x00000006ff027819 */ /* 0x000fe40000011402 */
[----:B------:R-:W-:Y:S02]  /*1960*/  SHF.R.S32.HI R5, RZ, 0x6, R5 ;  /* 0x00000006ff057819 */ /* 0x000fe40000011405 */
[----:B------:R-:W-:-:S02]  /*1970*/  VIMNMX R2, RZ, R2, !PT ;  /* 0x00000002ff027248 */ /* 0x000fc40007fe0100 */
[----:B------:R-:W-:-:S03]  /*1980*/  VIMNMX R5, R56, R5, PT ;  /* 0x0000000538057248 */ /* 0x000fc60003fe0100 */
[--C-:B------:R-:W-:Y:S02]  /*1990*/  IMAD R2, R2, 0x40, -R11.reuse ;  /* 0x0000004002027824 */ /* 0x100fe400078e0a0b */
[----:B------:R-:W-:-:S03]  /*19a0*/  IMAD R5, R5, 0x40, -R11 ;  /* 0x0000004005057824 */ /* 0x000fc600078e0a0b */
[----:B------:R-:W-:Y:S02]  /*19b0*/  VIMNMX R2, RZ, R2, !PT ;  /* 0x00000002ff027248 */ /* 0x000fe40007fe0100 */
[----:B------:R-:W-:Y:S02]  /*19c0*/  VIMNMX R5, R5, R48, PT ;  /* 0x0000003005057248 */ /* 0x000fe40003fe0100 */
[----:B------:R-:W-:Y:S02]  /*19d0*/  SHF.R.U32.HI R26, RZ, 0x6, R2 ;  /* 0x00000006ff1a7819 */ /* 0x000fe40000011602 */
[----:B------:R-:W-:-:S03]  /*19e0*/  ISETP.GT.AND P0, PT, R5, R2, PT ;  /* 0x000000020500720c */ /* 0x000fc60003f04270 */
[----:B------:R-:W-:-:S10]  /*19f0*/  IMAD.MOV.U32 R49, RZ, RZ, R26 ;  /* 0x000000ffff317224 */ /* 0x000fd400078e001a */
[----:B------:R-:W-:-:S05]  /*1a00*/  @P0 VIADD R0, R5, 0x3f ;  /* 0x0000003f05000836 */ /* 0x000fca0000000000 */
[----:B------:R-:W-:-:S04]  /*1a10*/  @P0 SHF.R.S32.HI R3, RZ, 0x1f, R0 ;  /* 0x0000001fff030819 */ /* 0x000fc80000011400 */
[----:B------:R-:W-:-:S04]  /*1a20*/  @P0 LEA.HI R3, R3, R0, RZ, 0x6 ;  /* 0x0000000003030211 */ /* 0x000fc800078f30ff */
[----:B------:R-:W-:Y:S02]  /*1a30*/  @P0 SHF.R.S32.HI R49, RZ, 0x6, R3 ;  /* 0x00000006ff310819 */ /* 0x000fe40000011403 */
[----:B------:R-:W-:Y:S02]  /*1a40*/  PLOP3.LUT P0, PT, PT, PT, PT, 0x80, 0x0 ;  /* 0x000000000000781c */ /* 0x000fe40003f0f070 */
[----:B------:R-:W-:-:S13]  /*1a50*/  ISETP.GT.AND P1, PT, R49, R26, PT ;  /* 0x0000001a3100720c */ /* 0x000fda0003f24270 */
[----:B------:R-:W-:Y:S05]  /*1a60*/  @!P1 BRA `(.L_x_1222) ;  /* 0x0000005400c49947 */ /* 0x000fea0003800000 */
        /* <DEDUP_REMOVED lines=19> */
[----:B-1---5:R-:W-:Y:S05]  /*1ba0*/  CALL.ABS.NOINC R2 ;  /* 0x0000000002007343 */ /* 0x022fea0003c00000 */
.L_x_1224:
[----:B------:R-:W-:Y:S05]  /*1bb0*/  BSYNC B6 ;  /* 0x0000000000067941 */ /* 0x000fea0003800000 */
.L_x_1223:
[----:B------:R-:W-:Y:S01]  /*1bc0*/  VIADD R0, R16, 0x10000 ;  /* 0x0001000010007836 */ /* 0x000fe20000000000 */
[----:B------:R-:W-:Y:S04]  /*1bd0*/  BSSY B6, `(.L_x_1225) ;  /* 0x0000013000067945 */ /* 0x000fe80003800000 */
[----:B------:R-:W-:-:S13]  /*1be0*/  LOP3.LUT P0, RZ, R0, 0x3ff, RZ, 0xc0, !PT ;  /* 0x000003ff00ff7812 */ /* 0x000fda000780c0ff */
[----:B------:R-:W-:Y:S05]  /*1bf0*/  @!P0 BRA `(.L_x_1226) ;  /* 0x0000000000408947 */ /* 0x000fea0003800000 */
[----:B------:R-:W-:Y:S01]  /*1c00*/  MOV R0, 0x0 ;  /* 0x0000000000007802 */ /* 0x000fe20000000f00 */
[----:B------:R-:W-:Y:S01]  /*1c10*/  ULDC.64 UR4, c[0x4][0xc0] ;  /* 0x0100300000047ab9 */ /* 0x000fe20000000a00 */
[----:B------:R-:W-:Y:S01]  /*1c20*/  ULDC.64 UR6, c[0x4][0x58] ;  /* 0x0100160000067ab9 */ /* 0x000fe20000000a00 */
[----:B------:R-:W-:Y:S01]  /*1c30*/  MOV R4, UR4 ;  /* 0x0000000400047c02 */ /* 0x000fe20008000f00 */
        /* <DEDUP_REMOVED lines=12> */
.L_x_1226:
[----:B------:R-:W-:Y:S05]  /*1d00*/  BSYNC B6 ;  /* 0x0000000000067941 */ /* 0x000fea0003800000 */
.L_x_1225:
[----:B------:R-:W-:Y:S01]  /*1d10*/  ULDC.64 UR4, c[0x0][0x9f8] ;  /* 0x00027e0000047ab9 */ /* 0x000fe20000000a00 */
[----:B------:R-:W-:Y:S01]  /*1d20*/  MOV R4, R207 ;  /* 0x000000cf00047202 */ /* 0x000fe20000000f00 */
[----:B------:R-:W0:Y:S01]  /*1d30*/  LDC R0, c[0x0][0x428] ;  /* 0x00010a00ff007b82 */ /* 0x000e220000000800 */
[----:B------:R-:W-:-:S07]  /*1d40*/  ISETP.NE.U32.AND P0, PT, RZ, UR4, PT ;  /* 0x00000004ff007c0c */ /* 0x000fce000bf05070 */
[----:B------:R-:W1:Y:S01]  /*1d50*/  LDC.64 R66, c[0x0][0x2f0] ;  /* 0x0000bc00ff427b82 */ /* 0x000e620000000a00 */
[----:B------:R-:W-:Y:S01]  /*1d60*/  ISETP.NE.AND.EX P0, PT, RZ, UR5, PT, P0 ;  /* 0x00000005ff007c0c */ /* 0x000fe2000bf05300 */
[----:B------:R-:W2:Y:S01]  /*1d70*/  S2R R21, SR_TID.X ;  /* 0x0000000000157919 */ /* 0x000ea20000002100 */
[----:B------:R-:W-:Y:S01]  /*1d80*/  IMAD.IADD R47, R25, 0x1, R24 ;  /* 0x00000001192f7824 */ /* 0x000fe200078e0218 */
[----:B------:R-:W-:Y:S01]  /*1d90*/  ULDC.64 UR6, c[0x0][0xa08] ;  /* 0x0002820000067ab9 */ /* 0x000fe20000000a00 */
[----:B------:R-:W-:-:S03]  /*1da0*/  ULDC.64 UR4, c[0x0][0x2f8] ;  /* 0x0000be0000047ab9 */ /* 0x000fc60000000a00 */
[----:B------:R-:W3:Y:S08]  /*1db0*/  LDC.64 R70, c[0x0][0x3e8] ;  /* 0x0000fa00ff467b82 */ /* 0x000ef00000000a00 */
[----:B------:R-:W4:Y:S08]  /*1dc0*/  @P0 LDC.64 R2, c[0x0][0x9f8] ;  /* 0x00027e00ff020b82 */ /* 0x000f300000000a00 */
[----:B------:R-:W3:Y:S08]  /*1dd0*/  LDC R13, c[0x0][0x3d4] ;  /* 0x0000f500ff0d7b82 */ /* 0x000ef00000000800 */
[----:B------:R-:W3:Y:S01]  /*1de0*/  LDC.64 R74, c[0x0][0x3d8] ;  /* 0x0000f600ff4a7b82 */ /* 0x000ee20000000a00 */
[----:B----4-:R-:W-:-:S05]  /*1df0*/  @P0 IMAD.WIDE R2, R207, 0x4, R2 ;  /* 0x00000004cf020825 */ /* 0x010fca00078e0202 */
[----:B------:R4:W3:Y:S01]  /*1e00*/  @P0 LDG.E R4, desc[UR46][R2.64] ;  /* 0x0000002e02040981 */ /* 0x0008e2000c1e1900 */
[----:B0-----:R-:W-:Y:S01]  /*1e10*/  ISETP.NE.AND P0, PT, R0, 0x1, PT ;  /* 0x000000010000780c */ /* 0x001fe20003f05270 */
[-C--:B-1----:R-:W-:Y:S01]  /*1e20*/  IMAD.WIDE.U32 R60, R18, R66.reuse, R192 ;  /* 0x00000042123c7225 */ /* 0x082fe200078e00c0 */
[----:B------:R-:W-:Y:S02]  /*1e30*/  SHF.R.S32.HI R15, RZ, 0x1f, R47 ;  /* 0x0000001fff0f7819 */ /* 0x000fe4000001142f */
[----:B--2---:R-:W-:Y:S01]  /*1e40*/  SHF.R.U32.HI R28, RZ, 0x7, R21 ;  /* 0x00000007ff1c7819 */ /* 0x004fe20000011615 */
[----:B------:R-:W-:Y:S01]  /*1e50*/  VIADD R101, R192, 0x80 ;  /* 0x00000080c0657836 */ /* 0x000fe20000000000 */
[----:B------:R-:W-:Y:S01]  /*1e60*/  IADD3 R46, P1, R18, R47, RZ ;  /* 0x0000002f122e7210 */ /* 0x000fe20007f3e0ff */
[-C--:B------:R-:W-:Y:S01]  /*1e70*/  IMAD R6, R15, R66.reuse, RZ ;  /* 0x000000420f067224 */ /* 0x080fe200078e02ff */
[----:B------:R-:W-:Y:S01]  /*1e80*/  ISETP.NE.AND P6, PT, R28, 0x1, PT ;  /* 0x000000011c00780c */ /* 0x000fe20003fc5270 */
[----:B----4-:R-:W-:Y:S01]  /*1e90*/  IMAD.WIDE.U32 R2, R47, R66, RZ ;  /* 0x000000422f027225 */ /* 0x010fe200078e00ff */
[----:B------:R-:W-:-:S02]  /*1ea0*/  SHF.L.U64.HI R63, R66, 0x5, R67 ;  /* 0x00000005423f7819 */ /* 0x000fc40000010243 */
[----:B---3--:R-:W-:Y:S01]  /*1eb0*/  SHF.L.U64.HI R68, R70, 0x6, R71 ;  /* 0x0000000646447819 */ /* 0x008fe20000010247 */
[----:B------:R-:W0:Y:S01]  /*1ec0*/  @P0 LDC R5, c[0x0][0x42c] ;  /* 0x00010b00ff050b82 */ /* 0x000e220000000800 */
[----:B------:R-:W-:Y:S01]  /*1ed0*/  IMAD.SHL.U32 R65, R66, 0x40, RZ ;  /* 0x0000004042417824 */ /* 0x000fe200078e00ff */
[----:B------:R-:W-:Y:S01]  /*1ee0*/  SHF.L.U64.HI R72, R74, 0x6, R75 ;  /* 0x000000064a487819 */ /* 0x000fe2000001024b */
[----:B------:R-:W-:Y:S02]  /*1ef0*/  IMAD.SHL.U32 R69, R70, 0x20, RZ ;  /* 0x0000002046457824 */ /* 0x000fe400078e00ff */
[----:B------:R-:W-:Y:S02]  /*1f00*/  IMAD.SHL.U32 R73, R74, 0x20, RZ ;  /* 0x000000204a497824 */ /* 0x000fe400078e00ff */
[----:B------:R-:W-:Y:S01]  /*1f10*/  IMAD.SHL.U32 R76, R13, 0x2, RZ ;  /* 0x000000020d4c7824 */ /* 0x000fe200078e00ff */
[----:B------:R-:W1:Y:S01]  /*1f20*/  @P0 LDC R7, c[0x0][0x430] ;  /* 0x00010c00ff070b82 */ /* 0x000e620000000800 */
[----:B0-----:R-:W-:-:S04]  /*1f30*/  @P0 IMAD.HI.U32 R0, R206, R5, RZ ;  /* 0x00000005ce000227 */ /* 0x001fc800078e00ff */
[----:B------:R-:W-:Y:S01]  /*1f40*/  IMAD.MOV.U32 R5, RZ, RZ, R206 ;  /* 0x000000ffff057224 */ /* 0x000fe200078e00ce */
[----:B-1----:R-:W-:Y:S01]  /*1f50*/  @P0 SHF.R.U32.HI R5, RZ, R7, R0 ;  /* 0x00000007ff050219 */ /* 0x002fe20000011600 */
[----:B------:R-:W-:Y:S01]  /*1f60*/  IMAD R7, R47, R67, R6 ;  /* 0x000000432f077224 */ /* 0x000fe200078e0206 */
[----:B------:R-:W-:Y:S01]  /*1f70*/  ISETP.NE.U32.AND P0, PT, RZ, UR6, PT ;  /* 0x00000006ff007c0c */ /* 0x000fe2000bf05070 */
[----:B------:R-:W-:Y:S01]  /*1f80*/  IMAD.X R47, R19, 0x1, R15, P1 ;  /* 0x00000001132f7824 */ /* 0x000fe200008e060f */
[----:B------:R-:W-:Y:S01]  /*1f90*/  SHF.R.S32.HI R8, RZ, 0x1f, R5 ;  /* 0x0000001fff087819 */ /* 0x000fe20000011405 */
[----:B------:R-:W-:Y:S01]  /*1fa0*/  IMAD.IADD R3, R3, 0x1, R7 ;  /* 0x0000000103037824 */ /* 0x000fe200078e0207 */
[----:B------:R-:W-:-:S03]  /*1fb0*/  ISETP.NE.AND.EX P0, PT, RZ, UR7, PT, P0 ;  /* 0x00000007ff007c0c */ /* 0x000fc6000bf05300 */
[----:B------:R-:W-:Y:S02]  /*1fc0*/  IMAD R6, R8, UR4, RZ ;  /* 0x0000000408067c24 */ /* 0x000fe4000f8e02ff */
[----:B------:R-:W-:-:S04]  /*1fd0*/  IMAD.WIDE.U32 R2, R5, UR4, R2 ;  /* 0x0000000405027c25 */ /* 0x000fc8000f8e0002 */
[----:B------:R-:W-:Y:S01]  /*1fe0*/  IMAD R7, R5, UR5, R6 ;  /* 0x0000000505077c24 */ /* 0x000fe2000f8e0206 */
[----:B------:R-:W-:Y:S01]  /*1ff0*/  ULDC.64 UR4, c[0x0][0x300] ;  /* 0x0000c00000047ab9 */ /* 0x000fe20000000a00 */
[----:B------:R-:W-:Y:S02]  /*2000*/  IMAD R6, R19, R70, RZ ;  /* 0x0000004613067224 */ /* 0x000fe400078e02ff */
[----:B------:R-:W-:Y:S01]  /*2010*/  IMAD.IADD R3, R3, 0x1, R7 ;  /* 0x0000000103037824 */ /* 0x000fe200078e0207 */
[----:B------:R-:W-:Y:S02]  /*2020*/  SHF.R.S32.HI R0, RZ, 0x1f, R4 ;  /* 0x0000001fff007819 */ /* 0x000fe40000011404 */
[----:B------:R-:W-:Y:S02]  /*2030*/  SEL R25, R4, RZ, !P0 ;  /* 0x000000ff04197207 */ /* 0x000fe40004000000 */
[----:B------:R-:W-:-:S03]  /*2040*/  SEL R10, R0, RZ, !P0 ;  /* 0x000000ff000a7207 */ /* 0x000fc60004000000 */
[----:B------:R-:W-:-:S04]  /*2050*/  IMAD.WIDE.U32 R40, R25, UR4, R2 ;  /* 0x0000000419287c25 */ /* 0x000fc8000f8e0002 */
[----:B------:R-:W-:Y:S01]  /*2060*/  IMAD R0, R10, UR4, RZ ;  /* 0x000000040a007c24 */ /* 0x000fe2000f8e02ff */
[----:B------:R-:W-:-:S03]  /*2070*/  IADD3 R57, P0, R40, R60, RZ ;  /* 0x0000003c28397210 */ /* 0x000fc60007f1e0ff */
[----:B------:R-:W-:Y:S01]  /*2080*/  IMAD R7, R25, UR5, R0 ;  /* 0x0000000519077c24 */ /* 0x000fe2000f8e0200 */
[----:B------:R-:W-:Y:S05]  /*2090*/  @!P6 WARPSYNC.ALL ;  /* 0x000000000000e948 */ /* 0x000fea0003800000 */
[----:B------:R-:W-:Y:S01]  /*20a0*/  ULDC.64 UR4, c[0x0][0x320] ;  /* 0x0000c80000047ab9 */ /* 0x000fe20000000a00 */
[----:B------:R-:W-:Y:S02]  /*20b0*/  IMAD R0, R19, R66, RZ ;  /* 0x0000004213007224 */ /* 0x000fe400078e02ff */
[----:B------:R-:W-:Y:S02]  /*20c0*/  IMAD R2, R8, UR4, RZ ;  /* 0x0000000408027c24 */ /* 0x000fe4000f8e02ff */
[----:B------:R-:W-:-:S02]  /*20d0*/  IMAD R3, R18, R67, R0 ;  /* 0x0000004312037224 */ /* 0x000fc400078e0200 */
[----:B------:R-:W-:Y:S02]  /*20e0*/  IMAD R9, R5, UR5, R2 ;  /* 0x0000000505097c24 */ /* 0x000fe4000f8e0202 */
[----:B------:R-:W-:Y:S02]  /*20f0*/  IMAD.IADD R0, R41, 0x1, R7 ;  /* 0x0000000129007824 */ /* 0x000fe400078e0207 */
[----:B------:R-:W-:Y:S01]  /*2100*/  IMAD.WIDE.U32 R4, R5, UR4, R192 ;  /* 0x0000000405047c25 */ /* 0x000fe2000f8e00c0 */
[----:B------:R-:W-:Y:S02]  /*2110*/  ULDC.64 UR4, c[0x0][0x328] ;  /* 0x0000ca0000047ab9 */ /* 0x000fe40000000a00 */
[----:B------:R-:W-:Y:S01]  /*2120*/  IADD3.X R60, R0, R61, R3, P0, !PT ;  /* 0x0000003d003c7210 */ /* 0x000fe200007fe403 */
[----:B------:R-:W-:Y:S01]  /*2130*/  IMAD.IADD R5, R5, 0x1, R9 ;  /* 0x0000000105057824 */ /* 0x000fe200078e0209 */
[----:B------:R-:W-:Y:S01]  /*2140*/  @!P6 BAR.SYNC.DEFER_BLOCKING 0x9, 0x100 ;  /* 0x024400000000eb1d */ /* 0x000fe20000010000 */
[----:B------:R-:W-:Y:S01]  /*2150*/  IMAD.WIDE.U32 R2, R18, R70, R22 ;  /* 0x0000004612027225 */ /* 0x000fe200078e0016 */
[----:B------:R-:W-:-:S02]  /*2160*/  ISETP.GE.AND P0, PT, R192, R13, PT ;  /* 0x0000000dc000720c */ /* 0x000fc40003f06270 */
[----:B------:R-:W-:Y:S01]  /*2170*/  SHF.L.U64.HI R61, R66, 0x6, R67 ;  /* 0x00000006423d7819 */ /* 0x000fe20000010243 */
[----:B------:R-:W-:Y:S01]  /*2180*/  IMAD R9, R18, R71, R6 ;  /* 0x0000004712097224 */ /* 0x000fe200078e0206 */
[----:B------:R-:W-:Y:S01]  /*2190*/  SHF.L.U64.HI R67, R70, 0x5, R71 ;  /* 0x0000000546437819 */ /* 0x000fe20000010247 */
[----:B------:R-:W-:Y:S02]  /*21a0*/  IMAD R8, R10, UR4, RZ ;  /* 0x000000040a087c24 */ /* 0x000fe4000f8e02ff */
[----:B------:R-:W-:Y:S01]  /*21b0*/  IMAD.IADD R21, R3, 0x1, R9 ;  /* 0x0000000103157824 */ /* 0x000fe200078e0209 */
[----:B------:R-:W-:Y:S01]  /*21c0*/  SEL R3, R13, RZ, P0 ;  /* 0x000000ff0d037207 */ /* 0x000fe20000000000 */
[----:B------:R-:W-:-:S04]  /*21d0*/  IMAD.WIDE.U32 R6, R18, R70, R192 ;  /* 0x0000004612067225 */ /* 0x000fc800078e00c0 */
[----:B------:R-:W-:Y:S01]  /*21e0*/  IMAD R83, R25, UR5, R8 ;  /* 0x0000000519537c24 */ /* 0x000fe2000f8e0208 */
[----:B------:R-:W-:Y:S01]  /*21f0*/  IADD3 R8, R192, R3, RZ ;  /* 0x00000003c0087210 */ /* 0x000fe20007ffe0ff */
[----:B------:R-:W-:Y:S02]  /*2200*/  IMAD.IADD R7, R9, 0x1, R7 ;  /* 0x0000000109077824 */ /* 0x000fe400078e0207 */
[----:B------:R-:W-:Y:S01]  /*2210*/  IMAD.WIDE.U32 R24, R25, UR4, R4 ;  /* 0x0000000419187c25 */ /* 0x000fe2000f8e0004 */
[----:B------:R-:W-:Y:S01]  /*2220*/  SHF.R.S32.HI R9, RZ, 0x1f, R8 ;  /* 0x0000001fff097819 */ /* 0x000fe20000011408 */
[----:B------:R-:W-:Y:S02]  /*2230*/  ULDC UR4, c[0x0][0x2e4] ;  /* 0x0000b90000047ab9 */ /* 0x000fe40000000800 */
[----:B------:R-:W-:Y:S01]  /*2240*/  IMAD R4, R19, R74, RZ ;  /* 0x0000004a13047224 */ /* 0x000fe200078e02ff */
[CC--:B------:R-:W-:Y:S01]  /*2250*/  LEA.HI R10, R9.reuse, R8.reuse, RZ, 0x7 ;  /* 0x00000008090a7211 */ /* 0x0c0fe200078f38ff */
[----:B------:R-:W-:Y:S01]  /*2260*/  IMAD.MOV.U32 R20, RZ, RZ, R2 ;  /* 0x000000ffff147224 */ /* 0x000fe200078e0002 */
[----:B------:R-:W-:Y:S01]  /*2270*/  LEA.HI R8, R9, R8, RZ, 0x4 ;  /* 0x0000000809087211 */ /* 0x000fe200078f20ff */
[----:B------:R-:W-:Y:S01]  /*2280*/  IMAD.WIDE.U32 R2, R18, R74, R22 ;  /* 0x0000004a12027225 */ /* 0x000fe200078e0016 */
[----:B------:R-:W-:-:S02]  /*2290*/  ISETP.GE.AND P1, PT, R192, UR4, PT ;  /* 0x00000004c0007c0c */ /* 0x000fc4000bf26270 */
[----:B------:R-:W-:Y:S01]  /*22a0*/  LOP3.LUT R9, R208, 0x70, R8, 0xf8, !PT ;  /* 0x00000070d0097812 */ /* 0x000fe200078ef808 */
[----:B------:R-:W-:Y:S01]  /*22b0*/  IMAD R11, R18, R75, R4 ;  /* 0x0000004b120b7224 */ /* 0x000fe200078e0204 */
[----:B------:R-:W-:Y:S01]  /*22c0*/  LOP3.LUT R77, R8, 0xfffffff0, RZ, 0xc0, !PT ;  /* 0xfffffff0084d7812 */ /* 0x000fe200078ec0ff */
[----:B------:R-:W-:Y:S01]  /*22d0*/  IMAD.WIDE.U32 R4, R18, R74, R192 ;  /* 0x0000004a12047225 */ /* 0x000fe200078e00c0 */
[----:B------:R-:W-:Y:S02]  /*22e0*/  LOP3.LUT R9, R9, R210, RZ, 0x3c, !PT ;  /* 0x000000d209097212 */ /* 0x000fe400078e3cff */
[----:B------:R-:W-:Y:S01]  /*22f0*/  ISETP.GE.AND P2, PT, R101, UR4, PT ;  /* 0x0000000465007c0c */ /* 0x000fe2000bf46270 */
[----:B------:R-:W-:Y:S01]  /*2300*/  IMAD.IADD R43, R3, 0x1, R11 ;  /* 0x00000001032b7824 */ /* 0x000fe200078e020b */
[--C-:B------:R-:W-:Y:S01]  /*2310*/  LOP3.LUT R3, R209, 0x70, R8.reuse, 0xf8, !PT ;  /* 0x00000070d1037812 */ /* 0x100fe200078ef808 */
[----:B------:R-:W-:Y:S01]  /*2320*/  IMAD.SHL.U32 R10, R10, 0x40, RZ ;  /* 0x000000400a0a7824 */ /* 0x000fe200078e00ff */
[----:B------:R-:W-:Y:S01]  /*2330*/  SHF.R.S32.HI R79, RZ, 0x4, R8 ;  /* 0x00000004ff4f7819 */ /* 0x000fe20000011408 */
[----:B------:R-:W-:Y:S01]  /*2340*/  IMAD.IADD R5, R11, 0x1, R5 ;  /* 0x000000010b057824 */ /* 0x000fe200078e0205 */
[----:B-----5:R-:W-:Y:S01]  /*2350*/  SHF.R.S32.HI R11, RZ, 0x1f, R27 ;  /* 0x0000001fff0b7819 */ /* 0x020fe2000001141b */
[----:B------:R-:W-:Y:S01]  /*2360*/  IMAD.MOV.U32 R42, RZ, RZ, R2 ;  /* 0x000000ffff2a7224 */ /* 0x000fe200078e0002 */
[----:B------:R-:W-:Y:S01]  /*2370*/  LOP3.LUT R10, R10, 0xffffe000, RZ, 0xc0, !PT ;  /* 0xffffe0000a0a7812 */ /* 0x000fe200078ec0ff */
[----:B------:R-:W-:Y:S01]  /*2380*/  IMAD.WIDE.U32 R20, R27, R70, R20 ;  /* 0x000000461b147225 */ /* 0x000fe200078e0014 */
[----:B------:R-:W-:-:S02]  /*2390*/  LOP3.LUT R3, R3, R212, RZ, 0x3c, !PT ;  /* 0x000000d403037212 */ /* 0x000fc400078e3cff */
[----:B------:R-:W-:Y:S01]  /*23a0*/  IADD3 R64, R9, R10, R211 ;  /* 0x0000000a09407210 */ /* 0x000fe20007ffe0d3 */
[----:B------:R-:W-:Y:S01]  /*23b0*/  IMAD R2, R11, R70, RZ ;  /* 0x000000460b027224 */ /* 0x000fe200078e02ff */
[----:B------:R-:W-:Y:S01]  /*23c0*/  IADD3 R62, R3, R10, R213 ;  /* 0x0000000a033e7210 */ /* 0x000fe20007ffe0d5 */
[----:B------:R-:W-:Y:S01]  /*23d0*/  IMAD R10, R11, R74, RZ ;  /* 0x0000004a0b0a7224 */ /* 0x000fe200078e02ff */
[----:B------:R-:W-:Y:S01]  /*23e0*/  SHF.R.S32.HI R81, RZ, 0x1f, R77 ;  /* 0x0000001fff517819 */ /* 0x000fe2000001144d */
[C---:B------:R-:W-:Y:S01]  /*23f0*/  IMAD R9, R27.reuse, R71, R2 ;  /* 0x000000471b097224 */ /* 0x040fe200078e0202 */
[----:B------:R-:W-:Y:S01]  /*2400*/  SHF.L.U64.HI R71, R74, 0x5, R75 ;  /* 0x000000054a477819 */ /* 0x000fe2000001024b */
[----:B------:R-:W-:Y:S01]  /*2410*/  IMAD.WIDE.U32 R2, R27, R70, R6 ;  /* 0x000000461b027225 */ /* 0x000fe200078e0006 */
[----:B------:R-:W-:-:S03]  /*2420*/  SHF.L.U32 R70, R70, 0x6, RZ ;  /* 0x0000000646467819 */ /* 0x000fc600000006ff */
[C---:B------:R-:W-:Y:S02]  /*2430*/  IMAD R7, R27.reuse, R75, R10 ;  /* 0x0000004b1b077224 */ /* 0x040fe400078e020a */
[----:B------:R-:W-:-:S04]  /*2440*/  IMAD.WIDE.U32 R42, R27, R74, R42 ;  /* 0x0000004a1b2a7225 */ /* 0x000fc800078e002a */
[----:B------:R-:W-:Y:S01]  /*2450*/  IMAD.WIDE.U32 R44, R27, R74, R4 ;  /* 0x0000004a1b2c7225 */ /* 0x000fe200078e0004 */
[----:B------:R-:W-:-:S03]  /*2460*/  IADD3 R82, R43, R7, RZ ;  /* 0x000000072b527210 */ /* 0x000fc60007ffe0ff */
[----:B------:R-:W-:Y:S02]  /*2470*/  IMAD.SHL.U32 R66, R66, 0x20, RZ ;  /* 0x0000002042427824 */ /* 0x000fe400078e00ff */
[----:B------:R-:W-:Y:S02]  /*2480*/  IMAD.SHL.U32 R74, R74, 0x40, RZ ;  /* 0x000000404a4a7824 */ /* 0x000fe400078e00ff */
[----:B------:R-:W-:Y:S02]  /*2490*/  VIADD R75, R28, 0x8 ;  /* 0x000000081c4b7836 */ /* 0x000fe40000000000 */
[----:B------:R-:W-:Y:S02]  /*24a0*/  IMAD.IADD R78, R21, 0x1, R9 ;  /* 0x00000001154e7824 */ /* 0x000fe400078e0209 */
[----:B------:R-:W-:Y:S02]  /*24b0*/  IMAD.IADD R80, R9, 0x1, R3 ;  /* 0x0000000109507824 */ /* 0x000fe400078e0203 */
[----:B------:R-:W-:-:S02]  /*24c0*/  IMAD.IADD R84, R7, 0x1, R45 ;  /* 0x0000000107547824 */ /* 0x000fc400078e022d */
[----:B------:R-:W-:-:S07]  /*24d0*/  IMAD.IADD R83, R25, 0x1, R83 ;  /* 0x0000000119537824 */ /* 0x000fce00078e0253 */
.L_x_1274:
[----:B------:R-:W0:Y:S01]  /*24e0*/  LDC.64 R50, c[0x0][0x2d8] ;  /* 0x0000b600ff327b82 */ /* 0x000e220000000a00 */
[----:B------:R-:W-:Y:S01]  /*24f0*/  VIADD R49, R49, 0xffffffff ;  /* 0xffffffff31317836 */ /* 0x000fe20000000000 */
[----:B------:R-:W-:Y:S05]  /*2500*/  YIELD ;  /* 0x0000000000007946 */ /* 0x000fea0003800000 */
[----:B--23--:R-:W-:Y:S01]  /*2510*/  SHF.R.S32.HI R11, RZ, 0x1f, R49 ;  /* 0x0000001fff0b7819 */ /* 0x00cfe20000011431 */
[----:B------:R-:W1:Y:S01]  /*2520*/  LDC R37, c[0x0][0x3d4] ;  /* 0x0000f500ff257b82 */ /* 0x000e620000000800 */
[-C--:B------:R-:W-:Y:S01]  /*2530*/  IMAD R4, R61, R49.reuse, RZ ;  /* 0x000000313d047224 */ /* 0x080fe200078e02ff */
[----:B------:R-:W-:Y:S01]  /*2540*/  BSSY B0, `(.L_x_1227) ;  /* 0x000046f000007945 */ /* 0x000fe20003800000 */
[----:B------:R-:W-:-:S04]  /*2550*/  IMAD.WIDE.U32 R54, R65, R49, RZ ;  /* 0x0000003141367225 */ /* 0x000fc800078e00ff */
[----:B------:R-:W-:Y:S01]  /*2560*/  IMAD R5, R11, R65, R4 ;  /* 0x000000410b057224 */ /* 0x000fe200078e0204 */
[----:B------:R-:W-:-:S03]  /*2570*/  IADD3 R13, P3, P4, R57, R54, R66 ;  /* 0x00000036390d7210 */ /* 0x000fc60007c7e042 */
[----:B------:R-:W-:Y:S02]  /*2580*/  IMAD.IADD R59, R55, 0x1, R5 ;  /* 0x00000001373b7824 */ /* 0x000fe400078e0205 */
[----:B------:R-:W-:-:S03]  /*2590*/  IMAD R5, R17, 0x4000, R215 ;  /* 0x0000400011057824 */ /* 0x000fc600078e02d7 */
[----:B------:R-:W-:Y:S01]  /*25a0*/  IADD3.X R4, R60, R59, R63, P3, P4 ;  /* 0x0000003b3c047210 */ /* 0x000fe20001fe843f */
[----:B------:R-:W-:Y:S01]  /*25b0*/  IMAD.IADD R86, R16, 0x1, R5 ;  /* 0x0000000110567824 */ /* 0x000fe200078e0205 */
[-C--:B0-----:R-:W-:Y:S02]  /*25c0*/  IADD3 R14, P4, P5, R54, R50.reuse, R57 ;  /* 0x00000032360e7210 */ /* 0x081fe40007d9e039 */
[----:B------:R-:W-:Y:S02]  /*25d0*/  IADD3 R12, P3, R13, R50, RZ ;  /* 0x000000320d0c7210 */ /* 0x000fe40007f7e0ff */
[----:B------:R-:W-:Y:S02]  /*25e0*/  IADD3.X R15, R59, R51, R60, P4, P5 ;  /* 0x000000333b0f7210 */ /* 0x000fe400027ea43c */
[----:B-1----:R-:W-:Y:S01]  /*25f0*/  ISETP.GE.AND P4, PT, R37, 0x1, PT ;  /* 0x000000012500780c */ /* 0x002fe20003f86270 */
[----:B------:R-:W-:Y:S01]  /*2600*/  IMAD.X R13, R4, 0x1, R51, P3 ;  /* 0x00000001040d7824 */ /* 0x000fe200018e0633 */
[----:B------:R-:W-:-:S04]  /*2610*/  ISETP.GT.AND P5, PT, R49, R26, PT ;  /* 0x0000001a3100720c */ /* 0x000fc80003fa4270 */
[----:B------:R-:W-:-:S07]  /*2620*/  P2R R102, PR, RZ, 0x20 ;  /* 0x00000020ff667803 */ /* 0x000fce0000000000 */
[----:B----4-:R-:W-:Y:S05]  /*2630*/  @!P4 BRA `(.L_x_1228) ;  /* 0x000000440014c947 */ /* 0x010fea0003800000 */
[----:B------:R-:W-:Y:S01]  /*2640*/  ULDC.U8 UR4, c[0x0][0x3f0] ;  /* 0x0000fc0000047ab9 */ /* 0x000fe20000000000 */
[-C--:B------:R-:W-:Y:S01]  /*2650*/  IMAD R5, R72, R49.reuse, RZ ;  /* 0x0000003148057224 */ /* 0x080fe200078e02ff */
[----:B------:R-:W-:Y:S01]  /*2660*/  ISETP.NE.AND P3, PT, RZ, UR4, PT ;  /* 0x00000004ff007c0c */ /* 0x000fe2000bf65270 */
[-C--:B------:R-:W-:Y:S02]  /*2670*/  IMAD R7, R68, R49.reuse, RZ ;  /* 0x0000003144077224 */ /* 0x080fe400078e02ff */
[C---:B------:R-:W-:Y:S02]  /*2680*/  IMAD R9, R11.reuse, R74, R5 ;  /* 0x0000004a0b097224 */ /* 0x040fe400078e0205 */
[----:B------:R-:W-:Y:S02]  /*2690*/  IMAD R11, R11, R70, R7 ;  /* 0x000000460b0b7224 */ /* 0x000fe400078e0207 */
[----:B------:R-:W-:Y:S02]  /*26a0*/  IMAD R87, R49, -0x40, R48 ;  /* 0xffffffc031577824 */ /* 0x000fe400078e0230 */
[----:B------:R-:W-:-:S03]  /*26b0*/  IMAD.WIDE.U32 R4, R70, R49, RZ ;  /* 0x0000003146047225 */ /* 0x000fc600078e00ff */
[----:B------:R-:W-:Y:S01]  /*26c0*/  VIMNMX R87, R87, 0x40, PT ;  /* 0x0000004057577848 */ /* 0x000fe20003fe0100 */
[----:B------:R-:W-:Y:S01]  /*26d0*/  IMAD.WIDE.U32 R6, R74, R49, RZ ;  /* 0x000000314a067225 */ /* 0x000fe200078e00ff */
[----:B------:R-:W-:-:S03]  /*26e0*/  IADD3 R85, R5, R11, RZ ;  /* 0x0000000b05557210 */ /* 0x000fc60007ffe0ff */
        /* <DEDUP_REMOVED lines=26> */
.L_x_1231:
[----:B------:R-:W-:Y:S05]  /*2890*/  BSYNC B1 ;  /* 0x0000000000017941 */ /* 0x000fea0003800000 */
.L_x_1230:
[----:B------:R-:W-:Y:S01]  /*28a0*/  ISETP.GE.AND P5, PT, R195, R87, PT ;  /* 0x00000057c300720c */ /* 0x000fe20003fa6270 */
[----:B------:R-:W-:Y:S01]  /*28b0*/  BSSY B1, `(.L_x_1232) ;  /* 0x000001b000017945 */ /* 0x000fe20003800000 */
[----:B------:R-:W-:Y:S02]  /*28c0*/  CS2R R30, SRZ ;  /* 0x00000000001e7805 */ /* 0x000fe4000001ff00 */
[----:B0-----:R-:W-:Y:S01]  /*28d0*/  CS2R R10, SRZ ;  /* 0x00000000000a7805 */ /* 0x001fe2000001ff00 */
[----:B-----5:R-:W-:Y:S01]  /*28e0*/  IMAD.MOV.U32 R36, RZ, RZ, R32 ;  /* 0x000000ffff247224 */ /* 0x020fe200078e0020 */
[----:B------:R-:W-:Y:S01]  /*28f0*/  CS2R R28, SRZ ;  /* 0x00000000001c7805 */ /* 0x000fe2000001ff00 */
[----:B------:R-:W-:-:S06]  /*2900*/  IMAD.MOV.U32 R99, RZ, RZ, R58 ;  /* 0x000000ffff637224 */ /* 0x000fcc00078e003a */
[----:B------:R-:W-:Y:S05]  /*2910*/  @P5 BRA `(.L_x_1233) ;  /* 0x0000000000505947 */ /* 0x000fea0003800000 */
        /* <DEDUP_REMOVED lines=20> */
.L_x_1233:
[----:B------:R-:W-:Y:S05]  /*2a60*/  BSYNC B1 ;  /* 0x0000000000017941 */ /* 0x000fea0003800000 */
.L_x_1232:
[----:B------:R-:W-:Y:S01]  /*2a70*/  UISETP.NE.AND UP0, UPT, UR45, 0x3, UPT ;  /* 0x000000032d00788c */ /* 0x000fe2000bf05270 */
[----:B------:R-:W-:Y:S02]  /*2a80*/  IMAD.MOV.U32 R52, RZ, RZ, R34 ;  /* 0x000000ffff347224 */ /* 0x000fe400078e0022 */
[----:B------:R-:W-:Y:S02]  /*2a90*/  IMAD.MOV.U32 R96, RZ, RZ, R54 ;  /* 0x000000ffff607224 */ /* 0x000fe400078e0036 */
[----:B-----5:R-:W-:Y:S01]  /*2aa0*/  IMAD.MOV.U32 R38, RZ, RZ, R8 ;  /* 0x000000ffff267224 */ /* 0x020fe200078e0008 */
[----:B------:R-:W-:Y:S01]  /*2ab0*/  PLOP3.LUT P3, PT, PT, PT, UP0, 0x80, 0x0 ;  /* 0x000000000000781c */ /* 0x000fe20003f6f008 */
[----:B------:R-:W-:Y:S02]  /*2ac0*/  IMAD.MOV.U32 R50, RZ, RZ, R30 ;  /* 0x000000ffff327224 */ /* 0x000fe400078e001e */
[----:B------:R-:W-:Y:S02]  /*2ad0*/  IMAD.MOV.U32 R39, RZ, RZ, R10 ;  /* 0x000000ffff277224 */ /* 0x000fe400078e000a */
[----:B------:R-:W-:-:S08]  /*2ae0*/  IMAD.MOV.U32 R51, RZ, RZ, R28 ;  /* 0x000000ffff337224 */ /* 0x000fd000078e001c */
[----:B------:R-:W-:Y:S05]  /*2af0*/  @!P3 BRA `(.L_x_1234) ;  /* 0x000000000004b947 */ /* 0x000fea0003800000 */
[----:B------:R-:W-:Y:S01]  /*2b00*/  BPT.TRAP 0x1 ;  /* 0x000000040000795c */ /* 0x000fe20000300000 */
.L_x_1234:
[----:B------:R-:W-:Y:S01]  /*2b10*/  LEA R85, R17, R16, 0x3 ;  /* 0x0000001011557211 */ /* 0x000fe200078e18ff */
[----:B------:R-:W-:Y:S01]  /*2b20*/  BSSY B1, `(.L_x_1235) ;  /* 0x0000004000017945 */ /* 0x000fe20003800000 */
[----:B------:R-:W-:-:S04]  /*2b30*/  SHF.L.U32 R88, R201, 0x1f, RZ ;  /* 0x0000001fc9587819 */ /* 0x000fc800000006ff */
[----:B------:R-:W1:Y:S02]  /*2b40*/  SYNCS.PHASECHK.TRANS64.TRYWAIT P6, [R85+URZ+0x28490], R88 ;  /* 0x02849058550075a7 */ /* 0x000e6400080c017f */
[----:B-1----:R-:W-:Y:S05]  /*2b50*/  @!P6 BRA `(.L_x_1236) ;  /* 0x0000023000c8e947 */ /* 0x002fea0003800000 */
.L_x_1602:
[----:B------:R-:W-:Y:S05]  /*2b60*/  BSYNC B1 ;  /* 0x0000000000017941 */ /* 0x000fea0003800000 */
.L_x_1235:
[----:B------:R-:W-:Y:S04]  /*2b70*/  BSSY B1, `(.L_x_1237) ;  /* 0x00000e2000017945 */ /* 0x000fe80003800000 */
[----:B------:R-:W-:Y:S05]  /*2b80*/  @P4 BRA `(.L_x_1238) ;  /* 0x0000000c00804947 */ /* 0x000fea0003800000 */
[----:B------:R-:W-:Y:S04]  /*2b90*/  BSSY B2, `(.L_x_1239) ;  /* 0x0000070000027945 */ /* 0x000fe80003800000 */
[----:B------:R-:W-:Y:S05]  /*2ba0*/  @P1 BRA `(.L_x_1240) ;  /* 0x0000000400b81947 */ /* 0x000fea0003800000 */
[----:B0-----:R0:W2:Y:S01]  /*2bb0*/  LDS.128 R4, [R86+0x20000] ;  /* 0x0200000056047984 */ /* 0x0010a20000000c00 */
[----:B------:R-:W-:Y:S01]  /*2bc0*/  ISETP.GE.AND P4, PT, R22, R37, PT ;  /* 0x000000251600720c */ /* 0x000fe20003f86270 */
[----:B------:R-:W-:-:S12]  /*2bd0*/  BSSY B3, `(.L_x_1241) ;  /* 0x000006a000037945 */ /* 0x000fd80003800000 */
[----:B0-----:R-:W-:Y:S05]  /*2be0*/  @P4 BRA `(.L_x_1242) ;  /* 0x0000000400a04947 */ /* 0x001fea0003800000 */
[----:B------:R-:W-:Y:S01]  /*2bf0*/  SHF.R.U32.HI R58, RZ, 0x8, R55 ;  /* 0x00000008ff3a7819 */ /* 0x000fe20000011637 */
[----:B--2---:R-:W-:Y:S01]  /*2c00*/  IMAD.MOV.U32 R54, RZ, RZ, R6 ;  /* 0x000000ffff367224 */ /* 0x004fe200078e0006 */
[--C-:B------:R-:W-:Y:S02]  /*2c10*/  SHF.R.U32.HI R91, RZ, 0x10, R59.reuse ;  /* 0x00000010ff5b7819 */ /* 0x100fe4000001163b */
[----:B------:R-:W-:Y:S02]  /*2c20*/  SHF.R.U32.HI R89, RZ, 0x8, R59 ;  /* 0x00000008ff597819 */ /* 0x000fe4000001163b */
[----:B------:R-:W-:Y:S02]  /*2c30*/  LOP3.LUT R53, R59, 0xff0000ff, RZ, 0xc0, !PT ;  /* 0xff0000ff3b357812 */ /* 0x000fe400078ec0ff */
[----:B------:R-:W-:Y:S01]  /*2c40*/  SHF.R.U32.HI R59, RZ, 0x10, R55 ;  /* 0x00000010ff3b7819 */ /* 0x000fe20000011637 */
[----:B------:R-:W-:Y:S01]  /*2c50*/  IMAD.SHL.U32 R6, R89, 0x100, RZ ;  /* 0x0000010059067824 */ /* 0x000fe200078e00ff */
[----:B------:R-:W-:Y:S01]  /*2c60*/  LOP3.LUT R90, R55, 0xff0000ff, RZ, 0xc0, !PT ;  /* 0xff0000ff375a7812 */ /* 0x000fe200078ec0ff */
[----:B------:R-:W-:-:S02]  /*2c70*/  IMAD.MOV.U32 R55, RZ, RZ, R7 ;  /* 0x000000ffff377224 */ /* 0x000fc400078e0007 */
[----:B------:R-:W-:Y:S01]  /*2c80*/  IMAD.SHL.U32 R7, R58, 0x100, RZ ;  /* 0x000001003a077824 */ /* 0x000fe200078e00ff */
[----:B------:R-:W-:Y:S01]  /*2c90*/  LOP3.LUT R58, R53, 0xff00, R6, 0xf8, !PT ;  /* 0x0000ff00353a7812 */ /* 0x000fe200078ef806 */
[----:B------:R-:W-:Y:S01]  /*2ca0*/  IMAD.U32 R59, R59, 0x10000, RZ ;  /* 0x000100003b3b7824 */ /* 0x000fe200078e00ff */
[----:B------:R-:W-:Y:S02]  /*2cb0*/  F2FP.F16.E4M3.UNPACK_B R53, R96.H1 ;  /* 0x00000060ff35723e */ /* 0x000fe400030006ff */
[----:B------:R-:W-:Y:S01]  /*2cc0*/  LOP3.LUT R90, R90, 0xff00, R7, 0xf8, !PT ;  /* 0x0000ff005a5a7812 */ /* 0x000fe200078ef807 */
[----:B------:R-:W-:Y:S01]  /*2cd0*/  IMAD.U32 R7, R91, 0x10000, RZ ;  /* 0x000100005b077824 */ /* 0x000fe200078e00ff */
[-C--:B------:R-:W-:Y:S01]  /*2ce0*/  F2FP.F16.E4M3.UNPACK_B R6, R5.reuse ;  /* 0x00000005ff06723e */ /* 0x080fe200020006ff */
[--C-:B------:R-:W-:Y:S01]  /*2cf0*/  HADD2.F32 R92, -RZ, R53.reuse.H1_H1 ;  /* 0x30000035ff5c7230 */ /* 0x100fe20000004100 */
[----:B------:R-:W-:Y:S02]  /*2d00*/  F2FP.F16.E4M3.UNPACK_B R5, R5.H1 ;  /* 0x00000005ff05723e */ /* 0x000fe400030006ff */
[----:B------:R-:W-:Y:S01]  /*2d10*/  LOP3.LUT R89, R58, 0xff0000, R7, 0xf8, !PT ;  /* 0x00ff00003a597812 */ /* 0x000fe200078ef807 */
[----:B------:R-:W-:Y:S01]  /*2d20*/  HADD2.F32 R7, -RZ, R6.H1_H1 ;  /* 0x30000006ff077230 */ /* 0x000fe20000004100 */
[----:B------:R-:W-:Y:S01]  /*2d30*/  LOP3.LUT R91, R90, 0xff0000, R59, 0xf8, !PT ;  /* 0x00ff00005a5b7812 */ /* 0x000fe200078ef83b */
[----:B------:R-:W-:Y:S01]  /*2d40*/  HADD2.F32 R90, -RZ, R53.H0_H0 ;  /* 0x20000035ff5a7230 */ /* 0x000fe20000004100 */
[----:B------:R-:W-:Y:S01]  /*2d50*/  F2FP.F16.E4M3.UNPACK_B R58, R99.H1 ;  /* 0x00000063ff3a723e */ /* 0x000fe200030006ff */
[----:B------:R-:W-:-:S02]  /*2d60*/  HADD2.F32 R53, -RZ, R5.H1_H1 ;  /* 0x30000005ff357230 */ /* 0x000fc40000004100 */
[----:B------:R-:W-:Y:S02]  /*2d70*/  HADD2.F32 R6, -RZ, R6.H0_H0 ;  /* 0x20000006ff067230 */ /* 0x000fe40000004100 */
[----:B------:R-:W-:Y:S01]  /*2d80*/  FMUL.FTZ R93, R7, R90 ;  /* 0x0000005a075d7220 */ /* 0x000fe20000410000 */
[--C-:B------:R-:W-:Y:S02]  /*2d90*/  HADD2.F32 R59, -RZ, R58.reuse.H0_H0 ;  /* 0x2000003aff3b7230 */ /* 0x100fe40000004100 */
[----:B------:R-:W-:Y:S01]  /*2da0*/  FMUL.FTZ R94, R53, R92 ;  /* 0x0000005c355e7220 */ /* 0x000fe20000410000 */
[----:B------:R-:W-:Y:S02]  /*2db0*/  HADD2.F32 R5, -RZ, R5.H0_H0 ;  /* 0x20000005ff057230 */ /* 0x000fe40000004100 */
[C---:B------:R-:W-:Y:S01]  /*2dc0*/  FMUL.FTZ R90, R6.reuse, R90 ;  /* 0x0000005a065a7220 */ /* 0x040fe20000410000 */
[----:B------:R-:W-:Y:S02]  /*2dd0*/  HADD2.F32 R58, -RZ, R58.H1_H1 ;  /* 0x3000003aff3a7230 */ /* 0x000fe40000004100 */
[-C--:B------:R-:W-:Y:S01]  /*2de0*/  FFMA.FTZ R95, R6, R59.reuse, -R93 ;  /* 0x0000003b065f7223 */ /* 0x080fe2000001085d */
[----:B------:R-:W-:Y:S01]  /*2df0*/  F2FP.F16.E4M3.UNPACK_B R6, R96 ;  /* 0x00000060ff06723e */ /* 0x000fe200020006ff */
[----:B------:R-:W-:Y:S01]  /*2e00*/  FMUL.FTZ R92, R5, R92 ;  /* 0x0000005c055c7220 */ /* 0x000fe20000410000 */
[----:B------:R-:W-:Y:S01]  /*2e10*/  FFMA.FTZ R96, R7, R59, R90 ;  /* 0x0000003b07607223 */ /* 0x000fe2000001005a */
[----:B------:R-:W-:Y:S01]  /*2e20*/  FFMA.FTZ R97, R5, R58, -R94 ;  /* 0x0000003a05617223 */ /* 0x000fe2000001085e */
[-C--:B------:R-:W-:Y:S01]  /*2e30*/  F2FP.F16.E4M3.UNPACK_B R5, R4.reuse.H1 ;  /* 0x00000004ff05723e */ /* 0x080fe200030006ff */
[--C-:B------:R-:W-:Y:S01]  /*2e40*/  HADD2.F32 R90, -RZ, R6.reuse.H1_H1 ;  /* 0x30000006ff5a7230 */ /* 0x100fe20000004100 */
[----:B------:R-:W-:Y:S01]  /*2e50*/  F2FP.F16.E4M3.UNPACK_B R4, R4 ;  /* 0x00000004ff04723e */ /* 0x000fe200020006ff */
[----:B------:R-:W-:-:S02]  /*2e60*/  HADD2.F32 R59, -RZ, R6.H0_H0 ;  /* 0x20000006ff3b7230 */ /* 0x000fc40000004100 */
[----:B------:R-:W-:Y:S01]  /*2e70*/  FFMA.FTZ R98, R53, R58, R92 ;  /* 0x0000003a35627223 */ /* 0x000fe2000001005c */
[--C-:B------:R-:W-:Y:S01]  /*2e80*/  HADD2.F32 R6, -RZ, R5.reuse.H0_H0 ;  /* 0x20000005ff067230 */ /* 0x100fe20000004100 */
[----:B------:R-:W-:Y:S01]  /*2e90*/  F2FP.F16.E4M3.UNPACK_B R53, R99 ;  /* 0x00000063ff35723e */ /* 0x000fe200020006ff */
[----:B------:R-:W-:Y:S02]  /*2ea0*/  HADD2.F32 R7, -RZ, R5.H1_H1 ;  /* 0x30000005ff077230 */ /* 0x000fe40000004100 */
[--C-:B------:R-:W-:Y:S02]  /*2eb0*/  HADD2.F32 R5, -RZ, R4.reuse.H0_H0 ;  /* 0x20000004ff057230 */ /* 0x100fe40000004100 */
[-C--:B------:R-:W-:Y:S01]  /*2ec0*/  FMUL.FTZ R92, R6, R90.reuse ;  /* 0x0000005a065c7220 */ /* 0x080fe20000410000 */
[----:B------:R-:W-:Y:S02]  /*2ed0*/  HADD2.F32 R4, -RZ, R4.H1_H1 ;  /* 0x30000004ff047230 */ /* 0x000fe40000004100 */
[----:B------:R-:W-:Y:S01]  /*2ee0*/  FMUL.FTZ R93, R7, R90 ;  /* 0x0000005a075d7220 */ /* 0x000fe20000410000 */
[--C-:B------:R-:W-:Y:S01]  /*2ef0*/  HADD2.F32 R58, -RZ, R53.reuse.H1_H1 ;  /* 0x30000035ff3a7230 */ /* 0x100fe20000004100 */
[----:B------:R-:W-:Y:S01]  /*2f00*/  F2FP.SATFINITE.E4M3.F32.PACK_AB_MERGE_C R103, R98, R97, RZ ;  /* 0x000000616267723e */ /* 0x000fe200048070ff */
[----:B------:R-:W-:-:S02]  /*2f10*/  HADD2.F32 R53, -RZ, R53.H0_H0 ;  /* 0x20000035ff357230 */ /* 0x000fc40000004100 */
[-C--:B------:R-:W-:Y:S01]  /*2f20*/  FMUL.FTZ R90, R4, R59.reuse ;  /* 0x0000003b045a7220 */ /* 0x080fe20000410000 */
[----:B------:R-:W-:Y:S01]  /*2f30*/  FMUL.FTZ R59, R5, R59 ;  /* 0x0000003b053b7220 */ /* 0x000fe20000410000 */
[-C--:B------:R-:W-:Y:S01]  /*2f40*/  FFMA.FTZ R6, R6, R58.reuse, -R93 ;  /* 0x0000003a06067223 */ /* 0x080fe2000001085d */
[----:B------:R-:W-:Y:S01]  /*2f50*/  FFMA.FTZ R7, R7, R58, R92 ;  /* 0x0000003a07077223 */ /* 0x000fe2000001005c */
[-C--:B------:R-:W-:Y:S01]  /*2f60*/  FFMA.FTZ R93, R5, R53.reuse, -R90 ;  /* 0x00000035055d7223 */ /* 0x080fe2000001085a */
[----:B------:R-:W-:Y:S01]  /*2f70*/  FFMA.FTZ R94, R4, R53, R59 ;  /* 0x00000035045e7223 */ /* 0x000fe2000001003b */
[----:B------:R-:W-:Y:S02]  /*2f80*/  F2FP.F16.E4M3.UNPACK_B R5, R55.H1 ;  /* 0x00000037ff05723e */ /* 0x000fe400030006ff */
[----:B------:R-:W-:Y:S02]  /*2f90*/  F2FP.F16.E4M3.UNPACK_B R59, R91.H1 ;  /* 0x0000005bff3b723e */ /* 0x000fe400030006ff */
[----:B------:R-:W-:Y:S01]  /*2fa0*/  F2FP.SATFINITE.E4M3.F32.PACK_AB_MERGE_C R100, R7, R6, RZ ;  /* 0x000000060764723e */ /* 0x000fe200048070ff */
[----:B------:R-:W-:Y:S01]  /*2fb0*/  HADD2.F32 R7, -RZ, R5.H1_H1 ;  /* 0x30000005ff077230 */ /* 0x000fe20000004100 */
        /* <DEDUP_REMOVED lines=15> */
[-C--:B------:R-:W-:Y:S01]  /*30b0*/  FMUL.FTZ R97, R5, R90.reuse ;  /* 0x0000005a05617220 */ /* 0x080fe20000410000 */
[----:B------:R-:W-:Y:S01]  /*30c0*/  F2FP.F16.E4M3.UNPACK_B R55, R55 ;  /* 0x00000037ff37723e */ /* 0x000fe200020006ff */
[C---:B------:R-:W-:Y:S01]  /*30d0*/  FMUL.FTZ R90, R4.reuse, R90 ;  /* 0x0000005a045a7220 */ /* 0x040fe20000410000 */
[----:B------:R-:W-:Y:S01]  /*30e0*/  FFMA.FTZ R99, R7, R58, R92 ;  /* 0x0000003a07637223 */ /* 0x000fe2000001005c */
[----:B------:R-:W-:Y:S01]  /*30f0*/  FFMA.FTZ R97, R4, R6, -R97 ;  /* 0x0000000604617223 */ /* 0x000fe20000010861 */
[----:B------:R-:W-:-:S02]  /*3100*/  HADD2.F32 R4, -RZ, R54.H0_H0 ;  /* 0x20000036ff047230 */ /* 0x000fc40000004100 */
[----:B------:R-:W-:Y:S01]  /*3110*/  FFMA.FTZ R90, R5, R6, R90 ;  /* 0x00000006055a7223 */ /* 0x000fe2000001005a */
[----:B------:R-:W-:Y:S01]  /*3120*/  HADD2.F32 R5, -RZ, R55.H0_H0 ;  /* 0x20000037ff057230 */ /* 0x000fe20000004100 */
[----:B------:R-:W-:Y:S01]  /*3130*/  F2FP.SATFINITE.E4M3.F32.PACK_AB_MERGE_C R98, R99, R98, RZ ;  /* 0x000000626362723e */ /* 0x000fe200048070ff */
[----:B------:R-:W-:Y:S02]  /*3140*/  HADD2.F32 R54, -RZ, R54.H1_H1 ;  /* 0x30000036ff367230 */ /* 0x000fe40000004100 */
[----:B------:R-:W-:Y:S01]  /*3150*/  HADD2.F32 R91, -RZ, R91.H0_H0 ;  /* 0x2000005bff5b7230 */ /* 0x000fe20000004100 */
[----:B------:R-:W-:Y:S01]  /*3160*/  F2FP.SATFINITE.E4M3.F32.PACK_AB_MERGE_C R90, R90, R97, RZ ;  /* 0x000000615a5a723e */ /* 0x000fe200048070ff */
[----:B------:R-:W-:Y:S02]  /*3170*/  HADD2.F32 R55, -RZ, R55.H1_H1 ;  /* 0x30000037ff377230 */ /* 0x000fe40000004100 */
[----:B------:R-:W-:Y:S02]  /*3180*/  HADD2.F32 R58, -RZ, R59.H0_H0 ;  /* 0x2000003bff3a7230 */ /* 0x000fe40000004100 */
[----:B------:R-:W-:Y:S01]  /*3190*/  FMUL.FTZ R7, R54, R91 ;  /* 0x0000005b36077220 */ /* 0x000fe20000410000 */
[----:B------:R-:W-:-:S02]  /*31a0*/  HADD2.F32 R89, -RZ, R89.H0_H0 ;  /* 0x20000059ff597230 */ /* 0x000fc40000004100 */
[C---:B------:R-:W-:Y:S01]  /*31b0*/  FMUL.FTZ R91, R4.reuse, R91 ;  /* 0x0000005b045b7220 */ /* 0x040fe20000410000 */
[----:B------:R-:W-:Y:S02]  /*31c0*/  HADD2.F32 R6, -RZ, R53.H0_H0 ;  /* 0x20000035ff067230 */ /* 0x000fe40000004100 */
[-C--:B------:R-:W-:Y:S01]  /*31d0*/  FMUL.FTZ R92, R55, R58.reuse ;  /* 0x0000003a375c7220 */ /* 0x080fe20000410000 */
[C---:B------:R-:W-:Y:S01]  /*31e0*/  FMUL.FTZ R58, R5.reuse, R58 ;  /* 0x0000003a053a7220 */ /* 0x040fe20000410000 */
[-C--:B------:R-:W-:Y:S01]  /*31f0*/  FFMA.FTZ R7, R4, R89.reuse, -R7 ;  /* 0x0000005904077223 */ /* 0x080fe20000010807 */
[----:B------:R-:W-:Y:S01]  /*3200*/  FFMA.FTZ R54, R54, R89, R91 ;  /* 0x0000005936367223 */ /* 0x000fe2000001005b */
[-C--:B------:R-:W-:Y:S01]  /*3210*/  FFMA.FTZ R92, R5, R6.reuse, -R92 ;  /* 0x00000006055c7223 */ /* 0x080fe2000001085c */
[----:B------:R-:W-:Y:S01]  /*3220*/  FFMA.FTZ R55, R55, R6, R58 ;  /* 0x0000000637377223 */ /* 0x000fe2000001003a */
[----:B------:R-:W-:Y:S02]  /*3230*/  F2FP.SATFINITE.E4M3.F32.PACK_AB_MERGE_C R5, R96, R95, R103 ;  /* 0x0000005f6005723e */ /* 0x000fe40004807067 */
[----:B------:R-:W-:-:S02]  /*3240*/  F2FP.SATFINITE.E4M3.F32.PACK_AB_MERGE_C R6, R54, R7, R90 ;  /* 0x000000073606723e */ /* 0x000fc4000480705a */
[----:B------:R-:W-:Y:S02]  /*3250*/  F2FP.SATFINITE.E4M3.F32.PACK_AB_MERGE_C R4, R94, R93, R100 ;  /* 0x0000005d5e04723e */ /* 0x000fe40004807064 */
[----:B------:R-:W-:-:S07]  /*3260*/  F2FP.SATFINITE.E4M3.F32.PACK_AB_MERGE_C R7, R55, R92, R98 ;  /* 0x0000005c3707723e */ /* 0x000fce0004807062 */
.L_x_1242:
[----:B------:R-:W-:Y:S05]  /*3270*/  BSYNC B3 ;  /* 0x0000000000037941 */ /* 0x000fea0003800000 */
.L_x_1241:
[----:B--2---:R2:W-:Y:S02]  /*3280*/  STG.E.128 desc[UR46][R14.64], R4 ;  /* 0x000000040e007986 */ /* 0x0045e4000c101d2e */
.L_x_1240:
[----:B------:R-:W-:Y:S05]  /*3290*/  BSYNC B2 ;  /* 0x0000000000027941 */ /* 0x000fea0003800000 */
.L_x_1239:
[----:B------:R-:W-:Y:S05]  /*32a0*/  @P2 BRA `(.L_x_1238) ;  /* 0x0000000400b82947 */ /* 0x000fea0003800000 */
[----:B0-2---:R0:W2:Y:S01]  /*32b0*/  LDS.128 R4, [R86+0x22000] ;  /* 0x0220000056047984 */ /* 0x0050a20000000c00 */
[----:B------:R-:W-:Y:S01]  /*32c0*/  ISETP.GE.AND P4, PT, R199, R37, PT ;  /* 0x00000025c700720c */ /* 0x000fe20003f86270 */
[----:B------:R-:W-:-:S12]  /*32d0*/  BSSY B2, `(.L_x_1243) ;  /* 0x000006a000027945 */ /* 0x000fd80003800000 */
[----:B0-----:R-:W-:Y:S05]  /*32e0*/  @P4 BRA `(.L_x_1244) ;  /* 0x0000000400a04947 */ /* 0x001fea0003800000 */
[----:B------:R-:W-:Y:S01]  /*32f0*/  SHF.R.U32.HI R54, RZ, 0x8, R35 ;  /* 0x00000008ff367819 */ /* 0x000fe20000011623 */
[----:B--2---:R-:W-:Y:S01]  /*3300*/  IMAD.MOV.U32 R34, RZ, RZ, R7 ;  /* 0x000000ffff227224 */ /* 0x004fe200078e0007 */
[--C-:B------:R-:W-:Y:S02]  /*3310*/  SHF.R.U32.HI R59, RZ, 0x8, R33.reuse ;  /* 0x00000008ff3b7819 */ /* 0x100fe40000011621 */
[----:B------:R-:W-:Y:S02]  /*3320*/  LOP3.LUT R32, R33, 0xff0000ff, RZ, 0xc0, !PT ;  /* 0xff0000ff21207812 */ /* 0x000fe400078ec0ff */
[----:B------:R-:W-:Y:S01]  /*3330*/  SHF.R.U32.HI R55, RZ, 0x10, R33 ;  /* 0x00000010ff377819 */ /* 0x000fe20000011621 */
[----:B------:R-:W-:Y:S01]  /*3340*/  IMAD.MOV.U32 R33, RZ, RZ, R6 ;  /* 0x000000ffff217224 */ /* 0x000fe200078e0006 */
[----:B------:R-:W-:Y:S01]  /*3350*/  SHF.R.U32.HI R58, RZ, 0x10, R35 ;  /* 0x00000010ff3a7819 */ /* 0x000fe20000011623 */
[----:B------:R-:W-:Y:S01]  /*3360*/  IMAD.SHL.U32 R6, R54, 0x100, RZ ;  /* 0x0000010036067824 */ /* 0x000fe200078e00ff */
[----:B------:R-:W-:-:S02]  /*3370*/  SHF.L.U32 R7, R59, 0x8, RZ ;  /* 0x000000083b077819 */ /* 0x000fc400000006ff */
[----:B------:R-:W-:Y:S01]  /*3380*/  LOP3.LUT R53, R35, 0xff0000ff, RZ, 0xc0, !PT ;  /* 0xff0000ff23357812 */ /* 0x000fe200078ec0ff */
[----:B------:R-:W-:Y:S01]  /*3390*/  IMAD.U32 R58, R58, 0x10000, RZ ;  /* 0x000100003a3a7824 */ /* 0x000fe200078e00ff */
[----:B------:R-:W-:Y:S01]  /*33a0*/  LOP3.LUT R7, R32, 0xff00, R7, 0xf8, !PT ;  /* 0x0000ff0020077812 */ /* 0x000fe200078ef807 */
[----:B------:R-:W-:Y:S01]  /*33b0*/  IMAD.U32 R32, R55, 0x10000, RZ ;  /* 0x0001000037207824 */ /* 0x000fe200078e00ff */
[----:B------:R-:W-:Y:S02]  /*33c0*/  LOP3.LUT R35, R53, 0xff00, R6, 0xf8, !PT ;  /* 0x0000ff0035237812 */ /* 0x000fe400078ef806 */
[----:B------:R-:W-:Y:S02]  /*33d0*/  F2FP.F16.E4M3.UNPACK_B R53, R52.H1 ;  /* 0x00000034ff35723e */ /* 0x000fe400030006ff */
[-C--:B------:R-:W-:Y:S02]  /*33e0*/  F2FP.F16.E4M3.UNPACK_B R6, R5.reuse ;  /* 0x00000005ff06723e */ /* 0x080fe400020006ff */
[----:B------:R-:W-:Y:S01]  /*33f0*/  LOP3.LUT R59, R35, 0xff0000, R58, 0xf8, !PT ;  /* 0x00ff0000233b7812 */ /* 0x000fe200078ef83a */
[--C-:B------:R-:W-:Y:S01]  /*3400*/  HADD2.F32 R55, -RZ, R53.reuse.H0_H0 ;  /* 0x20000035ff377230 */ /* 0x100fe20000004100 */
[----:B------:R-:W-:Y:S01]  /*3410*/  LOP3.LUT R54, R7, 0xff0000, R32, 0xf8, !PT ;  /* 0x00ff000007367812 */ /* 0x000fe200078ef820 */
[--C-:B------:R-:W-:Y:S01]  /*3420*/  HADD2.F32 R7, -RZ, R6.reuse.H1_H1 ;  /* 0x30000006ff077230 */ /* 0x100fe20000004100 */
        /* <DEDUP_REMOVED lines=26> */
[----:B------:R-:W-:Y:S02]  /*35d0*/  HADD2.F32 R52, -RZ, R52.H0_H0 ;  /* 0x20000034ff347230 */ /* 0x000fe40000004100 */
[----:B------:R-:W-:Y:S01]  /*35e0*/  FMUL.FTZ R53, R7, R35 ;  /* 0x0000002307357220 */ /* 0x000fe20000410000 */
[----:B------:R-:W-:-:S02]  /*35f0*/  HADD2.F32 R4, -RZ, R4.H1_H1 ;  /* 0x30000004ff047230 */ /* 0x000fc40000004100 */
[--C-:B------:R-:W-:Y:S02]  /*3600*/  HADD2.F32 R32, -RZ, R36.reuse.H1_H1 ;  /* 0x30000024ff207230 */ /* 0x100fe40000004100 */
[-C--:B------:R-:W-:Y:S01]  /*3610*/  FMUL.FTZ R35, R5, R52.reuse ;  /* 0x0000003405237220 */ /* 0x080fe20000410000 */
[----:B------:R-:W-:Y:S02]  /*3620*/  HADD2.F32 R36, -RZ, R36.H0_H0 ;  /* 0x20000024ff247230 */ /* 0x000fe40000004100 */
[----:B------:R-:W-:Y:S01]  /*3630*/  FMUL.FTZ R58, R4, R52 ;  /* 0x00000034043a7220 */ /* 0x000fe20000410000 */
[-C--:B------:R-:W-:Y:S01]  /*3640*/  FFMA.FTZ R53, R6, R32.reuse, -R53 ;  /* 0x0000002006357223 */ /* 0x080fe20000010835 */
[----:B------:R-:W-:Y:S02]  /*3650*/  FFMA.FTZ R90, R7, R32, R90 ;  /* 0x00000020075a7223 */ /* 0x000fe4000001005a */
[-C--:B------:R-:W-:Y:S01]  /*3660*/  FFMA.FTZ R58, R5, R36.reuse, -R58 ;  /* 0x00000024053a7223 */ /* 0x080fe2000001083a */
[----:B------:R-:W-:Y:S01]  /*3670*/  FFMA.FTZ R55, R4, R36, R35 ;  /* 0x0000002404377223 */ /* 0x000fe20000010023 */
[----:B------:R-:W-:-:S02]  /*3680*/  F2FP.F16.E4M3.UNPACK_B R5, R34.H1 ;  /* 0x00000022ff05723e */ /* 0x000fc400030006ff */
[----:B------:R-:W-:Y:S02]  /*3690*/  F2FP.F16.E4M3.UNPACK_B R36, R59.H1 ;  /* 0x0000003bff24723e */ /* 0x000fe400030006ff */
        /* <DEDUP_REMOVED lines=12> */
[--C-:B------:R-:W-:Y:S02]  /*3760*/  HADD2.F32 R52, -RZ, R59.reuse.H1_H1 ;  /* 0x3000003bff347230 */ /* 0x100fe40000004100 */
        /* <DEDUP_REMOVED lines=11> */
[--C-:B------:R-:W-:Y:S02]  /*3820*/  HADD2.F32 R5, -RZ, R34.reuse.H0_H0 ;  /* 0x20000022ff057230 */ /* 0x100fe40000004100 */
[----:B------:R-:W-:Y:S01]  /*3830*/  FFMA.FTZ R94, R7, R35, R90 ;  /* 0x00000023075e7223 */ /* 0x000fe2000001005a */
[----:B------:R-:W-:Y:S02]  /*3840*/  HADD2.F32 R33, -RZ, R33.H1_H1 ;  /* 0x30000021ff217230 */ /* 0x000fe40000004100 */
[----:B------:R-:W-:Y:S01]  /*3850*/  FMUL.FTZ R6, R4, R59 ;  /* 0x0000003b04067220 */ /* 0x000fe20000410000 */
[----:B------:R-:W-:Y:S01]  /*3860*/  HADD2.F32 R34, -RZ, R34.H1_H1 ;  /* 0x30000022ff227230 */ /* 0x000fe20000004100 */
[----:B------:R-:W-:Y:S01]  /*3870*/  F2FP.SATFINITE.E4M3.F32.PACK_AB_MERGE_C R52, R52, R53, RZ ;  /* 0x000000353434723e */ /* 0x000fe200048070ff */
        /* <DEDUP_REMOVED lines=15> */
.L_x_1244:
[----:B------:R-:W-:Y:S05]  /*3970*/  BSYNC B2 ;  /* 0x0000000000027941 */ /* 0x000fea0003800000 */
.L_x_1243:
[----:B--2---:R3:W-:Y:S02]  /*3980*/  STG.E.128 desc[UR46][R14.64+0x80], R4 ;  /* 0x000080040e007986 */ /* 0x0047e4000c101d2e */
.L_x_1238:
[----:B------:R-:W-:Y:S05]  /*3990*/  BSYNC B1 ;  /* 0x0000000000017941 */ /* 0x000fea0003800000 */
.L_x_1237:
[----:B------:R-:W-:Y:S05]  /*39a0*/  @P5 BRA `(.L_x_1245) ;  /* 0x0000003000a05947 */ /* 0x000fea0003800000 */
[----:B------:R-:W-:Y:S04]  /*39b0*/  BSSY B1, `(.L_x_1246) ;  /* 0x0000071000017945 */ /* 0x000fe80003800000 */
[----:B------:R-:W-:Y:S05]  /*39c0*/  @P1 BRA `(.L_x_1247) ;  /* 0x0000000400bc1947 */ /* 0x000fea0003800000 */
[----:B0-23--:R0:W2:Y:S01]  /*39d0*/  LDS.128 R4, [R86+0x21000] ;  /* 0x0210000056047984 */ /* 0x00d0a20000000c00 */
[----:B------:R-:W-:Y:S01]  /*39e0*/  ISETP.GE.AND P4, PT, R22, R37, PT ;  /* 0x000000251600720c */ /* 0x000fe20003f86270 */
[----:B------:R-:W-:-:S12]  /*39f0*/  BSSY B2, `(.L_x_1248) ;  /* 0x000006b000027945 */ /* 0x000fd80003800000 */
[----:B0-----:R-:W-:Y:S05]  /*3a00*/  @P4 BRA `(.L_x_1249) ;  /* 0x0000000400a44947 */ /* 0x001fea0003800000 */
[----:B------:R-:W-:Y:S01]  /*3a10*/  SHF.R.U32.HI R34, RZ, 0x8, R31 ;  /* 0x00000008ff227819 */ /* 0x000fe2000001161f */
[----:B--2---:R-:W-:Y:S01]  /*3a20*/  IMAD.MOV.U32 R28, RZ, RZ, R7 ;  /* 0x000000ffff1c7224 */ /* 0x004fe200078e0007 */
[----:B------:R-:W-:Y:S01]  /*3a30*/  LOP3.LUT R14, R31, 0xff0000ff, RZ, 0xc0, !PT ;  /* 0xff0000ff1f0e7812 */ /* 0x000fe200078ec0ff */
[----:B------:R-:W-:Y:S01]  /*3a40*/  IMAD.MOV.U32 R15, RZ, RZ, R6 ;  /* 0x000000ffff0f7224 */ /* 0x000fe200078e0006 */
[----:B------:R-:W-:Y:S01]  /*3a50*/  SHF.R.U32.HI R33, RZ, 0x10, R31 ;  /* 0x00000010ff217819 */ /* 0x000fe2000001161f */
[----:B------:R-:W-:Y:S01]  /*3a60*/  IMAD.SHL.U32 R7, R34, 0x100, RZ ;  /* 0x0000010022077824 */ /* 0x000fe200078e00ff */
[--C-:B------:R-:W-:Y:S02]  /*3a70*/  SHF.R.U32.HI R31, RZ, 0x8, R29.reuse ;  /* 0x00000008ff1f7819 */ /* 0x100fe4000001161d */
[----:B------:R-:W-:Y:S02]  /*3a80*/  LOP3.LUT R30, R29, 0xff0000ff, RZ, 0xc0, !PT ;  /* 0xff0000ff1d1e7812 */ /* 0x000fe400078ec0ff */
[----:B------:R-:W-:Y:S01]  /*3a90*/  SHF.R.U32.HI R32, RZ, 0x10, R29 ;  /* 0x00000010ff207819 */ /* 0x000fe2000001161d */
[----:B------:R-:W-:Y:S01]  /*3aa0*/  IMAD.SHL.U32 R29, R31, 0x100, RZ ;  /* 0x000001001f1d7824 */ /* 0x000fe200078e00ff */
[----:B------:R-:W-:Y:S01]  /*3ab0*/  LOP3.LUT R7, R14, 0xff00, R7, 0xf8, !PT ;  /* 0x0000ff000e077812 */ /* 0x000fe200078ef807 */
[----:B------:R-:W-:Y:S01]  /*3ac0*/  IMAD.U32 R14, R33, 0x10000, RZ ;  /* 0x00010000210e7824 */ /* 0x000fe200078e00ff */
[----:B------:R-:W-:-:S02]  /*3ad0*/  SHF.L.U32 R32, R32, 0x10, RZ ;  /* 0x0000001020207819 */ /* 0x000fc400000006ff */
        /* <DEDUP_REMOVED lines=92> */
.L_x_1249:
[----:B------:R-:W-:Y:S05]  /*40a0*/  BSYNC B2 ;  /* 0x0000000000027941 */ /* 0x000fea0003800000 */
.L_x_1248:
[----:B--2---:R4:W-:Y:S02]  /*40b0*/  STG.E.128 desc[UR46][R12.64], R4 ;  /* 0x000000040c007986 */ /* 0x0049e4000c101d2e */
.L_x_1247:
[----:B------:R-:W-:Y:S05]  /*40c0*/  BSYNC B1 ;  /* 0x0000000000017941 */ /* 0x000fea0003800000 */
.L_x_1246:
[----:B------:R-:W-:Y:S05]  /*40d0*/  @P2 BRA `(.L_x_1245) ;  /* 0x0000002800d42947 */ /* 0x000fea0003800000 */
[----:B0-234-:R0:W2:Y:S01]  /*40e0*/  LDS.128 R4, [R86+0x23000] ;  /* 0x0230000056047984 */ /* 0x01d0a20000000c00 */
[----:B------:R-:W-:Y:S01]  /*40f0*/  ISETP.GE.AND P4, PT, R199, R37, PT ;  /* 0x00000025c700720c */ /* 0x000fe20003f86270 */
[----:B------:R-:W-:-:S12]  /*4100*/  BSSY B1, `(.L_x_1250) ;  /* 0x000006b000017945 */ /* 0x000fd80003800000 */
[----:B0-----:R-:W-:Y:S05]  /*4110*/  @P4 BRA `(.L_x_1251) ;  /* 0x0000000400a44947 */ /* 0x001fea0003800000 */
[----:B------:R-:W-:Y:S01]  /*4120*/  SHF.R.U32.HI R8, RZ, 0x8, R11 ;  /* 0x00000008ff087819 */ /* 0x000fe2000001160b */
[----:B--2---:R-:W-:Y:S01]  /*4130*/  IMAD.MOV.U32 R10, RZ, RZ, R7 ;  /* 0x000000ffff0a7224 */ /* 0x004fe200078e0007 */
[--C-:B------:R-:W-:Y:S02]  /*4140*/  SHF.R.U32.HI R28, RZ, 0x8, R9.reuse ;  /* 0x00000008ff1c7819 */ /* 0x100fe40000011609 */
[----:B------:R-:W-:Y:S01]  /*4150*/  SHF.R.U32.HI R30, RZ, 0x10, R9 ;  /* 0x00000010ff1e7819 */ /* 0x000fe20000011609 */
[----:B------:R-:W-:Y:S01]  /*4160*/  IMAD.SHL.U32 R7, R8, 0x100, RZ ;  /* 0x0000010008077824 */ /* 0x000fe200078e00ff */
[----:B------:R-:W-:Y:S01]  /*4170*/  LOP3.LUT R15, R9, 0xff0000ff, RZ, 0xc0, !PT ;  /* 0xff0000ff090f7812 */ /* 0x000fe200078ec0ff */
[----:B------:R-:W-:Y:S01]  /*4180*/  IMAD.MOV.U32 R9, RZ, RZ, R6 ;  /* 0x000000ffff097224 */ /* 0x000fe200078e0006 */
[----:B------:R-:W-:Y:S01]  /*4190*/  SHF.R.U32.HI R29, RZ, 0x10, R11 ;  /* 0x00000010ff1d7819 */ /* 0x000fe2000001160b */
[----:B------:R-:W-:Y:S01]  /*41a0*/  IMAD.SHL.U32 R6, R28, 0x100, RZ ;  /* 0x000001001c067824 */ /* 0x000fe200078e00ff */
[----:B------:R-:W-:-:S03]  /*41b0*/  LOP3.LUT R14, R11, 0xff0000ff, RZ, 0xc0, !PT ;  /* 0xff0000ff0b0e7812 */ /* 0x000fc600078ec0ff */
[----:B------:R-:W-:Y:S01]  /*41c0*/  IMAD.U32 R11, R29, 0x10000, RZ ;  /* 0x000100001d0b7824 */ /* 0x000fe200078e00ff */
        /* <DEDUP_REMOVED lines=94> */
.L_x_1251:
[----:B------:R-:W-:Y:S05]  /*47b0*/  BSYNC B1 ;  /* 0x0000000000017941 */ /* 0x000fea0003800000 */
.L_x_1250:
[----:B--2---:R0:W-:Y:S01]  /*47c0*/  STG.E.128 desc[UR46][R12.64+0x80], R4 ;  /* 0x000080040c007986 */ /* 0x0041e2000c101d2e */
[----:B------:R-:W-:Y:S05]  /*47d0*/  BRA `(.L_x_1245) ;  /* 0x0000002400147947 */ /* 0x000fea0003800000 */
.L_x_1229:
[----:B------:R-:W-:Y:S02]  /*47e0*/  ISETP.GE.AND P3, PT, R195, R87, PT ;  /* 0x00000057c300720c */ /* 0x000fe40003f66270 */
[----:B------:R-:W-:Y:S02]  /*47f0*/  CS2R R14, SRZ ;  /* 0x00000000000e7805 */ /* 0x000fe4000001ff00 */
[----:B------:R-:W-:Y:S02]  /*4800*/  CS2R R12, SRZ ;  /* 0x00000000000c7805 */ /* 0x000fe4000001ff00 */
[----:B------:R-:W-:Y:S02]  /*4810*/  CS2R R30, SRZ ;  /* 0x00000000001e7805 */ /* 0x000fe4000001ff00 */
[----:B------:R-:W-:Y:S02]  /*4820*/  ISETP.GE.OR P3, PT, R192, R37, P3 ;  /* 0x00000025c000720c */ /* 0x000fe40001f66670 */
[----:B------:R-:W-:-:S11]  /*4830*/  CS2R R28, SRZ ;  /* 0x00000000001c7805 */ /* 0x000fd6000001ff00 */
[----:B------:R-:W-:-:S04]  /*4840*/  @!P3 IADD3 R39, P4, P5, R44, R6, R73 ;  /* 0x000000062c27b210 */ /* 0x000fc80007d9e049 */
[----:B------:R-:W-:Y:S02]  /*4850*/  @!P3 IADD3.X R8, R84, R53, R71, P4, P5 ;  /* 0x000000355408b210 */ /* 0x000fe400027ea447 */
[----:B------:R-:W-:-:S04]  /*4860*/  ISETP.GE.AND P4, PT, R18, R87, PT ;  /* 0x000000571200720c */ /* 0x000fc80003f86270 */
[----:B------:R-:W-:-:S13]  /*4870*/  ISETP.GE.OR P4, PT, R192, R37, P4 ;  /* 0x00000025c000720c */ /* 0x000fda0002786670 */
[----:B------:R-:W0:Y:S08]  /*4880*/  @!P4 LDC.64 R32, c[0x0][0x3c8] ;  /* 0x0000f200ff20cb82 */ /* 0x000e300000000a00 */
[----:B------:R-:W1:Y:S01]  /*4890*/  @!P4 LDC.64 R34, c[0x0][0x3e0] ;  /* 0x0000f800ff22cb82 */ /* 0x000e620000000a00 */
[----:B0-----:R-:W-:-:S07]  /*48a0*/  @!P4 IADD3 R32, P5, P6, R44, R32, R6 ;  /* 0x000000202c20c210 */ /* 0x001fce0007ebe006 */
[----:B------:R-:W0:Y:S01]  /*48b0*/  @!P3 LDC.64 R6, c[0x0][0x3c8] ;  /* 0x0000f200ff06bb82 */ /* 0x000e220000000a00 */
[----:B------:R-:W-:Y:S02]  /*48c0*/  @!P4 IADD3.X R33, R84, R33, R53, P5, P6 ;  /* 0x000000215421c210 */ /* 0x000fe40002fec435 */
[----:B-1----:R-:W-:-:S03]  /*48d0*/  @!P4 IADD3 R34, P5, P6, R2, R34, R4 ;  /* 0x000000220222c210 */ /* 0x002fc60007ebe004 */
[----:B------:R-:W2:Y:S02]  /*48e0*/  @!P4 LDG.E.128 R12, desc[UR46][R32.64] ;  /* 0x0000002e200cc981 */ /* 0x000ea4000c1e1d00 */
[----:B------:R-:W1:Y:S01]  /*48f0*/  @!P3 LDC.64 R52, c[0x0][0x3e0] ;  /* 0x0000f800ff34bb82 */ /* 0x000e620000000a00 */
[----:B------:R-:W-:Y:S02]  /*4900*/  @!P4 IADD3.X R35, R80, R35, R85, P5, P6 ;  /* 0x000000235023c210 */ /* 0x000fe40002fec455 */
[----:B------:R-:W-:-:S03]  /*4910*/  @!P3 IADD3 R5, P5, P6, R2, R4, R69 ;  /* 0x000000040205b210 */ /* 0x000fc60007ebe045 */
[----:B------:R-:W3:Y:S01]  /*4920*/  @!P4 LDG.E.128 R28, desc[UR46][R34.64] ;  /* 0x0000002e221cc981 */ /* 0x000ee2000c1e1d00 */
[----:B------:R-:W-:Y:S02]  /*4930*/  @!P3 IADD3.X R4, R80, R85, R67, P5, P6 ;  /* 0x000000555004b210 */ /* 0x000fe40002fec443 */
[----:B0-----:R-:W-:-:S04]  /*4940*/  @!P3 IADD3 R38, P4, R39, R6, RZ ;  /* 0x000000062726b210 */ /* 0x001fc80007f9e0ff */
[----:B------:R-:W-:Y:S02]  /*4950*/  @!P3 IADD3.X R39, R8, R7, RZ, P4, !PT ;  /* 0x000000070827b210 */ /* 0x000fe400027fe4ff */
[----:B-1----:R-:W-:Y:S02]  /*4960*/  @!P3 IADD3 R52, P4, R5, R52, RZ ;  /* 0x000000340534b210 */ /* 0x002fe40007f9e0ff */
[----:B------:R-:W-:Y:S02]  /*4970*/  CS2R R6, SRZ ;  /* 0x0000000000067805 */ /* 0x000fe4000001ff00 */
[----:B------:R-:W-:Y:S02]  /*4980*/  CS2R R10, SRZ ;  /* 0x00000000000a7805 */ /* 0x000fe4000001ff00 */
[----:B------:R-:W-:Y:S01]  /*4990*/  CS2R R8, SRZ ;  /* 0x0000000000087805 */ /* 0x000fe2000001ff00 */
[----:B------:R-:W-:Y:S01]  /*49a0*/  @!P3 IMAD.X R53, R4, 0x1, R53, P4 ;  /* 0x000000010435b824 */ /* 0x000fe200020e0635 */
[----:B------:R-:W-:-:S04]  /*49b0*/  CS2R R4, SRZ ;  /* 0x0000000000047805 */ /* 0x000fc8000001ff00 */
[----:B------:R-:W4:Y:S04]  /*49c0*/  @!P3 LDG.E.128 R8, desc[UR46][R52.64] ;  /* 0x0000002e3408b981 */ /* 0x000f28000c1e1d00 */
[----:B------:R-:W5:Y:S01]  /*49d0*/  @!P3 LDG.E.128 R4, desc[UR46][R38.64] ;  /* 0x0000002e2604b981 */ /* 0x000f62000c1e1d00 */
[----:B------:R-:W-:-:S06]  /*49e0*/  UISETP.NE.AND UP0, UPT, UR45, 0x3, UPT ;  /* 0x000000032d00788c */ /* 0x000fcc000bf05270 */
[----:B------:R-:W-:Y:S02]  /*49f0*/  PLOP3.LUT P3, PT, PT, PT, UP0, 0x80, 0x0 ;  /* 0x000000000000781c */ /* 0x000fe40003f6f008 */
[----:B------:R-:W-:Y:S01]  /*4a00*/  ISETP.GE.AND P4, PT, R192, R37, PT ;  /* 0x00000025c000720c */ /* 0x000fe20003f86270 */
[----:B--2---:R-:W-:Y:S02]  /*4a10*/  IMAD.MOV.U32 R98, RZ, RZ, R14 ;  /* 0x000000ffff627224 */ /* 0x004fe400078e000e */
[----:B------:R-:W-:Y:S02]  /*4a20*/  IMAD.MOV.U32 R111, RZ, RZ, R12 ;  /* 0x000000ffff6f7224 */ /* 0x000fe400078e000c */
[----:B---3--:R-:W-:Y:S02]  /*4a30*/  IMAD.MOV.U32 R100, RZ, RZ, R30 ;  /* 0x000000ffff647224 */ /* 0x008fe400078e001e */
[----:B------:R-:W-:Y:S02]  /*4a40*/  IMAD.MOV.U32 R113, RZ, RZ, R28 ;  /* 0x000000ffff717224 */ /* 0x000fe400078e001c */
[----:B----4-:R-:W-:Y:S01]  /*4a50*/  IMAD.MOV.U32 R91, RZ, RZ, R10 ;  /* 0x000000ffff5b7224 */ /* 0x010fe200078e000a */
[----:B------:R-:W-:Y:S01]  /*4a60*/  MOV R92, R8 ;  /* 0x00000008005c7202 */ /* 0x000fe20000000f00 */
[----:B-----5:R-:W-:-:S02]  /*4a70*/  IMAD.MOV.U32 R89, RZ, RZ, R6 ;  /* 0x000000ffff597224 */ /* 0x020fc400078e0006 */
[----:B------:R-:W-:Y:S01]  /*4a80*/  IMAD.MOV.U32 R90, RZ, RZ, R4 ;  /* 0x000000ffff5a7224 */ /* 0x000fe200078e0004 */
[----:B------:R-:W-:Y:S06]  /*4a90*/  @!P3 BRA `(.L_x_1252) ;  /* 0x000000000004b947 */ /* 0x000fec0003800000 */
[----:B------:R-:W-:Y:S01]  /*4aa0*/  BPT.TRAP 0x1 ;  /* 0x000000040000795c */ /* 0x000fe20000300000 */
.L_x_1252:
[----:B------:R-:W-:Y:S01]  /*4ab0*/  IMAD R85, R17, 0x8, R16 ;  /* 0x0000000811557824 */ /* 0x000fe200078e0210 */
[----:B------:R-:W-:Y:S01]  /*4ac0*/  SHF.L.U32 R88, R201, 0x1f, RZ ;  /* 0x0000001fc9587819 */ /* 0x000fe200000006ff */
[----:B------:R-:W0:Y:S01]  /*4ad0*/  LDC R93, c[0x0][0x2e4] ;  /* 0x0000b900ff5d7b82 */ /* 0x000e220000000800 */
[----:B------:R-:W-:Y:S01]  /*4ae0*/  BSSY B1, `(.L_x_1253) ;  /* 0x0000006000017945 */ /* 0x000fe20003800000 */
[----:B------:R-:W-:Y:S01]  /*4af0*/  IMAD.MOV.U32 R55, RZ, RZ, R59 ;  /* 0x000000ffff377224 */ /* 0x000fe200078e003b */
[----:B------:R-:W1:Y:S05]  /*4b00*/  SYNCS.PHASECHK.TRANS64.TRYWAIT P5, [R85+URZ+0x28490], R88 ;  /* 0x02849058550075a7 */ /* 0x000e6a00080a017f */
[----:B------:R-:W2:Y:S01]  /*4b10*/  LDC.64 R52, c[0x0][0x2f0] ;  /* 0x0000bc00ff347b82 */ /* 0x000ea20000000a00 */
[----:B0-----:R-:W-:Y:S01]  /*4b20*/  IMAD.IADD R95, R93, 0x1, -R76 ;  /* 0x000000015d5f7824 */ /* 0x001fe200078e0a4c */
[----:B-1----:R-:W-:Y:S06]  /*4b30*/  @!P5 BRA `(.L_x_1254) ;  /* 0x0000021000e4d947 */ /* 0x002fec0003800000 */
.L_x_1603:
[----:B------:R-:W-:Y:S05]  /*4b40*/  BSYNC B1 ;  /* 0x0000000000017941 */ /* 0x000fea0003800000 */
.L_x_1253:
[----:B------:R-:W-:Y:S01]  /*4b50*/  ISETP.GE.OR P5, PT, R18, R87, P1 ;  /* 0x000000571200720c */ /* 0x000fe20000fa6670 */
[----:B------:R-:W-:-:S12]  /*4b60*/  BSSY B1, `(.L_x_1255) ;  /* 0x00000f8000017945 */ /* 0x000fd80003800000 */
[----:B------:R-:W-:Y:S05]  /*4b70*/  @P5 BRA `(.L_x_1256) ;  /* 0x0000000c00d85947 */ /* 0x000fea0003800000 */
[-C--:B--2---:R-:W-:Y:S01]  /*4b80*/  IMAD R32, R19, R52.reuse, RZ ;  /* 0x0000003413207224 */ /* 0x084fe200078e02ff */
[----:B------:R-:W-:Y:S01]  /*4b90*/  BSSY B2, `(.L_x_1257) ;  /* 0x00000e8000027945 */ /* 0x000fe20003800000 */
[----:B------:R-:W-:-:S04]  /*4ba0*/  IMAD.WIDE.U32 R58, R18, R52, R54 ;  /* 0x00000034123a7225 */ /* 0x000fc800078e0036 */
[----:B------:R-:W-:Y:S01]  /*4bb0*/  IMAD R97, R18, R53, R32 ;  /* 0x0000003512617224 */ /* 0x000fe200078e0220 */
[----:B------:R-:W-:Y:S02]  /*4bc0*/  SEL R32, R76, R95, !P0 ;  /* 0x0000005f4c207207 */ /* 0x000fe40004000000 */
[----:B------:R-:W-:Y:S01]  /*4bd0*/  IADD3 R99, P5, P6, R40, R58, R77 ;  /* 0x0000003a28637210 */ /* 0x000fe20007ebe04d */
[----:B------:R-:W-:Y:S01]  /*4be0*/  IMAD.IADD R97, R97, 0x1, R59 ;  /* 0x0000000161617824 */ /* 0x000fe200078e023b */
[----:B------:R-:W-:-:S04]  /*4bf0*/  SHF.R.S32.HI R33, RZ, 0x1f, R32 ;  /* 0x0000001fff217819 */ /* 0x000fc80000011420 */
        /* <DEDUP_REMOVED lines=10> */
[----:B------:R-:W-:Y:S01]  /*4ca0*/  IADD3 R32, R33, R32, R213 ;  /* 0x0000002021207210 */ /* 0x000fe20007ffe0d5 */
[----:B------:R-:W-:-:S04]  /*4cb0*/  IMAD R33, R17, 0x4000, R62 ;  /* 0x0000400011217824 */ /* 0x000fc800078e023e */
[----:B------:R-:W-:Y:S01]  /*4cc0*/  IMAD R35, R17, 0x4000, R32 ;  /* 0x0000400011237824 */ /* 0x000fe200078e0220 */
[----:B------:R-:W-:-:S03]  /*4cd0*/  IADD3 R33, R16, R33, RZ ;  /* 0x0000002110217210 */ /* 0x000fc60007ffe0ff */
[----:B------:R-:W-:-:S03]  /*4ce0*/  IMAD.IADD R36, R16, 0x1, R35 ;  /* 0x0000000110247824 */ /* 0x000fc600078e0223 */
[----:B------:R-:W1:Y:S04]  /*4cf0*/  LDS.128 R32, [R33+0x20000] ;  /* 0x0200000021207984 */ /* 0x000e680000000c00 */
[----:B------:R-:W2:Y:S01]  /*4d00*/  LDS.128 R36, [R36+0x20000] ;  /* 0x0200000024247984 */ /* 0x000ea20000000c00 */
[----:B------:R-:W-:Y:S05]  /*4d10*/  @P4 BRA `(.L_x_1258) ;  /* 0x0000000c003c4947 */ /* 0x000fea0003800000 */
[--C-:B------:R-:W-:Y:S02]  /*4d20*/  SHF.R.U32.HI R109, RZ, 0x8, R13.reuse ;  /* 0x00000008ff6d7819 */ /* 0x100fe4000001160d */
[----:B------:R-:W-:Y:S02]  /*4d30*/  LOP3.LUT R12, R13, 0xff0000ff, RZ, 0xc0, !PT ;  /* 0xff0000ff0d0c7812 */ /* 0x000fe400078ec0ff */
[----:B------:R-:W-:Y:S01]  /*4d40*/  SHF.R.U32.HI R107, RZ, 0x10, R13 ;  /* 0x00000010ff6b7819 */ /* 0x000fe2000001160d */
[----:B------:R-:W-:Y:S01]  /*4d50*/  IMAD.SHL.U32 R13, R109, 0x100, RZ ;  /* 0x000001006d0d7824 */ /* 0x000fe200078e00ff */
[----:B------:R-:W-:Y:S02]  /*4d60*/  SHF.R.U32.HI R106, RZ, 0x8, R15 ;  /* 0x00000008ff6a7819 */ /* 0x000fe4000001160f */
[----:B------:R-:W-:Y:S02]  /*4d70*/  SHF.R.U32.HI R103, RZ, 0x8, R31 ;  /* 0x00000008ff677819 */ /* 0x000fe4000001161f */
[----:B------:R-:W-:-:S02]  /*4d80*/  SHF.R.U32.HI R104, RZ, 0x8, R29 ;  /* 0x00000008ff687819 */ /* 0x000fc4000001161d */
[----:B------:R-:W-:Y:S02]  /*4d90*/  LOP3.LUT R14, R15, 0xff0000ff, RZ, 0xc0, !PT ;  /* 0xff0000ff0f0e7812 */ /* 0x000fe400078ec0ff */
[----:B------:R-:W-:Y:S01]  /*4da0*/  SHF.R.U32.HI R105, RZ, 0x10, R15 ;  /* 0x00000010ff697819 */ /* 0x000fe2000001160f */
[----:B------:R-:W-:Y:S01]  /*4db0*/  IMAD.SHL.U32 R15, R106, 0x100, RZ ;  /* 0x000001006a0f7824 */ /* 0x000fe200078e00ff */
[----:B------:R-:W-:Y:S01]  /*4dc0*/  LOP3.LUT R12, R12, 0xff00, R13, 0xf8, !PT ;  /* 0x0000ff000c0c7812 */ /* 0x000fe200078ef80d */
[----:B------:R-:W-:Y:S01]  /*4dd0*/  IMAD.U32 R13, R107, 0x10000, RZ ;  /* 0x000100006b0d7824 */ /* 0x000fe200078e00ff */
[----:B------:R-:W-:Y:S02]  /*4de0*/  LOP3.LUT R30, R31, 0xff0000ff, RZ, 0xc0, !PT ;  /* 0xff0000ff1f1e7812 */ /* 0x000fe400078ec0ff */
[----:B------:R-:W-:Y:S01]  /*4df0*/  SHF.R.U32.HI R110, RZ, 0x10, R31 ;  /* 0x00000010ff6e7819 */ /* 0x000fe2000001161f */
[----:B------:R-:W-:Y:S01]  /*4e00*/  IMAD.SHL.U32 R31, R103, 0x100, RZ ;  /* 0x00000100671f7824 */ /* 0x000fe200078e00ff */
[----:B------:R-:W-:-:S02]  /*4e10*/  LOP3.LUT R28, R29, 0xff0000ff, RZ, 0xc0, !PT ;  /* 0xff0000ff1d1c7812 */ /* 0x000fc400078ec0ff */
[----:B------:R-:W-:Y:S01]  /*4e20*/  SHF.R.U32.HI R108, RZ, 0x10, R29 ;  /* 0x00000010ff6c7819 */ /* 0x000fe2000001161d */
[----:B------:R-:W-:Y:S01]  /*4e30*/  IMAD.SHL.U32 R29, R104, 0x100, RZ ;  /* 0x00000100681d7824 */ /* 0x000fe200078e00ff */
[----:B------:R-:W-:Y:S02]  /*4e40*/  LOP3.LUT R15, R14, 0xff00, R15, 0xf8, !PT ;  /* 0x0000ff000e0f7812 */ /* 0x000fe400078ef80f */
[----:B------:R-:W-:Y:S01]  /*4e50*/  LOP3.LUT R14, R12, 0xff0000, R13, 0xf8, !PT ;  /* 0x00ff00000c0e7812 */ /* 0x000fe200078ef80d */
[----:B------:R-:W-:Y:S01]  /*4e60*/  IMAD.U32 R12, R105, 0x10000, RZ ;  /* 0x00010000690c7824 */ /* 0x000fe200078e00ff */
[----:B------:R-:W-:Y:S01]  /*4e70*/  LOP3.LUT R109, R30, 0xff00, R31, 0xf8, !PT ;  /* 0x0000ff001e6d7812 */ /* 0x000fe200078ef81f */
[----:B------:R-:W-:Y:S01]  /*4e80*/  IMAD.U32 R108, R108, 0x10000, RZ ;  /* 0x000100006c6c7824 */ /* 0x000fe200078e00ff */
[----:B------:R-:W-:Y:S02]  /*4e90*/  LOP3.LUT R107, R28, 0xff00, R29, 0xf8, !PT ;  /* 0x0000ff001c6b7812 */ /* 0x000fe400078ef81d */
[----:B------:R-:W-:-:S02]  /*4ea0*/  F2FP.F16.E4M3.UNPACK_B R105, R113.H1 ;  /* 0x00000071ff69723e */ /* 0x000fc400030006ff */
[----:B--2---:R-:W-:Y:S02]  /*4eb0*/  F2FP.F16.E4M3.UNPACK_B R30, R36.H1 ;  /* 0x00000024ff1e723e */ /* 0x004fe400030006ff */
[----:B-1----:R-:W-:Y:S01]  /*4ec0*/  F2FP.F16.E4M3.UNPACK_B R28, R32.H1 ;  /* 0x00000020ff1c723e */ /* 0x002fe200030006ff */
[----:B------:R-:W-:Y:S01]  /*4ed0*/  HADD2.F32 R106, -RZ, R105.H0_H0 ;  /* 0x20000069ff6a7230 */ /* 0x000fe20000004100 */
[----:B------:R-:W-:Y:S01]  /*4ee0*/  F2FP.F16.E4M3.UNPACK_B R103, R111.H1 ;  /* 0x0000006fff67723e */ /* 0x000fe200030006ff */
[----:B------:R-:W-:Y:S01]  /*4ef0*/  HADD2.F32 R31, -RZ, R30.H0_H0 ;  /* 0x2000001eff1f7230 */ /* 0x000fe20000004100 */
[----:B------:R-:W-:Y:S01]  /*4f00*/  SHF.L.U32 R110, R110, 0x10, RZ ;  /* 0x000000106e6e7819 */ /* 0x000fe200000006ff */
[--C-:B------:R-:W-:Y:S01]  /*4f10*/  HADD2.F32 R29, -RZ, R28.reuse.H0_H0 ;  /* 0x2000001cff1d7230 */ /* 0x100fe20000004100 */
[----:B------:R-:W-:Y:S01]  /*4f20*/  F2FP.F16.E4M3.UNPACK_B R36, R36 ;  /* 0x00000024ff24723e */ /* 0x000fe200020006ff */
[----:B------:R-:W-:Y:S02]  /*4f30*/  HADD2.F32 R104, -RZ, R103.H0_H0 ;  /* 0x20000067ff687230 */ /* 0x000fe40000004100 */
[-C--:B------:R-:W-:Y:S01]  /*4f40*/  FMUL.FTZ R112, R31, R106.reuse ;  /* 0x0000006a1f707220 */ /* 0x080fe20000410000 */
[----:B------:R-:W-:Y:S01]  /*4f50*/  LOP3.LUT R13, R109, 0xff0000, R110, 0xf8, !PT ;  /* 0x00ff00006d0d7812 */ /* 0x000fe200078ef86e */
[C---:B------:R-:W-:Y:S01]  /*4f60*/  FMUL.FTZ R106, R29.reuse, R106 ;  /* 0x0000006a1d6a7220 */ /* 0x040fe20000410000 */
[----:B------:R-:W-:Y:S01]  /*4f70*/  F2FP.F16.E4M3.UNPACK_B R32, R32 ;  /* 0x00000020ff20723e */ /* 0x000fe200020006ff */
[----:B------:R-:W-:Y:S01]  /*4f80*/  FFMA.FTZ R112, R29, R104, -R112 ;  /* 0x000000681d707223 */ /* 0x000fe20000010870 */
[----:B------:R-:W-:-:S02]  /*4f90*/  HADD2.F32 R29, -RZ, R28.H1_H1 ;  /* 0x3000001cff1d7230 */ /* 0x000fc40000004100 */
[----:B------:R-:W-:Y:S01]  /*4fa0*/  FFMA.FTZ R110, R31, R104, R106 ;  /* 0x000000681f6e7223 */ /* 0x000fe2000001006a */
[----:B------:R-:W-:Y:S01]  /*4fb0*/  HADD2.F32 R106, -RZ, R105.H1_H1 ;  /* 0x30000069ff6a7230 */ /* 0x000fe20000004100 */
[----:B------:R-:W-:Y:S01]  /*4fc0*/  F2FP.F16.E4M3.UNPACK_B R105, R113 ;  /* 0x00000071ff69723e */ /* 0x000fe200020006ff */
[----:B------:R-:W-:Y:S01]  /*4fd0*/  HADD2.F32 R31, -RZ, R30.H1_H1 ;  /* 0x3000001eff1f7230 */ /* 0x000fe20000004100 */
[----:B------:R-:W-:Y:S01]  /*4fe0*/  LOP3.LUT R12, R15, 0xff0000, R12, 0xf8, !PT ;  /* 0x00ff00000f0c7812 */ /* 0x000fe200078ef80c */
[----:B------:R-:W-:Y:S01]  /*4ff0*/  HADD2.F32 R104, -RZ, R103.H1_H1 ;  /* 0x30000067ff687230 */ /* 0x000fe20000004100 */
[----:B------:R-:W-:Y:S01]  /*5000*/  LOP3.LUT R15, R107, 0xff0000, R108, 0xf8, !PT ;  /* 0x00ff00006b0f7812 */ /* 0x000fe200078ef86c */
        /* <DEDUP_REMOVED lines=30> */
[----:B------:R-:W-:Y:S01]  /*51f0*/  FMUL.FTZ R114, R31, R104 ;  /* 0x000000681f727220 */ /* 0x000fe20000410000 */
[----:B------:R-:W-:Y:S01]  /*5200*/  HADD2.F32 R36, -RZ, R32.H0_H0 ;  /* 0x20000020ff247230 */ /* 0x000fe20000004100 */
[----:B------:R-:W-:Y:S01]  /*5210*/  F2FP.F16.E4M3.UNPACK_B R100, R100 ;  /* 0x00000064ff64723e */ /* 0x000fe200020006ff */
[----:B------:R-:W-:Y:S02]  /*5220*/  HADD2.F32 R30, -RZ, R30.H1_H1 ;  /* 0x3000001eff1e7230 */ /* 0x000fe40000004100 */
[----:B------:R-:W-:Y:S01]  /*5230*/  FMUL.FTZ R104, R29, R104 ;  /* 0x000000681d687220 */ /* 0x000fe20000410000 */
[----:B------:R-:W-:-:S02]  /*5240*/  HADD2.F32 R28, -RZ, R28.H1_H1 ;  /* 0x3000001cff1c7230 */ /* 0x000fc40000004100 */
[----:B------:R-:W-:Y:S01]  /*5250*/  FFMA.FTZ R114, R29, R36, -R114 ;  /* 0x000000241d727223 */ /* 0x000fe20000010872 */
[----:B------:R-:W-:Y:S02]  /*5260*/  HADD2.F32 R29, -RZ, R32.H1_H1 ;  /* 0x30000020ff1d7230 */ /* 0x000fe40000004100 */
[-C--:B------:R-:W-:Y:S01]  /*5270*/  FMUL.FTZ R109, R30, R103.reuse ;  /* 0x000000671e6d7220 */ /* 0x080fe20000410000 */
[----:B------:R-:W-:Y:S01]  /*5280*/  F2FP.F16.E4M3.UNPACK_B R34, R34 ;  /* 0x00000022ff22723e */ /* 0x000fe200020006ff */
[C---:B------:R-:W-:Y:S01]  /*5290*/  FMUL.FTZ R103, R28.reuse, R103 ;  /* 0x000000671c677220 */ /* 0x040fe20000410000 */
[----:B------:R-:W-:Y:S02]  /*52a0*/  HADD2.F32 R32, -RZ, R100.H0_H0 ;  /* 0x20000064ff207230 */ /* 0x000fe40000004100 */
[-C--:B------:R-:W-:Y:S01]  /*52b0*/  FFMA.FTZ R117, R28, R29.reuse, -R109 ;  /* 0x0000001d1c757223 */ /* 0x080fe2000001086d */
[----:B------:R-:W-:Y:S01]  /*52c0*/  F2FP.F16.E4M3.UNPACK_B R98, R98 ;  /* 0x00000062ff62723e */ /* 0x000fe200020006ff */
[----:B------:R-:W-:Y:S01]  /*52d0*/  FFMA.FTZ R119, R30, R29, R103 ;  /* 0x0000001d1e777223 */ /* 0x000fe20000010067 */
[----:B------:R-:W-:-:S02]  /*52e0*/  HADD2.F32 R29, -RZ, R38.H0_H0 ;  /* 0x20000026ff1d7230 */ /* 0x000fc40000004100 */
[----:B------:R-:W-:Y:S01]  /*52f0*/  FFMA.FTZ R104, R31, R36, R104 ;  /* 0x000000241f687223 */ /* 0x000fe20000010068 */
[----:B------:R-:W-:Y:S01]  /*5300*/  HADD2.F32 R103, -RZ, R100.H1_H1 ;  /* 0x30000064ff677230 */ /* 0x000fe20000004100 */
[----:B------:R-:W-:Y:S01]  /*5310*/  F2FP.SATFINITE.E4M3.F32.PACK_AB_MERGE_C R114, R117, R114, RZ ;  /* 0x000000727572723e */ /* 0x000fe200048070ff */
[----:B------:R-:W-:Y:S02]  /*5320*/  HADD2.F32 R28, -RZ, R34.H0_H0 ;  /* 0x20000022ff1c7230 */ /* 0x000fe40000004100 */
[----:B------:R-:W-:Y:S01]  /*5330*/  FMUL.FTZ R109, R29, R32 ;  /* 0x000000201d6d7220 */ /* 0x000fe20000410000 */
[----:B------:R-:W-:Y:S01]  /*5340*/  HADD2.F32 R38, -RZ, R38.H1_H1 ;  /* 0x30000026ff267230 */ /* 0x000fe20000004100 */
[----:B------:R-:W-:Y:S01]  /*5350*/  F2FP.SATFINITE.E4M3.F32.PACK_AB_MERGE_C R104, R119, R104, RZ ;  /* 0x000000687768723e */ /* 0x000fe200048070ff */
[----:B------:R-:W-:Y:S02]  /*5360*/  HADD2.F32 R34, -RZ, R34.H1_H1 ;  /* 0x30000022ff227230 */ /* 0x000fe40000004100 */
[----:B------:R-:W-:Y:S01]  /*5370*/  FMUL.FTZ R32, R28, R32 ;  /* 0x000000201c207220 */ /* 0x000fe20000410000 */
[----:B------:R-:W-:-:S02]  /*5380*/  HADD2.F32 R30, -RZ, R98.H0_H0 ;  /* 0x20000062ff1e7230 */ /* 0x000fc40000004100 */
[-C--:B------:R-:W-:Y:S01]  /*5390*/  FMUL.FTZ R115, R38, R103.reuse ;  /* 0x0000006726737220 */ /* 0x080fe20000410000 */
[----:B------:R-:W-:Y:S02]  /*53a0*/  HADD2.F32 R31, -RZ, R98.H1_H1 ;  /* 0x30000062ff1f7230 */ /* 0x000fe40000004100 */
[----:B------:R-:W-:Y:S01]  /*53b0*/  FMUL.FTZ R103, R34, R103 ;  /* 0x0000006722677220 */ /* 0x000fe20000410000 */
[----:B------:R-:W-:Y:S01]  /*53c0*/  F2FP.SATFINITE.E4M3.F32.PACK_AB_MERGE_C R110, R113, R110, RZ ;  /* 0x0000006e716e723e */ /* 0x000fe200048070ff */
[-C--:B------:R-:W-:Y:S01]  /*53d0*/  FFMA.FTZ R109, R28, R30.reuse, -R109 ;  /* 0x0000001e1c6d7223 */ /* 0x080fe2000001086d */
[----:B------:R-:W-:Y:S01]  /*53e0*/  FFMA.FTZ R36, R29, R30, R32 ;  /* 0x0000001e1d247223 */ /* 0x000fe20000010020 */
[----:B------:R-:W-:Y:S01]  /*53f0*/  FFMA.FTZ R103, R38, R31, R103 ;  /* 0x0000001f26677223 */ /* 0x000fe20000010067 */
[----:B------:R-:W-:Y:S01]  /*5400*/  F2FP.F16.E4M3.UNPACK_B R30, R37 ;  /* 0x00000025ff1e723e */ /* 0x000fe200020006ff */
[----:B------:R-:W-:Y:S01]  /*5410*/  FFMA.FTZ R100, R34, R31, -R115 ;  /* 0x0000001f22647223 */ /* 0x000fe20000010873 */
[----:B------:R-:W-:-:S02]  /*5420*/  F2FP.F16.E4M3.UNPACK_B R38, R15 ;  /* 0x0000000fff26723e */ /* 0x000fc400020006ff */
[----:B------:R-:W-:Y:S01]  /*5430*/  F2FP.F16.E4M3.UNPACK_B R28, R33 ;  /* 0x00000021ff1c723e */ /* 0x000fe200020006ff */
[----:B------:R-:W-:Y:S01]  /*5440*/  HADD2.F32 R31, -RZ, R30.H0_H0 ;  /* 0x2000001eff1f7230 */ /* 0x000fe20000004100 */
[----:B------:R-:W-:Y:S01]  /*5450*/  F2FP.F16.E4M3.UNPACK_B R34, R14 ;  /* 0x0000000eff22723e */ /* 0x000fe200020006ff */
[----:B------:R-:W-:Y:S01]  /*5460*/  HADD2.F32 R98, -RZ, R38.H0_H0 ;  /* 0x20000026ff627230 */ /* 0x000fe20000004100 */
[----:B------:R-:W-:Y:S01]  /*5470*/  F2FP.SATFINITE.E4M3.F32.PACK_AB_MERGE_C R32, R111, R112, RZ ;  /* 0x000000706f20723e */ /* 0x000fe200048070ff */
[----:B------:R-:W-:Y:S01]  /*5480*/  HADD2.F32 R29, -RZ, R28.H0_H0 ;  /* 0x2000001cff1d7230 */ /* 0x000fe20000004100 */
[----:B------:R-:W-:Y:S01]  /*5490*/  F2FP.SATFINITE.E4M3.F32.PACK_AB_MERGE_C R112, R103, R36, R104 ;  /* 0x000000246770723e */ /* 0x000fe20004807068 */
[----:B------:R-:W-:Y:S01]  /*54a0*/  HADD2.F32 R36, -RZ, R34.H0_H0 ;  /* 0x20000022ff247230 */ /* 0x000fe20000004100 */
[----:B------:R-:W-:Y:S01]  /*54b0*/  F2FP.SATFINITE.E4M3.F32.PACK_AB_MERGE_C R114, R100, R109, R114 ;  /* 0x0000006d6472723e */ /* 0x000fe20004807072 */
[----:B------:R-:W-:Y:S01]  /*54c0*/  FMUL.FTZ R100, R31, R98 ;  /* 0x000000621f647220 */ /* 0x000fe20000410000 */
[----:B------:R-:W-:-:S02]  /*54d0*/  HADD2.F32 R30, -RZ, R30.H1_H1 ;  /* 0x3000001eff1e7230 */ /* 0x000fc40000004100 */
[C---:B------:R-:W-:Y:S01]  /*54e0*/  FMUL.FTZ R98, R29.reuse, R98 ;  /* 0x000000621d627220 */ /* 0x040fe20000410000 */
[----:B------:R-:W-:Y:S02]  /*54f0*/  HADD2.F32 R103, -RZ, R38.H1_H1 ;  /* 0x30000026ff677230 */ /* 0x000fe40000004100 */
[-C--:B------:R-:W-:Y:S01]  /*5500*/  FFMA.FTZ R100, R29, R36.reuse, -R100 ;  /* 0x000000241d647223 */ /* 0x080fe20000010864 */
[----:B------:R-:W-:Y:S02]  /*5510*/  HADD2.F32 R28, -RZ, R28.H1_H1 ;  /* 0x3000001cff1c7230 */ /* 0x000fe40000004100 */
[----:B------:R-:W-:Y:S01]  /*5520*/  FFMA.FTZ R98, R31, R36, R98 ;  /* 0x000000241f627223 */ /* 0x000fe20000010062 */
[----:B------:R-:W-:Y:S02]  /*5530*/  HADD2.F32 R29, -RZ, R34.H1_H1 ;  /* 0x30000022ff1d7230 */ /* 0x000fe40000004100 */
[-C--:B------:R-:W-:Y:S01]  /*5540*/  FMUL.FTZ R31, R30, R103.reuse ;  /* 0x000000671e1f7220 */ /* 0x080fe20000410000 */
[----:B------:R-:W-:Y:S01]  /*5550*/  F2FP.SATFINITE.E4M3.F32.PACK_AB_MERGE_C R32, R105, R106, R32 ;  /* 0x0000006a6920723e */ /* 0x000fe20004807020 */
[C---:B------:R-:W-:Y:S01]  /*5560*/  FMUL.FTZ R103, R28.reuse, R103 ;  /* 0x000000671c677220 */ /* 0x040fe20000410000 */
[----:B------:R-:W-:Y:S01]  /*5570*/  F2FP.F16.E4M3.UNPACK_B R33, R33.H1 ;  /* 0x00000021ff21723e */ /* 0x000fe200030006ff */
[----:B------:R-:W-:Y:S01]  /*5580*/  FFMA.FTZ R105, R28, R29, -R31 ;  /* 0x0000001d1c697223 */ /* 0x000fe2000001081f */
[----:B------:R-:W-:-:S02]  /*5590*/  F2FP.F16.E4M3.UNPACK_B R37, R37.H1 ;  /* 0x00000025ff25723e */ /* 0x000fc400030006ff */
[----:B------:R-:W-:Y:S01]  /*55a0*/  F2FP.F16.E4M3.UNPACK_B R31, R15.H1 ;  /* 0x0000000fff1f723e */ /* 0x000fe200030006ff */
[----:B------:R-:W-:Y:S01]  /*55b0*/  HADD2.F32 R15, -RZ, R33.H0_H0 ;  /* 0x20000021ff0f7230 */ /* 0x000fe20000004100 */
[----:B------:R-:W-:Y:S01]  /*55c0*/  F2FP.SATFINITE.E4M3.F32.PACK_AB_MERGE_C R110, R108, R107, R110 ;  /* 0x0000006b6c6e723e */ /* 0x000fe2000480706e */
[----:B------:R-:W-:Y:S01]  /*55d0*/  FFMA.FTZ R107, R30, R29, R103 ;  /* 0x0000001d1e6b7223 */ /* 0x000fe20000010067 */
[----:B------:R-:W-:Y:S01]  /*55e0*/  HADD2.F32 R28, -RZ, R37.H0_H0 ;  /* 0x20000025ff1c7230 */ /* 0x000fe20000004100 */
[----:B------:R-:W-:Y:S01]  /*55f0*/  F2FP.F16.E4M3.UNPACK_B R14, R14.H1 ;  /* 0x0000000eff0e723e */ /* 0x000fe200030006ff */
[----:B------:R-:W-:Y:S02]  /*5600*/  HADD2.F32 R30, -RZ, R31.H0_H0 ;  /* 0x2000001fff1e7230 */ /* 0x000fe40000004100 */
[----:B------:R-:W-:Y:S02]  /*5610*/  HADD2.F32 R37, -RZ, R37.H1_H1 ;  /* 0x30000025ff257230 */ /* 0x000fe40000004100 */
[----:B------:R-:W-:-:S02]  /*5620*/  HADD2.F32 R34, -RZ, R31.H1_H1 ;  /* 0x3000001fff227230 */ /* 0x000fc40000004100 */
[CC--:B------:R-:W-:Y:S01]  /*5630*/  FMUL.FTZ R36, R28.reuse, R30.reuse ;  /* 0x0000001e1c247220 */ /* 0x0c0fe20000410000 */
[----:B------:R-:W-:Y:S02]  /*5640*/  HADD2.F32 R33, -RZ, R33.H1_H1 ;  /* 0x30000021ff217230 */ /* 0x000fe40000004100 */
[----:B------:R-:W-:Y:S01]  /*5650*/  FMUL.FTZ R31, R15, R30 ;  /* 0x0000001e0f1f7220 */ /* 0x000fe20000410000 */
[--C-:B------:R-:W-:Y:S02]  /*5660*/  HADD2.F32 R29, -RZ, R14.reuse.H0_H0 ;  /* 0x2000000eff1d7230 */ /* 0x100fe40000004100 */
[----:B------:R-:W-:Y:S02]  /*5670*/  HADD2.F32 R30, -RZ, R14.H1_H1 ;  /* 0x3000000eff1e7230 */ /* 0x000fe40000004100 */
[-C--:B------:R-:W-:Y:S01]  /*5680*/  FMUL.FTZ R14, R37, R34.reuse ;  /* 0x00000022250e7220 */ /* 0x080fe20000410000 */
[----:B------:R-:W-:Y:S01]  /*5690*/  FMUL.FTZ R34, R33, R34 ;  /* 0x0000002221227220 */ /* 0x000fe20000410000 */
[-C--:B------:R-:W-:Y:S01]  /*56a0*/  FFMA.FTZ R104, R15, R29.reuse, -R36 ;  /* 0x0000001d0f687223 */ /* 0x080fe20000010824 */
[----:B------:R-:W-:Y:S01]  /*56b0*/  FFMA.FTZ R106, R28, R29, R31 ;  /* 0x0000001d1c6a7223 */ /* 0x000fe2000001001f */
[-C--:B------:R-:W-:Y:S01]  /*56c0*/  FFMA.FTZ R109, R33, R30.reuse, -R14 ;  /* 0x0000001e216d7223 */ /* 0x080fe2000001080e */
[----:B------:R-:W-:Y:S01]  /*56d0*/  F2FP.F16.E4M3.UNPACK_B R29, R39 ;  /* 0x00000027ff1d723e */ /* 0x000fe200020006ff */
[----:B------:R-:W-:Y:S01]  /*56e0*/  FFMA.FTZ R111, R37, R30, R34 ;  /* 0x0000001e256f7223 */ /* 0x000fe20000010022 */
[----:B------:R-:W-:-:S02]  /*56f0*/  F2FP.F16.E4M3.UNPACK_B R14, R35 ;  /* 0x00000023ff0e723e */ /* 0x000fc400020006ff */
[----:B------:R-:W-:Y:S01]  /*5700*/  F2FP.F16.E4M3.UNPACK_B R39, R39.H1 ;  /* 0x00000027ff27723e */ /* 0x000fe200030006ff */
[--C-:B------:R-:W-:Y:S01]  /*5710*/  HADD2.F32 R30, -RZ, R29.reuse.H0_H0 ;  /* 0x2000001dff1e7230 */ /* 0x100fe20000004100 */
[----:B------:R-:W-:Y:S01]  /*5720*/  F2FP.F16.E4M3.UNPACK_B R36, R13.H1 ;  /* 0x0000000dff24723e */ /* 0x000fe200030006ff */
[----:B------:R-:W-:Y:S01]  /*5730*/  HADD2.F32 R15, -RZ, R14.H0_H0 ;  /* 0x2000000eff0f7230 */ /* 0x000fe20000004100 */
[----:B------:R-:W-:Y:S01]  /*5740*/  F2FP.F16.E4M3.UNPACK_B R35, R35.H1 ;  /* 0x00000023ff23723e */ /* 0x000fe200030006ff */
[----:B------:R-:W-:Y:S01]  /*5750*/  HADD2.F32 R29, -RZ, R29.H1_H1 ;  /* 0x3000001dff1d7230 */ /* 0x000fe20000004100 */
[----:B------:R-:W-:Y:S01]  /*5760*/  F2FP.F16.E4M3.UNPACK_B R34, R13 ;  /* 0x0000000dff22723e */ /* 0x000fe200020006ff */
[----:B------:R-:W-:Y:S01]  /*5770*/  HADD2.F32 R103, -RZ, R36.H0_H0 ;  /* 0x20000024ff677230 */ /* 0x000fe20000004100 */
[-C--:B------:R-:W-:Y:S01]  /*5780*/  F2FP.F16.E4M3.UNPACK_B R13, R12.reuse ;  /* 0x0000000cff0d723e */ /* 0x080fe200020006ff */
[----:B------:R-:W-:Y:S01]  /*5790*/  HADD2.F32 R28, -RZ, R35.H0_H0 ;  /* 0x20000023ff1c7230 */ /* 0x000fe20000004100 */
[----:B------:R-:W-:Y:S01]  /*57a0*/  F2FP.F16.E4M3.UNPACK_B R31, R12.H1 ;  /* 0x0000000cff1f723e */ /* 0x000fe200030006ff */
[----:B------:R-:W-:Y:S01]  /*57b0*/  HADD2.F32 R12, -RZ, R39.H0_H0 ;  /* 0x20000027ff0c7230 */ /* 0x000fe20000004100 */
[----:B------:R-:W-:Y:S01]  /*57c0*/  F2FP.SATFINITE.E4M3.F32.PACK_AB_MERGE_C R104, R109, R104, RZ ;  /* 0x000000686d68723e */ /* 0x000fe200048070ff */
[----:B------:R-:W-:Y:S01]  /*57d0*/  HADD2.F32 R38, -RZ, R34.H0_H0 ;  /* 0x20000022ff267230 */ /* 0x000fe20000004100 */
[----:B------:R-:W-:Y:S01]  /*57e0*/  F2FP.SATFINITE.E4M3.F32.PACK_AB_MERGE_C R106, R111, R106, RZ ;  /* 0x0000006a6f6a723e */ /* 0x000fe200048070ff */
[----:B------:R-:W-:-:S02]  /*57f0*/  HADD2.F32 R37, -RZ, R31.H0_H0 ;  /* 0x2000001fff257230 */ /* 0x000fc40000004100 */
[-C--:B------:R-:W-:Y:S01]  /*5800*/  FMUL.FTZ R115, R12, R103.reuse ;  /* 0x000000670c737220 */ /* 0x080fe20000410000 */
[----:B------:R-:W-:Y:S01]  /*5810*/  FMUL.FTZ R103, R28, R103 ;  /* 0x000000671c677220 */ /* 0x000fe20000410000 */
[----:B------:R-:W-:Y:S02]  /*5820*/  HADD2.F32 R39, -RZ, R39.H1_H1 ;  /* 0x30000027ff277230 */ /* 0x000fe40000004100 */
[----:B------:R-:W-:Y:S01]  /*5830*/  FMUL.FTZ R108, R30, R38 ;  /* 0x000000261e6c7220 */ /* 0x000fe20000410000 */
[----:B------:R-:W-:Y:S02]  /*5840*/  HADD2.F32 R36, -RZ, R36.H1_H1 ;  /* 0x30000024ff247230 */ /* 0x000fe40000004100 */
[-C--:B------:R-:W-:Y:S01]  /*5850*/  FFMA.FTZ R115, R28, R37.reuse, -R115 ;  /* 0x000000251c737223 */ /* 0x080fe20000010873 */
[----:B------:R-:W-:Y:S02]  /*5860*/  HADD2.F32 R35, -RZ, R35.H1_H1 ;  /* 0x30000023ff237230 */ /* 0x000fe40000004100 */
[----:B------:R-:W-:Y:S01]  /*5870*/  FFMA.FTZ R103, R12, R37, R103 ;  /* 0x000000250c677223 */ /* 0x000fe20000010067 */
[----:B------:R-:W-:-:S02]  /*5880*/  HADD2.F32 R33, -RZ, R13.H0_H0 ;  /* 0x2000000dff217230 */ /* 0x000fc40000004100 */
[-C--:B------:R-:W-:Y:S01]  /*5890*/  FMUL.FTZ R28, R39, R36.reuse ;  /* 0x00000024271c7220 */ /* 0x080fe20000410000 */
[----:B------:R-:W-:Y:S02]  /*58a0*/  HADD2.F32 R34, -RZ, R34.H1_H1 ;  /* 0x30000022ff227230 */ /* 0x000fe40000004100 */
[----:B------:R-:W-:Y:S01]  /*58b0*/  FMUL.FTZ R36, R35, R36 ;  /* 0x0000002423247220 */ /* 0x000fe20000410000 */
[----:B------:R-:W-:Y:S02]  /*58c0*/  HADD2.F32 R14, -RZ, R14.H1_H1 ;  /* 0x3000000eff0e7230 */ /* 0x000fe40000004100 */
[C---:B------:R-:W-:Y:S01]  /*58d0*/  FMUL.FTZ R113, R15.reuse, R38 ;  /* 0x000000260f717220 */ /* 0x040fe20000410000 */
[----:B------:R-:W-:Y:S02]  /*58e0*/  HADD2.F32 R12, -RZ, R31.H1_H1 ;  /* 0x3000001fff0c7230 */ /* 0x000fe40000004100 */
[----:B------:R-:W-:Y:S01]  /*58f0*/  FFMA.FTZ R108, R15, R33, -R108 ;  /* 0x000000210f6c7223 */ /* 0x000fe2000001086c */
[----:B------:R-:W-:-:S02]  /*5900*/  HADD2.F32 R13, -RZ, R13.H1_H1 ;  /* 0x3000000dff0d7230 */ /* 0x000fc40000004100 */
[-C--:B------:R-:W-:Y:S01]  /*5910*/  FMUL.FTZ R15, R29, R34.reuse ;  /* 0x000000221d0f7220 */ /* 0x080fe20000410000 */
[----:B------:R-:W-:Y:S01]  /*5920*/  FMUL.FTZ R34, R14, R34 ;  /* 0x000000220e227220 */ /* 0x000fe20000410000 */
[-C--:B------:R-:W-:Y:S01]  /*5930*/  FFMA.FTZ R36, R39, R12.reuse, R36 ;  /* 0x0000000c27247223 */ /* 0x080fe20000010024 */
[----:B------:R-:W-:Y:S01]  /*5940*/  FFMA.FTZ R28, R35, R12, -R28 ;  /* 0x0000000c231c7223 */ /* 0x000fe2000001081c */
[----:B------:R-:W-:Y:S01]  /*5950*/  FFMA.FTZ R113, R30, R33, R113 ;  /* 0x000000211e717223 */ /* 0x000fe20000010071 */
[-C--:B------:R-:W-:Y:S01]  /*5960*/  FFMA.FTZ R34, R29, R13.reuse, R34 ;  /* 0x0000000d1d227223 */ /* 0x080fe20000010022 */
[----:B------:R-:W-:Y:S01]  /*5970*/  FFMA.FTZ R15, R14, R13, -R15 ;  /* 0x0000000d0e0f7223 */ /* 0x000fe2000001080f */
[----:B------:R-:W-:Y:S01]  /*5980*/  F2FP.SATFINITE.E4M3.F32.PACK_AB_MERGE_C R36, R36, R103, RZ ;  /* 0x000000672424723e */ /* 0x000fe200048070ff */
[----:B------:R-:W-:Y:S01]  /*5990*/  IMAD.MOV.U32 R38, RZ, RZ, R112 ;  /* 0x000000ffff267224 */ /* 0x000fe200078e0070 */
[----:B------:R-:W-:Y:S02]  /*59a0*/  F2FP.SATFINITE.E4M3.F32.PACK_AB_MERGE_C R28, R28, R115, RZ ;  /* 0x000000731c1c723e */ /* 0x000fe400048070ff */
[----:B------:R-:W-:Y:S01]  /*59b0*/  F2FP.SATFINITE.E4M3.F32.PACK_AB_MERGE_C R39, R34, R113, R36 ;  /* 0x000000712227723e */ /* 0x000fe20004807024 */
[----:B------:R-:W-:Y:S01]  /*59c0*/  IMAD.MOV.U32 R36, RZ, RZ, R110 ;  /* 0x000000ffff247224 */ /* 0x000fe200078e006e */
[----:B------:R-:W-:Y:S01]  /*59d0*/  F2FP.SATFINITE.E4M3.F32.PACK_AB_MERGE_C R33, R105, R100, R104 ;  /* 0x000000646921723e */ /* 0x000fe20004807068 */
[----:B------:R-:W-:Y:S01]  /*59e0*/  IMAD.MOV.U32 R34, RZ, RZ, R114 ;  /* 0x000000ffff227224 */ /* 0x000fe200078e0072 */
[----:B------:R-:W-:-:S02]  /*59f0*/  F2FP.SATFINITE.E4M3.F32.PACK_AB_MERGE_C R35, R15, R108, R28 ;  /* 0x0000006c0f23723e */ /* 0x000fc4000480701c */
[----:B------:R-:W-:-:S07]  /*5a00*/  F2FP.SATFINITE.E4M3.F32.PACK_AB_MERGE_C R37, R107, R98, R106 ;  /* 0x000000626b25723e */ /* 0x000fce000480706a */
.L_x_1258:
[----:B------:R-:W-:Y:S05]  /*5a10*/  BSYNC B2 ;  /* 0x0000000000027941 */ /* 0x000fea0003800000 */
.L_x_1257:
[----:B------:R-:W-:Y:S02]  /*5a20*/  ISETP.GE.AND P5, PT, R96, R93, PT ;  /* 0x0000005d6000720c */ /* 0x000fe40003fa6270 */
[----:B------:R-:W-:-:S11]  /*5a30*/  P2R R13, PR, RZ, 0x1 ;  /* 0x00000001ff0d7803 */ /* 0x000fd60000000000 */
[--C-:B------:R-:W-:Y:S02]  /*5a40*/  @!P5 SHF.R.S32.HI R12, RZ, 0x1f, R96.reuse ;  /* 0x0000001fff0cd819 */ /* 0x100fe40000011460 */
[----:B------:R-:W-:-:S04]  /*5a50*/  @!P5 IADD3 R15, P0, P6, R40, R58, R96 ;  /* 0x0000003a280fd210 */ /* 0x000fc80007e1e060 */
[----:B------:R-:W-:Y:S02]  /*5a60*/  @!P5 IADD3.X R28, R0, R97, R12, P0, P6 ;  /* 0x00000061001cd210 */ /* 0x000fe400007ec40c */
[----:B------:R-:W-:Y:S02]  /*5a70*/  IADD3 R12, P6, R99, R50, RZ ;  /* 0x00000032630c7210 */ /* 0x000fe40007fde0ff */
[----:B------:R-:W-:-:S03]  /*5a80*/  ISETP.NE.AND P0, PT, R13, RZ, PT ;  /* 0x000000ff0d00720c */ /* 0x000fc60003f05270 */
[----:B------:R-:W-:Y:S01]  /*5a90*/  IMAD.X R13, R94, 0x1, R51, P6 ;  /* 0x000000015e0d7824 */ /* 0x000fe200030e0633 */
[----:B------:R-:W-:-:S04]  /*5aa0*/  @!P5 IADD3 R14, P6, R15, R50, RZ ;  /* 0x000000320f0ed210 */ /* 0x000fc80007fde0ff */
[----:B-1----:R1:W-:Y:S01]  /*5ab0*/  STG.E.128 desc[UR46][R12.64], R32 ;  /* 0x000000200c007986 */ /* 0x0023e2000c101d2e */
[----:B------:R-:W-:-:S05]  /*5ac0*/  @!P5 IMAD.X R15, R28, 0x1, R51, P6 ;  /* 0x000000011c0fd824 */ /* 0x000fca00030e0633 */
[----:B--2---:R1:W-:Y:S03]  /*5ad0*/  @!P5 STG.E.128 desc[UR46][R14.64], R36 ;  /* 0x000000240e00d986 */ /* 0x0043e6000c101d2e */
.L_x_1256:
[----:B------:R-:W-:Y:S05]  /*5ae0*/  BSYNC B1 ;  /* 0x0000000000017941 */ /* 0x000fea0003800000 */
.L_x_1255:
[C---:B------:R-:W-:Y:S01]  /*5af0*/  ISETP.GE.OR P5, PT, R195.reuse, R87, P1 ;  /* 0x00000057c300720c */ /* 0x040fe20000fa6670 */
[-C--:B-12---:R-:W-:Y:S02]  /*5b00*/  IMAD R12, R216, R52.reuse, RZ ;  /* 0x00000034d80c7224 */ /* 0x086fe400078e02ff */
[----:B------:R-:W-:-:S04]  /*5b10*/  IMAD.WIDE.U32 R54, R195, R52, R54 ;  /* 0x00000034c3367225 */ /* 0x000fc800078e0036 */
[----:B------:R-:W-:-:S06]  /*5b20*/  IMAD R35, R195, R53, R12 ;  /* 0x00000035c3237224 */ /* 0x000fcc00078e020c */
[----:B------:R-:W-:Y:S05]  /*5b30*/  @P5 BRA `(.L_x_1245) ;  /* 0x00000010003c5947 */ /* 0x000fea0003800000 */
[----:B------:R-:W-:Y:S01]  /*5b40*/  IMAD.IADD R35, R55, 0x1, R35 ;  /* 0x0000000137237824 */ /* 0x000fe200078e0223 */
[----:B------:R-:W-:Y:S01]  /*5b50*/  IADD3 R33, P5, P6, R40, R54, R77 ;  /* 0x0000003628217210 */ /* 0x000fe20007ebe04d */
[----:B------:R-:W-:Y:S01]  /*5b60*/  BSSY B1, `(.L_x_1259) ;  /* 0x00000e8000017945 */ /* 0x000fe20003800000 */
[----:B------:R-:W-:Y:S02]  /*5b70*/  SEL R95, R76, R95, !P0 ;  /* 0x0000005f4c5f7207 */ /* 0x000fe40004000000 */
[----:B------:R-:W-:Y:S02]  /*5b80*/  IADD3.X R12, R0, R35, R81, P5, P6 ;  /* 0x00000023000c7210 */ /* 0x000fe40002fec451 */
[----:B------:R-:W-:-:S05]  /*5b90*/  IADD3 R32, P5, R33, R50, RZ ;  /* 0x0000003221207210 */ /* 0x000fca0007fbe0ff */
[----:B------:R-:W-:Y:S01]  /*5ba0*/  IMAD.X R33, R12, 0x1, R51, P5 ;  /* 0x000000010c217824 */ /* 0x000fe200028e0633 */
[----:B------:R-:W-:-:S04]  /*5bb0*/  SHF.R.S32.HI R12, RZ, 0x1f, R95 ;  /* 0x0000001fff0c7819 */ /* 0x000fc8000001145f */
[----:B------:R-:W-:-:S04]  /*5bc0*/  LEA.HI R12, R12, R95, RZ, 0x5 ;  /* 0x0000005f0c0c7211 */ /* 0x000fc800078f28ff */
[----:B------:R-:W-:-:S04]  /*5bd0*/  LEA.HI.SX32 R12, R12, R79, 0x1b ;  /* 0x0000004f0c0c7211 */ /* 0x000fc800078fdaff */
[----:B------:R-:W-:Y:S01]  /*5be0*/  SHF.R.S32.HI R13, RZ, 0x1f, R12 ;  /* 0x0000001fff0d7819 */ /* 0x000fe2000001140c */
[----:B------:R-:W-:-:S03]  /*5bf0*/  IMAD.SHL.U32 R37, R12, 0x10, RZ ;  /* 0x000000100c257824 */ /* 0x000fc600078e00ff */
[----:B------:R-:W-:Y:S02]  /*5c00*/  LEA.HI R12, R13, R12, RZ, 0x3 ;  /* 0x0000000c0d0c7211 */ /* 0x000fe400078f18ff */
[----:B------:R-:W-:Y:S02]  /*5c10*/  LOP3.LUT R13, R208, 0x70, R37, 0xf8, !PT ;  /* 0x00000070d00d7812 */ /* 0x000fe400078ef825 */
[----:B------:R-:W-:Y:S02]  /*5c20*/  SHF.L.U32 R14, R12, 0xa, RZ ;  /* 0x0000000a0c0e7819 */ /* 0x000fe400000006ff */
[----:B------:R-:W-:Y:S01]  /*5c30*/  LOP3.LUT R12, R13, R210, RZ, 0x3c, !PT ;  /* 0x000000d20d0c7212 */ /* 0x000fe200078e3cff */
[----:B------:R-:W-:Y:S01]  /*5c40*/  IMAD R13, R17, 0x4000, R64 ;  /* 0x00004000110d7824 */ /* 0x000fe200078e0240 */
[----:B------:R-:W-:-:S03]  /*5c50*/  LOP3.LUT R14, R14, 0xffffe000, RZ, 0xc0, !PT ;  /* 0xffffe0000e0e7812 */ /* 0x000fc600078ec0ff */
[----:B------:R-:W-:Y:S01]  /*5c60*/  IMAD.IADD R13, R16, 0x1, R13 ;  /* 0x00000001100d7824 */ /* 0x000fe200078e020d */
[----:B------:R-:W-:-:S05]  /*5c70*/  IADD3 R12, R12, R14, R211 ;  /* 0x0000000e0c0c7210 */ /* 0x000fca0007ffe0d3 */
[----:B------:R-:W-:-:S04]  /*5c80*/  IMAD R15, R17, 0x4000, R12 ;  /* 0x00004000110f7824 */ /* 0x000fc800078e020c */
[----:B------:R-:W-:Y:S02]  /*5c90*/  IMAD.IADD R28, R16, 0x1, R15 ;  /* 0x00000001101c7824 */ /* 0x000fe400078e020f */
[----:B------:R-:W1:Y:S04]  /*5ca0*/  LDS.128 R12, [R13+0x20000] ;  /* 0x020000000d0c7984 */ /* 0x000e680000000c00 */
[----:B------:R-:W2:Y:S01]  /*5cb0*/  LDS.128 R28, [R28+0x20000] ;  /* 0x020000001c1c7984 */ /* 0x000ea20000000c00 */
[----:B------:R-:W-:Y:S05]  /*5cc0*/  @P4 BRA `(.L_x_1260) ;  /* 0x0000000c00444947 */ /* 0x000fea0003800000 */
[----:B------:R-:W-:Y:S02]  /*5cd0*/  SHF.R.U32.HI R4, RZ, 0x8, R5 ;  /* 0x00000008ff047819 */ /* 0x000fe40000011605 */
[----:B------:R-:W-:Y:S02]  /*5ce0*/  SHF.R.U32.HI R10, RZ, 0x8, R11 ;  /* 0x00000008ff0a7819 */ /* 0x000fe4000001160b */
[----:B------:R-:W-:Y:S01]  /*5cf0*/  SHF.R.U32.HI R8, RZ, 0x8, R9 ;  /* 0x00000008ff087819 */ /* 0x000fe20000011609 */
[----:B------:R-:W-:Y:S01]  /*5d00*/  IMAD.SHL.U32 R4, R4, 0x100, RZ ;  /* 0x0000010004047824 */ /* 0x000fe200078e00ff */
[----:B------:R-:W-:Y:S01]  /*5d10*/  SHF.R.U32.HI R38, RZ, 0x10, R5 ;  /* 0x00000010ff267819 */ /* 0x000fe20000011605 */
[----:B------:R-:W-:Y:S01]  /*5d20*/  IMAD.SHL.U32 R10, R10, 0x100, RZ ;  /* 0x000001000a0a7824 */ /* 0x000fe200078e00ff */
[----:B------:R-:W-:Y:S01]  /*5d30*/  LOP3.LUT R5, R5, 0xff0000ff, RZ, 0xc0, !PT ;  /* 0xff0000ff05057812 */ /* 0x000fe200078ec0ff */
[----:B------:R-:W-:Y:S01]  /*5d40*/  IMAD.SHL.U32 R8, R8, 0x100, RZ ;  /* 0x0000010008087824 */ /* 0x000fe200078e00ff */
[----:B------:R-:W-:-:S02]  /*5d50*/  SHF.R.U32.HI R6, RZ, 0x8, R7 ;  /* 0x00000008ff067819 */ /* 0x000fc40000011607 */
[----:B------:R-:W-:Y:S02]  /*5d60*/  SHF.R.U32.HI R36, RZ, 0x10, R11 ;  /* 0x00000010ff247819 */ /* 0x000fe4000001160b */
[----:B------:R-:W-:Y:S02]  /*5d70*/  SHF.R.U32.HI R39, RZ, 0x10, R9 ;  /* 0x00000010ff277819 */ /* 0x000fe40000011609 */
[----:B------:R-:W-:Y:S02]  /*5d80*/  LOP3.LUT R11, R11, 0xff0000ff, RZ, 0xc0, !PT ;  /* 0xff0000ff0b0b7812 */ /* 0x000fe400078ec0ff */
[----:B------:R-:W-:Y:S02]  /*5d90*/  LOP3.LUT R9, R9, 0xff0000ff, RZ, 0xc0, !PT ;  /* 0xff0000ff09097812 */ /* 0x000fe400078ec0ff */
[----:B------:R-:W-:Y:S01]  /*5da0*/  LOP3.LUT R5, R5, 0xff00, R4, 0xf8, !PT ;  /* 0x0000ff0005057812 */ /* 0x000fe200078ef804 */
[----:B------:R-:W-:Y:S01]  /*5db0*/  IMAD.SHL.U32 R4, R6, 0x100, RZ ;  /* 0x0000010006047824 */ /* 0x000fe200078e00ff */
[----:B------:R-:W-:-:S02]  /*5dc0*/  SHF.R.U32.HI R34, RZ, 0x10, R7 ;  /* 0x00000010ff227819 */ /* 0x000fc40000011607 */
[----:B------:R-:W-:Y:S02]  /*5dd0*/  LOP3.LUT R7, R7, 0xff0000ff, RZ, 0xc0, !PT ;  /* 0xff0000ff07077812 */ /* 0x000fe400078ec0ff */
[----:B------:R-:W-:Y:S02]  /*5de0*/  SHF.L.U32 R6, R38, 0x10, RZ ;  /* 0x0000001026067819 */ /* 0x000fe400000006ff */
[----:B------:R-:W-:Y:S02]  /*5df0*/  LOP3.LUT R94, R11, 0xff00, R10, 0xf8, !PT ;  /* 0x0000ff000b5e7812 */ /* 0x000fe400078ef80a */
[----:B------:R-:W-:Y:S02]  /*5e00*/  LOP3.LUT R58, R9, 0xff00, R8, 0xf8, !PT ;  /* 0x0000ff00093a7812 */ /* 0x000fe400078ef808 */
[----:B------:R-:W-:Y:S02]  /*5e10*/  F2FP.F16.E4M3.UNPACK_B R38, R92.H1 ;  /* 0x0000005cff26723e */ /* 0x000fe400030006ff */
[----:B--2---:R-:W-:-:S02]  /*5e20*/  F2FP.F16.E4M3.UNPACK_B R10, R28.H1 ;  /* 0x0000001cff0a723e */ /* 0x004fc400030006ff */
[----:B-1----:R-:W-:Y:S01]  /*5e30*/  F2FP.F16.E4M3.UNPACK_B R8, R12.H1 ;  /* 0x0000000cff08723e */ /* 0x002fe200030006ff */
[----:B------:R-:W-:Y:S01]  /*5e40*/  HADD2.F32 R52, -RZ, R38.H0_H0 ;  /* 0x20000026ff347230 */ /* 0x000fe20000004100 */
[----:B------:R-:W-:Y:S01]  /*5e50*/  LOP3.LUT R7, R7, 0xff00, R4, 0xf8, !PT ;  /* 0x0000ff0007077812 */ /* 0x000fe200078ef804 */
[----:B------:R-:W-:Y:S01]  /*5e60*/  IMAD.U32 R4, R34, 0x10000, RZ ;  /* 0x0001000022047824 */ /* 0x000fe200078e00ff */
[----:B------:R-:W-:Y:S01]  /*5e70*/  F2FP.F16.E4M3.UNPACK_B R34, R90.H1 ;  /* 0x0000005aff22723e */ /* 0x000fe200030006ff */
[----:B------:R-:W-:Y:S01]  /*5e80*/  HADD2.F32 R11, -RZ, R10.H0_H0 ;  /* 0x2000000aff0b7230 */ /* 0x000fe20000004100 */
[----:B------:R-:W-:Y:S01]  /*5e90*/  LOP3.LUT R6, R5, 0xff0000, R6, 0xf8, !PT ;  /* 0x00ff000005067812 */ /* 0x000fe200078ef806 */
[----:B------:R-:W-:Y:S01]  /*5ea0*/  HADD2.F32 R9, -RZ, R8.H0_H0 ;  /* 0x20000008ff097230 */ /* 0x000fe20000004100 */
[----:B------:R-:W-:Y:S01]  /*5eb0*/  LOP3.LUT R4, R7, 0xff0000, R4, 0xf8, !PT ;  /* 0x00ff000007047812 */ /* 0x000fe200078ef804 */
[----:B------:R-:W-:Y:S02]  /*5ec0*/  IMAD.U32 R7, R39, 0x10000, RZ ;  /* 0x0001000027077824 */ /* 0x000fe400078e00ff */
[----:B------:R-:W-:Y:S01]  /*5ed0*/  FMUL.FTZ R96, R11, R52 ;  /* 0x000000340b607220 */ /* 0x000fe20000410000 */
[----:B------:R-:W-:-:S02]  /*5ee0*/  IMAD.U32 R5, R36, 0x10000, RZ ;  /* 0x0001000024057824 */ /* 0x000fc400078e00ff */
[----:B------:R-:W-:Y:S01]  /*5ef0*/  FMUL.FTZ R52, R9, R52 ;  /* 0x0000003409347220 */ /* 0x000fe20000410000 */
[----:B------:R-:W-:Y:S01]  /*5f00*/  HADD2.F32 R36, -RZ, R34.H0_H0 ;  /* 0x20000022ff247230 */ /* 0x000fe20000004100 */
[----:B------:R-:W-:Y:S01]  /*5f10*/  LOP3.LUT R7, R58, 0xff0000, R7, 0xf8, !PT ;  /* 0x00ff00003a077812 */ /* 0x000fe200078ef807 */
[----:B------:R-:W-:Y:S01]  /*5f20*/  HADD2.F32 R38, -RZ, R38.H1_H1 ;  /* 0x30000026ff267230 */ /* 0x000fe20000004100 */
[----:B------:R-:W-:Y:S01]  /*5f30*/  F2FP.F16.E4M3.UNPACK_B R92, R92 ;  /* 0x0000005cff5c723e */ /* 0x000fe200020006ff */
[----:B------:R-:W-:Y:S02]  /*5f40*/  HADD2.F32 R34, -RZ, R34.H1_H1 ;  /* 0x30000022ff227230 */ /* 0x000fe40000004100 */
[----:B------:R-:W-:Y:S01]  /*5f50*/  FFMA.FTZ R58, R11, R36, R52 ;  /* 0x000000240b3a7223 */ /* 0x000fe20000010034 */
[----:B------:R-:W-:Y:S01]  /*5f60*/  HADD2.F32 R11, -RZ, R10.H1_H1 ;  /* 0x3000000aff0b7230 */ /* 0x000fe20000004100 */
[----:B------:R-:W-:Y:S01]  /*5f70*/  F2FP.F16.E4M3.UNPACK_B R28, R28 ;  /* 0x0000001cff1c723e */ /* 0x000fe200020006ff */
[----:B------:R-:W-:Y:S01]  /*5f80*/  FFMA.FTZ R96, R9, R36, -R96 ;  /* 0x0000002409607223 */ /* 0x000fe20000010860 */
[----:B------:R-:W-:Y:S01]  /*5f90*/  F2FP.F16.E4M3.UNPACK_B R12, R12 ;  /* 0x0000000cff0c723e */ /* 0x000fe200020006ff */
[----:B------:R-:W-:Y:S01]  /*5fa0*/  HADD2.F32 R9, -RZ, R8.H1_H1 ;  /* 0x30000008ff097230 */ /* 0x000fe20000004100 */
[----:B------:R-:W-:Y:S01]  /*5fb0*/  F2FP.F16.E4M3.UNPACK_B R90, R90 ;  /* 0x0000005aff5a723e */ /* 0x000fe200020006ff */
[----:B------:R-:W-:-:S02]  /*5fc0*/  HADD2.F32 R39, -RZ, R92.H0_H0 ;  /* 0x2000005cff277230 */ /* 0x000fc40000004100 */
[-C--:B------:R-:W-:Y:S01]  /*5fd0*/  FMUL.FTZ R36, R11, R38.reuse ;  /* 0x000000260b247220 */ /* 0x080fe20000410000 */
[----:B------:R-:W-:Y:S02]  /*5fe0*/  HADD2.F32 R10, -RZ, R28.H0_H0 ;  /* 0x2000001cff0a7230 */ /* 0x000fe40000004100 */
[C---:B------:R-:W-:Y:S01]  /*5ff0*/  FMUL.FTZ R38, R9.reuse, R38 ;  /* 0x0000002609267220 */ /* 0x040fe20000410000 */
[----:B------:R-:W-:Y:S02]  /*6000*/  HADD2.F32 R8, -RZ, R12.H0_H0 ;  /* 0x2000000cff087230 */ /* 0x000fe40000004100 */
[-C--:B------:R-:W-:Y:S01]  /*6010*/  FFMA.FTZ R95, R9, R34.reuse, -R36 ;  /* 0x00000022095f7223 */ /* 0x080fe20000010824 */
[----:B------:R-:W-:Y:S02]  /*6020*/  HADD2.F32 R9, -RZ, R90.H0_H0 ;  /* 0x2000005aff097230 */ /* 0x000fe40000004100 */
[-C--:B------:R-:W-:Y:S01]  /*6030*/  FMUL.FTZ R53, R10, R39.reuse ;  /* 0x000000270a357220 */ /* 0x080fe20000410000 */
[----:B------:R-:W-:Y:S01]  /*6040*/  FFMA.FTZ R97, R11, R34, R38 ;  /* 0x000000220b617223 */ /* 0x000fe20000010026 */
[----:B------:R-:W-:Y:S01]  /*6050*/  FMUL.FTZ R39, R8, R39 ;  /* 0x0000002708277220 */ /* 0x000fe20000410000 */
[----:B------:R-:W-:-:S02]  /*6060*/  HADD2.F32 R11, -RZ, R92.H1_H1 ;  /* 0x3000005cff0b7230 */ /* 0x000fc40000004100 */
[-C--:B------:R-:W-:Y:S01]  /*6070*/  FFMA.FTZ R53, R8, R9.reuse, -R53 ;  /* 0x0000000908357223 */ /* 0x080fe20000010835 */
[----:B------:R-:W-:Y:S02]  /*6080*/  HADD2.F32 R28, -RZ, R28.H1_H1 ;  /* 0x3000001cff1c7230 */ /* 0x000fe40000004100 */
[----:B------:R-:W-:Y:S01]  /*6090*/  FFMA.FTZ R38, R10, R9, R39 ;  /* 0x000000090a267223 */ /* 0x000fe20000010027 */
[----:B------:R-:W-:Y:S01]  /*60a0*/  HADD2.F32 R12, -RZ, R12.H1_H1 ;  /* 0x3000000cff0c7230 */ /* 0x000fe20000004100 */
[----:B------:R-:W-:Y:S01]  /*60b0*/  F2FP.F16.E4M3.UNPACK_B R34, R91.H1 ;  /* 0x0000005bff22723e */ /* 0x000fe200030006ff */
        /* <DEDUP_REMOVED lines=11> */
[----:B------:R-:W-:Y:S01]  /*6170*/  HADD2.F32 R9, -RZ, R8.H0_H0 ;  /* 0x20000008ff097230 */ /* 0x000fe20000004100 */
[----:B------:R-:W-:Y:S01]  /*6180*/  F2FP.F16.E4M3.UNPACK_B R14, R14 ;  /* 0x0000000eff0e723e */ /* 0x000fe200020006ff */
[----:B------:R-:W-:Y:S02]  /*6190*/  HADD2.F32 R39, -RZ, R34.H1_H1 ;  /* 0x30000022ff277230 */ /* 0x000fe40000004100 */
[-C--:B------:R-:W-:Y:S01]  /*61a0*/  FMUL.FTZ R34, R11, R36.reuse ;  /* 0x000000240b227220 */ /* 0x080fe20000410000 */
[----:B------:R-:W-:Y:S02]  /*61b0*/  HADD2.F32 R28, -RZ, R12.H0_H0 ;  /* 0x2000000cff1c7230 */ /* 0x000fe40000004100 */
[----:B------:R-:W-:Y:S01]  /*61c0*/  FMUL.FTZ R90, R9, R36 ;  /* 0x00000024095a7220 */ /* 0x000fe20000410000 */
[----:B------:R-:W-:Y:S01]  /*61d0*/  HADD2.F32 R10, -RZ, R10.H1_H1 ;  /* 0x3000000aff0a7230 */ /* 0x000fe20000004100 */
[----:B------:R-:W-:Y:S01]  /*61e0*/  F2FP.F16.E4M3.UNPACK_B R30, R30 ;  /* 0x0000001eff1e723e */ /* 0x000fe200020006ff */
[----:B------:R-:W-:-:S02]  /*61f0*/  HADD2.F32 R8, -RZ, R8.H1_H1 ;  /* 0x30000008ff087230 */ /* 0x000fc40000004100 */
[-C--:B------:R-:W-:Y:S01]  /*6200*/  FFMA.FTZ R36, R9, R28.reuse, -R34 ;  /* 0x0000001c09247223 */ /* 0x080fe20000010822 */
[----:B------:R-:W-:Y:S02]  /*6210*/  HADD2.F32 R9, -RZ, R12.H1_H1 ;  /* 0x3000000cff097230 */ /* 0x000fe40000004100 */
[-C--:B------:R-:W-:Y:S01]  /*6220*/  FMUL.FTZ R99, R10, R39.reuse ;  /* 0x000000270a637220 */ /* 0x080fe20000410000 */
[----:B------:R-:W-:Y:S01]  /*6230*/  FFMA.FTZ R90, R11, R28, R90 ;  /* 0x0000001c0b5a7223 */ /* 0x000fe2000001005a */
[C---:B------:R-:W-:Y:S01]  /*6240*/  FMUL.FTZ R39, R8.reuse, R39 ;  /* 0x0000002708277220 */ /* 0x040fe20000410000 */
[----:B------:R-:W-:Y:S01]  /*6250*/  F2FP.F16.E4M3.UNPACK_B R89, R89 ;  /* 0x00000059ff59723e */ /* 0x000fe200020006ff */
[-C--:B------:R-:W-:Y:S01]  /*6260*/  FFMA.FTZ R99, R8, R9.reuse, -R99 ;  /* 0x0000000908637223 */ /* 0x080fe20000010863 */
[--C-:B------:R-:W-:Y:S02]  /*6270*/  HADD2.F32 R11, -RZ, R91.reuse.H0_H0 ;  /* 0x2000005bff0b7230 */ /* 0x100fe40000004100 */
[----:B------:R-:W-:Y:S01]  /*6280*/  FFMA.FTZ R103, R10, R9, R39 ;  /* 0x000000090a677223 */ /* 0x000fe20000010027 */
[----:B------:R-:W-:Y:S01]  /*6290*/  HADD2.F32 R8, -RZ, R14.H0_H0 ;  /* 0x2000000eff087230 */ /* 0x000fe20000004100 */
[----:B------:R-:W-:Y:S01]  /*62a0*/  F2FP.F16.E4M3.UNPACK_B R28, R7 ;  /* 0x00000007ff1c723e */ /* 0x000fe200020006ff */
[----:B------:R-:W-:Y:S01]  /*62b0*/  HADD2.F32 R9, -RZ, R30.H0_H0 ;  /* 0x2000001eff097230 */ /* 0x000fe20000004100 */
[----:B------:R-:W-:Y:S01]  /*62c0*/  F2FP.SATFINITE.E4M3.F32.PACK_AB_MERGE_C R36, R99, R36, RZ ;  /* 0x000000246324723e */ /* 0x000fe200048070ff */
[----:B------:R-:W-:-:S02]  /*62d0*/  HADD2.F32 R91, -RZ, R91.H1_H1 ;  /* 0x3000005bff5b7230 */ /* 0x000fc40000004100 */
[-C--:B------:R-:W-:Y:S01]  /*62e0*/  FMUL.FTZ R12, R8, R11.reuse ;  /* 0x0000000b080c7220 */ /* 0x080fe20000410000 */
[----:B------:R-:W-:Y:S02]  /*62f0*/  HADD2.F32 R30, -RZ, R30.H1_H1 ;  /* 0x3000001eff1e7230 */ /* 0x000fe40000004100 */
[----:B------:R-:W-:Y:S01]  /*6300*/  FMUL.FTZ R39, R9, R11 ;  /* 0x0000000b09277220 */ /* 0x000fe20000410000 */
[--C-:B------:R-:W-:Y:S01]  /*6310*/  HADD2.F32 R10, -RZ, R89.reuse.H0_H0 ;  /* 0x20000059ff0a7230 */ /* 0x100fe20000004100 */
[----:B------:R-:W-:Y:S01]  /*6320*/  F2FP.SATFINITE.E4M3.F32.PACK_AB_MERGE_C R103, R103, R90, RZ ;  /* 0x0000005a6767723e */ /* 0x000fe200048070ff */
[----:B------:R-:W-:Y:S02]  /*6330*/  HADD2.F32 R14, -RZ, R14.H1_H1 ;  /* 0x3000000eff0e7230 */ /* 0x000fe40000004100 */
[-C--:B------:R-:W-:Y:S01]  /*6340*/  FMUL.FTZ R11, R30, R91.reuse ;  /* 0x0000005b1e0b7220 */ /* 0x080fe20000410000 */
[----:B------:R-:W-:Y:S02]  /*6350*/  HADD2.F32 R89, -RZ, R89.H1_H1 ;  /* 0x30000059ff597230 */ /* 0x000fe40000004100 */
[-C--:B------:R-:W-:Y:S01]  /*6360*/  FFMA.FTZ R39, R8, R10.reuse, -R39 ;  /* 0x0000000a08277223 */ /* 0x080fe20000010827 */
[----:B------:R-:W-:Y:S01]  /*6370*/  FFMA.FTZ R34, R9, R10, R12 ;  /* 0x0000000a09227223 */ /* 0x000fe2000001000c */
[C---:B------:R-:W-:Y:S01]  /*6380*/  FMUL.FTZ R91, R14.reuse, R91 ;  /* 0x0000005b0e5b7220 */ /* 0x040fe20000410000 */
[----:B------:R-:W-:Y:S01]  /*6390*/  F2FP.F16.E4M3.UNPACK_B R10, R29 ;  /* 0x0000001dff0a723e */ /* 0x000fe200020006ff */
[----:B------:R-:W-:Y:S01]  /*63a0*/  FFMA.FTZ R14, R14, R89, -R11 ;  /* 0x000000590e0e7223 */ /* 0x000fe2000001080b */
[----:B------:R-:W-:Y:S01]  /*63b0*/  F2FP.F16.E4M3.UNPACK_B R8, R13 ;  /* 0x0000000dff08723e */ /* 0x000fe200020006ff */
[----:B------:R-:W-:Y:S01]  /*63c0*/  FFMA.FTZ R91, R30, R89, R91 ;  /* 0x000000591e5b7223 */ /* 0x000fe2000001005b */
[----:B------:R-:W-:Y:S01]  /*63d0*/  F2FP.F16.E4M3.UNPACK_B R12, R6 ;  /* 0x00000006ff0c723e */ /* 0x000fe200020006ff */
[----:B------:R-:W-:Y:S01]  /*63e0*/  HADD2.F32 R11, -RZ, R10.H0_H0 ;  /* 0x2000000aff0b7230 */ /* 0x000fe20000004100 */
[----:B------:R-:W-:Y:S01]  /*63f0*/  F2FP.SATFINITE.E4M3.F32.PACK_AB_MERGE_C R90, R14, R39, R36 ;  /* 0x000000270e5a723e */ /* 0x000fe20004807024 */
[----:B------:R-:W-:Y:S01]  /*6400*/  HADD2.F32 R30, -RZ, R28.H0_H0 ;  /* 0x2000001cff1e7230 */ /* 0x000fe20000004100 */
[----:B------:R-:W-:Y:S01]  /*6410*/  F2FP.SATFINITE.E4M3.F32.PACK_AB_MERGE_C R103, R91, R34, R103 ;  /* 0x000000225b67723e */ /* 0x000fe20004807067 */
[----:B------:R-:W-:Y:S01]  /*6420*/  HADD2.F32 R9, -RZ, R8.H0_H0 ;  /* 0x20000008ff097230 */ /* 0x000fe20000004100 */
[----:B------:R-:W-:Y:S01]  /*6430*/  F2FP.SATFINITE.E4M3.F32.PACK_AB_MERGE_C R95, R95, R96, RZ ;  /* 0x000000605f5f723e */ /* 0x000fe200048070ff */
[----:B------:R-:W-:-:S02]  /*6440*/  HADD2.F32 R14, -RZ, R12.H0_H0 ;  /* 0x2000000cff0e7230 */ /* 0x000fc40000004100 */
[-C--:B------:R-:W-:Y:S01]  /*6450*/  FMUL.FTZ R34, R11, R30.reuse ;  /* 0x0000001e0b227220 */ /* 0x080fe20000410000 */
[----:B------:R-:W-:Y:S02]  /*6460*/  HADD2.F32 R10, -RZ, R10.H1_H1 ;  /* 0x3000000aff0a7230 */ /* 0x000fe40000004100 */
[C---:B------:R-:W-:Y:S01]  /*6470*/  FMUL.FTZ R30, R9.reuse, R30 ;  /* 0x0000001e091e7220 */ /* 0x040fe20000410000 */
[----:B------:R-:W-:Y:S02]  /*6480*/  HADD2.F32 R39, -RZ, R28.H1_H1 ;  /* 0x3000001cff277230 */ /* 0x000fe40000004100 */
[-C--:B------:R-:W-:Y:S01]  /*6490*/  FFMA.FTZ R34, R9, R14.reuse, -R34 ;  /* 0x0000000e09227223 */ /* 0x080fe20000010822 */
[----:B------:R-:W-:Y:S02]  /*64a0*/  HADD2.F32 R8, -RZ, R8.H1_H1 ;  /* 0x30000008ff087230 */ /* 0x000fe40000004100 */
[----:B------:R-:W-:Y:S01]  /*64b0*/  FFMA.FTZ R30, R11, R14, R30 ;  /* 0x0000000e0b1e7223 */ /* 0x000fe2000001001e */
[----:B------:R-:W-:-:S02]  /*64c0*/  HADD2.F32 R9, -RZ, R12.H1_H1 ;  /* 0x3000000cff097230 */ /* 0x000fc40000004100 */
[-C--:B------:R-:W-:Y:S01]  /*64d0*/  FMUL.FTZ R11, R10, R39.reuse ;  /* 0x000000270a0b7220 */ /* 0x080fe20000410000 */
[----:B------:R-:W-:Y:S01]  /*64e0*/  F2FP.SATFINITE.E4M3.F32.PACK_AB_MERGE_C R97, R97, R58, RZ ;  /* 0x0000003a6161723e */ /* 0x000fe200048070ff */
[----:B------:R-:W-:Y:S01]  /*64f0*/  FMUL.FTZ R39, R8, R39 ;  /* 0x0000002708277220 */ /* 0x000fe20000410000 */
[----:B------:R-:W-:Y:S01]  /*6500*/  F2FP.SATFINITE.E4M3.F32.PACK_AB_MERGE_C R58, R52, R53, R95 ;  /* 0x00000035343a723e */ /* 0x000fe2000480705f */
[----:B------:R-:W-:Y:S01]  /*6510*/  FFMA.FTZ R53, R8, R9, -R11 ;  /* 0x0000000908357223 */ /* 0x000fe2000001080b */
[----:B------:R-:W-:Y:S02]  /*6520*/  F2FP.F16.E4M3.UNPACK_B R13, R13.H1 ;  /* 0x0000000dff0d723e */ /* 0x000fe400030006ff */
[----:B------:R-:W-:Y:S02]  /*6530*/  F2FP.F16.E4M3.UNPACK_B R29, R29.H1 ;  /* 0x0000001dff1d723e */ /* 0x000fe400030006ff */
[----:B------:R-:W-:Y:S01]  /*6540*/  F2FP.F16.E4M3.UNPACK_B R11, R7.H1 ;  /* 0x00000007ff0b723e */ /* 0x000fe200030006ff */
[----:B------:R-:W-:Y:S01]  /*6550*/  HADD2.F32 R7, -RZ, R13.H0_H0 ;  /* 0x2000000dff077230 */ /* 0x000fe20000004100 */
[----:B------:R-:W-:Y:S01]  /*6560*/  F2FP.SATFINITE.E4M3.F32.PACK_AB_MERGE_C R97, R59, R38, R97 ;  /* 0x000000263b61723e */ /* 0x000fe20004807061 */
[----:B------:R-:W-:Y:S01]  /*6570*/  FFMA.FTZ R59, R10, R9, R39 ;  /* 0x000000090a3b7223 */ /* 0x000fe20000010027 */
[----:B------:R-:W-:Y:S01]  /*6580*/  HADD2.F32 R8, -RZ, R29.H0_H0 ;  /* 0x2000001dff087230 */ /* 0x000fe20000004100 */
[----:B------:R-:W-:Y:S01]  /*6590*/  F2FP.F16.E4M3.UNPACK_B R6, R6.H1 ;  /* 0x00000006ff06723e */ /* 0x000fe200030006ff */
[----:B------:R-:W-:Y:S01]  /*65a0*/  HADD2.F32 R10, -RZ, R11.H0_H0 ;  /* 0x2000000bff0a7230 */ /* 0x000fe20000004100 */
[----:B------:R-:W-:Y:S01]  /*65b0*/  LOP3.LUT R5, R94, 0xff0000, R5, 0xf8, !PT ;  /* 0x00ff00005e057812 */ /* 0x000fe200078ef805 */
[----:B------:R-:W-:-:S02]  /*65c0*/  HADD2.F32 R29, -RZ, R29.H1_H1 ;  /* 0x3000001dff1d7230 */ /* 0x000fc40000004100 */
[----:B------:R-:W-:Y:S02]  /*65d0*/  HADD2.F32 R12, -RZ, R11.H1_H1 ;  /* 0x3000000bff0c7230 */ /* 0x000fe40000004100 */
[CC--:B------:R-:W-:Y:S01]  /*65e0*/  FMUL.FTZ R14, R8.reuse, R10.reuse ;  /* 0x0000000a080e7220 */ /* 0x0c0fe20000410000 */
[--C-:B------:R-:W-:Y:S02]  /*65f0*/  HADD2.F32 R9, -RZ, R6.reuse.H0_H0 ;  /* 0x20000006ff097230 */ /* 0x100fe40000004100 */
[----:B------:R-:W-:Y:S01]  /*6600*/  FMUL.FTZ R11, R7, R10 ;  /* 0x0000000a070b7220 */ /* 0x000fe20000410000 */
[----:B------:R-:W-:Y:S01]  /*6610*/  HADD2.F32 R13, -RZ, R13.H1_H1 ;  /* 0x3000000dff0d7230 */ /* 0x000fe20000004100 */
[----:B------:R-:W-:Y:S01]  /*6620*/  F2FP.F16.E4M3.UNPACK_B R28, R5.H1 ;  /* 0x00000005ff1c723e */ /* 0x000fe200030006ff */
[----:B------:R-:W-:Y:S02]  /*6630*/  HADD2.F32 R10, -RZ, R6.H1_H1 ;  /* 0x30000006ff0a7230 */ /* 0x000fe40000004100 */
[----:B------:R-:W-:Y:S01]  /*6640*/  FMUL.FTZ R6, R29, R12 ;  /* 0x0000000c1d067220 */ /* 0x000fe20000410000 */
[-C--:B------:R-:W-:Y:S01]  /*6650*/  FFMA.FTZ R36, R7, R9.reuse, -R14 ;  /* 0x0000000907247223 */ /* 0x080fe2000001080e */
[----:B------:R-:W-:Y:S01]  /*6660*/  FFMA.FTZ R38, R8, R9, R11 ;  /* 0x0000000908267223 */ /* 0x000fe2000001000b */
[----:B------:R-:W-:Y:S01]  /*6670*/  F2FP.F16.E4M3.UNPACK_B R9, R31 ;  /* 0x0000001fff09723e */ /* 0x000fe200020006ff */
[C---:B------:R-:W-:Y:S01]  /*6680*/  FFMA.FTZ R89, R13.reuse, R10, -R6 ;  /* 0x0000000a0d597223 */ /* 0x040fe20000010806 */
[----:B------:R-:W-:Y:S01]  /*6690*/  F2FP.F16.E4M3.UNPACK_B R6, R15 ;  /* 0x0000000fff06723e */ /* 0x000fe200020006ff */
[----:B------:R-:W-:Y:S01]  /*66a0*/  FMUL.FTZ R12, R13, R12 ;  /* 0x0000000c0d0c7220 */ /* 0x000fe20000410000 */
[----:B------:R-:W-:Y:S01]  /*66b0*/  F2FP.F16.E4M3.UNPACK_B R31, R31.H1 ;  /* 0x0000001fff1f723e */ /* 0x000fe200030006ff */
[----:B------:R-:W-:Y:S01]  /*66c0*/  HADD2.F32 R39, -RZ, R28.H0_H0 ;  /* 0x2000001cff277230 */ /* 0x000fe20000004100 */
        /* <DEDUP_REMOVED lines=22> */
[----:B------:R-:W-:Y:S02]  /*6830*/  HADD2.F32 R12, -RZ, R5.H0_H0 ;  /* 0x20000005ff0c7230 */ /* 0x000fe40000004100 */
[----:B------:R-:W-:Y:S01]  /*6840*/  FMUL.FTZ R28, R15, R28 ;  /* 0x0000001c0f1c7220 */ /* 0x000fe20000410000 */
[----:B------:R-:W-:Y:S02]  /*6850*/  HADD2.F32 R9, -RZ, R9.H1_H1 ;  /* 0x30000009ff097230 */ /* 0x000fe40000004100 */
[C---:B------:R-:W-:Y:S01]  /*6860*/  FMUL.FTZ R29, R7.reuse, R29 ;  /* 0x0000001d071d7220 */ /* 0x040fe20000410000 */
[----:B------:R-:W-:Y:S02]  /*6870*/  HADD2.F32 R14, -RZ, R14.H1_H1 ;  /* 0x3000000eff0e7230 */ /* 0x000fe40000004100 */
[----:B------:R-:W-:Y:S01]  /*6880*/  FFMA.FTZ R52, R7, R12, -R52 ;  /* 0x0000000c07347223 */ /* 0x000fe20000010834 */
[----:B------:R-:W-:-:S02]  /*6890*/  HADD2.F32 R6, -RZ, R6.H1_H1 ;  /* 0x30000006ff067230 */ /* 0x000fc40000004100 */
[----:B------:R-:W-:Y:S01]  /*68a0*/  FFMA.FTZ R29, R10, R12, R29 ;  /* 0x0000000c0a1d7223 */ /* 0x000fe2000001001d */
[----:B------:R-:W-:Y:S02]  /*68b0*/  HADD2.F32 R4, -RZ, R11.H1_H1 ;  /* 0x3000000bff047230 */ /* 0x000fe40000004100 */
[-C--:B------:R-:W-:Y:S01]  /*68c0*/  FMUL.FTZ R7, R9, R14.reuse ;  /* 0x0000000e09077220 */ /* 0x080fe20000410000 */
[----:B------:R-:W-:Y:S02]  /*68d0*/  HADD2.F32 R5, -RZ, R5.H1_H1 ;  /* 0x30000005ff057230 */ /* 0x000fe40000004100 */
[C---:B------:R-:W-:Y:S01]  /*68e0*/  FMUL.FTZ R14, R6.reuse, R14 ;  /* 0x0000000e060e7220 */ /* 0x040fe20000410000 */
[----:B------:R-:W-:Y:S01]  /*68f0*/  F2FP.SATFINITE.E4M3.F32.PACK_AB_MERGE_C R30, R59, R30, R38 ;  /* 0x0000001e3b1e723e */ /* 0x000fe20004807026 */
[-C--:B------:R-:W-:Y:S01]  /*6900*/  FFMA.FTZ R28, R31, R4.reuse, R28 ;  /* 0x000000041f1c7223 */ /* 0x080fe2000001001c */
[----:B------:R-:W-:Y:S01]  /*6910*/  FFMA.FTZ R8, R15, R4, -R8 ;  /* 0x000000040f087223 */ /* 0x000fe20000010808 */
[-C--:B------:R-:W-:Y:S01]  /*6920*/  FFMA.FTZ R14, R9, R5.reuse, R14 ;  /* 0x00000005090e7223 */ /* 0x080fe2000001000e */
[----:B------:R-:W-:Y:S01]  /*6930*/  FFMA.FTZ R7, R6, R5, -R7 ;  /* 0x0000000506077223 */ /* 0x000fe20000010807 */
[----:B------:R-:W-:Y:S01]  /*6940*/  F2FP.SATFINITE.E4M3.F32.PACK_AB_MERGE_C R13, R53, R34, R36 ;  /* 0x00000022350d723e */ /* 0x000fe20004807024 */
[----:B------:R-:W-:Y:S01]  /*6950*/  IMAD.MOV.U32 R12, RZ, RZ, R58 ;  /* 0x000000ffff0c7224 */ /* 0x000fe200078e003a */
[----:B------:R-:W-:-:S02]  /*6960*/  F2FP.SATFINITE.E4M3.F32.PACK_AB_MERGE_C R28, R28, R39, RZ ;  /* 0x000000271c1c723e */ /* 0x000fc400048070ff */
[----:B------:R-:W-:Y:S02]  /*6970*/  F2FP.SATFINITE.E4M3.F32.PACK_AB_MERGE_C R8, R8, R95, RZ ;  /* 0x0000005f0808723e */ /* 0x000fe400048070ff */
[----:B------:R-:W-:Y:S01]  /*6980*/  F2FP.SATFINITE.E4M3.F32.PACK_AB_MERGE_C R31, R14, R29, R28 ;  /* 0x0000001d0e1f723e */ /* 0x000fe2000480701c */
[----:B------:R-:W-:Y:S01]  /*6990*/  IMAD.MOV.U32 R29, RZ, RZ, R30 ;  /* 0x000000ffff1d7224 */ /* 0x000fe200078e001e */
[----:B------:R-:W-:Y:S01]  /*69a0*/  F2FP.SATFINITE.E4M3.F32.PACK_AB_MERGE_C R15, R7, R52, R8 ;  /* 0x00000034070f723e */ /* 0x000fe20004807008 */
[----:B------:R-:W-:Y:S02]  /*69b0*/  IMAD.MOV.U32 R28, RZ, RZ, R97 ;  /* 0x000000ffff1c7224 */ /* 0x000fe400078e0061 */
[----:B------:R-:W-:Y:S02]  /*69c0*/  IMAD.MOV.U32 R14, RZ, RZ, R90 ;  /* 0x000000ffff0e7224 */ /* 0x000fe400078e005a */
[----:B------:R-:W-:-:S07]  /*69d0*/  IMAD.MOV.U32 R30, RZ, RZ, R103 ;  /* 0x000000ffff1e7224 */ /* 0x000fce00078e0067 */
.L_x_1260:
[----:B------:R-:W-:Y:S05]  /*69e0*/  BSYNC B1 ;  /* 0x0000000000017941 */ /* 0x000fea0003800000 */
.L_x_1259:
[----:B-1----:R1:W-:Y:S01]  /*69f0*/  STG.E.128 desc[UR46][R32.64], R12 ;  /* 0x0000000c20007986 */ /* 0x0023e2000c101d2e */
[----:B------:R-:W-:-:S13]  /*6a00*/  ISETP.GE.AND P4, PT, R37, R93, PT ;  /* 0x0000005d2500720c */ /* 0x000fda0003f86270 */
[----:B------:R-:W-:Y:S05]  /*6a10*/  @P4 BRA `(.L_x_1245) ;  /* 0x0000000000844947 */ /* 0x000fea0003800000 */
[--C-:B------:R-:W-:Y:S02]  /*6a20*/  SHF.R.S32.HI R4, RZ, 0x1f, R37.reuse ;  /* 0x0000001fff047819 */ /* 0x100fe40000011425 */
[----:B------:R-:W-:-:S04]  /*6a30*/  IADD3 R37, P4, P5, R40, R54, R37 ;  /* 0x0000003628257210 */ /* 0x000fc80007d9e025 */
[----:B------:R-:W-:Y:S02]  /*6a40*/  IADD3.X R4, R0, R35, R4, P4, P5 ;  /* 0x0000002300047210 */ /* 0x000fe400027ea404 */
[----:B------:R-:W-:-:S04]  /*6a50*/  IADD3 R50, P4, R37, R50, RZ ;  /* 0x0000003225327210 */ /* 0x000fc80007f9e0ff */
[----:B------:R-:W-:-:S05]  /*6a60*/  IADD3.X R51, R4, R51, RZ, P4, !PT ;  /* 0x0000003304337210 */ /* 0x000fca00027fe4ff */
[----:B--2---:R2:W-:Y:S01]  /*6a70*/  STG.E.128 desc[UR46][R50.64], R28 ;  /* 0x0000001c32007986 */ /* 0x0045e2000c101d2e */
[----:B------:R-:W-:Y:S05]  /*6a80*/  BRA `(.L_x_1245) ;  /* 0x0000000000687947 */ /* 0x000fea0003800000 */
.L_x_1228:
[----:B------:R-:W-:-:S06]  /*6a90*/  UISETP.NE.AND UP0, UPT, UR45, 0x3, UPT ;  /* 0x000000032d00788c */ /* 0x000fcc000bf05270 */
[----:B------:R-:W-:-:S13]  /*6aa0*/  PLOP3.LUT P3, PT, PT, PT, UP0, 0x80, 0x0 ;  /* 0x000000000000781c */ /* 0x000fda0003f6f008 */
[----:B------:R-:W-:Y:S05]  /*6ab0*/  @!P3 BRA `(.L_x_1261) ;  /* 0x000000000004b947 */ /* 0x000fea0003800000 */
[----:B------:R-:W-:Y:S01]  /*6ac0*/  BPT.TRAP 0x1 ;  /* 0x000000040000795c */ /* 0x000fe20000300000 */
.L_x_1261:
[----:B------:R-:W-:Y:S01]  /*6ad0*/  IMAD R85, R17, 0x8, R16 ;  /* 0x0000000811557824 */ /* 0x000fe200078e0210 */
[----:B------:R-:W-:Y:S01]  /*6ae0*/  SHF.L.U32 R88, R201, 0x1f, RZ ;  /* 0x0000001fc9587819 */ /* 0x000fe200000006ff */
[----:B------:R-:W-:Y:S01]  /*6af0*/  IMAD R87, R49, -0x40, R48 ;  /* 0xffffffc031577824 */ /* 0x000fe200078e0230 */
[----:B------:R-:W-:Y:S02]  /*6b00*/  BSSY B1, `(.L_x_1262) ;  /* 0x0000004000017945 */ /* 0x000fe40003800000 */
[----:B------:R-:W0:Y:S02]  /*6b10*/  SYNCS.PHASECHK.TRANS64.TRYWAIT P4, [R85+URZ+0x28490], R88 ;  /* 0x02849058550075a7 */ /* 0x000e24000808017f */
[----:B------:R-:W-:Y:S01]  /*6b20*/  VIMNMX R87, R87, 0x40, PT ;  /* 0x0000004057577848 */ /* 0x000fe20003fe0100 */
[----:B0-----:R-:W-:Y:S06]  /*6b30*/  @!P4 BRA `(.L_x_1263) ;  /* 0x000001f000f8c947 */ /* 0x001fec0003800000 */
.L_x_1604:
[----:B------:R-:W-:Y:S05]  /*6b40*/  BSYNC B1 ;  /* 0x0000000000017941 */ /* 0x000fea0003800000 */
.L_x_1262:
[-C--:B------:R-:W-:Y:S01]  /*6b50*/  ISETP.GE.AND P5, PT, R18, R87.reuse, PT ;  /* 0x000000571200720c */ /* 0x080fe20003fa6270 */
[----:B------:R-:W-:Y:S01]  /*6b60*/  BSSY B1, `(.L_x_1264) ;  /* 0x0000007000017945 */ /* 0x000fe20003800000 */
[----:B------:R-:W-:-:S11]  /*6b70*/  ISETP.GE.AND P4, PT, R195, R87, PT ;  /* 0x00000057c300720c */ /* 0x000fd60003f86270 */
[----:B------:R-:W-:Y:S05]  /*6b80*/  @P5 BRA `(.L_x_1265) ;  /* 0x0000000000105947 */ /* 0x000fea0003800000 */
[----:B------:R-:W1:Y:S04]  /*6b90*/  @!P1 LDS.128 R4, [R86+0x20000] ;  /* 0x0200000056049984 */ /* 0x000e680000000c00 */
[----:B------:R-:W2:Y:S04]  /*6ba0*/  @!P2 LDS.128 R8, [R86+0x22000] ;  /* 0x022000005608a984 */ /* 0x000ea80000000c00 */
[----:B-1----:R1:W-:Y:S04]  /*6bb0*/  @!P1 STG.E.128 desc[UR46][R14.64], R4 ;  /* 0x000000040e009986 */ /* 0x0023e8000c101d2e */
[----:B--2---:R1:W-:Y:S02]  /*6bc0*/  @!P2 STG.E.128 desc[UR46][R14.64+0x80], R8 ;  /* 0x000080080e00a986 */ /* 0x0043e4000c101d2e */
.L_x_1265:
[----:B------:R-:W-:Y:S05]  /*6bd0*/  BSYNC B1 ;  /* 0x0000000000017941 */ /* 0x000fea0003800000 */
.L_x_1264:
[----:B------:R-:W-:Y:S05]  /*6be0*/  @P4 BRA `(.L_x_1245) ;  /* 0x0000000000104947 */ /* 0x000fea0003800000 */
[----:B-1----:R-:W1:Y:S04]  /*6bf0*/  @!P1 LDS.128 R4, [R86+0x21000] ;  /* 0x0210000056049984 */ /* 0x002e680000000c00 */
[----:B------:R-:W2:Y:S04]  /*6c00*/  @!P2 LDS.128 R8, [R86+0x23000] ;  /* 0x023000005608a984 */ /* 0x000ea80000000c00 */
[----:B-1----:R1:W-:Y:S04]  /*6c10*/  @!P1 STG.E.128 desc[UR46][R12.64], R4 ;  /* 0x000000040c009986 */ /* 0x0023e8000c101d2e */
[----:B--2---:R1:W-:Y:S02]  /*6c20*/  @!P2 STG.E.128 desc[UR46][R12.64+0x80], R8 ;  /* 0x000080080c00a986 */ /* 0x0043e4000c101d2e */
.L_x_1245:
[----:B------:R-:W-:Y:S05]  /*6c30*/  BSYNC B0 ;  /* 0x0000000000007941 */ /* 0x000fea0003800000 */
.L_x_1227:
[----:B01234-:R-:W0:Y:S01]  /*6c40*/  S2R R4, SR_TID.X ;  /* 0x0000000000047919 */ /* 0x01fe220000002100 */
[----:B------:R-:W-:Y:S01]  /*6c50*/  @!PT LDS RZ, [RZ] ;  /* 0x00000000fffff984 */ /* 0x000fe20000000800 */
[----:B------:R-:W-:Y:S01]  /*6c60*/  @!PT LDS RZ, [RZ] ;  /* 0x00000000fffff984 */ /* 0x000fe20000000800 */
[----:B------:R-:W-:Y:S01]  /*6c70*/  @!PT LDS RZ, [RZ] ;  /* 0x00000000fffff984 */ /* 0x000fe20000000800 */
[----:B------:R-:W-:Y:S01]  /*6c80*/  @!PT LDS RZ, [RZ] ;  /* 0x00000000fffff984 */ /* 0x000fe20000000800 */
[----:B------:R1:W-:Y:S06]  /*6c90*/  MEMBAR.ALL.CTA ;  /* 0x0000000000007992 */ /* 0x0003ec0000008000 */
[----:B-1----:R-:W1:Y:S01]  /*6ca0*/  FENCE.VIEW.ASYNC.S ;  /* 0x00000000000073c6 */ /* 0x002e620000000000 */
[----:B------:R-:W-:Y:S05]  /*6cb0*/  WARPSYNC.ALL ;  /* 0x0000000000007948 */ /* 0x000fea0003800000 */
[----:B------:R-:W-:Y:S01]  /*6cc0*/  BSSY B0, `(.L_x_1266) ;  /* 0x0000009000007945 */ /* 0x000fe20003800000 */
[----:B0-----:R-:W-:Y:S01]  /*6cd0*/  LOP3.LUT R4, R4, 0x7f, RZ, 0xc0, !PT ;  /* 0x0000007f04047812 */ /* 0x001fe200078ec0ff */
[----:B-1----:R0:W-:Y:S03]  /*6ce0*/  BAR.SYNC.DEFER_BLOCKING R75, 0x80 ;  /* 0x0002004b0000751d */ /* 0x0021e60000010000 */
[----:B------:R-:W-:-:S13]  /*6cf0*/  ISETP.NE.AND P4, PT, R4, RZ, PT ;  /* 0x000000ff0400720c */ /* 0x000fda0003f85270 */
[----:B------:R-:W-:-:S05]  /*6d00*/  @!P4 VIADD R4, R85, 0x284a0 ;  /* 0x000284a05504c836 */ /* 0x000fca0000000000 */
[----:B------:R-:W-:-:S04]  /*6d10*/  @!P4 PRMT R4, RZ, 0x654, R4 ;  /* 0x00000654ff04c816 */ /* 0x000fc80000000004 */
[----:B------:R0:W-:Y:S01]  /*6d20*/  @!P4 SYNCS.ARRIVE.TRANS64.RED.A1T0 RZ, [R4+URZ], RZ ;  /* 0x000000ff04ffc9a7 */ /* 0x0001e2000810043f */
[----:B------:R-:W-:Y:S05]  /*6d30*/  @!P3 BRA `(.L_x_1267) ;  /* 0x000000000004b947 */ /* 0x000fea0003800000 */
[----:B------:R-:W-:Y:S01]  /*6d40*/  BPT.TRAP 0x1 ;  /* 0x000000040000795c */ /* 0x000fe20000300000 */
.L_x_1267:
[----:B------:R-:W-:Y:S05]  /*6d50*/  BSYNC B0 ;  /* 0x0000000000007941 */ /* 0x000fea0003800000 */
.L_x_1266:
[----:B------:R-:W1:Y:S01]  /*6d60*/  SYNCS.PHASECHK.TRANS64.TRYWAIT P3, [R85+URZ+0x284b0], R88 ;  /* 0x0284b058550075a7 */ /* 0x000e62000806017f */
[----:B------:R-:W-:Y:S01]  /*6d70*/  ULDC UR41, c[0x0][0x2e4] ;  /* 0x0000b90000297ab9 */ /* 0x000fe20000000800 */
[----:B------:R-:W-:Y:S01]  /*6d80*/  ULDC.64 UR36, c[0x0][0x318] ;  /* 0x0000c60000247ab9 */ /* 0x000fe20000000a00 */
[----:B------:R-:W-:Y:S01]  /*6d90*/  ULDC.64 UR38, c[0x0][0x308] ;  /* 0x0000c20000267ab9 */ /* 0x000fe20000000a00 */
[----:B------:R-:W-:Y:S04]  /*6da0*/  BSSY B0, `(.L_x_1268) ;  /* 0x0000002000007945 */ /* 0x000fe80003800000 */
[----:B-1----:R-:W-:Y:S05]  /*6db0*/  @!P3 BRA `(.L_x_1269) ;  /* 0x000001f0006cb947 */ /* 0x002fea0003800000 */
.L_x_1605:
[----:B------:R-:W-:Y:S05]  /*6dc0*/  BSYNC B0 ;  /* 0x0000000000007941 */ /* 0x000fea0003800000 */
.L_x_1268:
[----:B------:R-:W-:Y:S01]  /*6dd0*/  ISETP.GE.AND P3, PT, R18, R87, PT ;  /* 0x000000571200720c */ /* 0x000fe20003f66270 */
[----:B------:R-:W-:Y:S01]  /*6de0*/  BSSY B0, `(.L_x_1270) ;  /* 0x0000010000007945 */ /* 0x000fe20003800000 */
[----:B------:R-:W-:-:S11]  /*6df0*/  IMAD.WIDE R12, R49, 0x40, R46 ;  /* 0x00000040310c7825 */ /* 0x000fd600078e022e */
[----:B------:R-:W-:Y:S05]  /*6e00*/  @P3 BRA `(.L_x_1271) ;  /* 0x0000000000343947 */ /* 0x000fea0003800000 */
[----:B0-----:R-:W-:Y:S02]  /*6e10*/  IMAD.MOV.U32 R4, RZ, RZ, R24 ;  /* 0x000000ffff047224 */ /* 0x001fe400078e0018 */
[----:B------:R-:W-:Y:S02]  /*6e20*/  IMAD.MOV.U32 R5, RZ, RZ, R83 ;  /* 0x000000ffff057224 */ /* 0x000fe400078e0053 */
[----:B------:R-:W-:Y:S02]  /*6e30*/  IMAD R7, R13, UR36, RZ ;  /* 0x000000240d077c24 */ /* 0x000fe4000f8e02ff */
[----:B------:R-:W-:-:S04]  /*6e40*/  IMAD.WIDE.U32 R4, R12, UR36, R4 ;  /* 0x000000240c047c25 */ /* 0x000fc8000f8e0004 */
[----:B------:R-:W-:Y:S01]  /*6e50*/  IMAD R7, R12, UR37, R7 ;  /* 0x000000250c077c24 */ /* 0x000fe2000f8e0207 */
[----:B------:R-:W-:-:S04]  /*6e60*/  IADD3 R14, P3, R4, UR38, RZ ;  /* 0x00000026040e7c10 */ /* 0x000fc8000ff7e0ff */
[----:B------:R-:W-:Y:S02]  /*6e70*/  IADD3.X R15, R5, UR39, R7, P3, !PT ;  /* 0x00000027050f7c10 */ /* 0x000fe40009ffe407 */
[----:B------:R-:W-:-:S13]  /*6e80*/  ISETP.GE.AND P3, PT, R192, UR41, PT ;  /* 0x00000029c0007c0c */ /* 0x000fda000bf66270 */
[----:B------:R-:W0:Y:S04]  /*6e90*/  @!P3 LDS.128 R4, [R86+0x10000] ;  /* 0x010000005604b984 */ /* 0x000e280000000c00 */
[----:B0-----:R-:W-:Y:S01]  /*6ea0*/  @!P3 STG.E.128 desc[UR46][R14.64], R4 ;  /* 0x000000040e00b986 */ /* 0x001fe2000c101d2e */
[----:B------:R-:W-:-:S13]  /*6eb0*/  ISETP.GE.AND P3, PT, R101, UR41, PT ;  /* 0x0000002965007c0c */ /* 0x000fda000bf66270 */
[----:B------:R-:W0:Y:S04]  /*6ec0*/  @!P3 LDS.128 R8, [R86+0x12000] ;  /* 0x012000005608b984 */ /* 0x000e280000000c00 */
[----:B0-----:R2:W-:Y:S02]  /*6ed0*/  @!P3 STG.E.128 desc[UR46][R14.64+0x80], R8 ;  /* 0x000080080e00b986 */ /* 0x0015e4000c101d2e */
.L_x_1271:
[----:B------:R-:W-:Y:S05]  /*6ee0*/  BSYNC B0 ;  /* 0x0000000000007941 */ /* 0x000fea0003800000 */
.L_x_1270:
[----:B------:R-:W-:Y:S01]  /*6ef0*/  ISETP.GE.AND P3, PT, R195, R87, PT ;  /* 0x00000057c300720c */ /* 0x000fe20003f66270 */
[----:B------:R-:W-:-:S12]  /*6f00*/  BSSY B0, `(.L_x_1272) ;  /* 0x0000011000007945 */ /* 0x000fd80003800000 */
[----:B------:R-:W-:Y:S05]  /*6f10*/  @P3 BRA `(.L_x_1273) ;  /* 0x00000000003c3947 */ /* 0x000fea0003800000 */
[----:B------:R-:W-:Y:S01]  /*6f20*/  IADD3 R7, P3, R12, 0x20, RZ ;  /* 0x000000200c077810 */ /* 0x000fe20007f7e0ff */
[----:B0-----:R-:W-:Y:S02]  /*6f30*/  IMAD.MOV.U32 R4, RZ, RZ, R24 ;  /* 0x000000ffff047224 */ /* 0x001fe400078e0018 */
[----:B------:R-:W-:Y:S02]  /*6f40*/  IMAD.MOV.U32 R5, RZ, RZ, R83 ;  /* 0x000000ffff057224 */ /* 0x000fe400078e0053 */
[----:B------:R-:W-:Y:S02]  /*6f50*/  IMAD.X R12, RZ, RZ, R13, P3 ;  /* 0x000000ffff0c7224 */ /* 0x000fe400018e060d */
[----:B------:R-:W-:-:S04]  /*6f60*/  IMAD.WIDE.U32 R4, R7, UR36, R4 ;  /* 0x0000002407047c25 */ /* 0x000fc8000f8e0004 */
[----:B------:R-:W-:-:S04]  /*6f70*/  IMAD R12, R12, UR36, RZ ;  /* 0x000000240c0c7c24 */ /* 0x000fc8000f8e02ff */
[----:B------:R-:W-:Y:S01]  /*6f80*/  IMAD R7, R7, UR37, R12 ;  /* 0x0000002507077c24 */ /* 0x000fe2000f8e020c */
[----:B------:R-:W-:-:S04]  /*6f90*/  IADD3 R12, P3, R4, UR38, RZ ;  /* 0x00000026040c7c10 */ /* 0x000fc8000ff7e0ff */
[----:B------:R-:W-:Y:S02]  /*6fa0*/  IADD3.X R13, R5, UR39, R7, P3, !PT ;  /* 0x00000027050d7c10 */ /* 0x000fe40009ffe407 */
[----:B------:R-:W-:-:S13]  /*6fb0*/  ISETP.GE.AND P3, PT, R192, UR41, PT ;  /* 0x00000029c0007c0c */ /* 0x000fda000bf66270 */
[----:B------:R-:W0:Y:S04]  /*6fc0*/  @!P3 LDS.128 R4, [R86+0x11000] ;  /* 0x011000005604b984 */ /* 0x000e280000000c00 */
[----:B0-----:R-:W-:Y:S01]  /*6fd0*/  @!P3 STG.E.128 desc[UR46][R12.64], R4 ;  /* 0x000000040c00b986 */ /* 0x001fe2000c101d2e */
[----:B------:R-:W-:-:S13]  /*6fe0*/  ISETP.GE.AND P3, PT, R101, UR41, PT ;  /* 0x0000002965007c0c */ /* 0x000fda000bf66270 */
[----:B--2---:R-:W0:Y:S04]  /*6ff0*/  @!P3 LDS.128 R8, [R86+0x13000] ;  /* 0x013000005608b984 */ /* 0x004e280000000c00 */
[----:B0-----:R3:W-:Y:S02]  /*7000*/  @!P3 STG.E.128 desc[UR46][R12.64+0x80], R8 ;  /* 0x000080080c00b986 */ /* 0x0017e4000c101d2e */
.L_x_1273:
[----:B------:R-:W-:Y:S05]  /*7010*/  BSYNC B0 ;  /* 0x0000000000007941 */ /* 0x000fea0003800000 */
.L_x_1272:
[----:B------:R-:W-:Y:S01]  /*7020*/  @!PT LDS RZ, [RZ] ;  /* 0x00000000fffff984 */ /* 0x000fe20000000800 */
[----:B------:R-:W-:Y:S01]  /*7030*/  @!PT LDS RZ, [RZ] ;  /* 0x00000000fffff984 */ /* 0x000fe20000000800 */
[----:B------:R-:W-:Y:S01]  /*7040*/  @!PT LDS RZ, [RZ] ;  /* 0x00000000fffff984 */ /* 0x000fe20000000800 */
[----:B------:R-:W-:Y:S01]  /*7050*/  @!PT LDS RZ, [RZ] ;  /* 0x00000000fffff984 */ /* 0x000fe20000000800 */
[----:B------:R4:W-:Y:S06]  /*7060*/  MEMBAR.ALL.CTA ;  /* 0x0000000000007992 */ /* 0x0009ec0000008000 */
[----:B----4-:R-:W4:Y:S02]  /*7070*/  FENCE.VIEW.ASYNC.S ;  /* 0x00000000000073c6 */ /* 0x010f240000000000 */
[----:B----4-:R4:W-:Y:S01]  /*7080*/  BAR.SYNC.DEFER_BLOCKING R75, 0x80 ;  /* 0x0002004b0000751d */ /* 0x0109e20000010000 */
[----:B------:R-:W-:Y:S01]  /*7090*/  ISETP.NE.AND P5, PT, R102, RZ, PT ;  /* 0x000000ff6600720c */ /* 0x000fe20003fa5270 */
[----:B-1----:R-:W-:Y:S01]  /*70a0*/  @!P4 VIADD R85, R85, 0x284c0 ;  /* 0x000284c05555c836 */ /* 0x002fe20000000000 */
[----:B------:R-:W-:-:S04]  /*70b0*/  IADD3 R17, R17, 0x1, RZ ;  /* 0x0000000111117810 */ /* 0x000fc80007ffe0ff */
[C---:B------:R-:W-:Y:S02]  /*70c0*/  ISETP.NE.AND P3, PT, R17.reuse, 0x2, PT ;  /* 0x000000021100780c */ /* 0x040fe40003f65270 */
[----:B------:R-:W-:Y:S02]  /*70d0*/  @!P4 PRMT R85, RZ, 0x654, R85 ;  /* 0x00000654ff55c816 */ /* 0x000fe40000000055 */
[----:B0-----:R-:W-:Y:S02]  /*70e0*/  SEL R4, RZ, 0x1, P3 ;  /* 0x00000001ff047807 */ /* 0x001fe40001800000 */
[----:B------:R-:W-:Y:S02]  /*70f0*/  SEL R17, R17, RZ, P3 ;  /* 0x000000ff11117207 */ /* 0x000fe40001800000 */
[----:B------:R-:W-:Y:S01]  /*7100*/  LOP3.LUT R201, R201, R4, RZ, 0x3c, !PT ;  /* 0x00000004c9c97212 */ /* 0x000fe200078e3cff */
[----:B------:R4:W-:Y:S01]  /*7110*/  @!P4 SYNCS.ARRIVE.TRANS64.RED.A1T0 RZ, [R85+URZ], RZ ;  /* 0x000000ff55ffc9a7 */ /* 0x0009e2000810043f */
[----:B------:R-:W-:Y:S05]  /*7120*/  @P5 BRA `(.L_x_1274) ;  /* 0xffffffb000ec5947 */ /* 0x000fea000383ffff */
[----:B------:R-:W0:Y:S01]  /*7130*/  S2R R5, SR_TID.X ;  /* 0x0000000000057919 */ /* 0x000e220000002100 */
[----:B------:R-:W-:Y:S02]  /*7140*/  PLOP3.LUT P0, PT, PT, PT, PT, 0x8, 0x0 ;  /* 0x000000000000781c */ /* 0x000fe40003f0e170 */
[----:B0-----:R-:W-:-:S04]  /*7150*/  SHF.R.U32.HI R5, RZ, 0x7, R5 ;  /* 0x00000007ff057819 */ /* 0x001fc80000011605 */
[----:B------:R-:W-:-:S13]  /*7160*/  ISETP.NE.AND P5, PT, R5, 0x1, PT ;  /* 0x000000010500780c */ /* 0x000fda0003fa5270 */
[----:B------:R-:W-:Y:S06]  /*7170*/  @!P5 BAR.ARV 0x9, 0x100 ;  /* 0x024400000000db1d */ /* 0x000fec0000002000 */
.L_x_1222:
[----:B------:R-:W0:Y:S01]  /*7180*/  LDC R0, c[0x0][0x428] ;  /* 0x00010a00ff007b82 */ /* 0x000e220000000800 */
[----:B------:R-:W-:-:S05]  /*7190*/  IADD3 R204, R197, 0x80, -R198 ;  /* 0x00000080c5cc7810 */ /* 0x000fca0007ffe8c6 */
[----:B------:R-:W-:Y:S02]  /*71a0*/  IMAD R204, R205, 0x80, R204 ;  /* 0x00000080cdcc7824 */ /* 0x000fe400078e02cc */
[----:B------:R-:W1:Y:S01]  /*71b0*/  LDC.64 R4, c[0x0][0x9e0] ;  /* 0x00027800ff047b82 */ /* 0x000e620000000a00 */
[----:B0-----:R-:W-:Y:S02]  /*71c0*/  ISETP.NE.AND P1, PT, R0, 0x1, PT ;  /* 0x000000010000780c */ /* 0x001fe40003f25270 */
[----:B-1----:R-:W-:-:S11]  /*71d0*/  ISETP.GE.AND P2, PT, R5, 0x1, PT ;  /* 0x000000010500780c */ /* 0x002fd60003f46270 */
[----:B------:R-:W0:Y:S08]  /*71e0*/  @P1 LDC R3, c[0x0][0x42c] ;  /* 0x00010b00ff031b82 */ /* 0x000e300000000800 */
[----:B------:R-:W1:Y:S01]  /*71f0*/  @P1 LDC R0, c[0x0][0x430] ;  /* 0x00010c00ff001b82 */ /* 0x000e620000000800 */
[----:B0-----:R-:W-:Y:S01]  /*7200*/  @P1 IMAD.HI.U32 R3, R206, R3, RZ ;  /* 0x00000003ce031227 */ /* 0x001fe200078e00ff */
[----:B------:R-:W-:Y:S06]  /*7210*/  @P0 BRA `(.L_x_1275) ;  /* 0x00000000000c0947 */ /* 0x000fec0003800000 */
[----:B------:R-:W0:Y:S01]  /*7220*/  FENCE.VIEW.ASYNC.G ;  /* 0x00000000000073c6 */ /* 0x000e220000000100 */
[----:B------:R-:W-:Y:S05]  /*7230*/  WARPSYNC.ALL ;  /* 0x0000000000007948 */ /* 0x000fea0003800000 */
[----:B0-----:R-:W-:Y:S06]  /*7240*/  BAR.ARV 0xc, 0x180 ;  /* 0x0306000000007b1d */ /* 0x001fec0000002000 */
.L_x_1275:
[----:B-1----:R-:W-:Y:S01]  /*7250*/  @P1 SHF.R.U32.HI R206, RZ, R0, R3 ;  /* 0x00000000ffce1219 */ /* 0x002fe20000011603 */
[----:B------:R-:W-:Y:S01]  /*7260*/  IMAD.IADD R0, R204, 0x1, R4 ;  /* 0x00000001cc007824 */ /* 0x000fe200078e0204 */
[----:B------:R-:W-:Y:S06]  /*7270*/  @!P2 BRA `(.L_x_1276) ;  /* 0x000000000048a947 */ /* 0x000fec0003800000 */
        /* <DEDUP_REMOVED lines=11> */
.L_x_1278:
[----:B------:R-:W-:-:S13]  /*7330*/  ISETP.NE.AND P0, PT, R5, 0x1, PT ;  /* 0x000000010500780c */ /* 0x000fda0003f05270 */
[----:B------:R-:W0:Y:S02]  /*7340*/  @P0 LDC.64 R6, c[0x0][0x9e8] ;  /* 0x00027a00ff060b82 */ /* 0x000e240000000a00 */
[----:B0-----:R-:W-:-:S05]  /*7350*/  @P0 IMAD.HI.U32 R4, R2, R6, RZ ;  /* 0x0000000602040227 */ /* 0x001fca00078e00ff */
[----:B------:R-:W-:-:S07]  /*7360*/  @P0 SHF.R.U32.HI R2, RZ, R7, R4 ;  /* 0x00000007ff020219 */ /* 0x000fce0000011604 */
.L_x_1279:
[----:B------:R-:W-:Y:S05]  /*7370*/  BSYNC B0 ;  /* 0x0000000000007941 */ /* 0x000fea0003800000 */
.L_x_1277:
[----:B------:R-:W-:-:S05]  /*7380*/  IMAD R3, R2, R5, R5 ;  /* 0x0000000502037224 */ /* 0x000fca00078e0205 */
[----:B------:R-:W-:-:S07]  /*7390*/  VIMNMX R0, R0, R3, PT ;  /* 0x0000000300007248 */ /* 0x000fce0003fe0100 */
.L_x_1276:
[----:B------:R-:W-:Y:S01]  /*73a0*/  VIADD R0, R0, 0x3f ;  /* 0x0000003f00007836 */ /* 0x000fe20000000000 */
[----:B------:R-:W-:Y:S01]  /*73b0*/  ULDC UR4, c[0x0][0x9dc] ;  /* 0x0002770000047ab9 */ /* 0x000fe20000000800 */
[----:B------:R-:W-:-:S03]  /*73c0*/  IMAD.IADD R152, R197, 0x1, -R198 ;  /* 0x00000001c5987824 */ /* 0x000fc600078e0ac6 */
[----:B------:R-:W-:Y:S01]  /*73d0*/  SHF.R.S32.HI R3, RZ, 0x1f, R0 ;  /* 0x0000001fff037819 */ /* 0x000fe20000011400 */
[----:B------:R-:W-:-:S03]  /*73e0*/  IMAD R57, R205, 0x80, R152 ;  /* 0x00000080cd397824 */ /* 0x000fc600078e0298 */
[----:B------:R-:W-:Y:S01]  /*73f0*/  LEA.HI R3, R3, R0, RZ, 0x6 ;  /* 0x0000000003037211 */ /* 0x000fe200078f30ff */
[----:B------:R-:W-:-:S03]  /*7400*/  VIADD R0, R57, -UR4 ;  /* 0x8000000439007c36 */ /* 0x000fc60008000000 */
[----:B------:R-:W-:-:S04]  /*7410*/  SHF.R.S32.HI R3, RZ, 0x6, R3 ;  /* 0x00000006ff037819 */ /* 0x000fc80000011403 */
[----:B------:R-:W-:Y:S01]  /*7420*/  VIMNMX R56, R56, R3, PT ;  /* 0x0000000338387248 */ /* 0x000fe20003fe0100 */
        /* <DEDUP_REMOVED lines=11> */
.L_x_1282:
[----:B------:R-:W-:-:S13]  /*74e0*/  ISETP.NE.AND P0, PT, R5, 0x1, PT ;  /* 0x000000010500780c */ /* 0x000fda0003f05270 */
[----:B------:R-:W0:Y:S02]  /*74f0*/  @P0 LDC.64 R2, c[0x0][0x9e8] ;  /* 0x00027a00ff020b82 */ /* 0x000e240000000a00 */
[----:B0-----:R-:W-:Y:S01]  /*7500*/  @P0 IMAD.HI.U32 R4, R57, R2, RZ ;  /* 0x0000000239040227 */ /* 0x001fe200078e00ff */
[----:B------:R-:W-:-:S04]  /*7510*/  MOV R2, R57 ;  /* 0x0000003900027202 */ /* 0x000fc80000000f00 */
[----:B------:R-:W-:-:S07]  /*7520*/  @P0 SHF.R.U32.HI R2, RZ, R3, R4 ;  /* 0x00000003ff020219 */ /* 0x000fce0000011604 */
.L_x_1283:
[----:B------:R-:W-:Y:S05]  /*7530*/  BSYNC B0 ;  /* 0x0000000000007941 */ /* 0x000fea0003800000 */
.L_x_1281:
[----:B------:R-:W-:-:S05]  /*7540*/  IMAD R3, R2, R5, RZ ;  /* 0x0000000502037224 */ /* 0x000fca00078e02ff */
[----:B------:R-:W-:-:S07]  /*7550*/  VIMNMX R0, R0, R3, !PT ;  /* 0x0000000300007248 */ /* 0x000fce0007fe0100 */
.L_x_1280:
[----:B------:R-:W-:Y:S01]  /*7560*/  SHF.R.S32.HI R3, RZ, 0x1f, R0 ;  /* 0x0000001fff037819 */ /* 0x000fe20000011400 */
[----:B------:R-:W-:Y:S01]  /*7570*/  IMAD.MOV.U32 R2, RZ, RZ, RZ ;  /* 0x000000ffff027224 */ /* 0x000fe200078e00ff */
[----:B------:R-:W-:Y:S01]  /*7580*/  PLOP3.LUT P0, PT, PT, PT, PT, 0x80, 0x0 ;  /* 0x000000000000781c */ /* 0x000fe20003f0f070 */
[----:B------:R-:W-:Y:S01]  /*7590*/  IMAD.MOV.U32 R156, RZ, RZ, RZ ;  /* 0x000000ffff9c7224 */ /* 0x000fe200078e00ff */
[----:B------:R-:W-:Y:S01]  /*75a0*/  LEA.HI R3, R3, R0, RZ, 0x6 ;  /* 0x0000000003037211 */ /* 0x000fe200078f30ff */
[----:B------:R-:W-:Y:S01]  /*75b0*/  IMAD.MOV.U32 R0, RZ, RZ, RZ ;  /* 0x000000ffff007224 */ /* 0x000fe200078e00ff */
[----:B------:R-:W-:Y:S01]  /*75c0*/  CS2R R108, SRZ ;  /* 0x00000000006c7805 */ /* 0x000fe2000001ff00 */
[----:B------:R-:W-:Y:S01]  /*75d0*/  IMAD.MOV.U32 R147, RZ, RZ, RZ ;  /* 0x000000ffff937224 */ /* 0x000fe200078e00ff */
[----:B------:R-:W-:Y:S02]  /*75e0*/  SHF.R.S32.HI R3, RZ, 0x6, R3 ;  /* 0x00000006ff037819 */ /* 0x000fe40000011403 */
[----:B------:R-:W-:Y:S01]  /*75f0*/  CS2R R144, SRZ ;  /* 0x0000000000907805 */ /* 0x000fe2000001ff00 */
[----:B------:R-:W-:Y:S01]  /*7600*/  IMAD.MOV.U32 R150, RZ, RZ, RZ ;  /* 0x000000ffff967224 */ /* 0x000fe200078e00ff */
[----:B------:R-:W-:-:S02]  /*7610*/  CS2R R132, SRZ ;  /* 0x0000000000847805 */ /* 0x000fc4000001ff00 */
[----:B------:R-:W-:Y:S01]  /*7620*/  VIMNMX R203, RZ, R3, !PT ;  /* 0x00000003ffcb7248 */ /* 0x000fe20007fe0100 */
[----:B------:R-:W-:Y:S01]  /*7630*/  IMAD.MOV.U32 R154, RZ, RZ, RZ ;  /* 0x000000ffff9a7224 */ /* 0x000fe200078e00ff */
[----:B------:R-:W-:Y:S02]  /*7640*/  CS2R R138, SRZ ;  /* 0x00000000008a7805 */ /* 0x000fe4000001ff00 */
[----:B------:R-:W-:Y:S02]  /*7650*/  CS2R R100, SRZ ;  /* 0x0000000000647805 */ /* 0x000fe4000001ff00 */
[----:B------:R-:W-:Y:S02]  /*7660*/  ISETP.GT.AND P1, PT, R56, R203, PT ;  /* 0x000000cb3800720c */ /* 0x000fe40003f24270 */
[----:B------:R-:W-:Y:S01]  /*7670*/  CS2R R136, SRZ ;  /* 0x0000000000887805 */ /* 0x000fe2000001ff00 */
[----:B------:R-:W-:Y:S01]  /*7680*/  IMAD.MOV.U32 R127, RZ, RZ, RZ ;  /* 0x000000ffff7f7224 */ /* 0x000fe200078e00ff */
[----:B------:R-:W-:Y:S01]  /*7690*/  MOV R131, RZ ;  /* 0x000000ff00837202 */ /* 0x000fe20000000f00 */
[----:B------:R-:W-:Y:S01]  /*76a0*/  IMAD.MOV.U32 R148, RZ, RZ, RZ ;  /* 0x000000ffff947224 */ /* 0x000fe200078e00ff */
[----:B------:R-:W-:-:S02]  /*76b0*/  CS2R R92, SRZ ;  /* 0x00000000005c7805 */ /* 0x000fc4000001ff00 */
[----:B------:R-:W-:Y:S01]  /*76c0*/  CS2R R128, SRZ ;  /* 0x0000000000807805 */ /* 0x000fe2000001ff00 */
[----:B------:R-:W-:Y:S01]  /*76d0*/  IMAD.MOV.U32 R140, RZ, RZ, RZ ;  /* 0x000000ffff8c7224 */ /* 0x000fe200078e00ff */
[----:B------:R-:W-:Y:S02]  /*76e0*/  CS2R R124, SRZ ;  /* 0x00000000007c7805 */ /* 0x000fe4000001ff00 */
[----:B------:R-:W-:Y:S02]  /*76f0*/  CS2R R122, SRZ ;  /* 0x00000000007a7805 */ /* 0x000fe4000001ff00 */
[----:B----4-:R-:W-:Y:S02]  /*7700*/  CS2R R84, SRZ ;  /* 0x0000000000547805 */ /* 0x010fe4000001ff00 */
[----:B------:R-:W-:Y:S01]  /*7710*/  CS2R R120, SRZ ;  /* 0x0000000000787805 */ /* 0x000fe2000001ff00 */
[----:B------:R-:W-:Y:S01]  /*7720*/  IMAD.MOV.U32 R119, RZ, RZ, RZ ;  /* 0x000000ffff777224 */ /* 0x000fe200078e00ff */
        /* <DEDUP_REMOVED lines=30> */
[----:B--2---:R-:W-:-:S02]  /*7910*/  CS2R R14, SRZ ;  /* 0x00000000000e7805 */ /* 0x004fc4000001ff00 */
[----:B------:R-:W-:Y:S01]  /*7920*/  CS2R R54, SRZ ;  /* 0x0000000000367805 */ /* 0x000fe2000001ff00 */
[----:B---3--:R-:W-:Y:S01]  /*7930*/  IMAD.MOV.U32 R13, RZ, RZ, RZ ;  /* 0x000000ffff0d7224 */ /* 0x008fe200078e00ff */
        /* <DEDUP_REMOVED lines=16> */
[----:B------:R-:W-:-:S03]  /*7a40*/  UMOV UR4, 0xffffffff ;  /* 0xffffffff00047882 */ /* 0x000fc60000000000 */
[----:B------:R-:W-:Y:S05]  /*7a50*/  BRA.DIV UR4, `(.L_x_1285) ;  /* 0x000001e604587947 */ /* 0x000fea000b800000 */
[----:B------:R0:W1:Y:S02]  /*7a60*/  SHFL.IDX PT, R202, R230, RZ, 0x1f ;  /* 0x00001fffe6ca7589 */ /* 0x00006400000e0000 */
.L_x_1608:
[----:B-1----:R-:W-:Y:S01]  /*7a70*/  LEA.HI R0, R202, R202, RZ, 0x1 ;  /* 0x000000caca007211 */ /* 0x002fe200078f08ff */
[----:B------:R-:W-:-:S03]  /*7a80*/  ULOP3.LUT UP0, URZ, UR44, 0x1bf, URZ, 0xc0, !UPT ;  /* 0x000001bf2c3f7892 */ /* 0x000fc6000f80c03f */
[----:B------:R-:W-:-:S03]  /*7a90*/  LOP3.LUT R3, R0, 0x1e, RZ, 0xc0, !PT ;  /* 0x0000001e00037812 */ /* 0x000fc600078ec0ff */
[----:B------:R-:W-:Y:S02]  /*7aa0*/  PLOP3.LUT P0, PT, PT, PT, UP0, 0x80, 0x0 ;  /* 0x000000000000781c */ /* 0x000fe40003f0f008 */
[----:B------:R-:W-:-:S05]  /*7ab0*/  IMAD.IADD R3, R202, 0x1, -R3 ;  /* 0x00000001ca037824 */ /* 0x000fca00078e0a03 */
[----:B------:R-:W-:-:S04]  /*7ac0*/  LEA R3, R3, UR44, 0xd ;  /* 0x0000002c03037c11 */ /* 0x000fc8000f8e68ff */
[----:B------:R-:W-:-:S04]  /*7ad0*/  SHF.R.U32.HI R3, RZ, 0x4, R3 ;  /* 0x00000004ff037819 */ /* 0x000fc80000011603 */
[----:B------:R-:W-:Y:S01]  /*7ae0*/  LOP3.LUT R52, R3, 0x3fff, RZ, 0xc0, !PT ;  /* 0x00003fff03347812 */ /* 0x000fe200078ec0ff */
[----:B------:R-:W-:Y:S06]  /*7af0*/  @!P0 BRA `(.L_x_1286) ;  /* 0x0000000000408947 */ /* 0x000fec0003800000 */
[----:B------:R-:W-:Y:S01]  /*7b00*/  MOV R0, 0x0 ;  /* 0x0000000000007802 */ /* 0x000fe20000000f00 */
[----:B------:R-:W-:Y:S01]  /*7b10*/  ULDC.64 UR4, c[0x4][0xc0] ;  /* 0x0100300000047ab9 */ /* 0x000fe20000000a00 */
[----:B------:R-:W-:Y:S01]  /*7b20*/  ULDC.64 UR6, c[0x4][0xc8] ;  /* 0x0100320000067ab9 */ /* 0x000fe20000000a00 */
[----:B------:R-:W-:Y:S01]  /*7b30*/  IMAD.U32 R4, RZ, RZ, UR4 ;  /* 0x00000004ff047e24 */ /* 0x000fe2000f8e00ff */
[----:B------:R1:W2:Y:S01]  /*7b40*/  LDC.64 R2, c[0x4][R0] ;  /* 0x0100000000027b82 */ /* 0x0002a20000000a00 */
[----:B------:R-:W-:Y:S01]  /*7b50*/  IMAD.U32 R5, RZ, RZ, UR5 ;  /* 0x00000005ff057e24 */ /* 0x000fe2000f8e00ff */
[----:B------:R-:W-:Y:S01]  /*7b60*/  ULDC.64 UR4, c[0x4][0x60] ;  /* 0x0100180000047ab9 */ /* 0x000fe20000000a00 */
[----:B------:R-:W-:Y:S01]  /*7b70*/  IMAD.U32 R6, RZ, RZ, UR6 ;  /* 0x00000006ff067e24 */ /* 0x000fe2000f8e00ff */
[----:B------:R-:W-:Y:S01]  /*7b80*/  MOV R10, UR4 ;  /* 0x00000004000a7c02 */ /* 0x000fe20008000f00 */
[----:B------:R-:W-:Y:S02]  /*7b90*/  IMAD.U32 R7, RZ, RZ, UR7 ;  /* 0x00000007ff077e24 */ /* 0x000fe4000f8e00ff */
[----:B------:R-:W-:-:S02]  /*7ba0*/  IMAD.U32 R11, RZ, RZ, UR5 ;  /* 0x00000005ff0b7e24 */ /* 0x000fc4000f8e00ff */
[----:B------:R-:W-:Y:S02]  /*7bb0*/  IMAD.MOV.U32 R8, RZ, RZ, 0x70 ;  /* 0x00000070ff087424 */ /* 0x000fe400078e00ff */
[----:B------:R-:W-:Y:S02]  /*7bc0*/  IMAD.MOV.U32 R12, RZ, RZ, 0x1 ;  /* 0x00000001ff0c7424 */ /* 0x000fe400078e00ff */
[----:B-1----:R-:W-:-:S07]  /*7bd0*/  IMAD.MOV.U32 R13, RZ, RZ, RZ ;  /* 0x000000ffff0d7224 */ /* 0x002fce00078e00ff */
[----:B------:R-:W-:-:S07]  /*7be0*/  LEPC R20, `(.L_x_1286) ;  /* 0x000000001014794e */ /* 0x000fce0000000000 */
[----:B0-2--5:R-:W-:Y:S05]  /*7bf0*/  CALL.ABS.NOINC R2 ;  /* 0x0000000002007343 */ /* 0x025fea0003c00000 */
.L_x_1286:
[----:B------:R-:W-:Y:S01]  /*7c00*/  ULDC.64 UR4, c[0x0][0x990] ;  /* 0x0002640000047ab9 */ /* 0x000fe20000000a00 */
[----:B------:R-:W-:Y:S01]  /*7c10*/  ULDC.64 UR6, c[0x0][0x998] ;  /* 0x0002660000067ab9 */ /* 0x000fe20000000a00 */
[----:B------:R-:W-:Y:S02]  /*7c20*/  ISETP.NE.U32.AND P0, PT, RZ, UR4, PT ;  /* 0x00000004ff007c0c */ /* 0x000fe4000bf05070 */
[----:B------:R-:W-:Y:S02]  /*7c30*/  ISETP.NE.U32.AND P1, PT, RZ, UR6, PT ;  /* 0x00000006ff007c0c */ /* 0x000fe4000bf25070 */
[----:B------:R-:W-:Y:S02]  /*7c40*/  ISETP.NE.AND.EX P0, PT, RZ, UR5, PT, P0 ;  /* 0x00000005ff007c0c */ /* 0x000fe4000bf05300 */
[----:B------:R-:W-:-:S11]  /*7c50*/  ISETP.NE.AND.EX P1, PT, RZ, UR7, PT, P1 ;  /* 0x00000007ff007c0c */ /* 0x000fd6000bf25310 */
[----:B------:R-:W1:Y:S01]  /*7c60*/  @P0 LDC.64 R8, c[0x0][0x9a8] ;  /* 0x00026a00ff080b82 */ /* 0x000e620000000a00 */
[--C-:B------:R-:W-:Y:S02]  /*7c70*/  @P0 SHF.R.S32.HI R3, RZ, 0x1f, R207.reuse ;  /* 0x0000001fff030819 */ /* 0x100fe400000114cf */
[----:B------:R-:W-:Y:S02]  /*7c80*/  @P1 SHF.R.S32.HI R5, RZ, 0x1f, R207 ;  /* 0x0000001fff051819 */ /* 0x000fe400000114cf */
[----:B------:R-:W-:-:S03]  /*7c90*/  @P0 SHF.R.S32.HI R7, RZ, 0x1f, R206 ;  /* 0x0000001fff070819 */ /* 0x000fc600000114ce */
[----:B------:R-:W2:Y:S08]  /*7ca0*/  @P1 LDC.64 R10, c[0x0][0x9b8] ;  /* 0x00026e00ff0a1b82 */ /* 0x000eb00000000a00 */
[----:B------:R-:W3:Y:S08]  /*7cb0*/  @P0 LDC.64 R12, c[0x0][0x9b0] ;  /* 0x00026c00ff0c0b82 */ /* 0x000ef00000000a00 */
[----:B------:R-:W4:Y:S01]  /*7cc0*/  @P1 LDC.64 R14, c[0x0][0x9c0] ;  /* 0x00027000ff0e1b82 */ /* 0x000f220000000a00 */
[----:B-1----:R-:W-:-:S02]  /*7cd0*/  @P0 IMAD R0, R3, R8, RZ ;  /* 0x0000000803000224 */ /* 0x002fc400078e02ff */
[----:B------:R-:W-:-:S04]  /*7ce0*/  @P0 IMAD.WIDE.U32 R2, R207, R8, RZ ;  /* 0x00000008cf020225 */ /* 0x000fc800078e00ff */
[----:B------:R-:W-:Y:S02]  /*7cf0*/  @P0 IMAD R9, R207, R9, R0 ;  /* 0x00000009cf090224 */ /* 0x000fe400078e0200 */
[-C--:B--2---:R-:W-:Y:S02]  /*7d00*/  @P1 IMAD R4, R5, R10.reuse, RZ ;  /* 0x0000000a05041224 */ /* 0x084fe400078e02ff */
[----:B------:R-:W-:Y:S01]  /*7d10*/  @P0 IMAD.IADD R3, R3, 0x1, R9 ;  /* 0x0000000103030824 */ /* 0x000fe200078e0209 */
[----:B------:R-:W-:Y:S01]  /*7d20*/  @P1 SHF.R.S32.HI R9, RZ, 0x1f, R206 ;  /* 0x0000001fff091819 */ /* 0x000fe200000114ce */
[C---:B------:R-:W-:Y:S02]  /*7d30*/  @P1 IMAD R11, R207.reuse, R11, R4 ;  /* 0x0000000bcf0b1224 */ /* 0x040fe400078e0204 */
[----:B------:R-:W-:-:S04]  /*7d40*/  @P1 IMAD.WIDE.U32 R4, R207, R10, RZ ;  /* 0x0000000acf041225 */ /* 0x000fc800078e00ff */
[-C--:B---3--:R-:W-:Y:S02]  /*7d50*/  @P0 IMAD R7, R7, R12.reuse, RZ ;  /* 0x0000000c07070224 */ /* 0x088fe400078e02ff */
[----:B------:R-:W-:Y:S02]  /*7d60*/  @P1 IMAD.IADD R5, R5, 0x1, R11 ;  /* 0x0000000105051824 */ /* 0x000fe400078e020b */
[----:B------:R-:W-:-:S04]  /*7d70*/  @P0 IMAD.WIDE.U32 R2, R206, R12, R2 ;  /* 0x0000000cce020225 */ /* 0x000fc800078e0002 */
[-C--:B----4-:R-:W-:Y:S02]  /*7d80*/  @P1 IMAD R0, R9, R14.reuse, RZ ;  /* 0x0000000e09001224 */ /* 0x090fe400078e02ff */
[C---:B------:R-:W-:Y:S02]  /*7d90*/  @P0 IMAD R9, R206.reuse, R13, R7 ;  /* 0x0000000dce090224 */ /* 0x040fe400078e0207 */
[C---:B------:R-:W-:Y:S02]  /*7da0*/  @P1 IMAD R11, R206.reuse, R15, R0 ;  /* 0x0000000fce0b1224 */ /* 0x040fe400078e0200 */
[----:B------:R-:W-:Y:S01]  /*7db0*/  @P1 IMAD.WIDE.U32 R6, R206, R14, R4 ;  /* 0x0000000ece061225 */ /* 0x000fe200078e0004 */
[----:B------:R-:W-:Y:S01]  /*7dc0*/  @P0 LEA R4, P2, R2, UR4, 0x2 ;  /* 0x0000000402040c11 */ /* 0x000fe2000f8410ff */
[----:B------:R-:W-:Y:S02]  /*7dd0*/  ULDC UR4, c[0x0][0x3d4] ;  /* 0x0000f50000047ab9 */ /* 0x000fe40000000800 */
[----:B------:R-:W-:Y:S01]  /*7de0*/  @P0 IMAD.IADD R5, R3, 0x1, R9 ;  /* 0x0000000103050824 */ /* 0x000fe200078e0209 */
[----:B------:R-:W-:Y:S01]  /*7df0*/  @P1 LEA R8, P3, R6, UR6, 0x2 ;  /* 0x0000000606081c11 */ /* 0x000fe2000f8610ff */
[----:B------:R-:W-:-:S02]  /*7e00*/  @P1 IMAD.IADD R3, R7, 0x1, R11 ;  /* 0x0000000107031824 */ /* 0x000fc400078e020b */
[----:B------:R-:W-:Y:S01]  /*7e10*/  IMAD.MOV.U32 R0, RZ, RZ, 0x3f800000 ;  /* 0x3f800000ff007424 */ /* 0x000fe200078e00ff */
[----:B------:R-:W-:Y:S02]  /*7e20*/  @P0 LEA.HI.X R5, R2, UR5, R5, 0x2, P2 ;  /* 0x0000000502050c11 */ /* 0x000fe400090f1405 */
        /* <DEDUP_REMOVED lines=14> */
[----:B------:R1:W2:Y:S03]  /*7f10*/  SYNCS.PHASECHK.TRANS64.TRYWAIT P0, [R16+URZ+0x28400], R3 ;  /* 0x02840003100075a7 */ /* 0x0002a6000800017f */
[----:B--2---:R-:W-:Y:S05]  /*7f20*/  @!P0 NANOSLEEP.SYNCS 0x989680 ;  /* 0x009896800000895d */ /* 0x004fea0003900000 */
[----:B------:R-:W2:Y:S01]  /*7f30*/  @!P0 SYNCS.PHASECHK.TRANS64 P0, [R16+URZ+0x28400], R3 ;  /* 0x02840003100085a7 */ /* 0x000ea2000800007f */
[----:B------:R-:W-:Y:S04]  /*7f40*/  BSSY B0, `(.L_x_1288) ;  /* 0x0000006000007945 */ /* 0x000fe80003800000 */
[----:B--2---:R-:W-:Y:S05]  /*7f50*/  @P0 BRA `(.L_x_1289) ;  /* 0x0000000000100947 */ /* 0x004fea0003800000 */
.L_x_1290:
[----:B--2---:R2:W3:Y:S02]  /*7f60*/  SYNCS.PHASECHK.TRANS64.TRYWAIT P0, [R16+URZ+0x28400], R3 ;  /* 0x02840003100075a7 */ /* 0x0044e4000800017f */
[----:B---3--:R-:W-:Y:S05]  /*7f70*/  @!P0 NANOSLEEP.SYNCS 0x989680 ;  /* 0x009896800000895d */ /* 0x008fea0003900000 */
[----:B------:R-:W3:Y:S02]  /*7f80*/  @!P0 SYNCS.PHASECHK.TRANS64 P0, [R16+URZ+0x28400], R3 ;  /* 0x02840003100085a7 */ /* 0x000ee4000800007f */
[----:B---3--:R-:W-:Y:S05]  /*7f90*/  @!P0 BRA `(.L_x_1290) ;  /* 0xfffffffc00f08947 */ /* 0x008fea000383ffff */
.L_x_1289:
[----:B------:R-:W-:Y:S05]  /*7fa0*/  BSYNC B0 ;  /* 0x0000000000007941 */ /* 0x000fea0003800000 */
.L_x_1288:
[----:B------:R-:W-:Y:S05]  /*7fb0*/  BRA `(.L_x_1291) ;  /* 0x0000009400a87947 */ /* 0x000fea0003800000 */
.L_x_1287:
[----:B------:R-:W1:Y:S01]  /*7fc0*/  LDC.64 R12, c[0x0][0x3d8] ;  /* 0x0000f600ff0c7b82 */ /* 0x000e620000000a00 */
[----:B-----5:R-:W-:Y:S01]  /*7fd0*/  SHF.R.S32.HI R3, RZ, 0x1f, R27 ;  /* 0x0000001fff037819 */ /* 0x020fe2000001141b */
[----:B------:R-:W-:Y:S01]  /*7fe0*/  IMAD.MOV.U32 R4, RZ, RZ, R22 ;  /* 0x000000ffff047224 */ /* 0x000fe200078e0016 */
[----:B------:R-:W-:Y:S01]  /*7ff0*/  ULOP3.LUT UP0, URZ, UR44, 0x3ff, URZ, 0xc0, !UPT ;  /* 0x000003ff2c3f7892 */ /* 0x000fe2000f80c03f */
[----:B------:R-:W-:Y:S02]  /*8000*/  IMAD.MOV.U32 R5, RZ, RZ, R23 ;  /* 0x000000ffff057224 */ /* 0x000fe400078e0017 */
[----:B------:R-:W-:Y:S02]  /*8010*/  IMAD.MOV.U32 R9, RZ, RZ, R193 ;  /* 0x000000ffff097224 */ /* 0x000fe400078e00c1 */
[----:B------:R-:W2:Y:S01]  /*8020*/  LDC.64 R14, c[0x0][0x3e8] ;  /* 0x0000fa00ff0e7b82 */ /* 0x000ea20000000a00 */
[-C--:B-1----:R-:W-:Y:S01]  /*8030*/  IMAD R8, R19, R12.reuse, RZ ;  /* 0x0000000c13087224 */ /* 0x082fe200078e02ff */
[----:B------:R-:W-:Y:S01]  /*8040*/  SHF.L.U32 R30, R12, 0x5, RZ ;  /* 0x000000050c1e7819 */ /* 0x000fe200000006ff */
[----:B------:R-:W-:-:S02]  /*8050*/  IMAD R0, R3, R12, RZ ;  /* 0x0000000c03007224 */ /* 0x000fc400078e02ff */
[----:B------:R-:W-:Y:S02]  /*8060*/  IMAD R24, R18, R13, R8 ;  /* 0x0000000d12187224 */ /* 0x000fe400078e0208 */
[----:B------:R-:W-:Y:S02]  /*8070*/  IMAD.MOV.U32 R8, RZ, RZ, R192 ;  /* 0x000000ffff087224 */ /* 0x000fe400078e00c0 */
[----:B------:R-:W-:Y:S01]  /*8080*/  IMAD.WIDE.U32 R54, R27, R12, RZ ;  /* 0x0000000c1b367225 */ /* 0x000fe200078e00ff */
[----:B--2---:R-:W-:-:S03]  /*8090*/  SHF.L.U64.HI R31, R14, 0x5, R15 ;  /* 0x000000050e1f7819 */ /* 0x004fc6000001020f */
[----:B------:R-:W-:-:S04]  /*80a0*/  IMAD.WIDE.U32 R6, R18, R12, R4 ;  /* 0x0000000c12067225 */ /* 0x000fc800078e0004 */
[----:B------:R-:W-:Y:S01]  /*80b0*/  IMAD R53, R27, R13, R0 ;  /* 0x0000000d1b357224 */ /* 0x000fe200078e0200 */
[----:B------:R-:W-:Y:S01]  /*80c0*/  IADD3 R63, P0, R6, R54, RZ ;  /* 0x00000036063f7210 */ /* 0x000fe20007f1e0ff */
[----:B------:R-:W-:-:S04]  /*80d0*/  IMAD.WIDE.U32 R10, R18, R12, R8 ;  /* 0x0000000c120a7225 */ /* 0x000fc800078e0008 */
[----:B------:R-:W-:Y:S01]  /*80e0*/  IMAD.IADD R53, R53, 0x1, R55 ;  /* 0x0000000135357824 */ /* 0x000fe200078e0237 */
[----:B------:R-:W-:Y:S01]  /*80f0*/  IADD3 R25, P1, R10, R54, RZ ;  /* 0x000000360a197210 */ /* 0x000fe20007f3e0ff */
[-C--:B------:R-:W-:Y:S02]  /*8100*/  IMAD R0, R3, R14.reuse, RZ ;  /* 0x0000000e03007224 */ /* 0x080fe400078e02ff */
[----:B------:R-:W-:Y:S01]  /*8110*/  IMAD.WIDE.U32 R4, R18, R14, R4 ;  /* 0x0000000e12047225 */ /* 0x000fe200078e0004 */
[C---:B------:R-:W-:Y:S02]  /*8120*/  IADD3.X R62, R53.reuse, R7, R24, P0, !PT ;  /* 0x00000007353e7210 */ /* 0x040fe400007fe418 */
[----:B------:R-:W-:Y:S01]  /*8130*/  IADD3.X R24, R53, R24, R11, P1, !PT ;  /* 0x0000001835187210 */ /* 0x000fe20000ffe40b */
[----:B------:R-:W-:Y:S01]  /*8140*/  IMAD R3, R19, R14, RZ ;  /* 0x0000000e13037224 */ /* 0x000fe200078e02ff */
[----:B------:R-:W-:Y:S01]  /*8150*/  PLOP3.LUT P1, PT, PT, PT, UP0, 0x80, 0x0 ;  /* 0x000000000000781c */ /* 0x000fe20003f2f008 */
[----:B------:R-:W-:-:S02]  /*8160*/  IMAD R61, R27, R15, R0 ;  /* 0x0000000f1b3d7224 */ /* 0x000fc400078e0200 */
[----:B------:R-:W-:Y:S01]  /*8170*/  IMAD.WIDE.U32 R58, R27, R14, RZ ;  /* 0x0000000e1b3a7225 */ /* 0x000fe200078e00ff */
[----:B------:R-:W-:-:S03]  /*8180*/  SHF.L.U64.HI R27, R12, 0x5, R13 ;  /* 0x000000050c1b7819 */ /* 0x000fc6000001020d */
[----:B------:R-:W-:Y:S01]  /*8190*/  IMAD.WIDE.U32 R8, R18, R14, R8 ;  /* 0x0000000e12087225 */ /* 0x000fe200078e0008 */
[----:B------:R-:W-:-:S03]  /*81a0*/  IADD3 R65, P0, R4, R58, RZ ;  /* 0x0000003a04417210 */ /* 0x000fc60007f1e0ff */
[----:B------:R-:W-:Y:S01]  /*81b0*/  IMAD R3, R18, R15, R3 ;  /* 0x0000000f12037224 */ /* 0x000fe200078e0203 */
[----:B------:R-:W-:Y:S01]  /*81c0*/  IADD3 R73, P2, R8, R58, RZ ;  /* 0x0000003a08497210 */ /* 0x000fe20007f5e0ff */
[----:B------:R-:W-:Y:S02]  /*81d0*/  IMAD.IADD R61, R61, 0x1, R59 ;  /* 0x000000013d3d7824 */ /* 0x000fe400078e023b */
[----:B------:R-:W-:-:S03]  /*81e0*/  IMAD.SHL.U32 R32, R14, 0x20, RZ ;  /* 0x000000200e207824 */ /* 0x000fc600078e00ff */
[C---:B------:R-:W-:Y:S02]  /*81f0*/  IADD3.X R67, R61.reuse, R5, R3, P0, !PT ;  /* 0x000000053d437210 */ /* 0x040fe400007fe403 */
[----:B------:R-:W-:Y:S01]  /*8200*/  IADD3.X R26, R61, R3, R9, P2, !PT ;  /* 0x000000033d1a7210 */ /* 0x000fe200017fe409 */
        /* <DEDUP_REMOVED lines=9> */
[----:B------:R-:W-:Y:S01]  /*82a0*/  MOV R12, 0x1 ;  /* 0x00000001000c7802 */ /* 0x000fe20000000f00 */
[----:B------:R-:W-:Y:S02]  /*82b0*/  IMAD.U32 R7, RZ, RZ, UR7 ;  /* 0x00000007ff077e24 */ /* 0x000fe4000f8e00ff */
[----:B------:R-:W-:-:S02]  /*82c0*/  IMAD.U32 R10, RZ, RZ, UR4 ;  /* 0x00000004ff0a7e24 */ /* 0x000fc4000f8e00ff */
[----:B------:R-:W-:Y:S02]  /*82d0*/  IMAD.U32 R11, RZ, RZ, UR5 ;  /* 0x00000005ff0b7e24 */ /* 0x000fe4000f8e00ff */
[----:B------:R-:W-:Y:S02]  /*82e0*/  IMAD.MOV.U32 R8, RZ, RZ, 0x70 ;  /* 0x00000070ff087424 */ /* 0x000fe400078e00ff */
[----:B-1----:R-:W-:-:S07]  /*82f0*/  IMAD.MOV.U32 R13, RZ, RZ, RZ ;  /* 0x000000ffff0d7224 */ /* 0x002fce00078e00ff */
[----:B------:R-:W-:-:S07]  /*8300*/  LEPC R20, `(.L_x_1292) ;  /* 0x000000001014794e */ /* 0x000fce0000000000 */
[----:B0-2---:R-:W-:Y:S05]  /*8310*/  CALL.ABS.NOINC R14 ;  /* 0x000000000e007343 */ /* 0x005fea0003c00000 */
.L_x_1292:
[----:B------:R-:W1:Y:S01]  /*8320*/  LDC.64 R12, c[0x0][0x3d8] ;  /* 0x0000f600ff0c7b82 */ /* 0x000e620000000a00 */
[----:B------:R-:W-:Y:S01]  /*8330*/  SHF.R.S32.HI R3, RZ, 0x1f, R205 ;  /* 0x0000001fff037819 */ /* 0x000fe200000114cd */
[----:B------:R-:W-:Y:S01]  /*8340*/  ULDC.U8 UR4, c[0x0][0x3f0] ;  /* 0x0000fc0000047ab9 */ /* 0x000fe20000000000 */
[----:B------:R-:W-:Y:S01]  /*8350*/  BSSY B0, `(.L_x_1293) ;  /* 0x0000928000007945 */ /* 0x000fe20003800000 */
[----:B------:R-:W-:-:S04]  /*8360*/  ISETP.NE.AND P0, PT, RZ, UR4, PT ;  /* 0x00000004ff007c0c */ /* 0x000fc8000bf05270 */
[----:B------:R-:W2:Y:S01]  /*8370*/  LDC.64 R10, c[0x0][0x3e8] ;  /* 0x0000fa00ff0a7b82 */ /* 0x000ea20000000a00 */
[-C--:B-1----:R-:W-:Y:S02]  /*8380*/  IMAD R0, R3, R12.reuse, RZ ;  /* 0x0000000c03007224 */ /* 0x082fe400078e02ff */
[----:B------:R-:W-:-:S04]  /*8390*/  IMAD.WIDE.U32 R4, R205, R12, RZ ;  /* 0x0000000ccd047225 */ /* 0x000fc800078e00ff */
[-C--:B--2---:R-:W-:Y:S02]  /*83a0*/  IMAD R6, R3, R10.reuse, RZ ;  /* 0x0000000a03067224 */ /* 0x084fe400078e02ff */
[C---:B------:R-:W-:Y:S02]  /*83b0*/  IMAD R3, R205.reuse, R13, R0 ;  /* 0x0000000dcd037224 */ /* 0x040fe400078e0200 */
[----:B------:R-:W-:-:S04]  /*83c0*/  IMAD.WIDE.U32 R8, R205, R10, RZ ;  /* 0x0000000acd087225 */ /* 0x000fc800078e00ff */
[----:B------:R-:W-:Y:S02]  /*83d0*/  IMAD R7, R205, R11, R6 ;  /* 0x0000000bcd077224 */ /* 0x000fe400078e0206 */
[----:B------:R-:W-:Y:S02]  /*83e0*/  IMAD.IADD R5, R5, 0x1, R3 ;  /* 0x0000000105057824 */ /* 0x000fe400078e0203 */
[----:B------:R-:W-:Y:S02]  /*83f0*/  IMAD R0, R205, -0x80, R198 ;  /* 0xffffff80cd007824 */ /* 0x000fe400078e02c6 */
[----:B------:R-:W-:Y:S01]  /*8400*/  IMAD.IADD R3, R9, 0x1, R7 ;  /* 0x0000000109037824 */ /* 0x000fe200078e0207 */
[C---:B------:R-:W-:Y:S01]  /*8410*/  SHF.L.U64.HI R7, R4.reuse, 0x7, R5 ;  /* 0x0000000704077819 */ /* 0x040fe20000010205 */
[----:B------:R-:W-:Y:S01]  /*8420*/  IMAD.SHL.U32 R6, R4, 0x80, RZ ;  /* 0x0000008004067824 */ /* 0x000fe200078e00ff */
[----:B------:R-:W-:Y:S01]  /*8430*/  VIMNMX R74, R0, 0x80, PT ;  /* 0x00000080004a7848 */ /* 0x000fe20003fe0100 */
[C---:B------:R-:W-:Y:S01]  /*8440*/  IMAD.SHL.U32 R4, R8.reuse, 0x80, RZ ;  /* 0x0000008008047824 */ /* 0x040fe200078e00ff */
[----:B------:R-:W-:Y:S01]  /*8450*/  SHF.L.U64.HI R5, R8, 0x7, R3 ;  /* 0x0000000708057819 */ /* 0x000fe20000010203 */
[----:B------:R-:W-:Y:S06]  /*8460*/  @!P0 BRA `(.L_x_1294) ;  /* 0x0000004800648947 */ /* 0x000fec0003800000 */
[----:B------:R-:W1:Y:S01]  /*8470*/  LDC R0, c[0x0][0x428] ;  /* 0x00010a00ff007b82 */ /* 0x000e620000000800 */
[----:B------:R-:W-:Y:S01]  /*8480*/  ISETP.GE.AND P0, PT, R18, R74, PT ;  /* 0x0000004a1200720c */ /* 0x000fe20003f06270 */
[----:B------:R-:W-:Y:S01]  /*8490*/  BSSY B1, `(.L_x_1295) ;  /* 0x000001c000017945 */ /* 0x000fe20003800000 */
[----:B------:R-:W-:Y:S01]  /*84a0*/  IMAD R3, R205, 0x80, R18 ;  /* 0x00000080cd037824 */ /* 0x000fe200078e0212 */
[----:B------:R-:W-:Y:S02]  /*84b0*/  CS2R R28, SRZ ;  /* 0x00000000001c7805 */ /* 0x000fe4000001ff00 */
[----:B------:R-:W-:Y:S02]  /*84c0*/  CS2R R44, SRZ ;  /* 0x00000000002c7805 */ /* 0x000fe4000001ff00 */
[----:B------:R-:W-:Y:S02]  /*84d0*/  CS2R R48, SRZ ;  /* 0x0000000000307805 */ /* 0x000fe4000001ff00 */
[----:B------:R-:W-:-:S02]  /*84e0*/  CS2R R46, SRZ ;  /* 0x00000000002e7805 */ /* 0x000fc4000001ff00 */
[----:B------:R-:W-:Y:S02]  /*84f0*/  CS2R R50, SRZ ;  /* 0x0000000000327805 */ /* 0x000fe4000001ff00 */
[----:B-1----:R-:W-:-:S13]  /*8500*/  ISETP.NE.AND P1, PT, R0, 0x1, PT ;  /* 0x000000010000780c */ /* 0x002fda0003f25270 */
[----:B------:R-:W1:Y:S08]  /*8510*/  @P1 LDC R0, c[0x0][0x42c] ;  /* 0x00010b00ff001b82 */ /* 0x000e700000000800 */
[----:B------:R-:W2:Y:S01]  /*8520*/  @P1 LDC R21, c[0x0][0x430] ;  /* 0x00010c00ff151b82 */ /* 0x000ea20000000800 */
[----:B------:R-:W-:Y:S05]  /*8530*/  @P0 BRA `(.L_x_1296) ;  /* 0x0000000000440947 */ /* 0x000fea0003800000 */
[----:B------:R-:W-:Y:S01]  /*8540*/  ULDC.64 UR6, c[0x0][0x3c8] ;  /* 0x0000f20000067ab9 */ /* 0x000fe20000000a00 */
[----:B------:R-:W-:Y:S01]  /*8550*/  ULDC UR4, c[0x0][0x3d4] ;  /* 0x0000f50000047ab9 */ /* 0x000fe20000000800 */
[----:B------:R-:W-:Y:S01]  /*8560*/  IADD3 R8, P4, P5, R63, UR6, R6 ;  /* 0x000000063f087c10 */ /* 0x000fe2000fd9e006 */
[----:B------:R-:W-:Y:S01]  /*8570*/  ULDC.64 UR8, c[0x0][0x3e0] ;  /* 0x0000f80000087ab9 */ /* 0x000fe20000000a00 */
[----:B------:R-:W-:Y:S02]  /*8580*/  ISETP.GE.AND P3, PT, R22, UR4, PT ;  /* 0x0000000416007c0c */ /* 0x000fe4000bf66270 */
[----:B------:R-:W-:Y:S02]  /*8590*/  CS2R R48, SRZ ;  /* 0x0000000000307805 */ /* 0x000fe4000001ff00 */
[----:B------:R-:W-:Y:S02]  /*85a0*/  ISETP.GE.AND P2, PT, R199, UR4, PT ;  /* 0x00000004c7007c0c */ /* 0x000fe4000bf46270 */
[----:B------:R-:W-:-:S02]  /*85b0*/  CS2R R44, SRZ ;  /* 0x00000000002c7805 */ /* 0x000fc4000001ff00 */
[----:B------:R-:W-:Y:S02]  /*85c0*/  IADD3.X R9, R62, UR7, R7, P4, P5 ;  /* 0x000000073e097c10 */ /* 0x000fe4000a7ea407 */
[----:B------:R-:W-:Y:S02]  /*85d0*/  CS2R R50, SRZ ;  /* 0x0000000000327805 */ /* 0x000fe4000001ff00 */
[----:B------:R-:W-:Y:S02]  /*85e0*/  IADD3 R14, P4, P5, R65, UR8, R4 ;  /* 0x00000008410e7c10 */ /* 0x000fe4000fd9e004 */
[----:B------:R-:W-:Y:S02]  /*85f0*/  CS2R R46, SRZ ;  /* 0x00000000002e7805 */ /* 0x000fe4000001ff00 */
[----:B------:R-:W-:Y:S01]  /*8600*/  IADD3.X R15, R67, UR9, R5, P4, P5 ;  /* 0x00000009430f7c10 */ /* 0x000fe2000a7ea405 */
[----:B------:R3:W5:Y:S04]  /*8610*/  @!P3 LDG.E.64 R48, desc[UR46][R8.64] ;  /* 0x0000002e0830b981 */ /* 0x000768000c1e1b00 */
[----:B------:R3:W5:Y:S04]  /*8620*/  @!P2 LDG.E.64 R44, desc[UR46][R8.64+0x40] ;  /* 0x0000402e082ca981 */ /* 0x000768000c1e1b00 */
[----:B------:R3:W5:Y:S04]  /*8630*/  @!P3 LDG.E.64 R50, desc[UR46][R14.64] ;  /* 0x0000002e0e32b981 */ /* 0x000768000c1e1b00 */
[----:B------:R3:W5:Y:S02]  /*8640*/  @!P2 LDG.E.64 R46, desc[UR46][R14.64+0x40] ;  /* 0x0000402e0e2ea981 */ /* 0x000764000c1e1b00 */
.L_x_1296:
[----:B------:R-:W-:Y:S05]  /*8650*/  BSYNC B1 ;  /* 0x0000000000017941 */ /* 0x000fea0003800000 */
.L_x_1295:
[----:B------:R-:W-:Y:S01]  /*8660*/  ISETP.GE.AND P2, PT, R195, R74, PT ;  /* 0x0000004ac300720c */ /* 0x000fe20003f46270 */
[----:B------:R-:W-:Y:S01]  /*8670*/  IMAD R3, R218, 0x20, R3 ;  /* 0x00000020da037824 */ /* 0x000fe200078e0203 */
[----:B------:R-:W-:Y:S01]  /*8680*/  BSSY B1, `(.L_x_1297) ;  /* 0x000001b000017945 */ /* 0x000fe20003800000 */
[----:B------:R-:W-:Y:S02]  /*8690*/  CS2R R40, SRZ ;  /* 0x0000000000287805 */ /* 0x000fe4000001ff00 */
[----:B------:R-:W-:Y:S01]  /*86a0*/  CS2R R34, SRZ ;  /* 0x0000000000227805 */ /* 0x000fe2000001ff00 */
[----:B-1----:R-:W-:Y:S01]  /*86b0*/  @P1 IMAD.HI.U32 R0, R3, R0, RZ ;  /* 0x0000000003001227 */ /* 0x002fe200078e00ff */
[----:B------:R-:W-:-:S06]  /*86c0*/  CS2R R42, SRZ ;  /* 0x00000000002a7805 */ /* 0x000fcc000001ff00 */
[----:B------:R-:W-:Y:S05]  /*86d0*/  @P2 BRA `(.L_x_1298) ;  /* 0x0000000000542947 */ /* 0x000fea0003800000 */
[----:B---3--:R-:W-:Y:S01]  /*86e0*/  IADD3 R8, P3, P4, R63, R30, R6 ;  /* 0x0000001e3f087210 */ /* 0x008fe20007c7e006 */
[----:B------:R-:W-:Y:S01]  /*86f0*/  ULDC.64 UR6, c[0x0][0x3c8] ;  /* 0x0000f20000067ab9 */ /* 0x000fe20000000a00 */
[----:B------:R-:W-:Y:S01]  /*8700*/  ULDC UR4, c[0x0][0x3d4] ;  /* 0x0000f50000047ab9 */ /* 0x000fe20000000800 */
[----:B------:R-:W-:Y:S01]  /*8710*/  ULDC.64 UR8, c[0x0][0x3e0] ;  /* 0x0000f80000087ab9 */ /* 0x000fe20000000a00 */
[----:B------:R-:W-:Y:S02]  /*8720*/  IADD3.X R9, R62, R27, R7, P3, P4 ;  /* 0x0000001b3e097210 */ /* 0x000fe40001fe8407 */
[----:B------:R-:W-:Y:S02]  /*8730*/  CS2R R40, SRZ ;  /* 0x0000000000287805 */ /* 0x000fe4000001ff00 */
[----:B------:R-:W-:Y:S02]  /*8740*/  IADD3 R14, P4, P5, R65, R32, R4 ;  /* 0x00000020410e7210 */ /* 0x000fe40007d9e004 */
[----:B------:R-:W-:-:S02]  /*8750*/  CS2R R28, SRZ ;  /* 0x00000000001c7805 */ /* 0x000fc4000001ff00 */
[----:B------:R-:W-:Y:S02]  /*8760*/  IADD3 R8, P3, R8, UR6, RZ ;  /* 0x0000000608087c10 */ /* 0x000fe4000ff7e0ff */
[----:B------:R-:W-:Y:S02]  /*8770*/  CS2R R42, SRZ ;  /* 0x00000000002a7805 */ /* 0x000fe4000001ff00 */
[----:B------:R-:W-:Y:S02]  /*8780*/  IADD3.X R15, R67, R31, R5, P4, P5 ;  /* 0x0000001f430f7210 */ /* 0x000fe400027ea405 */
[----:B------:R-:W-:Y:S02]  /*8790*/  CS2R R34, SRZ ;  /* 0x0000000000227805 */ /* 0x000fe4000001ff00 */
[----:B------:R-:W-:Y:S02]  /*87a0*/  ISETP.GE.AND P5, PT, R22, UR4, PT ;  /* 0x0000000416007c0c */ /* 0x000fe4000bfa6270 */
[----:B------:R-:W-:-:S02]  /*87b0*/  ISETP.GE.AND P4, PT, R199, UR4, PT ;  /* 0x00000004c7007c0c */ /* 0x000fc4000bf86270 */
[----:B------:R-:W-:Y:S02]  /*87c0*/  IADD3.X R9, R9, UR7, RZ, P3, !PT ;  /* 0x0000000709097c10 */ /* 0x000fe40009ffe4ff */
[----:B------:R-:W-:-:S04]  /*87d0*/  IADD3 R14, P3, R14, UR8, RZ ;  /* 0x000000080e0e7c10 */ /* 0x000fc8000ff7e0ff */
[----:B------:R-:W-:-:S03]  /*87e0*/  IADD3.X R15, R15, UR9, RZ, P3, !PT ;  /* 0x000000090f0f7c10 */ /* 0x000fc60009ffe4ff */
[----:B------:R1:W5:Y:S04]  /*87f0*/  @!P5 LDG.E.64 R40, desc[UR46][R8.64] ;  /* 0x0000002e0828d981 */ /* 0x000368000c1e1b00 */
[----:B------:R1:W5:Y:S04]  /*8800*/  @!P4 LDG.E.64 R28, desc[UR46][R8.64+0x40] ;  /* 0x0000402e081cc981 */ /* 0x000368000c1e1b00 */
[----:B------:R1:W5:Y:S04]  /*8810*/  @!P5 LDG.E.64 R42, desc[UR46][R14.64] ;  /* 0x0000002e0e2ad981 */ /* 0x000368000c1e1b00 */
[----:B------:R1:W5:Y:S02]  /*8820*/  @!P4 LDG.E.64 R34, desc[UR46][R14.64+0x40] ;  /* 0x0000402e0e22c981 */ /* 0x000364000c1e1b00 */
.L_x_1298:
[----:B------:R-:W-:Y:S05]  /*8830*/  BSYNC B1 ;  /* 0x0000000000017941 */ /* 0x000fea0003800000 */
.L_x_1297:
[-C--:B------:R-:W-:Y:S01]  /*8840*/  ISETP.GE.AND P3, PT, R222, R74.reuse, PT ;  /* 0x0000004ade00720c */ /* 0x080fe20003f66270 */
[----:B------:R-:W-:Y:S01]  /*8850*/  BSSY B1, `(.L_x_1299) ;  /* 0x0000024000017945 */ /* 0x000fe20003800000 */
[----:B--2---:R-:W-:Y:S01]  /*8860*/  @P1 SHF.R.U32.HI R3, RZ, R21, R0 ;  /* 0x00000015ff031219 */ /* 0x004fe20000011600 */
[----:B------:R-:W-:Y:S01]  /*8870*/  IMAD.MOV.U32 R55, RZ, RZ, R53 ;  /* 0x000000ffff377224 */ /* 0x000fe200078e0035 */
[----:B------:R-:W-:Y:S02]  /*8880*/  ISETP.GE.AND P4, PT, R221, R74, PT ;  /* 0x0000004add00720c */ /* 0x000fe40003f86270 */
[----:B-1-3--:R-:W-:Y:S02]  /*8890*/  CS2R R8, SRZ ;  /* 0x0000000000087805 */ /* 0x00afe4000001ff00 */
[----:B------:R-:W-:Y:S02]  /*88a0*/  MOV R60, R58 ;  /* 0x0000003a003c7202 */ /* 0x000fe40000000f00 */
[----:B------:R-:W-:-:S02]  /*88b0*/  CS2R R30, SRZ ;  /* 0x00000000001e7805 */ /* 0x000fc4000001ff00 */
[----:B------:R-:W-:Y:S02]  /*88c0*/  CS2R R36, SRZ ;  /* 0x0000000000247805 */ /* 0x000fe4000001ff00 */
[----:B------:R-:W-:Y:S02]  /*88d0*/  CS2R R32, SRZ ;  /* 0x0000000000207805 */ /* 0x000fe4000001ff00 */
[----:B------:R-:W-:Y:S02]  /*88e0*/  CS2R R26, SRZ ;  /* 0x00000000001a7805 */ /* 0x000fe4000001ff00 */
[----:B------:R-:W-:Y:S02]  /*88f0*/  CS2R R20, SRZ ;  /* 0x0000000000147805 */ /* 0x000fe4000001ff00 */
[----:B------:R-:W-:Y:S02]  /*8900*/  CS2R R24, SRZ ;  /* 0x0000000000187805 */ /* 0x000fe4000001ff00 */
[----:B------:R-:W-:-:S02]  /*8910*/  SHF.R.S32.HI R53, RZ, 0x1f, R3 ;  /* 0x0000001fff357819 */ /* 0x000fc40000011403 */
[----:B------:R-:W-:Y:S01]  /*8920*/  CS2R R38, SRZ ;  /* 0x0000000000267805 */ /* 0x000fe2000001ff00 */
[----:B------:R-:W-:Y:S06]  /*8930*/  @P3 BRA `(.L_x_1300) ;  /* 0x0000000000543947 */ /* 0x000fec0003800000 */
[----:B------:R-:W-:Y:S01]  /*8940*/  LEA R14, P1, R12, R6, 0x6 ;  /* 0x000000060c0e7211 */ /* 0x000fe200078230ff */
[----:B------:R-:W-:Y:S01]  /*8950*/  ULDC.64 UR4, c[0x0][0x3c8] ;  /* 0x0000f20000047ab9 */ /* 0x000fe20000000a00 */
[----:B------:R-:W-:Y:S01]  /*8960*/  LEA R58, P5, R10, R4, 0x6 ;  /* 0x000000040a3a7211 */ /* 0x000fe200078a30ff */
[----:B------:R-:W-:Y:S01]  /*8970*/  ULDC.64 UR6, c[0x0][0x3e0] ;  /* 0x0000f80000067ab9 */ /* 0x000fe20000000a00 */
[----:B------:R-:W-:Y:S02]  /*8980*/  LEA.HI.X R15, R12, R7, R13, 0x6, P1 ;  /* 0x000000070c0f7211 */ /* 0x000fe400008f340d */
[----:B------:R-:W-:Y:S02]  /*8990*/  CS2R R36, SRZ ;  /* 0x0000000000247805 */ /* 0x000fe4000001ff00 */
[----:B------:R-:W-:Y:S02]  /*89a0*/  LEA.HI.X R0, R10, R5, R11, 0x6, P5 ;  /* 0x000000050a007211 */ /* 0x000fe400028f340b */
[----:B------:R-:W-:-:S02]  /*89b0*/  CS2R R30, SRZ ;  /* 0x00000000001e7805 */ /* 0x000fc4000001ff00 */
[----:B------:R-:W-:Y:S01]  /*89c0*/  IADD3 R14, P1, P5, R63, UR4, R14 ;  /* 0x000000043f0e7c10 */ /* 0x000fe2000fd3e00e */
[----:B------:R-:W-:Y:S01]  /*89d0*/  ULDC UR4, c[0x0][0x3d4] ;  /* 0x0000f50000047ab9 */ /* 0x000fe20000000800 */
[----:B------:R-:W-:Y:S02]  /*89e0*/  CS2R R38, SRZ ;  /* 0x0000000000267805 */ /* 0x000fe4000001ff00 */
[----:B------:R-:W-:Y:S02]  /*89f0*/  CS2R R32, SRZ ;  /* 0x0000000000207805 */ /* 0x000fe4000001ff00 */
[----:B------:R-:W-:Y:S02]  /*8a00*/  IADD3.X R15, R62, UR5, R15, P1, P5 ;  /* 0x000000053e0f7c10 */ /* 0x000fe40008fea40f */
[----:B------:R-:W-:-:S04]  /*8a10*/  IADD3 R58, P1, P5, R65, UR6, R58 ;  /* 0x00000006413a7c10 */ /* 0x000fc8000fd3e03a */
[----:B------:R-:W-:Y:S02]  /*8a20*/  IADD3.X R59, R67, UR7, R0, P1, P5 ;  /* 0x00000007433b7c10 */ /* 0x000fe40008fea400 */
[----:B------:R-:W-:Y:S02]  /*8a30*/  ISETP.GE.AND P1, PT, R22, UR4, PT ;  /* 0x0000000416007c0c */ /* 0x000fe4000bf26270 */
[----:B------:R-:W-:-:S11]  /*8a40*/  ISETP.GE.AND P5, PT, R199, UR4, PT ;  /* 0x00000004c7007c0c */ /* 0x000fd6000bfa6270 */
[----:B------:R1:W5:Y:S04]  /*8a50*/  @!P1 LDG.E.64 R36, desc[UR46][R14.64] ;  /* 0x0000002e0e249981 */ /* 0x000368000c1e1b00 */
[----:B------:R1:W5:Y:S04]  /*8a60*/  @!P5 LDG.E.64 R30, desc[UR46][R14.64+0x40] ;  /* 0x0000402e0e1ed981 */ /* 0x000368000c1e1b00 */
[----:B------:R1:W5:Y:S04]  /*8a70*/  @!P1 LDG.E.64 R38, desc[UR46][R58.64] ;  /* 0x0000002e3a269981 */ /* 0x000368000c1e1b00 */
[----:B------:R1:W5:Y:S02]  /*8a80*/  @!P5 LDG.E.64 R32, desc[UR46][R58.64+0x40] ;  /* 0x0000402e3a20d981 */ /* 0x000364000c1e1b00 */
.L_x_1300:
[----:B------:R-:W-:Y:S05]  /*8a90*/  BSYNC B1 ;  /* 0x0000000000017941 */ /* 0x000fea0003800000 */
.L_x_1299:
[----:B------:R-:W-:Y:S04]  /*8aa0*/  BSSY B1, `(.L_x_1301) ;  /* 0x0000019000017945 */ /* 0x000fe80003800000 */
[----:B------:R-:W-:Y:S05]  /*8ab0*/  @P4 BRA `(.L_x_1302) ;  /* 0x00000000005c4947 */ /* 0x000fea0003800000 */
[----:B------:R-:W-:Y:S01]  /*8ac0*/  IMAD R9, R13, 0x60, RZ ;  /* 0x000000600d097824 */ /* 0x000fe200078e02ff */
[----:B------:R-:W-:Y:S01]  /*8ad0*/  ULDC.64 UR4, c[0x0][0x3c8] ;  /* 0x0000f20000047ab9 */ /* 0x000fe20000000a00 */
[----:B------:R-:W-:Y:S01]  /*8ae0*/  IMAD.WIDE.U32 R6, R12, 0x60, R6 ;  /* 0x000000600c067825 */ /* 0x000fe200078e0006 */
[----:B------:R-:W-:Y:S01]  /*8af0*/  ULDC.64 UR6, c[0x0][0x3e0] ;  /* 0x0000f80000067ab9 */ /* 0x000fe20000000a00 */
[----:B------:R-:W-:Y:S02]  /*8b00*/  CS2R R26, SRZ ;  /* 0x00000000001a7805 */ /* 0x000fe4000001ff00 */
[----:B------:R-:W-:Y:S01]  /*8b10*/  CS2R R24, SRZ ;  /* 0x0000000000187805 */ /* 0x000fe2000001ff00 */
[----:B------:R-:W-:Y:S01]  /*8b20*/  IMAD.IADD R7, R7, 0x1, R9 ;  /* 0x0000000107077824 */ /* 0x000fe200078e0209 */
[----:B------:R-:W-:Y:S01]  /*8b30*/  IADD3 R6, P1, P5, R63, UR4, R6 ;  /* 0x000000043f067c10 */ /* 0x000fe2000fd3e006 */
[----:B-1----:R-:W-:Y:S01]  /*8b40*/  IMAD R15, R11, 0x60, RZ ;  /* 0x000000600b0f7824 */ /* 0x002fe200078e02ff */
[----:B------:R-:W-:Y:S01]  /*8b50*/  ULDC UR4, c[0x0][0x3d4] ;  /* 0x0000f50000047ab9 */ /* 0x000fe20000000800 */
[----:B------:R-:W-:Y:S01]  /*8b60*/  IMAD.WIDE.U32 R4, R10, 0x60, R4 ;  /* 0x000000600a047825 */ /* 0x000fe200078e0004 */
[----:B------:R-:W-:-:S02]  /*8b70*/  IADD3.X R7, R62, UR5, R7, P1, P5 ;  /* 0x000000053e077c10 */ /* 0x000fc40008fea407 */
[----:B------:R-:W-:Y:S02]  /*8b80*/  CS2R R8, SRZ ;  /* 0x0000000000087805 */ /* 0x000fe4000001ff00 */
[----:B------:R-:W-:Y:S01]  /*8b90*/  CS2R R20, SRZ ;  /* 0x0000000000147805 */ /* 0x000fe2000001ff00 */
[----:B------:R-:W-:Y:S01]  /*8ba0*/  IMAD.IADD R0, R5, 0x1, R15 ;  /* 0x0000000105007824 */ /* 0x000fe200078e020f */
        /* <DEDUP_REMOVED lines=8> */
.L_x_1302:
[----:B------:R-:W-:Y:S05]  /*8c30*/  BSYNC B1 ;  /* 0x0000000000017941 */ /* 0x000fea0003800000 */
.L_x_1301:
[----:B------:R-:W-:Y:S01]  /*8c40*/  IMAD R0, R53, R12, RZ ;  /* 0x0000000c35007224 */ /* 0x000fe200078e02ff */
[----:B------:R-:W-:Y:S01]  /*8c50*/  ULDC.64 UR4, c[0x0][0x3c8] ;  /* 0x0000f20000047ab9 */ /* 0x000fe20000000a00 */
[----:B--2---:R-:W-:Y:S01]  /*8c60*/  IMAD.WIDE.U32 R6, R3, R10, R60 ;  /* 0x0000000a03067225 */ /* 0x004fe200078e003c */
[----:B------:R-:W-:-:S03]  /*8c70*/  ULDC.64 UR6, c[0x0][0x3e0] ;  /* 0x0000f80000067ab9 */ /* 0x000fc60000000a00 */
[----:B------:R-:W-:-:S04]  /*8c80*/  IMAD.WIDE.U32 R4, R3, R12, R54 ;  /* 0x0000000c03047225 */ /* 0x000fc800078e0036 */
[----:B------:R-:W-:Y:S01]  /*8c90*/  IMAD R10, R53, R10, RZ ;  /* 0x0000000a350a7224 */ /* 0x000fe200078e02ff */
[----:B------:R-:W-:Y:S01]  /*8ca0*/  IADD3 R4, P1, R4, UR4, RZ ;  /* 0x0000000404047c10 */ /* 0x000fe2000ff3e0ff */
[C---:B------:R-:W-:Y:S01]  /*8cb0*/  IMAD R13, R3.reuse, R13, R0 ;  /* 0x0000000d030d7224 */ /* 0x040fe200078e0200 */
[----:B------:R-:W-:Y:S01]  /*8cc0*/  IADD3 R0, P5, R6, UR6, RZ ;  /* 0x0000000606007c10 */ /* 0x000fe2000ffbe0ff */
[----:B------:R-:W-:Y:S01]  /*8cd0*/  IMAD R3, R3, R11, R10 ;  /* 0x0000000b03037224 */ /* 0x000fe200078e020a */
[----:B------:R-:W-:Y:S02]  /*8ce0*/  UMOV UR4, 0xffffffff ;  /* 0xffffffff00047882 */ /* 0x000fe40000000000 */
[----:B------:R-:W-:Y:S02]  /*8cf0*/  IADD3.X R5, R5, UR5, R13, P1, !PT ;  /* 0x0000000505057c10 */ /* 0x000fe40008ffe40d */
[----:B------:R-:W-:Y:S01]  /*8d00*/  IADD3.X R3, R7, UR7, R3, P5, !PT ;  /* 0x0000000707037c10 */ /* 0x000fe2000affe403 */
[----:B------:R-:W-:Y:S06]  /*8d10*/  BRA.DIV UR4, `(.L_x_1303) ;  /* 0x000001d204d47947 */ /* 0x000fec000b800000 */
.L_x_1611:
[----:B------:R-:W-:-:S03]  /*8d20*/  UMOV UR4, 0xffffffff ;  /* 0xffffffff00047882 */ /* 0x000fc60000000000 */
[----:B------:R-:W-:Y:S05]  /*8d30*/  BRA.DIV UR4, `(.L_x_1304) ;  /* 0x000001d204f47947 */ /* 0x000fea000b800000 */
.L_x_1614:
[----:B------:R-:W-:-:S03]  /*8d40*/  UMOV UR4, 0xffffffff ;  /* 0xffffffff00047882 */ /* 0x000fc60000000000 */
[----:B------:R-:W-:Y:S05]  /*8d50*/  BRA.DIV UR4, `(.L_x_1305) ;  /* 0x000001d604147947 */ /* 0x000fea000b800000 */
.L_x_1617:
[----:B------:R-:W-:-:S03]  /*8d60*/  UMOV UR4, 0xffffffff ;  /* 0xffffffff00047882 */ /* 0x000fc60000000000 */
[----:B------:R-:W-:Y:S05]  /*8d70*/  BRA.DIV UR4, `(.L_x_1306) ;  /* 0x000001d604347947 */ /* 0x000fea000b800000 */
.L_x_1620:
[----:B------:R-:W-:-:S03]  /*8d80*/  UMOV UR4, 0xffffffff ;  /* 0xffffffff00047882 */ /* 0x000fc60000000000 */
[----:B------:R-:W-:Y:S05]  /*8d90*/  BRA.DIV UR4, `(.L_x_1307) ;  /* 0x000001d604547947 */ /* 0x000fea000b800000 */
.L_x_1623:
[----:B------:R-:W-:-:S03]  /*8da0*/  UMOV UR4, 0xffffffff ;  /* 0xffffffff00047882 */ /* 0x000fc60000000000 */
[----:B------:R-:W-:Y:S05]  /*8db0*/  BRA.DIV UR4, `(.L_x_1308) ;  /* 0x000001d604747947 */ /* 0x000fea000b800000 */
.L_x_1626:
[----:B------:R-:W-:-:S03]  /*8dc0*/  UMOV UR4, 0xffffffff ;  /* 0xffffffff00047882 */ /* 0x000fc60000000000 */
[----:B------:R-:W-:Y:S05]  /*8dd0*/  BRA.DIV UR4, `(.L_x_1309) ;  /* 0x000001d604947947 */ /* 0x000fea000b800000 */
.L_x_1629:
[----:B------:R-:W-:-:S03]  /*8de0*/  UMOV UR4, 0xffffffff ;  /* 0xffffffff00047882 */ /* 0x000fc60000000000 */
[----:B------:R-:W-:Y:S05]  /*8df0*/  BRA.DIV UR4, `(.L_x_1310) ;  /* 0x000001d604b47947 */ /* 0x000fea000b800000 */
.L_x_1632:
[----:B------:R-:W-:-:S03]  /*8e00*/  UMOV UR4, 0xffffffff ;  /* 0xffffffff00047882 */ /* 0x000fc60000000000 */
[----:B------:R-:W-:Y:S05]  /*8e10*/  BRA.DIV UR4, `(.L_x_1311) ;  /* 0x000001d604d47947 */ /* 0x000fea000b800000 */
.L_x_1635:
[----:B------:R-:W-:-:S03]  /*8e20*/  UMOV UR4, 0xffffffff ;  /* 0xffffffff00047882 */ /* 0x000fc60000000000 */
[----:B------:R-:W-:Y:S05]  /*8e30*/  BRA.DIV UR4, `(.L_x_1312) ;  /* 0x000001d604f47947 */ /* 0x000fea000b800000 */
.L_x_1638:
[----:B------:R-:W-:-:S03]  /*8e40*/  UMOV UR4, 0xffffffff ;  /* 0xffffffff00047882 */ /* 0x000fc60000000000 */
[----:B------:R-:W-:Y:S05]  /*8e50*/  BRA.DIV UR4, `(.L_x_1313) ;  /* 0x000001da04147947 */ /* 0x000fea000b800000 */
.L_x_1641:
[----:B------:R-:W-:-:S03]  /*8e60*/  UMOV UR4, 0xffffffff ;  /* 0xffffffff00047882 */ /* 0x000fc60000000000 */
[----:B------:R-:W-:Y:S05]  /*8e70*/  BRA.DIV UR4, `(.L_x_1314) ;  /* 0x000001da04347947 */ /* 0x000fea000b800000 */
.L_x_1644:
[----:B------:R-:W-:-:S03]  /*8e80*/  UMOV UR4, 0xffffffff ;  /* 0xffffffff00047882 */ /* 0x000fc60000000000 */
[----:B------:R-:W-:Y:S05]  /*8e90*/  BRA.DIV UR4, `(.L_x_1315) ;  /* 0x000001da04547947 */ /* 0x000fea000b800000 */
.L_x_1647:
[----:B------:R-:W-:-:S03]  /*8ea0*/  UMOV UR4, 0xffffffff ;  /* 0xffffffff00047882 */ /* 0x000fc60000000000 */
[----:B------:R-:W-:Y:S05]  /*8eb0*/  BRA.DIV UR4, `(.L_x_1316) ;  /* 0x000001da04747947 */ /* 0x000fea000b800000 */
.L_x_1650:
[----:B------:R-:W-:-:S03]  /*8ec0*/  UMOV UR4, 0xffffffff ;  /* 0xffffffff00047882 */ /* 0x000fc60000000000 */
[----:B------:R-:W-:Y:S05]  /*8ed0*/  BRA.DIV UR4, `(.L_x_1317) ;  /* 0x000001da04947947 */ /* 0x000fea000b800000 */
.L_x_1653:
[----:B------:R-:W-:-:S03]  /*8ee0*/  UMOV UR4, 0xffffffff ;  /* 0xffffffff00047882 */ /* 0x000fc60000000000 */
[----:B------:R-:W-:Y:S05]  /*8ef0*/  BRA.DIV UR4, `(.L_x_1318) ;  /* 0x000001da04b47947 */ /* 0x000fea000b800000 */
.L_x_1656:
[----:B------:R-:W-:Y:S01]  /*8f00*/  ULEA.HI UR4, UR43, UR43, URZ, 0x1 ;  /* 0x0000002b2b047291 */ /* 0x000fe2000f8f083f */
[----:B------:R-:W-:Y:S03]  /*8f10*/  BSSY B1, `(.L_x_1319) ;  /* 0x0000007000017945 */ /* 0x000fe60003800000 */
[----:B------:R-:W-:-:S04]  /*8f20*/  ULOP3.LUT UR4, UR4, 0xfffffffe, URZ, 0xc0, !UPT ;  /* 0xfffffffe04047892 */ /* 0x000fc8000f8ec03f */
[----:B------:R-:W-:-:S06]  /*8f30*/  UIADD3 UR4, UR43, -UR4, URZ ;  /* 0x800000042b047290 */ /* 0x000fcc000fffe03f */
[----:B------:R-:W-:-:S05]  /*8f40*/  IMAD.U32 R3, RZ, RZ, UR4 ;  /* 0x00000004ff037e24 */ /* 0x000fca000f8e00ff */
[----:B------:R-:W-:-:S04]  /*8f50*/  SHF.L.U32 R3, R3, 0x1f, RZ ;  /* 0x0000001f03037819 */ /* 0x000fc800000006ff */
[----:B------:R-:W2:Y:S02]  /*8f60*/  SYNCS.PHASECHK.TRANS64.TRYWAIT P1, [R16+URZ+0x28400], R3 ;  /* 0x02840003100075a7 */ /* 0x000ea4000802017f */
[----:B--2---:R-:W-:Y:S05]  /*8f70*/  @!P1 BRA `(.L_x_1320) ;  /* 0x000001d800bc9947 */ /* 0x004fea0003800000 */
.L_x_1657:
[----:B------:R-:W-:Y:S05]  /*8f80*/  BSYNC B1 ;  /* 0x0000000000017941 */ /* 0x000fea0003800000 */
.L_x_1319:
[----:B------:R-:W-:Y:S04]  /*8f90*/  BSSY B1, `(.L_x_1321) ;  /* 0x00000f9000017945 */ /* 0x000fe80003800000 */
[----:B------:R-:W-:Y:S05]  /*8fa0*/  @P0 BRA `(.L_x_1322) ;  /* 0x0000000c00dc0947 */ /* 0x000fea0003800000 */
[----:B------:R-:W3:Y:S01]  /*8fb0*/  LDC R0, c[0x0][0x3d4] ;  /* 0x0000f500ff007b82 */ /* 0x000ee20000000800 */
[----:B------:R-:W-:Y:S01]  /*8fc0*/  BSSY B2, `(.L_x_1323) ;  /* 0x000007a000027945 */ /* 0x000fe20003800000 */
[-C--:B---3--:R-:W-:Y:S02]  /*8fd0*/  ISETP.GE.AND P0, PT, R22, R0.reuse, PT ;  /* 0x000000001600720c */ /* 0x088fe40003f06270 */
[----:B------:R-:W-:-:S11]  /*8fe0*/  ISETP.GE.AND P1, PT, R199, R0, PT ;  /* 0x00000000c700720c */ /* 0x000fd60003f26270 */
[----:B------:R-:W-:Y:S05]  /*8ff0*/  @P0 BRA `(.L_x_1324) ;  /* 0x0000000400d80947 */ /* 0x000fea0003800000 */
[----:B------:R-:W3:Y:S01]  /*9000*/  LDS.128 R4, [R214+0x18000] ;  /* 0x01800000d6047984 */ /* 0x000ee20000000c00 */
[----:B-----5:R-:W-:Y:S02]  /*9010*/  SHF.R.U32.HI R10, RZ, 0x8, R49 ;  /* 0x00000008ff0a7819 */ /* 0x020fe40000011631 */
[----:B------:R-:W-:Y:S02]  /*9020*/  LOP3.LUT R11, R49, 0xff, RZ, 0xc0, !PT ;  /* 0x000000ff310b7812 */ /* 0x000fe400078ec0ff */
[----:B------:R-:W-:Y:S02]  /*9030*/  LOP3.LUT R10, R10, 0xff, RZ, 0xc0, !PT ;  /* 0x000000ff0a0a7812 */ /* 0x000fe400078ec0ff */
[----:B------:R-:W-:Y:S02]  /*9040*/  SHF.R.U32.HI R12, RZ, 0x8, R51 ;  /* 0x00000008ff0c7819 */ /* 0x000fe40000011633 */
[----:B------:R-:W-:Y:S02]  /*9050*/  SHF.R.U32.HI R0, RZ, 0x8, R48 ;  /* 0x00000008ff007819 */ /* 0x000fe40000011630 */
[----:B------:R-:W-:-:S02]  /*9060*/  PRMT R10, R10, 0x7604, R11 ;  /* 0x000076040a0a7816 */ /* 0x000fc4000000000b */
[----:B-1----:R-:W-:Y:S02]  /*9070*/  LOP3.LUT R15, R51, 0xff, RZ, 0xc0, !PT ;  /* 0x000000ff330f7812 */ /* 0x002fe400078ec0ff */
[----:B------:R-:W-:Y:S02]  /*9080*/  LOP3.LUT R12, R12, 0xff, RZ, 0xc0, !PT ;  /* 0x000000ff0c0c7812 */ /* 0x000fe400078ec0ff */
[----:B------:R-:W-:Y:S02]  /*9090*/  SHF.R.U32.HI R14, RZ, 0x10, R51 ;  /* 0x00000010ff0e7819 */ /* 0x000fe40000011633 */
[----:B------:R-:W-:Y:S02]  /*90a0*/  SHF.R.U32.HI R11, RZ, 0x10, R49 ;  /* 0x00000010ff0b7819 */ /* 0x000fe40000011631 */
[----:B--2---:R-:W-:Y:S02]  /*90b0*/  LOP3.LUT R3, R48, 0xff, RZ, 0xc0, !PT ;  /* 0x000000ff30037812 */ /* 0x004fe400078ec0ff */
[----:B------:R-:W-:Y:S01]  /*90c0*/  LOP3.LUT R0, R0, 0xff, RZ, 0xc0, !PT ;  /* 0x000000ff00007812 */ /* 0x000fe200078ec0ff */
[----:B------:R-:W-:Y:S01]  /*90d0*/  IMAD.U32 R11, R11, 0x10000, RZ ;  /* 0x000100000b0b7824 */ /* 0x000fe200078e00ff */
[----:B------:R-:W-:Y:S01]  /*90e0*/  PRMT R12, R12, 0x7604, R15 ;  /* 0x000076040c0c7816 */ /* 0x000fe2000000000f */
[----:B------:R-:W-:Y:S01]  /*90f0*/  IMAD.U32 R15, R14, 0x10000, RZ ;  /* 0x000100000e0f7824 */ /* 0x000fe200078e00ff */
[----:B------:R-:W-:-:S02]  /*9100*/  PRMT R3, R0, 0x7604, R3 ;  /* 0x0000760400037816 */ /* 0x000fc40000000003 */
[----:B------:R-:W-:Y:S02]  /*9110*/  SHF.R.U32.HI R0, RZ, 0x8, R50 ;  /* 0x00000008ff007819 */ /* 0x000fe40000011632 */
[----:B------:R-:W-:Y:S02]  /*9120*/  LOP3.LUT R3, R3, 0xff0000, R48, 0xf8, !PT ;  /* 0x00ff000003037812 */ /* 0x000fe400078ef830 */
[----:B------:R-:W-:Y:S02]  /*9130*/  LOP3.LUT R15, R12, 0xff0000, R15, 0xf8, !PT ;  /* 0x00ff00000c0f7812 */ /* 0x000fe400078ef80f */
[----:B------:R-:W-:Y:S02]  /*9140*/  LOP3.LUT R11, R10, 0xff0000, R11, 0xf8, !PT ;  /* 0x00ff00000a0b7812 */ /* 0x000fe400078ef80b */
[----:B------:R-:W-:Y:S02]  /*9150*/  LOP3.LUT R13, R50, 0xff, RZ, 0xc0, !PT ;  /* 0x000000ff320d7812 */ /* 0x000fe400078ec0ff */
[----:B------:R-:W-:-:S02]  /*9160*/  LOP3.LUT R0, R0, 0xff, RZ, 0xc0, !PT ;  /* 0x000000ff00007812 */ /* 0x000fc400078ec0ff */
[----:B------:R-:W-:Y:S02]  /*9170*/  LOP3.LUT R14, R3, 0xff000000, R48, 0xf8, !PT ;  /* 0xff000000030e7812 */ /* 0x000fe400078ef830 */
[----:B------:R-:W-:Y:S02]  /*9180*/  LOP3.LUT R51, R15, 0xff000000, R51, 0xf8, !PT ;  /* 0xff0000000f337812 */ /* 0x000fe400078ef833 */
[----:B------:R-:W-:Y:S02]  /*9190*/  LOP3.LUT R48, R11, 0xff000000, R49, 0xf8, !PT ;  /* 0xff0000000b307812 */ /* 0x000fe400078ef831 */
[----:B------:R-:W-:Y:S02]  /*91a0*/  PRMT R13, R0, 0x7604, R13 ;  /* 0x00007604000d7816 */ /* 0x000fe4000000000d */
[----:B---3--:R-:W-:Y:S02]  /*91b0*/  F2FP.F16.E4M3.UNPACK_B R0, R6.H1 ;  /* 0x00000006ff00723e */ /* 0x008fe400030006ff */
[----:B------:R-:W-:-:S02]  /*91c0*/  F2FP.F16.E4M3.UNPACK_B R53, R51 ;  /* 0x00000033ff35723e */ /* 0x000fc400020006ff */
[----:B------:R-:W-:Y:S01]  /*91d0*/  F2FP.F16.E4M3.UNPACK_B R15, R48 ;  /* 0x00000030ff0f723e */ /* 0x000fe200020006ff */
[--C-:B------:R-:W-:Y:S01]  /*91e0*/  HADD2.F32 R11, -RZ, R0.reuse.H1_H1 ;  /* 0x30000000ff0b7230 */ /* 0x100fe20000004100 */
[--C-:B------:R-:W-:Y:S01]  /*91f0*/  LOP3.LUT R13, R13, 0xff0000, R50.reuse, 0xf8, !PT ;  /* 0x00ff00000d0d7812 */ /* 0x100fe200078ef832 */
[----:B------:R-:W-:Y:S01]  /*9200*/  HADD2.F32 R54, -RZ, R53.H1_H1 ;  /* 0x30000035ff367230 */ /* 0x000fe20000004100 */
[----:B------:R-:W-:Y:S01]  /*9210*/  F2FP.F16.E4M3.UNPACK_B R3, R6 ;  /* 0x00000006ff03723e */ /* 0x000fe200020006ff */
[----:B------:R-:W-:Y:S01]  /*9220*/  HADD2.F32 R49, -RZ, R15.H1_H1 ;  /* 0x3000000fff317230 */ /* 0x000fe20000004100 */
[----:B------:R-:W-:Y:S01]  /*9230*/  LOP3.LUT R50, R13, 0xff000000, R50, 0xf8, !PT ;  /* 0xff0000000d327812 */ /* 0x000fe200078ef832 */
[----:B------:R-:W-:Y:S02]  /*9240*/  HADD2.F32 R10, -RZ, R0.H0_H0 ;  /* 0x20000000ff0a7230 */ /* 0x000fe40000004100 */
[CC--:B------:R-:W-:Y:S01]  /*9250*/  FMUL.FTZ R55, R11.reuse, R54.reuse ;  /* 0x000000360b377220 */ /* 0x0c0fe20000410000 */
[----:B------:R-:W-:Y:S01]  /*9260*/  F2FP.F16.E4M3.UNPACK_B R12, R7 ;  /* 0x00000007ff0c723e */ /* 0x000fe200020006ff */
[----:B------:R-:W-:Y:S01]  /*9270*/  FMUL.FTZ R11, R11, R49 ;  /* 0x000000310b0b7220 */ /* 0x000fe20000410000 */
[----:B------:R-:W-:Y:S01]  /*9280*/  F2FP.F16.E4M3.UNPACK_B R13, R7.H1 ;  /* 0x00000007ff0d723e */ /* 0x000fe200030006ff */
[C---:B------:R-:W-:Y:S01]  /*9290*/  FFMA.FTZ R55, R10.reuse, R49, -R55 ;  /* 0x000000310a377223 */ /* 0x040fe20000010837 */
[-C--:B------:R-:W-:Y:S01]  /*92a0*/  F2FP.F16.E4M3.UNPACK_B R6, R5.reuse ;  /* 0x00000005ff06723e */ /* 0x080fe200020006ff */
[----:B------:R-:W-:Y:S01]  /*92b0*/  FFMA.FTZ R60, R10, R54, R11 ;  /* 0x000000360a3c7223 */ /* 0x000fe2000001000b */
[----:B------:R-:W-:Y:S01]  /*92c0*/  F2FP.F16.E4M3.UNPACK_B R7, R5.H1 ;  /* 0x00000005ff07723e */ /* 0x000fe200030006ff */
[----:B------:R-:W-:Y:S01]  /*92d0*/  HADD2.F32 R54, -RZ, R53.H0_H0 ;  /* 0x20000035ff367230 */ /* 0x000fe20000004100 */
[----:B------:R-:W-:Y:S01]  /*92e0*/  F2FP.F16.E4M3.UNPACK_B R51, R51.H1 ;  /* 0x00000033ff33723e */ /* 0x000fe200030006ff */
[----:B------:R-:W-:Y:S01]  /*92f0*/  HADD2.F32 R5, -RZ, R3.H1_H1 ;  /* 0x30000003ff057230 */ /* 0x000fe20000004100 */
[----:B------:R-:W-:Y:S01]  /*9300*/  F2FP.F16.E4M3.UNPACK_B R48, R48.H1 ;  /* 0x00000030ff30723e */ /* 0x000fe200030006ff */
[----:B------:R-:W-:Y:S01]  /*9310*/  HADD2.F32 R10, -RZ, R15.H0_H0 ;  /* 0x2000000fff0a7230 */ /* 0x000fe20000004100 */
[----:B------:R-:W-:Y:S01]  /*9320*/  F2FP.F16.E4M3.UNPACK_B R0, R4 ;  /* 0x00000004ff00723e */ /* 0x000fe200020006ff */
[----:B------:R-:W-:-:S02]  /*9330*/  HADD2.F32 R3, -RZ, R3.H0_H0 ;  /* 0x20000003ff037230 */ /* 0x000fc40000004100 */
[C---:B------:R-:W-:Y:S01]  /*9340*/  FMUL.FTZ R58, R5.reuse, R54 ;  /* 0x00000036053a7220 */ /* 0x040fe20000410000 */
[----:B------:R-:W-:Y:S02]  /*9350*/  HADD2.F32 R11, -RZ, R51.H0_H0 ;  /* 0x20000033ff0b7230 */ /* 0x000fe40000004100 */
[-C--:B------:R-:W-:Y:S01]  /*9360*/  FMUL.FTZ R15, R5, R10.reuse ;  /* 0x0000000a050f7220 */ /* 0x080fe20000410000 */
[----:B------:R-:W-:Y:S02]  /*9370*/  HADD2.F32 R5, -RZ, R12.H1_H1 ;  /* 0x3000000cff057230 */ /* 0x000fe40000004100 */
[C---:B------:R-:W-:Y:S01]  /*9380*/  FFMA.FTZ R58, R3.reuse, R10, -R58 ;  /* 0x0000000a033a7223 */ /* 0x040fe2000001083a */
[----:B------:R-:W-:Y:S02]  /*9390*/  HADD2.F32 R10, -RZ, R48.H0_H0 ;  /* 0x20000030ff0a7230 */ /* 0x000fe40000004100 */
[----:B------:R-:W-:Y:S01]  /*93a0*/  FFMA.FTZ R53, R3, R54, R15 ;  /* 0x0000003603357223 */ /* 0x000fe2000001000f */
[----:B------:R-:W-:-:S02]  /*93b0*/  HADD2.F32 R12, -RZ, R12.H0_H0 ;  /* 0x2000000cff0c7230 */ /* 0x000fc40000004100 */
[CC--:B------:R-:W-:Y:S01]  /*93c0*/  FMUL.FTZ R15, R5.reuse, R11.reuse ;  /* 0x0000000b050f7220 */ /* 0x0c0fe20000410000 */
[----:B------:R-:W-:Y:S02]  /*93d0*/  HADD2.F32 R54, -RZ, R51.H1_H1 ;  /* 0x30000033ff367230 */ /* 0x000fe40000004100 */
[-C--:B------:R-:W-:Y:S01]  /*93e0*/  FMUL.FTZ R5, R5, R10.reuse ;  /* 0x0000000a05057220 */ /* 0x080fe20000410000 */
[--C-:B------:R-:W-:Y:S02]  /*93f0*/  HADD2.F32 R3, -RZ, R13.reuse.H1_H1 ;  /* 0x3000000dff037230 */ /* 0x100fe40000004100 */
[C---:B------:R-:W-:Y:S01]  /*9400*/  FFMA.FTZ R51, R12.reuse, R10, -R15 ;  /* 0x0000000a0c337223 */ /* 0x040fe2000001080f */
[----:B------:R-:W-:Y:S02]  /*9410*/  HADD2.F32 R48, -RZ, R48.H1_H1 ;  /* 0x30000030ff307230 */ /* 0x000fe40000004100 */
[----:B------:R-:W-:Y:S01]  /*9420*/  FFMA.FTZ R62, R12, R11, R5 ;  /* 0x0000000b0c3e7223 */ /* 0x000fe20000010005 */
[----:B------:R-:W-:-:S02]  /*9430*/  HADD2.F32 R13, -RZ, R13.H0_H0 ;  /* 0x2000000dff0d7230 */ /* 0x000fc40000004100 */
[C---:B------:R-:W-:Y:S01]  /*9440*/  FMUL.FTZ R10, R3.reuse, R54 ;  /* 0x00000036030a7220 */ /* 0x040fe20000410000 */
[----:B------:R-:W-:Y:S01]  /*9450*/  F2FP.F16.E4M3.UNPACK_B R11, R50 ;  /* 0x00000032ff0b723e */ /* 0x000fe200020006ff */
[----:B------:R-:W-:Y:S01]  /*9460*/  FMUL.FTZ R12, R3, R48 ;  /* 0x00000030030c7220 */ /* 0x000fe20000410000 */
[----:B------:R-:W-:Y:S01]  /*9470*/  F2FP.F16.E4M3.UNPACK_B R4, R4.H1 ;  /* 0x00000004ff04723e */ /* 0x000fe200030006ff */
[C---:B------:R-:W-:Y:S01]  /*9480*/  FFMA.FTZ R59, R13.reuse, R48, -R10 ;  /* 0x000000300d3b7223 */ /* 0x040fe2000001080a */
[----:B------:R-:W-:Y:S01]  /*9490*/  F2FP.F16.E4M3.UNPACK_B R10, R14 ;  /* 0x0000000eff0a723e */ /* 0x000fe200020006ff */
[----:B------:R-:W-:Y:S01]  /*94a0*/  FFMA.FTZ R54, R13, R54, R12 ;  /* 0x000000360d367223 */ /* 0x000fe2000001000c */
[--C-:B------:R-:W-:Y:S01]  /*94b0*/  HADD2.F32 R15, -RZ, R11.reuse.H1_H1 ;  /* 0x3000000bff0f7230 */ /* 0x100fe20000004100 */
[----:B------:R-:W-:Y:S01]  /*94c0*/  F2FP.F16.E4M3.UNPACK_B R14, R14.H1 ;  /* 0x0000000eff0e723e */ /* 0x000fe200030006ff */
[----:B------:R-:W-:Y:S01]  /*94d0*/  HADD2.F32 R12, -RZ, R11.H0_H0 ;  /* 0x2000000bff0c7230 */ /* 0x000fe20000004100 */
[----:B------:R-:W-:Y:S01]  /*94e0*/  F2FP.F16.E4M3.UNPACK_B R50, R50.H1 ;  /* 0x00000032ff32723e */ /* 0x000fe200030006ff */
[----:B------:R-:W-:-:S02]  /*94f0*/  HADD2.F32 R5, -RZ, R4.H1_H1 ;  /* 0x30000004ff057230 */ /* 0x000fc40000004100 */
[----:B------:R-:W-:Y:S02]  /*9500*/  HADD2.F32 R11, -RZ, R10.H1_H1 ;  /* 0x3000000aff0b7230 */ /* 0x000fe40000004100 */
[----:B------:R-:W-:Y:S02]  /*9510*/  HADD2.F32 R3, -RZ, R0.H1_H1 ;  /* 0x30000000ff037230 */ /* 0x000fe40000004100 */
[C---:B------:R-:W-:Y:S01]  /*9520*/  FMUL.FTZ R13, R5.reuse, R15 ;  /* 0x0000000f050d7220 */ /* 0x040fe20000410000 */
[----:B------:R-:W-:Y:S02]  /*9530*/  HADD2.F32 R10, -RZ, R10.H0_H0 ;  /* 0x2000000aff0a7230 */ /* 0x000fe40000004100 */
[----:B------:R-:W-:Y:S01]  /*9540*/  FMUL.FTZ R49, R5, R11 ;  /* 0x0000000b05317220 */ /* 0x000fe20000410000 */
[----:B------:R-:W-:Y:S02]  /*9550*/  HADD2.F32 R4, -RZ, R4.H0_H0 ;  /* 0x20000004ff047230 */ /* 0x000fe40000004100 */
[----:B------:R-:W-:Y:S01]  /*9560*/  FMUL.FTZ R5, R3, R12 ;  /* 0x0000000c03057220 */ /* 0x000fe20000410000 */
[----:B------:R-:W-:-:S02]  /*9570*/  HADD2.F32 R0, -RZ, R0.H0_H0 ;  /* 0x20000000ff007230 */ /* 0x000fc40000004100 */
[-C--:B------:R-:W-:Y:S01]  /*9580*/  FMUL.FTZ R3, R3, R10.reuse ;  /* 0x0000000a03037220 */ /* 0x080fe20000410000 */
[C---:B------:R-:W-:Y:S01]  /*9590*/  FFMA.FTZ R48, R4.reuse, R11, -R13 ;  /* 0x0000000b04307223 */ /* 0x040fe2000001080d */
[----:B------:R-:W-:Y:S01]  /*95a0*/  FFMA.FTZ R49, R4, R15, R49 ;  /* 0x0000000f04317223 */ /* 0x000fe20000010031 */
[C---:B------:R-:W-:Y:S01]  /*95b0*/  FFMA.FTZ R13, R0.reuse, R10, -R5 ;  /* 0x0000000a000d7223 */ /* 0x040fe20000010805 */
[----:B------:R-:W-:Y:S01]  /*95c0*/  FFMA.FTZ R12, R0, R12, R3 ;  /* 0x0000000c000c7223 */ /* 0x000fe20000010003 */
[----:B------:R-:W-:Y:S02]  /*95d0*/  HADD2.F32 R4, -RZ, R14.H1_H1 ;  /* 0x3000000eff047230 */ /* 0x000fe40000004100 */
[----:B------:R-:W-:Y:S02]  /*95e0*/  HADD2.F32 R3, -RZ, R7.H1_H1 ;  /* 0x30000007ff037230 */ /* 0x000fe40000004100 */
[--C-:B------:R-:W-:Y:S02]  /*95f0*/  HADD2.F32 R10, -RZ, R50.reuse.H1_H1 ;  /* 0x30000032ff0a7230 */ /* 0x100fe40000004100 */
[----:B------:R-:W-:-:S02]  /*9600*/  HADD2.F32 R11, -RZ, R50.H0_H0 ;  /* 0x20000032ff0b7230 */ /* 0x000fc40000004100 */
[C---:B------:R-:W-:Y:S01]  /*9610*/  FMUL.FTZ R15, R3.reuse, R4 ;  /* 0x00000004030f7220 */ /* 0x040fe20000410000 */
[----:B------:R-:W-:Y:S02]  /*9620*/  HADD2.F32 R0, -RZ, R6.H1_H1 ;  /* 0x30000006ff007230 */ /* 0x000fe40000004100 */
[----:B------:R-:W-:Y:S02]  /*9630*/  HADD2.F32 R5, -RZ, R14.H0_H0 ;  /* 0x2000000eff057230 */ /* 0x000fe40000004100 */
[----:B------:R-:W-:Y:S01]  /*9640*/  FMUL.FTZ R14, R3, R10 ;  /* 0x0000000a030e7220 */ /* 0x000fe20000410000 */
[----:B------:R-:W-:Y:S02]  /*9650*/  HADD2.F32 R7, -RZ, R7.H0_H0 ;  /* 0x20000007ff077230 */ /* 0x000fe40000004100 */
[C---:B------:R-:W-:Y:S01]  /*9660*/  FMUL.FTZ R3, R0.reuse, R11 ;  /* 0x0000000b00037220 */ /* 0x040fe20000410000 */
[----:B------:R-:W-:Y:S02]  /*9670*/  HADD2.F32 R6, -RZ, R6.H0_H0 ;  /* 0x20000006ff067230 */ /* 0x000fe40000004100 */
[-C--:B------:R-:W-:Y:S01]  /*9680*/  FMUL.FTZ R0, R0, R5.reuse ;  /* 0x0000000500007220 */ /* 0x080fe20000410000 */
[C---:B------:R-:W-:Y:S01]  /*9690*/  FFMA.FTZ R14, R7.reuse, R4, -R14 ;  /* 0x00000004070e7223 */ /* 0x040fe2000001080e */
[----:B------:R-:W-:Y:S01]  /*96a0*/  FFMA.FTZ R15, R7, R10, R15 ;  /* 0x0000000a070f7223 */ /* 0x000fe2000001000f */
[C---:B------:R-:W-:Y:S01]  /*96b0*/  FFMA.FTZ R5, R6.reuse, R5, -R3 ;  /* 0x0000000506057223 */ /* 0x040fe20000010803 */
[----:B------:R-:W-:Y:S01]  /*96c0*/  FFMA.FTZ R0, R6, R11, R0 ;  /* 0x0000000b06007223 */ /* 0x000fe20000010000 */
[----:B------:R-:W-:-:S02]  /*96d0*/  F2FP.SATFINITE.E4M3.F32.PACK_AB_MERGE_C R6, R60, R55, RZ ;  /* 0x000000373c06723e */ /* 0x000fc400048070ff */
[----:B------:R-:W-:Y:S02]  /*96e0*/  F2FP.SATFINITE.E4M3.F32.PACK_AB_MERGE_C R7, R54, R59, RZ ;  /* 0x0000003b3607723e */ /* 0x000fe400048070ff */
[----:B------:R-:W-:Y:S02]  /*96f0*/  F2FP.SATFINITE.E4M3.F32.PACK_AB_MERGE_C R4, R49, R48, RZ ;  /* 0x000000303104723e */ /* 0x000fe400048070ff */
[----:B------:R-:W-:Y:S02]  /*9700*/  F2FP.SATFINITE.E4M3.F32.PACK_AB_MERGE_C R14, R15, R14, RZ ;  /* 0x0000000e0f0e723e */ /* 0x000fe400048070ff */
[----:B------:R-:W-:Y:S02]  /*9710*/  F2FP.SATFINITE.E4M3.F32.PACK_AB_MERGE_C R6, R53, R58, R6 ;  /* 0x0000003a3506723e */ /* 0x000fe40004807006 */
[----:B------:R-:W-:Y:S02]  /*9720*/  F2FP.SATFINITE.E4M3.F32.PACK_AB_MERGE_C R7, R62, R51, R7 ;  /* 0x000000333e07723e */ /* 0x000fe40004807007 */
[----:B------:R-:W-:-:S02]  /*9730*/  F2FP.SATFINITE.E4M3.F32.PACK_AB_MERGE_C R4, R12, R13, R4 ;  /* 0x0000000d0c04723e */ /* 0x000fc40004807004 */
[----:B------:R-:W-:-:S05]  /*9740*/  F2FP.SATFINITE.E4M3.F32.PACK_AB_MERGE_C R5, R0, R5, R14 ;  /* 0x000000050005723e */ /* 0x000fca000480700e */
[----:B------:R3:W-:Y:S02]  /*9750*/  STS.128 [R214+0x18000], R4 ;  /* 0x01800004d6007388 */ /* 0x0007e40000000c00 */
.L_x_1324:
[----:B------:R-:W-:Y:S05]  /*9760*/  BSYNC B2 ;  /* 0x0000000000027941 */ /* 0x000fea0003800000 */
.L_x_1323:
[----:B------:R-:W-:Y:S05]  /*9770*/  @P1 BRA `(.L_x_1322) ;  /* 0x0000000400e81947 */ /* 0x000fea0003800000 */
[----:B---3--:R-:W3:Y:S01]  /*9780*/  LDS.128 R4, [R214+0x1c000] ;  /* 0x01c00000d6047984 */ /* 0x008ee20000000c00 */
[----:B--2--5:R-:W-:Y:S02]  /*9790*/  SHF.R.U32.HI R3, RZ, 0x8, R44 ;  /* 0x00000008ff037819 */ /* 0x024fe4000001162c */
[----:B------:R-:W-:Y:S02]  /*97a0*/  SHF.R.U32.HI R11, RZ, 0x8, R45 ;  /* 0x00000008ff0b7819 */ /* 0x000fe4000001162d */
[----:B-1----:R-:W-:Y:S02]  /*97b0*/  SHF.R.U32.HI R15, RZ, 0x8, R47 ;  /* 0x00000008ff0f7819 */ /* 0x002fe4000001162f */
        /* <DEDUP_REMOVED lines=8> */
[----:B------:R-:W-:-:S02]  /*9840*/  PRMT R15, R15, 0x7604, R14 ;  /* 0x000076040f0f7816 */ /* 0x000fc4000000000e */
[----:B------:R-:W-:Y:S02]  /*9850*/  SHF.R.U32.HI R0, RZ, 0x10, R44 ;  /* 0x00000010ff007819 */ /* 0x000fe4000001162c */
[----:B------:R-:W-:Y:S02]  /*9860*/  SHF.R.U32.HI R10, RZ, 0x10, R45 ;  /* 0x00000010ff0a7819 */ /* 0x000fe4000001162d */
[----:B------:R-:W-:Y:S02]  /*9870*/  SHF.R.U32.HI R14, RZ, 0x10, R47 ;  /* 0x00000010ff0e7819 */ /* 0x000fe4000001162f */
[----:B------:R-:W-:Y:S02]  /*9880*/  LOP3.LUT R0, R0, 0xff, RZ, 0xc0, !PT ;  /* 0x000000ff00007812 */ /* 0x000fe400078ec0ff */
[----:B------:R-:W-:Y:S02]  /*9890*/  LOP3.LUT R10, R10, 0xff, RZ, 0xc0, !PT ;  /* 0x000000ff0a0a7812 */ /* 0x000fe400078ec0ff */
[----:B------:R-:W-:-:S02]  /*98a0*/  LOP3.LUT R14, R14, 0xff, RZ, 0xc0, !PT ;  /* 0x000000ff0e0e7812 */ /* 0x000fc400078ec0ff */
[----:B------:R-:W-:Y:S02]  /*98b0*/  SHF.R.U32.HI R13, RZ, 0x8, R46 ;  /* 0x00000008ff0d7819 */ /* 0x000fe4000001162e */
[----:B------:R-:W-:Y:S02]  /*98c0*/  PRMT R3, R0, 0x7054, R3 ;  /* 0x0000705400037816 */ /* 0x000fe40000000003 */
[----:B------:R-:W-:Y:S02]  /*98d0*/  PRMT R11, R10, 0x7054, R11 ;  /* 0x000070540a0b7816 */ /* 0x000fe4000000000b */
[----:B------:R-:W-:Y:S02]  /*98e0*/  PRMT R15, R14, 0x7054, R15 ;  /* 0x000070540e0f7816 */ /* 0x000fe4000000000f */
[----:B------:R-:W-:Y:S02]  /*98f0*/  LOP3.LUT R12, R46, 0xff, RZ, 0xc0, !PT ;  /* 0x000000ff2e0c7812 */ /* 0x000fe400078ec0ff */
[----:B------:R-:W-:-:S02]  /*9900*/  LOP3.LUT R13, R13, 0xff, RZ, 0xc0, !PT ;  /* 0x000000ff0d0d7812 */ /* 0x000fc400078ec0ff */
[----:B------:R-:W-:Y:S02]  /*9910*/  LOP3.LUT R14, R3, 0xff000000, R44, 0xf8, !PT ;  /* 0xff000000030e7812 */ /* 0x000fe400078ef82c */
[----:B------:R-:W-:Y:S02]  /*9920*/  LOP3.LUT R47, R15, 0xff000000, R47, 0xf8, !PT ;  /* 0xff0000000f2f7812 */ /* 0x000fe400078ef82f */
[----:B------:R-:W-:Y:S02]  /*9930*/  LOP3.LUT R44, R11, 0xff000000, R45, 0xf8, !PT ;  /* 0xff0000000b2c7812 */ /* 0x000fe400078ef82d */
[----:B------:R-:W-:Y:S02]  /*9940*/  PRMT R13, R13, 0x7604, R12 ;  /* 0x000076040d0d7816 */ /* 0x000fe4000000000c */
[----:B------:R-:W-:Y:S02]  /*9950*/  SHF.R.U32.HI R12, RZ, 0x10, R46 ;  /* 0x00000010ff0c7819 */ /* 0x000fe4000001162e */
[----:B---3--:R-:W-:-:S02]  /*9960*/  F2FP.F16.E4M3.UNPACK_B R0, R6.H1 ;  /* 0x00000006ff00723e */ /* 0x008fc400030006ff */
[----:B------:R-:W-:Y:S02]  /*9970*/  F2FP.F16.E4M3.UNPACK_B R48, R47 ;  /* 0x0000002fff30723e */ /* 0x000fe400020006ff */
[----:B------:R-:W-:Y:S01]  /*9980*/  F2FP.F16.E4M3.UNPACK_B R15, R44 ;  /* 0x0000002cff0f723e */ /* 0x000fe200020006ff */
[----:B------:R-:W-:Y:S01]  /*9990*/  HADD2.F32 R11, -RZ, R0.H1_H1 ;  /* 0x30000000ff0b7230 */ /* 0x000fe20000004100 */
[----:B------:R-:W-:Y:S01]  /*99a0*/  LOP3.LUT R12, R12, 0xff, RZ, 0xc0, !PT ;  /* 0x000000ff0c0c7812 */ /* 0x000fe200078ec0ff */
[----:B------:R-:W-:Y:S01]  /*99b0*/  HADD2.F32 R49, -RZ, R48.H1_H1 ;  /* 0x30000030ff317230 */ /* 0x000fe20000004100 */
[----:B------:R-:W-:Y:S01]  /*99c0*/  F2FP.F16.E4M3.UNPACK_B R3, R6 ;  /* 0x00000006ff03723e */ /* 0x000fe200020006ff */
[----:B------:R-:W-:Y:S01]  /*99d0*/  HADD2.F32 R45, -RZ, R15.H1_H1 ;  /* 0x3000000fff2d7230 */ /* 0x000fe20000004100 */
[----:B------:R-:W-:Y:S01]  /*99e0*/  PRMT R13, R12, 0x7054, R13 ;  /* 0x000070540c0d7816 */ /* 0x000fe2000000000d */
[----:B------:R-:W-:Y:S02]  /*99f0*/  HADD2.F32 R10, -RZ, R0.H0_H0 ;  /* 0x20000000ff0a7230 */ /* 0x000fe40000004100 */
[C---:B------:R-:W-:Y:S01]  /*9a00*/  FMUL.FTZ R51, R11.reuse, R49 ;  /* 0x000000310b337220 */ /* 0x040fe20000410000 */
[----:B------:R-:W-:Y:S01]  /*9a10*/  F2FP.F16.E4M3.UNPACK_B R12, R7 ;  /* 0x00000007ff0c723e */ /* 0x000fe200020006ff */
[-C--:B------:R-:W-:Y:S01]  /*9a20*/  FMUL.FTZ R50, R11, R45.reuse ;  /* 0x0000002d0b327220 */ /* 0x080fe20000410000 */
[----:B------:R-:W-:Y:S01]  /*9a30*/  LOP3.LUT R46, R13, 0xff000000, R46, 0xf8, !PT ;  /* 0xff0000000d2e7812 */ /* 0x000fe200078ef82e */
[C---:B------:R-:W-:Y:S01]  /*9a40*/  FFMA.FTZ R51, R10.reuse, R45, -R51 ;  /* 0x0000002d0a337223 */ /* 0x040fe20000010833 */
[----:B------:R-:W-:Y:S01]  /*9a50*/  F2FP.F16.E4M3.UNPACK_B R13, R7.H1 ;  /* 0x00000007ff0d723e */ /* 0x000fe200030006ff */
[----:B------:R-:W-:Y:S01]  /*9a60*/  FFMA.FTZ R54, R10, R49, R50 ;  /* 0x000000310a367223 */ /* 0x000fe20000010032 */
[-C--:B------:R-:W-:Y:S01]  /*9a70*/  F2FP.F16.E4M3.UNPACK_B R6, R5.reuse ;  /* 0x00000005ff06723e */ /* 0x080fe200020006ff */
[----:B------:R-:W-:Y:S01]  /*9a80*/  HADD2.F32 R48, -RZ, R48.H0_H0 ;  /* 0x20000030ff307230 */ /* 0x000fe20000004100 */
[----:B------:R-:W-:Y:S01]  /*9a90*/  F2FP.F16.E4M3.UNPACK_B R7, R5.H1 ;  /* 0x00000005ff07723e */ /* 0x000fe200030006ff */
[----:B------:R-:W-:Y:S01]  /*9aa0*/  HADD2.F32 R5, -RZ, R3.H1_H1 ;  /* 0x30000003ff057230 */ /* 0x000fe20000004100 */
[----:B------:R-:W-:Y:S01]  /*9ab0*/  F2FP.F16.E4M3.UNPACK_B R47, R47.H1 ;  /* 0x0000002fff2f723e */ /* 0x000fe200030006ff */
[----:B------:R-:W-:Y:S01]  /*9ac0*/  HADD2.F32 R10, -RZ, R15.H0_H0 ;  /* 0x2000000fff0a7230 */ /* 0x000fe20000004100 */
[----:B------:R-:W-:Y:S01]  /*9ad0*/  F2FP.F16.E4M3.UNPACK_B R44, R44.H1 ;  /* 0x0000002cff2c723e */ /* 0x000fe200030006ff */
        /* <DEDUP_REMOVED lines=20> */
[----:B------:R-:W-:Y:S01]  /*9c20*/  F2FP.F16.E4M3.UNPACK_B R11, R46 ;  /* 0x0000002eff0b723e */ /* 0x000fe200020006ff */
[C---:B------:R-:W-:Y:S01]  /*9c30*/  FFMA.FTZ R53, R13.reuse, R44, -R10 ;  /* 0x0000002c0d357223 */ /* 0x040fe2000001080a */
[----:B------:R-:W-:Y:S01]  /*9c40*/  F2FP.F16.E4M3.UNPACK_B R4, R4.H1 ;  /* 0x00000004ff04723e */ /* 0x000fe200030006ff */
[----:B------:R-:W-:Y:S01]  /*9c50*/  FFMA.FTZ R48, R13, R48, R12 ;  /* 0x000000300d307223 */ /* 0x000fe2000001000c */
[-C--:B------:R-:W-:Y:S01]  /*9c60*/  F2FP.F16.E4M3.UNPACK_B R10, R14.reuse ;  /* 0x0000000eff0a723e */ /* 0x080fe200020006ff */
        /* <DEDUP_REMOVED lines=43> */
.L_x_1322:
[----:B------:R-:W-:Y:S05]  /*9f20*/  BSYNC B1 ;  /* 0x0000000000017941 */ /* 0x000fea0003800000 */
.L_x_1321:
[----:B------:R-:W-:Y:S04]  /*9f30*/  BSSY B1, `(.L_x_1325) ;  /* 0x00000f9000017945 */ /* 0x000fe80003800000 */
[----:B------:R-:W-:Y:S05]  /*9f40*/  @P2 BRA `(.L_x_1326) ;  /* 0x0000000c00dc2947 */ /* 0x000fea0003800000 */
[----:B------:R-:W0:Y:S01]  /*9f50*/  LDC R0, c[0x0][0x3d4] ;  /* 0x0000f500ff007b82 */ /* 0x000e220000000800 */
[----:B------:R-:W-:Y:S01]  /*9f60*/  BSSY B2, `(.L_x_1327) ;  /* 0x000007e000027945 */ /* 0x000fe20003800000 */
[-C--:B0-----:R-:W-:Y:S02]  /*9f70*/  ISETP.GE.AND P0, PT, R22, R0.reuse, PT ;  /* 0x000000001600720c */ /* 0x081fe40003f06270 */
[----:B------:R-:W-:-:S11]  /*9f80*/  ISETP.GE.AND P1, PT, R199, R0, PT ;  /* 0x00000000c700720c */ /* 0x000fd60003f26270 */
[----:B------:R-:W-:Y:S05]  /*9f90*/  @P0 BRA `(.L_x_1328) ;  /* 0x0000000400e80947 */ /* 0x000fea0003800000 */
[----:B---34-:R-:W0:Y:S01]  /*9fa0*/  LDS.128 R4, [R214+0x19000] ;  /* 0x01900000d6047984 */ /* 0x018e220000000c00 */
        /* <DEDUP_REMOVED lines=29> */
[----:B0-----:R-:W-:-:S02]  /*a180*/  F2FP.F16.E4M3.UNPACK_B R0, R6.H1 ;  /* 0x00000006ff00723e */ /* 0x001fc400030006ff */
        /* <DEDUP_REMOVED lines=91> */
.L_x_1328:
[----:B------:R-:W-:Y:S05]  /*a740*/  BSYNC B2 ;  /* 0x0000000000027941 */ /* 0x000fea0003800000 */
.L_x_1327:
[----:B------:R-:W-:Y:S05]  /*a750*/  @P1 BRA `(.L_x_1326) ;  /* 0x0000000400d81947 */ /* 0x000fea0003800000 */
[----:B0--34-:R-:W0:Y:S01]  /*a760*/  LDS.128 R4, [R214+0x1d000] ;  /* 0x01d00000d6047984 */ /* 0x019e220000000c00 */
[----:B-----5:R-:W-:Y:S02]  /*a770*/  SHF.R.U32.HI R10, RZ, 0x8, R29 ;  /* 0x00000008ff0a7819 */ /* 0x020fe4000001161d */
[----:B------:R-:W-:Y:S02]  /*a780*/  LOP3.LUT R11, R29, 0xff, RZ, 0xc0, !PT ;  /* 0x000000ff1d0b7812 */ /* 0x000fe400078ec0ff */
[----:B------:R-:W-:Y:S02]  /*a790*/  LOP3.LUT R10, R10, 0xff, RZ, 0xc0, !PT ;  /* 0x000000ff0a0a7812 */ /* 0x000fe400078ec0ff */
[----:B------:R-:W-:Y:S02]  /*a7a0*/  SHF.R.U32.HI R12, RZ, 0x8, R35 ;  /* 0x00000008ff0c7819 */ /* 0x000fe40000011623 */
[----:B------:R-:W-:Y:S02]  /*a7b0*/  SHF.R.U32.HI R0, RZ, 0x8, R28 ;  /* 0x00000008ff007819 */ /* 0x000fe4000001161c */
[----:B------:R-:W-:-:S02]  /*a7c0*/  PRMT R10, R10, 0x7604, R11 ;  /* 0x000076040a0a7816 */ /* 0x000fc4000000000b */
[----:B------:R-:W-:Y:S02]  /*a7d0*/  SHF.R.U32.HI R11, RZ, 0x10, R29 ;  /* 0x00000010ff0b7819 */ /* 0x000fe4000001161d */
[----:B-1----:R-:W-:Y:S02]  /*a7e0*/  LOP3.LUT R15, R35, 0xff, RZ, 0xc0, !PT ;  /* 0x000000ff230f7812 */ /* 0x002fe400078ec0ff */
[----:B------:R-:W-:Y:S01]  /*a7f0*/  LOP3.LUT R12, R12, 0xff, RZ, 0xc0, !PT ;  /* 0x000000ff0c0c7812 */ /* 0x000fe200078ec0ff */
[----:B------:R-:W-:Y:S01]  /*a800*/  IMAD.U32 R11, R11, 0x10000, RZ ;  /* 0x000100000b0b7824 */ /* 0x000fe200078e00ff */
[----:B------:R-:W-:Y:S02]  /*a810*/  SHF.R.U32.HI R14, RZ, 0x10, R35 ;  /* 0x00000010ff0e7819 */ /* 0x000fe40000011623 */
[----:B--2---:R-:W-:Y:S02]  /*a820*/  LOP3.LUT R3, R28, 0xff, RZ, 0xc0, !PT ;  /* 0x000000ff1c037812 */ /* 0x004fe400078ec0ff */
[----:B------:R-:W-:-:S02]  /*a830*/  LOP3.LUT R0, R0, 0xff, RZ, 0xc0, !PT ;  /* 0x000000ff00007812 */ /* 0x000fc400078ec0ff */
[----:B------:R-:W-:Y:S01]  /*a840*/  PRMT R12, R12, 0x7604, R15 ;  /* 0x000076040c0c7816 */ /* 0x000fe2000000000f */
[----:B------:R-:W-:Y:S01]  /*a850*/  IMAD.U32 R15, R14, 0x10000, RZ ;  /* 0x000100000e0f7824 */ /* 0x000fe200078e00ff */
[----:B------:R-:W-:Y:S02]  /*a860*/  PRMT R3, R0, 0x7604, R3 ;  /* 0x0000760400037816 */ /* 0x000fe40000000003 */
[----:B------:R-:W-:Y:S02]  /*a870*/  SHF.R.U32.HI R0, RZ, 0x8, R34 ;  /* 0x00000008ff007819 */ /* 0x000fe40000011622 */
[----:B------:R-:W-:Y:S02]  /*a880*/  LOP3.LUT R3, R3, 0xff0000, R28, 0xf8, !PT ;  /* 0x00ff000003037812 */ /* 0x000fe400078ef81c */
[----:B------:R-:W-:Y:S02]  /*a890*/  LOP3.LUT R11, R10, 0xff0000, R11, 0xf8, !PT ;  /* 0x00ff00000a0b7812 */ /* 0x000fe400078ef80b */
[----:B------:R-:W-:-:S02]  /*a8a0*/  LOP3.LUT R15, R12, 0xff0000, R15, 0xf8, !PT ;  /* 0x00ff00000c0f7812 */ /* 0x000fc400078ef80f */
[----:B------:R-:W-:Y:S02]  /*a8b0*/  LOP3.LUT R13, R34, 0xff, RZ, 0xc0, !PT ;  /* 0x000000ff220d7812 */ /* 0x000fe400078ec0ff */
[----:B------:R-:W-:Y:S02]  /*a8c0*/  LOP3.LUT R0, R0, 0xff, RZ, 0xc0, !PT ;  /* 0x000000ff00007812 */ /* 0x000fe400078ec0ff */
[----:B------:R-:W-:Y:S02]  /*a8d0*/  LOP3.LUT R14, R3, 0xff000000, R28, 0xf8, !PT ;  /* 0xff000000030e7812 */ /* 0x000fe400078ef81c */
[----:B------:R-:W-:Y:S02]  /*a8e0*/  LOP3.LUT R35, R15, 0xff000000, R35, 0xf8, !PT ;  /* 0xff0000000f237812 */ /* 0x000fe400078ef823 */
[----:B------:R-:W-:Y:S02]  /*a8f0*/  LOP3.LUT R28, R11, 0xff000000, R29, 0xf8, !PT ;  /* 0xff0000000b1c7812 */ /* 0x000fe400078ef81d */
[----:B------:R-:W-:-:S02]  /*a900*/  PRMT R13, R0, 0x7604, R13 ;  /* 0x00007604000d7816 */ /* 0x000fc4000000000d */
[----:B0-----:R-:W-:Y:S02]  /*a910*/  F2FP.F16.E4M3.UNPACK_B R0, R6.H1 ;  /* 0x00000006ff00723e */ /* 0x001fe400030006ff */
[----:B------:R-:W-:Y:S02]  /*a920*/  F2FP.F16.E4M3.UNPACK_B R40, R35 ;  /* 0x00000023ff28723e */ /* 0x000fe400020006ff */
[----:B------:R-:W-:Y:S01]  /*a930*/  F2FP.F16.E4M3.UNPACK_B R15, R28 ;  /* 0x0000001cff0f723e */ /* 0x000fe200020006ff */
[----:B------:R-:W-:Y:S01]  /*a940*/  HADD2.F32 R11, -RZ, R0.H1_H1 ;  /* 0x30000000ff0b7230 */ /* 0x000fe20000004100 */
[--C-:B------:R-:W-:Y:S01]  /*a950*/  LOP3.LUT R13, R13, 0xff0000, R34.reuse, 0xf8, !PT ;  /* 0x00ff00000d0d7812 */ /* 0x100fe200078ef822 */
[----:B------:R-:W-:Y:S01]  /*a960*/  HADD2.F32 R41, -RZ, R40.H1_H1 ;  /* 0x30000028ff297230 */ /* 0x000fe20000004100 */
[----:B------:R-:W-:Y:S01]  /*a970*/  F2FP.F16.E4M3.UNPACK_B R3, R6 ;  /* 0x00000006ff03723e */ /* 0x000fe200020006ff */
[----:B------:R-:W-:Y:S01]  /*a980*/  HADD2.F32 R29, -RZ, R15.H1_H1 ;  /* 0x3000000fff1d7230 */ /* 0x000fe20000004100 */
[----:B------:R-:W-:Y:S01]  /*a990*/  LOP3.LUT R34, R13, 0xff000000, R34, 0xf8, !PT ;  /* 0xff0000000d227812 */ /* 0x000fe200078ef822 */
        /* <DEDUP_REMOVED lines=82> */
.L_x_1326:
[----:B------:R-:W-:Y:S05]  /*aec0*/  BSYNC B1 ;  /* 0x0000000000017941 */ /* 0x000fea0003800000 */
.L_x_1325:
        /* <DEDUP_REMOVED lines=8> */
[----:B-----5:R-:W-:Y:S02]  /*af50*/  SHF.R.U32.HI R10, RZ, 0x8, R37 ;  /* 0x00000008ff0a7819 */ /* 0x020fe40000011625 */
[----:B------:R-:W-:Y:S02]  /*af60*/  LOP3.LUT R11, R37, 0xff, RZ, 0xc0, !PT ;  /* 0x000000ff250b7812 */ /* 0x000fe400078ec0ff */
[----:B------:R-:W-:Y:S02]  /*af70*/  LOP3.LUT R10, R10, 0xff, RZ, 0xc0, !PT ;  /* 0x000000ff0a0a7812 */ /* 0x000fe400078ec0ff */
[----:B------:R-:W-:Y:S02]  /*af80*/  SHF.R.U32.HI R0, RZ, 0x8, R36 ;  /* 0x00000008ff007819 */ /* 0x000fe40000011624 */
[----:B------:R-:W-:Y:S02]  /*af90*/  SHF.R.U32.HI R12, RZ, 0x8, R39 ;  /* 0x00000008ff0c7819 */ /* 0x000fe40000011627 */
[----:B------:R-:W-:-:S02]  /*afa0*/  PRMT R10, R10, 0x7604, R11 ;  /* 0x000076040a0a7816 */ /* 0x000fc4000000000b */
[----:B------:R-:W-:Y:S02]  /*afb0*/  SHF.R.U32.HI R11, RZ, 0x10, R37 ;  /* 0x00000010ff0b7819 */ /* 0x000fe40000011625 */
[----:B--2---:R-:W-:Y:S02]  /*afc0*/  LOP3.LUT R3, R36, 0xff, RZ, 0xc0, !PT ;  /* 0x000000ff24037812 */ /* 0x004fe400078ec0ff */
[----:B------:R-:W-:Y:S01]  /*afd0*/  LOP3.LUT R0, R0, 0xff, RZ, 0xc0, !PT ;  /* 0x000000ff00007812 */ /* 0x000fe200078ec0ff */
[----:B------:R-:W-:Y:S01]  /*afe0*/  IMAD.U32 R11, R11, 0x10000, RZ ;  /* 0x000100000b0b7824 */ /* 0x000fe200078e00ff */
[----:B-1----:R-:W-:Y:S02]  /*aff0*/  LOP3.LUT R15, R39, 0xff, RZ, 0xc0, !PT ;  /* 0x000000ff270f7812 */ /* 0x002fe400078ec0ff */
[----:B------:R-:W-:Y:S02]  /*b000*/  LOP3.LUT R12, R12, 0xff, RZ, 0xc0, !PT ;  /* 0x000000ff0c0c7812 */ /* 0x000fe400078ec0ff */
[----:B------:R-:W-:-:S02]  /*b010*/  SHF.R.U32.HI R14, RZ, 0x10, R39 ;  /* 0x00000010ff0e7819 */ /* 0x000fc40000011627 */
[----:B------:R-:W-:Y:S02]  /*b020*/  PRMT R3, R0, 0x7604, R3 ;  /* 0x0000760400037816 */ /* 0x000fe40000000003 */
[----:B------:R-:W-:Y:S02]  /*b030*/  PRMT R12, R12, 0x7604, R15 ;  /* 0x000076040c0c7816 */ /* 0x000fe4000000000f */
[----:B------:R-:W-:Y:S02]  /*b040*/  SHF.L.U32 R15, R14, 0x10, RZ ;  /* 0x000000100e0f7819 */ /* 0x000fe400000006ff */
[----:B------:R-:W-:Y:S02]  /*b050*/  SHF.R.U32.HI R0, RZ, 0x8, R38 ;  /* 0x00000008ff007819 */ /* 0x000fe40000011626 */
[----:B------:R-:W-:Y:S02]  /*b060*/  LOP3.LUT R3, R3, 0xff0000, R36, 0xf8, !PT ;  /* 0x00ff000003037812 */ /* 0x000fe400078ef824 */
[----:B------:R-:W-:-:S02]  /*b070*/  LOP3.LUT R11, R10, 0xff0000, R11, 0xf8, !PT ;  /* 0x00ff00000a0b7812 */ /* 0x000fc400078ef80b */
[----:B------:R-:W-:Y:S02]  /*b080*/  LOP3.LUT R15, R12, 0xff0000, R15, 0xf8, !PT ;  /* 0x00ff00000c0f7812 */ /* 0x000fe400078ef80f */
[----:B------:R-:W-:Y:S02]  /*b090*/  LOP3.LUT R13, R38, 0xff, RZ, 0xc0, !PT ;  /* 0x000000ff260d7812 */ /* 0x000fe400078ec0ff */
[----:B------:R-:W-:Y:S02]  /*b0a0*/  LOP3.LUT R0, R0, 0xff, RZ, 0xc0, !PT ;  /* 0x000000ff00007812 */ /* 0x000fe400078ec0ff */
[----:B------:R-:W-:Y:S02]  /*b0b0*/  LOP3.LUT R14, R3, 0xff000000, R36, 0xf8, !PT ;  /* 0xff000000030e7812 */ /* 0x000fe400078ef824 */
[----:B------:R-:W-:Y:S02]  /*b0c0*/  LOP3.LUT R29, R15, 0xff000000, R39, 0xf8, !PT ;  /* 0xff0000000f1d7812 */ /* 0x000fe400078ef827 */
[----:B------:R-:W-:-:S02]  /*b0d0*/  LOP3.LUT R36, R11, 0xff000000, R37, 0xf8, !PT ;  /* 0xff0000000b247812 */ /* 0x000fc400078ef825 */
[----:B------:R-:W-:Y:S02]  /*b0e0*/  PRMT R13, R0, 0x7604, R13 ;  /* 0x00007604000d7816 */ /* 0x000fe4000000000d */
        /* <DEDUP_REMOVED lines=11> */
[-C--:B------:R-:W-:Y:S01]  /*b1a0*/  F2FP.F16.E4M3.UNPACK_B R12, R7.reuse ;  /* 0x00000007ff0c723e */ /* 0x080fe200020006ff */
[-C--:B------:R-:W-:Y:S01]  /*b1b0*/  FMUL.FTZ R40, R11, R28.reuse ;  /* 0x0000001c0b287220 */ /* 0x080fe20000410000 */
        /* <DEDUP_REMOVED lines=78> */
.L_x_1332:
[----:B------:R-:W-:Y:S05]  /*b6a0*/  BSYNC B2 ;  /* 0x0000000000027941 */ /* 0x000fea0003800000 */
.L_x_1331:
[----:B------:R-:W-:Y:S05]  /*b6b0*/  @P1 BRA `(.L_x_1330) ;  /* 0x0000000400e81947 */ /* 0x000fea0003800000 */
[----:B0--34-:R-:W0:Y:S01]  /*b6c0*/  LDS.128 R4, [R214+0x1e000] ;  /* 0x01e00000d6047984 */ /* 0x019e220000000c00 */
[----:B--2--5:R-:W-:Y:S02]  /*b6d0*/  SHF.R.U32.HI R3, RZ, 0x8, R30 ;  /* 0x00000008ff037819 */ /* 0x024fe4000001161e */
[----:B-1----:R-:W-:Y:S02]  /*b6e0*/  SHF.R.U32.HI R15, RZ, 0x8, R33 ;  /* 0x00000008ff0f7819 */ /* 0x002fe40000011621 */
        /* <DEDUP_REMOVED lines=30> */
[--C-:B------:R-:W-:Y:S01]  /*b8d0*/  HADD2.F32 R11, -RZ, R0.reuse.H1_H1 ;  /* 0x30000000ff0b7230 */ /* 0x100fe20000004100 */
[----:B------:R-:W-:Y:S01]  /*b8e0*/  LOP3.LUT R12, R12, 0xff, RZ, 0xc0, !PT ;  /* 0x000000ff0c0c7812 */ /* 0x000fe200078ec0ff */
[----:B------:R-:W-:Y:S01]  /*b8f0*/  HADD2.F32 R33, -RZ, R31.H1_H1 ;  /* 0x3000001fff217230 */ /* 0x000fe20000004100 */
[----:B------:R-:W-:Y:S01]  /*b900*/  F2FP.F16.E4M3.UNPACK_B R3, R6 ;  /* 0x00000006ff03723e */ /* 0x000fe200020006ff */
[----:B------:R-:W-:Y:S01]  /*b910*/  HADD2.F32 R28, -RZ, R15.H1_H1 ;  /* 0x3000000fff1c7230 */ /* 0x000fe20000004100 */
[----:B------:R-:W-:Y:S01]  /*b920*/  PRMT R13, R12, 0x7054, R13 ;  /* 0x000070540c0d7816 */ /* 0x000fe2000000000d */
[----:B------:R-:W-:Y:S02]  /*b930*/  HADD2.F32 R10, -RZ, R0.H0_H0 ;  /* 0x20000000ff0a7230 */ /* 0x000fe40000004100 */
[C---:B------:R-:W-:Y:S01]  /*b940*/  FMUL.FTZ R35, R11.reuse, R33 ;  /* 0x000000210b237220 */ /* 0x040fe20000410000 */
[-C--:B------:R-:W-:Y:S01]  /*b950*/  F2FP.F16.E4M3.UNPACK_B R12, R7.reuse ;  /* 0x00000007ff0c723e */ /* 0x080fe200020006ff */
        /* <DEDUP_REMOVED lines=80> */
.L_x_1330:
[----:B------:R-:W-:Y:S05]  /*be60*/  BSYNC B1 ;  /* 0x0000000000017941 */ /* 0x000fea0003800000 */
.L_x_1329:
[----:B------:R-:W-:Y:S05]  /*be70*/  @P4 BRA `(.L_x_1333) ;  /* 0x0000005400d44947 */ /* 0x000fea0003800000 */
[----:B------:R-:W1:Y:S01]  /*be80*/  LDC R0, c[0x0][0x3d4] ;  /* 0x0000f500ff007b82 */ /* 0x000e620000000800 */
[----:B------:R-:W-:Y:S01]  /*be90*/  BSSY B1, `(.L_x_1334) ;  /* 0x000007e000017945 */ /* 0x000fe20003800000 */
[-C--:B-1----:R-:W-:Y:S02]  /*bea0*/  ISETP.GE.AND P0, PT, R22, R0.reuse, PT ;  /* 0x000000001600720c */ /* 0x082fe40003f06270 */
[----:B------:R-:W-:-:S11]  /*beb0*/  ISETP.GE.AND P1, PT, R199, R0, PT ;  /* 0x00000000c700720c */ /* 0x000fd60003f26270 */
[----:B------:R-:W-:Y:S05]  /*bec0*/  @P0 BRA `(.L_x_1335) ;  /* 0x0000000400e80947 */ /* 0x000fea0003800000 */
[----:B0--34-:R-:W0:Y:S01]  /*bed0*/  LDS.128 R4, [R214+0x1b000] ;  /* 0x01b00000d6047984 */ /* 0x019e220000000c00 */
[----:B--2--5:R-:W-:Y:S02]  /*bee0*/  SHF.R.U32.HI R3, RZ, 0x8, R26 ;  /* 0x00000008ff037819 */ /* 0x024fe4000001161a */
        /* <DEDUP_REMOVED lines=12> */
[----:B------:R-:W-:Y:S02]  /*bfb0*/  SHF.R.U32.HI R0, RZ, 0x10, R26 ;  /* 0x00000010ff007819 */ /* 0x000fe4000001161a */
[----:B------:R-:W-:Y:S02]  /*bfc0*/  SHF.R.U32.HI R14, RZ, 0x10, R25 ;  /* 0x00000010ff0e7819 */ /* 0x000fe40000011619 */
[----:B------:R-:W-:Y:S02]  /*bfd0*/  SHF.R.U32.HI R10, RZ, 0x10, R27 ;  /* 0x00000010ff0a7819 */ /* 0x000fe4000001161b */
        /* <DEDUP_REMOVED lines=9> */
[----:B------:R-:W-:Y:S02]  /*c070*/  PRMT R11, R10, 0x7054, R11 ;  /* 0x000070540a0b7816 */ /* 0x000fe4000000000b */
[----:B------:R-:W-:Y:S02]  /*c080*/  LOP3.LUT R14, R3, 0xff000000, R26, 0xf8, !PT ;  /* 0xff000000030e7812 */ /* 0x000fe400078ef81a */
[----:B------:R-:W-:Y:S02]  /*c090*/  LOP3.LUT R28, R15, 0xff000000, R25, 0xf8, !PT ;  /* 0xff0000000f1c7812 */ /* 0x000fe400078ef819 */
[----:B------:R-:W-:Y:S02]  /*c0a0*/  LOP3.LUT R12, R12, 0xff, RZ, 0xc0, !PT ;  /* 0x000000ff0c0c7812 */ /* 0x000fe400078ec0ff */
[----:B------:R-:W-:-:S02]  /*c0b0*/  LOP3.LUT R26, R11, 0xff000000, R27, 0xf8, !PT ;  /* 0xff0000000b1a7812 */ /* 0x000fc400078ef81b */
[----:B0-----:R-:W-:Y:S02]  /*c0c0*/  F2FP.F16.E4M3.UNPACK_B R0, R6.H1 ;  /* 0x00000006ff00723e */ /* 0x001fe400030006ff */
[----:B------:R-:W-:Y:S02]  /*c0d0*/  F2FP.F16.E4M3.UNPACK_B R27, R28 ;  /* 0x0000001cff1b723e */ /* 0x000fe400020006ff */
[----:B------:R-:W-:Y:S01]  /*c0e0*/  PRMT R13, R12, 0x7054, R13 ;  /* 0x000070540c0d7816 */ /* 0x000fe2000000000d */
[--C-:B------:R-:W-:Y:S01]  /*c0f0*/  HADD2.F32 R11, -RZ, R0.reuse.H1_H1 ;  /* 0x30000000ff0b7230 */ /* 0x100fe20000004100 */
[----:B------:R-:W-:Y:S01]  /*c100*/  F2FP.F16.E4M3.UNPACK_B R15, R26 ;  /* 0x0000001aff0f723e */ /* 0x000fe200020006ff */
[----:B------:R-:W-:Y:S01]  /*c110*/  HADD2.F32 R29, -RZ, R27.H1_H1 ;  /* 0x3000001bff1d7230 */ /* 0x000fe20000004100 */
[----:B------:R-:W-:Y:S01]  /*c120*/  LOP3.LUT R25, R13, 0xff000000, R24, 0xf8, !PT ;  /* 0xff0000000d197812 */ /* 0x000fe200078ef818 */
[----:B------:R-:W-:Y:S01]  /*c130*/  HADD2.F32 R10, -RZ, R0.H0_H0 ;  /* 0x20000000ff0a7230 */ /* 0x000fe20000004100 */
[----:B------:R-:W-:Y:S01]  /*c140*/  F2FP.F16.E4M3.UNPACK_B R3, R6 ;  /* 0x00000006ff03723e */ /* 0x000fe200020006ff */
[----:B------:R-:W-:-:S02]  /*c150*/  HADD2.F32 R24, -RZ, R15.H1_H1 ;  /* 0x3000000fff187230 */ /* 0x000fc40000004100 */
[C---:B------:R-:W-:Y:S01]  /*c160*/  FMUL.FTZ R31, R11.reuse, R29 ;  /* 0x0000001d0b1f7220 */ /* 0x040fe20000410000 */
[-C--:B------:R-:W-:Y:S02]  /*c170*/  F2FP.F16.E4M3.UNPACK_B R12, R7.reuse ;  /* 0x00000007ff0c723e */ /* 0x080fe400020006ff */
[----:B------:R-:W-:Y:S01]  /*c180*/  F2FP.F16.E4M3.UNPACK_B R13, R7.H1 ;  /* 0x00000007ff0d723e */ /* 0x000fe200030006ff */
[-C--:B------:R-:W-:Y:S01]  /*c190*/  FMUL.FTZ R30, R11, R24.reuse ;  /* 0x000000180b1e7220 */ /* 0x080fe20000410000 */
[-C--:B------:R-:W-:Y:S01]  /*c1a0*/  F2FP.F16.E4M3.UNPACK_B R6, R5.reuse ;  /* 0x00000005ff06723e */ /* 0x080fe200020006ff */
[C---:B------:R-:W-:Y:S01]  /*c1b0*/  FFMA.FTZ R31, R10.reuse, R24, -R31 ;  /* 0x000000180a1f7223 */ /* 0x040fe2000001081f */
[----:B------:R-:W-:Y:S01]  /*c1c0*/  F2FP.F16.E4M3.UNPACK_B R7, R5.H1 ;  /* 0x00000005ff07723e */ /* 0x000fe200030006ff */
[----:B------:R-:W-:Y:S01]  /*c1d0*/  FFMA.FTZ R32, R10, R29, R30 ;  /* 0x0000001d0a207223 */ /* 0x000fe2000001001e */
        /* <DEDUP_REMOVED lines=24> */
[-C--:B------:R-:W-:Y:S01]  /*c360*/  F2FP.F16.E4M3.UNPACK_B R11, R25.reuse ;  /* 0x00000019ff0b723e */ /* 0x080fe200020006ff */
        /* <DEDUP_REMOVED lines=48> */
.L_x_1335:
[----:B------:R-:W-:Y:S05]  /*c670*/  BSYNC B1 ;  /* 0x0000000000017941 */ /* 0x000fea0003800000 */
.L_x_1334:
[----:B------:R-:W-:Y:S05]  /*c680*/  @P1 BRA `(.L_x_1333) ;  /* 0x0000004c00d01947 */ /* 0x000fea0003800000 */
[----:B01-34-:R-:W0:Y:S01]  /*c690*/  LDS.128 R4, [R214+0x1f000] ;  /* 0x01f00000d6047984 */ /* 0x01be220000000c00 */
[----:B-----5:R-:W-:Y:S02]  /*c6a0*/  SHF.R.U32.HI R10, RZ, 0x8, R9 ;  /* 0x00000008ff0a7819 */ /* 0x020fe40000011609 */
[----:B------:R-:W-:Y:S02]  /*c6b0*/  SHF.R.U32.HI R0, RZ, 0x8, R8 ;  /* 0x00000008ff007819 */ /* 0x000fe40000011608 */
[----:B------:R-:W-:Y:S02]  /*c6c0*/  LOP3.LUT R11, R9, 0xff, RZ, 0xc0, !PT ;  /* 0x000000ff090b7812 */ /* 0x000fe400078ec0ff */
[----:B------:R-:W-:Y:S02]  /*c6d0*/  LOP3.LUT R10, R10, 0xff, RZ, 0xc0, !PT ;  /* 0x000000ff0a0a7812 */ /* 0x000fe400078ec0ff */
[----:B------:R-:W-:Y:S02]  /*c6e0*/  SHF.R.U32.HI R12, RZ, 0x8, R21 ;  /* 0x00000008ff0c7819 */ /* 0x000fe40000011615 */
[----:B--2---:R-:W-:-:S02]  /*c6f0*/  LOP3.LUT R3, R8, 0xff, RZ, 0xc0, !PT ;  /* 0x000000ff08037812 */ /* 0x004fc400078ec0ff */
[----:B------:R-:W-:Y:S02]  /*c700*/  LOP3.LUT R0, R0, 0xff, RZ, 0xc0, !PT ;  /* 0x000000ff00007812 */ /* 0x000fe400078ec0ff */
[----:B------:R-:W-:Y:S02]  /*c710*/  PRMT R10, R10, 0x7604, R11 ;  /* 0x000076040a0a7816 */ /* 0x000fe4000000000b */
[----:B------:R-:W-:Y:S02]  /*c720*/  LOP3.LUT R15, R21, 0xff, RZ, 0xc0, !PT ;  /* 0x000000ff150f7812 */ /* 0x000fe400078ec0ff */
[----:B------:R-:W-:Y:S02]  /*c730*/  LOP3.LUT R12, R12, 0xff, RZ, 0xc0, !PT ;  /* 0x000000ff0c0c7812 */ /* 0x000fe400078ec0ff */
[----:B------:R-:W-:Y:S02]  /*c740*/  SHF.R.U32.HI R14, RZ, 0x10, R21 ;  /* 0x00000010ff0e7819 */ /* 0x000fe40000011615 */
[----:B------:R-:W-:-:S02]  /*c750*/  PRMT R3, R0, 0x7604, R3 ;  /* 0x0000760400037816 */ /* 0x000fc40000000003 */
[----:B------:R-:W-:Y:S02]  /*c760*/  SHF.R.U32.HI R11, RZ, 0x10, R9 ;  /* 0x00000010ff0b7819 */ /* 0x000fe40000011609 */
[----:B------:R-:W-:Y:S02]  /*c770*/  SHF.R.U32.HI R0, RZ, 0x8, R20 ;  /* 0x00000008ff007819 */ /* 0x000fe40000011614 */
[----:B------:R-:W-:Y:S01]  /*c780*/  PRMT R12, R12, 0x7604, R15 ;  /* 0x000076040c0c7816 */ /* 0x000fe2000000000f */
[----:B------:R-:W-:Y:S01]  /*c790*/  IMAD.U32 R15, R14, 0x10000, RZ ;  /* 0x000100000e0f7824 */ /* 0x000fe200078e00ff */
[----:B------:R-:W-:Y:S01]  /*c7a0*/  LOP3.LUT R13, R20, 0xff, RZ, 0xc0, !PT ;  /* 0x000000ff140d7812 */ /* 0x000fe200078ec0ff */
[----:B------:R-:W-:Y:S01]  /*c7b0*/  IMAD.U32 R11, R11, 0x10000, RZ ;  /* 0x000100000b0b7824 */ /* 0x000fe200078e00ff */
[----:B------:R-:W-:Y:S02]  /*c7c0*/  LOP3.LUT R0, R0, 0xff, RZ, 0xc0, !PT ;  /* 0x000000ff00007812 */ /* 0x000fe400078ec0ff */
[----:B------:R-:W-:-:S02]  /*c7d0*/  LOP3.LUT R25, R12, 0xff0000, R15, 0xf8, !PT ;  /* 0x00ff00000c197812 */ /* 0x000fc400078ef80f */
[----:B------:R-:W-:Y:S02]  /*c7e0*/  PRMT R13, R0, 0x7604, R13 ;  /* 0x00007604000d7816 */ /* 0x000fe4000000000d */
[----:B------:R-:W-:Y:S02]  /*c7f0*/  LOP3.LUT R11, R10, 0xff0000, R11, 0xf8, !PT ;  /* 0x00ff00000a0b7812 */ /* 0x000fe400078ef80b */
[----:B------:R-:W-:Y:S02]  /*c800*/  LOP3.LUT R15, R13, 0xff0000, R20, 0xf8, !PT ;  /* 0x00ff00000d0f7812 */ /* 0x000fe400078ef814 */
[----:B------:R-:W-:Y:S02]  /*c810*/  LOP3.LUT R25, R25, 0xff000000, R21, 0xf8, !PT ;  /* 0xff00000019197812 */ /* 0x000fe400078ef815 */
[----:B------:R-:W-:Y:S02]  /*c820*/  LOP3.LUT R13, R11, 0xff000000, R9, 0xf8, !PT ;  /* 0xff0000000b0d7812 */ /* 0x000fe400078ef809 */
[----:B0-----:R-:W-:-:S02]  /*c830*/  F2FP.F16.E4M3.UNPACK_B R0, R6.H1 ;  /* 0x00000006ff00723e */ /* 0x001fc400030006ff */
[----:B------:R-:W-:Y:S02]  /*c840*/  F2FP.F16.E4M3.UNPACK_B R21, R25 ;  /* 0x00000019ff15723e */ /* 0x000fe400020006ff */
[----:B------:R-:W-:Y:S01]  /*c850*/  F2FP.F16.E4M3.UNPACK_B R14, R13 ;  /* 0x0000000dff0e723e */ /* 0x000fe200020006ff */
[----:B------:R-:W-:Y:S01]  /*c860*/  HADD2.F32 R9, -RZ, R0.H1_H1 ;  /* 0x30000000ff097230 */ /* 0x000fe20000004100 */
[----:B------:R-:W-:Y:S01]  /*c870*/  LOP3.LUT R3, R3, 0xff0000, R8, 0xf8, !PT ;  /* 0x00ff000003037812 */ /* 0x000fe200078ef808 */
[--C-:B------:R-:W-:Y:S01]  /*c880*/  HADD2.F32 R24, -RZ, R21.reuse.H1_H1 ;  /* 0x30000015ff187230 */ /* 0x100fe20000004100 */
[----:B------:R-:W-:Y:S01]  /*c890*/  LOP3.LUT R20, R15, 0xff000000, R20, 0xf8, !PT ;  /* 0xff0000000f147812 */ /* 0x000fe200078ef814 */
[----:B------:R-:W-:Y:S01]  /*c8a0*/  HADD2.F32 R15, -RZ, R14.H1_H1 ;  /* 0x3000000eff0f7230 */ /* 0x000fe20000004100 */
[----:B------:R-:W-:Y:S01]  /*c8b0*/  LOP3.LUT R12, R3, 0xff000000, R8, 0xf8, !PT ;  /* 0xff000000030c7812 */ /* 0x000fe200078ef808 */
[----:B------:R-:W-:Y:S02]  /*c8c0*/  HADD2.F32 R8, -RZ, R0.H0_H0 ;  /* 0x20000000ff087230 */ /* 0x000fe40000004100 */
        /* <DEDUP_REMOVED lines=8> */
[----:B------:R-:W-:Y:S01]  /*c950*/  HADD2.F32 R8, -RZ, R21.H0_H0 ;  /* 0x20000015ff087230 */ /* 0x000fe20000004100 */
[----:B------:R-:W-:Y:S01]  /*c960*/  F2FP.F16.E4M3.UNPACK_B R7, R5.H1 ;  /* 0x00000005ff07723e */ /* 0x000fe200030006ff */
[--C-:B------:R-:W-:Y:S01]  /*c970*/  HADD2.F32 R5, -RZ, R3.reuse.H1_H1 ;  /* 0x30000003ff057230 */ /* 0x100fe20000004100 */
[----:B------:R-:W-:Y:S01]  /*c980*/  F2FP.F16.E4M3.UNPACK_B R25, R25.H1 ;  /* 0x00000019ff19723e */ /* 0x000fe200030006ff */
[----:B------:R-:W-:Y:S01]  /*c990*/  HADD2.F32 R14, -RZ, R14.H0_H0 ;  /* 0x2000000eff0e7230 */ /* 0x000fe20000004100 */
[----:B------:R-:W-:Y:S01]  /*c9a0*/  F2FP.F16.E4M3.UNPACK_B R13, R13.H1 ;  /* 0x0000000dff0d723e */ /* 0x000fe200030006ff */
[----:B------:R-:W-:-:S02]  /*c9b0*/  HADD2.F32 R3, -RZ, R3.H0_H0 ;  /* 0x20000003ff037230 */ /* 0x000fc40000004100 */
[C---:B------:R-:W-:Y:S01]  /*c9c0*/  FMUL.FTZ R24, R5.reuse, R8 ;  /* 0x0000000805187220 */ /* 0x040fe20000410000 */
[----:B------:R-:W-:Y:S02]  /*c9d0*/  HADD2.F32 R9, -RZ, R25.H0_H0 ;  /* 0x20000019ff097230 */ /* 0x000fe40000004100 */
[-C--:B------:R-:W-:Y:S01]  /*c9e0*/  FMUL.FTZ R15, R5, R14.reuse ;  /* 0x0000000e050f7220 */ /* 0x080fe20000410000 */
[--C-:B------:R-:W-:Y:S02]  /*c9f0*/  HADD2.F32 R5, -RZ, R10.reuse.H1_H1 ;  /* 0x3000000aff057230 */ /* 0x100fe40000004100 */
[C---:B------:R-:W-:Y:S01]  /*ca00*/  FFMA.FTZ R24, R3.reuse, R14, -R24 ;  /* 0x0000000e03187223 */ /* 0x040fe20000010818 */
[----:B------:R-:W-:Y:S02]  /*ca10*/  HADD2.F32 R10, -RZ, R10.H0_H0 ;  /* 0x2000000aff0a7230 */ /* 0x000fe40000004100 */
[----:B------:R-:W-:Y:S01]  /*ca20*/  FFMA.FTZ R21, R3, R8, R15 ;  /* 0x0000000803157223 */ /* 0x000fe2000001000f */
[----:B------:R-:W-:-:S02]  /*ca30*/  HADD2.F32 R8, -RZ, R13.H0_H0 ;  /* 0x2000000dff087230 */ /* 0x000fc40000004100 */
[CC--:B------:R-:W-:Y:S01]  /*ca40*/  FMUL.FTZ R15, R5.reuse, R9.reuse ;  /* 0x00000009050f7220 */ /* 0x0c0fe20000410000 */
[----:B------:R-:W-:Y:S01]  /*ca50*/  HADD2.F32 R14, -RZ, R25.H1_H1 ;  /* 0x30000019ff0e7230 */ /* 0x000fe20000004100 */
[----:B------:R-:W-:Y:S01]  /*ca60*/  F2FP.F16.E4M3.UNPACK_B R0, R4 ;  /* 0x00000004ff00723e */ /* 0x000fe200020006ff */
[----:B------:R-:W-:Y:S02]  /*ca70*/  HADD2.F32 R3, -RZ, R11.H1_H1 ;  /* 0x3000000bff037230 */ /* 0x000fe40000004100 */
[-C--:B------:R-:W-:Y:S01]  /*ca80*/  FMUL.FTZ R5, R5, R8.reuse ;  /* 0x0000000805057220 */ /* 0x080fe20000410000 */
[C---:B------:R-:W-:Y:S01]  /*ca90*/  FFMA.FTZ R25, R10.reuse, R8, -R15 ;  /* 0x000000080a197223 */ /* 0x040fe2000001080f */
[----:B------:R-:W-:Y:S01]  /*caa0*/  HADD2.F32 R8, -RZ, R13.H1_H1 ;  /* 0x3000000dff087230 */ /* 0x000fe20000004100 */
[----:B------:R-:W-:Y:S01]  /*cab0*/  F2FP.F16.E4M3.UNPACK_B R4, R4.H1 ;  /* 0x00000004ff04723e */ /* 0x000fe200030006ff */
[----:B------:R-:W-:Y:S02]  /*cac0*/  HADD2.F32 R11, -RZ, R11.H0_H0 ;  /* 0x2000000bff0b7230 */ /* 0x000fe40000004100 */
[C---:B------:R-:W-:Y:S01]  /*cad0*/  FMUL.FTZ R30, R3.reuse, R14 ;  /* 0x0000000e031e7220 */ /* 0x040fe20000410000 */
[----:B------:R-:W-:Y:S01]  /*cae0*/  FFMA.FTZ R28, R10, R9, R5 ;  /* 0x000000090a1c7223 */ /* 0x000fe20000010005 */
[----:B------:R-:W-:Y:S01]  /*caf0*/  F2FP.F16.E4M3.UNPACK_B R9, R20 ;  /* 0x00000014ff09723e */ /* 0x000fe200020006ff */
[-C--:B------:R-:W-:Y:S01]  /*cb00*/  FMUL.FTZ R10, R3, R8.reuse ;  /* 0x00000008030a7220 */ /* 0x080fe20000410000 */
[----:B------:R-:W-:Y:S01]  /*cb10*/  FFMA.FTZ R30, R11, R8, -R30 ;  /* 0x000000080b1e7223 */ /* 0x000fe2000001081e */
[----:B------:R-:W-:Y:S01]  /*cb20*/  F2FP.F16.E4M3.UNPACK_B R8, R12 ;  /* 0x0000000cff08723e */ /* 0x000fe200020006ff */
[----:B------:R-:W-:-:S02]  /*cb30*/  HADD2.F32 R5, -RZ, R4.H1_H1 ;  /* 0x30000004ff057230 */ /* 0x000fc40000004100 */
[----:B------:R-:W-:Y:S01]  /*cb40*/  FFMA.FTZ R29, R11, R14, R10 ;  /* 0x0000000e0b1d7223 */ /* 0x000fe2000001000a */
[--C-:B------:R-:W-:Y:S01]  /*cb50*/  HADD2.F32 R13, -RZ, R9.reuse.H1_H1 ;  /* 0x30000009ff0d7230 */ /* 0x100fe20000004100 */
[----:B------:R-:W-:Y:S01]  /*cb60*/  F2FP.F16.E4M3.UNPACK_B R12, R12.H1 ;  /* 0x0000000cff0c723e */ /* 0x000fe200030006ff */
[----:B------:R-:W-:Y:S01]  /*cb70*/  HADD2.F32 R10, -RZ, R9.H0_H0 ;  /* 0x20000009ff0a7230 */ /* 0x000fe20000004100 */
[----:B------:R-:W-:Y:S01]  /*cb80*/  F2FP.F16.E4M3.UNPACK_B R20, R20.H1 ;  /* 0x00000014ff14723e */ /* 0x000fe200030006ff */
[----:B------:R-:W-:Y:S02]  /*cb90*/  HADD2.F32 R9, -RZ, R8.H1_H1 ;  /* 0x30000008ff097230 */ /* 0x000fe40000004100 */
[----:B------:R-:W-:Y:S01]  /*cba0*/  FMUL.FTZ R11, R5, R13 ;  /* 0x0000000d050b7220 */ /* 0x000fe20000410000 */
[----:B------:R-:W-:Y:S02]  /*cbb0*/  HADD2.F32 R3, -RZ, R0.H1_H1 ;  /* 0x30000000ff037230 */ /* 0x000fe40000004100 */
[----:B------:R-:W-:-:S02]  /*cbc0*/  HADD2.F32 R8, -RZ, R8.H0_H0 ;  /* 0x20000008ff087230 */ /* 0x000fc40000004100 */
[-C--:B------:R-:W-:Y:S01]  /*cbd0*/  FMUL.FTZ R15, R5, R9.reuse ;  /* 0x00000009050f7220 */ /* 0x080fe20000410000 */
        /* <DEDUP_REMOVED lines=8> */
[----:B------:R-:W-:-:S02]  /*cc60*/  HADD2.F32 R4, -RZ, R12.H1_H1 ;  /* 0x3000000cff047230 */ /* 0x000fc40000004100 */
[--C-:B------:R-:W-:Y:S02]  /*cc70*/  HADD2.F32 R3, -RZ, R7.reuse.H1_H1 ;  /* 0x30000007ff037230 */ /* 0x100fe40000004100 */
[--C-:B------:R-:W-:Y:S02]  /*cc80*/  HADD2.F32 R8, -RZ, R20.reuse.H1_H1 ;  /* 0x30000014ff087230 */ /* 0x100fe40000004100 */
[----:B------:R-:W-:Y:S02]  /*cc90*/  HADD2.F32 R9, -RZ, R20.H0_H0 ;  /* 0x20000014ff097230 */ /* 0x000fe40000004100 */
[C---:B------:R-:W-:Y:S01]  /*cca0*/  FMUL.FTZ R13, R3.reuse, R4 ;  /* 0x00000004030d7220 */ /* 0x040fe20000410000 */
[----:B------:R-:W-:Y:S02]  /*ccb0*/  HADD2.F32 R0, -RZ, R6.H1_H1 ;  /* 0x30000006ff007230 */ /* 0x000fe40000004100 */
[----:B------:R-:W-:Y:S02]  /*ccc0*/  HADD2.F32 R5, -RZ, R12.H0_H0 ;  /* 0x2000000cff057230 */ /* 0x000fe40000004100 */
[----:B------:R-:W-:Y:S01]  /*ccd0*/  FMUL.FTZ R12, R3, R8 ;  /* 0x00000008030c7220 */ /* 0x000fe20000410000 */
[----:B------:R-:W-:-:S02]  /*cce0*/  HADD2.F32 R7, -RZ, R7.H0_H0 ;  /* 0x20000007ff077230 */ /* 0x000fc40000004100 */
[C---:B------:R-:W-:Y:S01]  /*ccf0*/  FMUL.FTZ R3, R0.reuse, R9 ;  /* 0x0000000900037220 */ /* 0x040fe20000410000 */
[----:B------:R-:W-:Y:S02]  /*cd00*/  HADD2.F32 R6, -RZ, R6.H0_H0 ;  /* 0x20000006ff067230 */ /* 0x000fe40000004100 */
        /* <DEDUP_REMOVED lines=9> */
[----:B------:R-:W-:Y:S02]  /*cda0*/  F2FP.SATFINITE.E4M3.F32.PACK_AB_MERGE_C R6, R21, R24, R6 ;  /* 0x000000181506723e */ /* 0x000fe40004807006 */
[----:B------:R-:W-:Y:S02]  /*cdb0*/  F2FP.SATFINITE.E4M3.F32.PACK_AB_MERGE_C R7, R28, R25, R7 ;  /* 0x000000191c07723e */ /* 0x000fe40004807007 */
[----:B------:R-:W-:Y:S02]  /*cdc0*/  F2FP.SATFINITE.E4M3.F32.PACK_AB_MERGE_C R4, R10, R11, R4 ;  /* 0x0000000b0a04723e */ /* 0x000fe40004807004 */
[----:B------:R-:W-:-:S05]  /*cdd0*/  F2FP.SATFINITE.E4M3.F32.PACK_AB_MERGE_C R5, R0, R5, R12 ;  /* 0x000000050005723e */ /* 0x000fca000480700c */
[----:B------:R0:W-:Y:S01]  /*cde0*/  STS.128 [R214+0x1f000], R4 ;  /* 0x01f00004d6007388 */ /* 0x0001e20000000c00 */
[----:B------:R-:W-:Y:S05]  /*cdf0*/  BRA `(.L_x_1333) ;  /* 0x0000004400f47947 */ /* 0x000fea0003800000 */
.L_x_1294:
[----:B------:R-:W1:Y:S01]  /*ce00*/  LDC R21, c[0x0][0x3d4] ;  /* 0x0000f500ff157b82 */ /* 0x000e620000000800 */
[-C--:B------:R-:W-:Y:S01]  /*ce10*/  ISETP.GE.AND P0, PT, R222, R74.reuse, PT ;  /* 0x0000004ade00720c */ /* 0x080fe20003f06270 */
[----:B------:R-:W-:Y:S01]  /*ce20*/  ULDC.64 UR4, c[0x0][0x3c8] ;  /* 0x0000f20000047ab9 */ /* 0x000fe20000000a00 */
[-C--:B------:R-:W-:Y:S01]  /*ce30*/  ISETP.GE.AND P1, PT, R221, R74.reuse, PT ;  /* 0x0000004add00720c */ /* 0x080fe20003f26270 */
[----:B------:R-:W-:Y:S01]  /*ce40*/  ULDC.64 UR6, c[0x0][0x3e0] ;  /* 0x0000f80000067ab9 */ /* 0x000fe20000000a00 */
[-C--:B------:R-:W-:Y:S02]  /*ce50*/  ISETP.GE.AND P2, PT, R195, R74.reuse, PT ;  /* 0x0000004ac300720c */ /* 0x080fe40003f46270 */
[----:B------:R-:W-:Y:S02]  /*ce60*/  ISETP.GE.AND P3, PT, R18, R74, PT ;  /* 0x0000004a1200720c */ /* 0x000fe40003f66270 */
[CC--:B-1----:R-:W-:Y:S02]  /*ce70*/  ISETP.GE.OR P0, PT, R192.reuse, R21.reuse, P0 ;  /* 0x00000015c000720c */ /* 0x0c2fe40000706670 */
[----:B------:R-:W-:-:S02]  /*ce80*/  ISETP.GE.OR P1, PT, R192, R21, P1 ;  /* 0x00000015c000720c */ /* 0x000fc40000f26670 */
[CC--:B------:R-:W-:Y:S02]  /*ce90*/  ISETP.GE.OR P2, PT, R192.reuse, R21.reuse, P2 ;  /* 0x00000015c000720c */ /* 0x0c0fe40001746670 */
[----:B------:R-:W-:-:S07]  /*cea0*/  ISETP.GE.OR P3, PT, R192, R21, P3 ;  /* 0x00000015c000720c */ /* 0x000fce0001f66670 */
[----:B------:R-:W1:Y:S01]  /*ceb0*/  @!P0 LDC.64 R8, c[0x0][0x3c8] ;  /* 0x0000f200ff088b82 */ /* 0x000e620000000a00 */
[C---:B------:R-:W-:Y:S01]  /*cec0*/  @!P0 LEA R66, P4, R12.reuse, R6, 0x6 ;  /* 0x000000060c428211 */ /* 0x040fe200078830ff */
[----:B------:R-:W-:Y:S02]  /*ced0*/  @!P1 IMAD R3, R13, 0x60, RZ ;  /* 0x000000600d039824 */ /* 0x000fe400078e02ff */
[C---:B------:R-:W-:Y:S01]  /*cee0*/  @!P1 IMAD.WIDE.U32 R70, R12.reuse, 0x60, R6 ;  /* 0x000000600c469825 */ /* 0x040fe200078e0006 */
[----:B------:R-:W-:-:S03]  /*cef0*/  @!P0 LEA.HI.X R0, R12, R7, R13, 0x6, P4 ;  /* 0x000000070c008211 */ /* 0x000fc600020f340d */
[----:B------:R-:W2:Y:S01]  /*cf00*/  @!P1 LDC.64 R14, c[0x0][0x3c8] ;  /* 0x0000f200ff0e9b82 */ /* 0x000ea20000000a00 */
[----:B------:R-:W-:-:S07]  /*cf10*/  @!P1 IMAD.IADD R3, R71, 0x1, R3 ;  /* 0x0000000147039824 */ /* 0x000fce00078e0203 */
[----:B------:R-:W3:Y:S01]  /*cf20*/  @!P0 LDC.64 R34, c[0x0][0x3e0] ;  /* 0x0000f800ff228b82 */ /* 0x000ee20000000a00 */
[----:B-1----:R-:W-:-:S07]  /*cf30*/  @!P0 IADD3 R66, P4, P5, R25, R8, R66 ;  /* 0x0000000819428210 */ /* 0x002fce0007d9e042 */
[----:B------:R-:W1:Y:S01]  /*cf40*/  @!P2 LDC.64 R28, c[0x0][0x3e0] ;  /* 0x0000f800ff1cab82 */ /* 0x000e620000000a00 */
[----:B------:R-:W-:Y:S02]  /*cf50*/  @!P0 IADD3.X R67, R24, R9, R0, P4, P5 ;  /* 0x0000000918438210 */ /* 0x000fe400027ea400 */
[----:B------:R-:W-:-:S04]  /*cf60*/  @!P2 IADD3 R63, P4, P5, R25, R30, R6 ;  /* 0x0000001e193fa210 */ /* 0x000fc80007d9e006 */
[----:B------:R-:W-:Y:S02]  /*cf70*/  @!P2 IADD3.X R20, R24, R27, R7, P4, P5 ;  /* 0x0000001b1814a210 */ /* 0x000fe400027ea407 */
[----:B------:R-:W-:-:S04]  /*cf80*/  @!P3 IADD3 R8, P4, P5, R25, UR4, R6 ;  /* 0x000000041908bc10 */ /* 0x000fc8000fd9e006 */
[C---:B------:R-:W-:Y:S02]  /*cf90*/  @!P3 IADD3.X R9, R24.reuse, UR5, R7, P4, P5 ;  /* 0x000000051809bc10 */ /* 0x040fe4000a7ea407 */
[----:B--2---:R-:W-:Y:S01]  /*cfa0*/  @!P1 IADD3 R70, P4, P5, R25, R14, R70 ;  /* 0x0000000e19469210 */ /* 0x004fe20007d9e046 */
[----:B------:R-:W2:Y:S01]  /*cfb0*/  @!P2 LDC.64 R6, c[0x0][0x3c8] ;  /* 0x0000f200ff06ab82 */ /* 0x000ea20000000a00 */
[----:B------:R-:W-:Y:S02]  /*cfc0*/  @!P1 IMAD R25, R11, 0x60, RZ ;  /* 0x000000600b199824 */ /* 0x000fe400078e02ff */
[----:B------:R-:W-:Y:S02]  /*cfd0*/  @!P1 IADD3.X R71, R24, R15, R3, P4, P5 ;  /* 0x0000000f18479210 */ /* 0x000fe400027ea403 */
[----:B------:R-:W-:-:S03]  /*cfe0*/  @!P2 IADD3 R65, P4, P5, R73, R32, R4 ;  /* 0x000000204941a210 */ /* 0x000fc60007d9e004 */
[----:B------:R-:W4:Y:S01]  /*cff0*/  @!P1 LDC.64 R32, c[0x0][0x3e0] ;  /* 0x0000f800ff209b82 */ /* 0x000f220000000a00 */
[----:B------:R-:W-:Y:S02]  /*d000*/  @!P2 IADD3.X R0, R26, R31, R5, P4, P5 ;  /* 0x0000001f1a00a210 */ /* 0x000fe400027ea405 */
[----:B------:R-:W-:-:S04]  /*d010*/  @!P3 IADD3 R14, P4, P5, R73, UR6, R4 ;  /* 0x00000006490ebc10 */ /* 0x000fc8000fd9e004 */
[----:B------:R-:W-:Y:S02]  /*d020*/  @!P3 IADD3.X R15, R26, UR7, R5, P4, P5 ;  /* 0x000000071a0fbc10 */ /* 0x000fe4000a7ea405 */
[----:B------:R-:W-:-:S04]  /*d030*/  @!P0 LEA R68, P4, R10, R4, 0x6 ;  /* 0x000000040a448211 */ /* 0x000fc800078830ff */
[C---:B------:R-:W-:Y:S01]  /*d040*/  @!P0 LEA.HI.X R3, R10.reuse, R5, R11, 0x6, P4 ;  /* 0x000000050a038211 */ /* 0x040fe200020f340b */
[----:B------:R-:W-:Y:S01]  /*d050*/  @!P1 IMAD.WIDE.U32 R4, R10, 0x60, R4 ;  /* 0x000000600a049825 */ /* 0x000fe200078e0004 */
[----:B---3--:R-:W-:-:S03]  /*d060*/  @!P0 IADD3 R68, P4, P5, R73, R34, R68 ;  /* 0x0000002249448210 */ /* 0x008fc60007d9e044 */
[----:B------:R-:W-:Y:S01]  /*d070*/  @!P1 IMAD.IADD R25, R5, 0x1, R25 ;  /* 0x0000000105199824 */ /* 0x000fe200078e0219 */
[C---:B------:R-:W-:Y:S02]  /*d080*/  @!P0 IADD3.X R69, R26.reuse, R35, R3, P4, P5 ;  /* 0x000000231a458210 */ /* 0x040fe400027ea403 */
[----:B----4-:R-:W-:Y:S02]  /*d090*/  @!P1 IADD3 R72, P4, P5, R73, R32, R4 ;  /* 0x0000002049489210 */ /* 0x010fe40007d9e004 */
[----:B------:R-:W-:Y:S02]  /*d0a0*/  CS2R R44, SRZ ;  /* 0x00000000002c7805 */ /* 0x000fe4000001ff00 */
[----:B------:R-:W-:Y:S02]  /*d0b0*/  CS2R R46, SRZ ;  /* 0x00000000002e7805 */ /* 0x000fe4000001ff00 */
[----:B------:R-:W-:Y:S02]  /*d0c0*/  CS2R R48, SRZ ;  /* 0x0000000000307805 */ /* 0x000fe4000001ff00 */
[----:B------:R-:W-:-:S02]  /*d0d0*/  @!P1 IADD3.X R73, R26, R33, R25, P4, P5 ;  /* 0x000000211a499210 */ /* 0x000fc400027ea419 */
[----:B------:R-:W-:Y:S02]  /*d0e0*/  CS2R R50, SRZ ;  /* 0x0000000000327805 */ /* 0x000fe4000001ff00 */
[----:B--2---:R-:W-:Y:S02]  /*d0f0*/  @!P2 IADD3 R62, P4, R63, R6, RZ ;  /* 0x000000063f3ea210 */ /* 0x004fe40007f9e0ff */
[----:B------:R-:W-:Y:S02]  /*d100*/  CS2R R30, SRZ ;  /* 0x00000000001e7805 */ /* 0x000fe4000001ff00 */
[----:B------:R-:W-:Y:S02]  /*d110*/  CS2R R36, SRZ ;  /* 0x0000000000247805 */ /* 0x000fe4000001ff00 */
[----:B------:R-:W-:Y:S02]  /*d120*/  CS2R R38, SRZ ;  /* 0x0000000000267805 */ /* 0x000fe4000001ff00 */
[----:B------:R-:W-:Y:S01]  /*d130*/  CS2R R4, SRZ ;  /* 0x0000000000047805 */ /* 0x000fe2000001ff00 */
[----:B------:R-:W-:Y:S01]  /*d140*/  @!P2 IMAD.X R63, R20, 0x1, R7, P4 ;  /* 0x00000001143fa824 */ /* 0x000fe200020e0607 */
[----:B-1----:R-:W-:-:S02]  /*d150*/  @!P2 IADD3 R64, P4, R65, R28, RZ ;  /* 0x0000001c4140a210 */ /* 0x002fc40007f9e0ff */
[----:B------:R-:W-:Y:S01]  /*d160*/  CS2R R6, SRZ ;  /* 0x0000000000067805 */ /* 0x000fe2000001ff00 */
[----:B------:R-:W-:Y:S01]  /*d170*/  IMAD R3, R205, 0x80, R18 ;  /* 0x00000080cd037824 */ /* 0x000fe200078e0212 */
[----:B------:R-:W5:Y:S01]  /*d180*/  @!P0 LDG.E.128 R36, desc[UR46][R68.64] ;  /* 0x0000002e44248981 */ /* 0x000f62000c1e1d00 */
[----:B------:R-:W-:Y:S01]  /*d190*/  CS2R R24, SRZ ;  /* 0x0000000000187805 */ /* 0x000fe2000001ff00 */
[----:B------:R-:W-:Y:S01]  /*d1a0*/  @!P2 IMAD.X R65, R0, 0x1, R29, P4 ;  /* 0x000000010041a824 */ /* 0x000fe200020e061d */
[----:B------:R-:W-:Y:S01]  /*d1b0*/  CS2R R26, SRZ ;  /* 0x00000000001a7805 */ /* 0x000fe2000001ff00 */
[----:B------:R-:W5:Y:S01]  /*d1c0*/  @!P2 LDG.E.128 R44, desc[UR46][R62.64] ;  /* 0x0000002e3e2ca981 */ /* 0x000f62000c1e1d00 */
[----:B------:R-:W1:Y:S03]  /*d1d0*/  LDC R0, c[0x0][0x428] ;  /* 0x00010a00ff007b82 */ /* 0x000e660000000800 */
[----:B------:R-:W5:Y:S01]  /*d1e0*/  @!P2 LDG.E.128 R48, desc[UR46][R64.64] ;  /* 0x0000002e4030a981 */ /* 0x000f62000c1e1d00 */
[----:B------:R-:W-:-:S03]  /*d1f0*/  CS2R R28, SRZ ;  /* 0x00000000001c7805 */ /* 0x000fc6000001ff00 */
[----:B------:R2:W5:Y:S04]  /*d200*/  @!P3 LDG.E.128 R4, desc[UR46][R8.64] ;  /* 0x0000002e0804b981 */ /* 0x000568000c1e1d00 */
[----:B------:R-:W5:Y:S01]  /*d210*/  @!P0 LDG.E.128 R28, desc[UR46][R66.64] ;  /* 0x0000002e421c8981 */ /* 0x000f62000c1e1d00 */
[----:B------:R-:W-:-:S03]  /*d220*/  IMAD R3, R218, 0x20, R3 ;  /* 0x00000020da037824 */ /* 0x000fc600078e0203 */
[----:B------:R3:W5:Y:S01]  /*d230*/  @!P3 LDG.E.128 R24, desc[UR46][R14.64] ;  /* 0x0000002e0e18b981 */ /* 0x000762000c1e1d00 */
[----:B------:R-:W-:Y:S01]  /*d240*/  IMAD.MOV.U32 R60, RZ, RZ, R58 ;  /* 0x000000ffff3c7224 */ /* 0x000fe200078e003a */
[----:B------:R-:W-:Y:S02]  /*d250*/  CS2R R32, SRZ ;  /* 0x0000000000207805 */ /* 0x000fe4000001ff00 */
[----:B------:R-:W-:Y:S02]  /*d260*/  CS2R R34, SRZ ;  /* 0x0000000000227805 */ /* 0x000fe4000001ff00 */
[----:B-1----:R-:W-:Y:S02]  /*d270*/  ISETP.NE.AND P0, PT, R0, 0x1, PT ;  /* 0x000000010000780c */ /* 0x002fe40003f05270 */
[----:B------:R-:W-:Y:S02]  /*d280*/  CS2R R40, SRZ ;  /* 0x0000000000287805 */ /* 0x000fe4000001ff00 */
[----:B--2---:R-:W-:-:S02]  /*d290*/  MOV R8, R54 ;  /* 0x0000003600087202 */ /* 0x004fc40000000f00 */
[----:B------:R-:W-:Y:S01]  /*d2a0*/  CS2R R42, SRZ ;  /* 0x00000000002a7805 */ /* 0x000fe2000001ff00 */
[----:B------:R1:W5:Y:S05]  /*d2b0*/  @!P1 LDG.E.128 R32, desc[UR46][R70.64] ;  /* 0x0000002e46209981 */ /* 0x00036a000c1e1d00 */
[----:B------:R1:W5:Y:S01]  /*d2c0*/  @!P1 LDG.E.128 R40, desc[UR46][R72.64] ;  /* 0x0000002e48289981 */ /* 0x000362000c1e1d00 */
[----:B------:R-:W2:Y:S08]  /*d2d0*/  @P0 LDC R0, c[0x0][0x42c] ;  /* 0x00010b00ff000b82 */ /* 0x000eb00000000800 */
[----:B------:R-:W4:Y:S01]  /*d2e0*/  @P0 LDC R9, c[0x0][0x430] ;  /* 0x00010c00ff090b82 */ /* 0x000f220000000800 */
[----:B--2---:R-:W-:-:S05]  /*d2f0*/  @P0 IMAD.HI.U32 R0, R3, R0, RZ ;  /* 0x0000000003000227 */ /* 0x004fca00078e00ff */
[----:B----4-:R-:W-:Y:S01]  /*d300*/  @P0 SHF.R.U32.HI R3, RZ, R9, R0 ;  /* 0x00000009ff030219 */ /* 0x010fe20000011600 */
[----:B------:R-:W-:-:S03]  /*d310*/  IMAD.MOV.U32 R9, RZ, RZ, R53 ;  /* 0x000000ffff097224 */ /* 0x000fc600078e0035 */
[----:B---3--:R-:W-:Y:S01]  /*d320*/  SHF.R.S32.HI R15, RZ, 0x1f, R3 ;  /* 0x0000001fff0f7819 */ /* 0x008fe20000011403 */
[----:B------:R-:W-:-:S04]  /*d330*/  IMAD.WIDE.U32 R8, R3, R12, R8 ;  /* 0x0000000c03087225 */ /* 0x000fc800078e0008 */
[C---:B------:R-:W-:Y:S02]  /*d340*/  IMAD R12, R15.reuse, R12, RZ ;  /* 0x0000000c0f0c7224 */ /* 0x040fe400078e02ff */
[-C--:B------:R-:W-:Y:S02]  /*d350*/  IMAD R0, R15, R10.reuse, RZ ;  /* 0x0000000a0f007224 */ /* 0x080fe400078e02ff */
[----:B------:R-:W-:Y:S01]  /*d360*/  IMAD.WIDE.U32 R14, R3, R10, R60 ;  /* 0x0000000a030e7225 */ /* 0x000fe200078e003c */
[----:B------:R-:W-:-:S03]  /*d370*/  IADD3 R8, P0, R8, UR4, RZ ;  /* 0x0000000408087c10 */ /* 0x000fc6000ff1e0ff */
[C---:B------:R-:W-:Y:S02]  /*d380*/  IMAD R13, R3.reuse, R13, R12 ;  /* 0x0000000d030d7224 */ /* 0x040fe400078e020c */
[----:B------:R-:W-:Y:S01]  /*d390*/  IMAD R3, R3, R11, R0 ;  /* 0x0000000b03037224 */ /* 0x000fe200078e0200 */
[----:B------:R-:W-:Y:S01]  /*d3a0*/  IADD3 R0, P1, R14, UR6, RZ ;  /* 0x000000060e007c10 */ /* 0x000fe2000ff3e0ff */
[----:B------:R-:W-:Y:S01]  /*d3b0*/  UMOV UR4, 0xffffffff ;  /* 0xffffffff00047882 */ /* 0x000fe20000000000 */
[----:B------:R-:W-:Y:S02]  /*d3c0*/  IADD3.X R9, R9, UR5, R13, P0, !PT ;  /* 0x0000000509097c10 */ /* 0x000fe400087fe40d */
[----:B------:R-:W-:Y:S01]  /*d3d0*/  IADD3.X R3, R15, UR7, R3, P1, !PT ;  /* 0x000000070f037c10 */ /* 0x000fe20008ffe403 */
[----:B-1----:R-:W-:Y:S08]  /*d3e0*/  BRA.DIV UR4, `(.L_x_1336) ;  /* 0x0000019604b47947 */ /* 0x002ff0000b800000 */
.L_x_1660:
[----:B------:R-:W-:-:S03]  /*d3f0*/  UMOV UR4, 0xffffffff ;  /* 0xffffffff00047882 */ /* 0x000fc60000000000 */
[----:B------:R-:W-:Y:S05]  /*d400*/  BRA.DIV UR4, `(.L_x_1337) ;  /* 0x0000019604d47947 */ /* 0x000fea000b800000 */
.L_x_1663:
[----:B------:R-:W-:-:S03]  /*d410*/  UMOV UR4, 0xffffffff ;  /* 0xffffffff00047882 */ /* 0x000fc60000000000 */
[----:B------:R-:W-:Y:S05]  /*d420*/  BRA.DIV UR4, `(.L_x_1338) ;  /* 0x0000019604f47947 */ /* 0x000fea000b800000 */
.L_x_1666:
[----:B------:R-:W-:-:S03]  /*d430*/  UMOV UR4, 0xffffffff ;  /* 0xffffffff00047882 */ /* 0x000fc60000000000 */
[----:B------:R-:W-:Y:S05]  /*d440*/  BRA.DIV UR4, `(.L_x_1339) ;  /* 0x0000019a04147947 */ /* 0x000fea000b800000 */
.L_x_1669:
[----:B------:R-:W-:-:S03]  /*d450*/  UMOV UR4, 0xffffffff ;  /* 0xffffffff00047882 */ /* 0x000fc60000000000 */
[----:B------:R-:W-:Y:S05]  /*d460*/  BRA.DIV UR4, `(.L_x_1340) ;  /* 0x0000019a04347947 */ /* 0x000fea000b800000 */
.L_x_1672:
[----:B------:R-:W-:-:S03]  /*d470*/  UMOV UR4, 0xffffffff ;  /* 0xffffffff00047882 */ /* 0x000fc60000000000 */
[----:B------:R-:W-:Y:S05]  /*d480*/  BRA.DIV UR4, `(.L_x_1341) ;  /* 0x0000019a04547947 */ /* 0x000fea000b800000 */
.L_x_1675:
[----:B------:R-:W-:-:S03]  /*d490*/  UMOV UR4, 0xffffffff ;  /* 0xffffffff00047882 */ /* 0x000fc60000000000 */
[----:B------:R-:W-:Y:S05]  /*d4a0*/  BRA.DIV UR4, `(.L_x_1342) ;  /* 0x0000019a04747947 */ /* 0x000fea000b800000 */
.L_x_1678:
[----:B------:R-:W-:-:S03]  /*d4b0*/  UMOV UR4, 0xffffffff ;  /* 0xffffffff00047882 */ /* 0x000fc60000000000 */
[----:B------:R-:W-:Y:S05]  /*d4c0*/  BRA.DIV UR4, `(.L_x_1343) ;  /* 0x0000019a04947947 */ /* 0x000fea000b800000 */
.L_x_1681:
[----:B------:R-:W-:-:S03]  /*d4d0*/  UMOV UR4, 0xffffffff ;  /* 0xffffffff00047882 */ /* 0x000fc60000000000 */
[----:B------:R-:W-:Y:S05]  /*d4e0*/  BRA.DIV UR4, `(.L_x_1344) ;  /* 0x0000019a04b47947 */ /* 0x000fea000b800000 */
.L_x_1684:
[----:B------:R-:W-:-:S03]  /*d4f0*/  UMOV UR4, 0xffffffff ;  /* 0xffffffff00047882 */ /* 0x000fc60000000000 */
[----:B------:R-:W-:Y:S05]  /*d500*/  BRA.DIV UR4, `(.L_x_1345) ;  /* 0x0000019a04d47947 */ /* 0x000fea000b800000 */
.L_x_1687:
[----:B------:R-:W-:-:S03]  /*d510*/  UMOV UR4, 0xffffffff ;  /* 0xffffffff00047882 */ /* 0x000fc60000000000 */
[----:B------:R-:W-:Y:S05]  /*d520*/  BRA.DIV UR4, `(.L_x_1346) ;  /* 0x0000019a04f47947 */ /* 0x000fea000b800000 */
.L_x_1690:
[----:B------:R-:W-:-:S03]  /*d530*/  UMOV UR4, 0xffffffff ;  /* 0xffffffff00047882 */ /* 0x000fc60000000000 */
[----:B------:R-:W-:Y:S05]  /*d540*/  BRA.DIV UR4, `(.L_x_1347) ;  /* 0x0000019e04147947 */ /* 0x000fea000b800000 */
.L_x_1693:
[----:B------:R-:W-:-:S03]  /*d550*/  UMOV UR4, 0xffffffff ;  /* 0xffffffff00047882 */ /* 0x000fc60000000000 */
[----:B------:R-:W-:Y:S05]  /*d560*/  BRA.DIV UR4, `(.L_x_1348) ;  /* 0x0000019e04347947 */ /* 0x000fea000b800000 */
.L_x_1696:
[----:B------:R-:W-:-:S03]  /*d570*/  UMOV UR4, 0xffffffff ;  /* 0xffffffff00047882 */ /* 0x000fc60000000000 */
[----:B------:R-:W-:Y:S05]  /*d580*/  BRA.DIV UR4, `(.L_x_1349) ;  /* 0x0000019e04547947 */ /* 0x000fea000b800000 */
.L_x_1699:
[----:B------:R-:W-:-:S03]  /*d590*/  UMOV UR4, 0xffffffff ;  /* 0xffffffff00047882 */ /* 0x000fc60000000000 */
[----:B------:R-:W-:Y:S05]  /*d5a0*/  BRA.DIV UR4, `(.L_x_1350) ;  /* 0x0000019e04747947 */ /* 0x000fea000b800000 */
.L_x_1702:
[----:B------:R-:W-:-:S03]  /*d5b0*/  UMOV UR4, 0xffffffff ;  /* 0xffffffff00047882 */ /* 0x000fc60000000000 */
[----:B------:R-:W-:Y:S05]  /*d5c0*/  BRA.DIV UR4, `(.L_x_1351) ;  /* 0x0000019e04947947 */ /* 0x000fea000b800000 */
.L_x_1705:
[----:B------:R-:W-:Y:S01]  /*d5d0*/  ULEA.HI UR4, UR43, UR43, URZ, 0x1 ;  /* 0x0000002b2b047291 */ /* 0x000fe2000f8f083f */
[----:B------:R-:W-:Y:S01]  /*d5e0*/  ISETP.GE.AND P0, PT, R192, R21, PT ;  /* 0x00000015c000720c */ /* 0x000fe20003f06270 */
[----:B------:R-:W-:Y:S02]  /*d5f0*/  BSSY B1, `(.L_x_1352) ;  /* 0x000000b000017945 */ /* 0x000fe40003800000 */
[----:B------:R-:W-:Y:S01]  /*d600*/  ULOP3.LUT UR4, UR4, 0xfffffffe, URZ, 0xc0, !UPT ;  /* 0xfffffffe04047892 */ /* 0x000fe2000f8ec03f */
[-C--:B------:R-:W-:Y:S02]  /*d610*/  ISETP.GE.OR P3, PT, R18, R74.reuse, P0 ;  /* 0x0000004a1200720c */ /* 0x080fe40000766670 */
[-C--:B------:R-:W-:Y:S01]  /*d620*/  ISETP.GE.OR P2, PT, R195, R74.reuse, P0 ;  /* 0x0000004ac300720c */ /* 0x080fe20000746670 */
[----:B------:R-:W-:Y:S01]  /*d630*/  UIADD3 UR4, UR43, -UR4, URZ ;  /* 0x800000042b047290 */ /* 0x000fe2000fffe03f */
[-C--:B------:R-:W-:Y:S02]  /*d640*/  ISETP.GE.OR P1, PT, R222, R74.reuse, P0 ;  /* 0x0000004ade00720c */ /* 0x080fe40000726670 */
[----:B------:R-:W-:-:S03]  /*d650*/  ISETP.GE.OR P0, PT, R221, R74, P0 ;  /* 0x0000004add00720c */ /* 0x000fc60000706670 */
[----:B------:R-:W-:-:S05]  /*d660*/  IMAD.U32 R3, RZ, RZ, UR4 ;  /* 0x00000004ff037e24 */ /* 0x000fca000f8e00ff */
[----:B------:R-:W-:-:S04]  /*d670*/  SHF.L.U32 R3, R3, 0x1f, RZ ;  /* 0x0000001f03037819 */ /* 0x000fc800000006ff */
[----:B------:R-:W1:Y:S02]  /*d680*/  SYNCS.PHASECHK.TRANS64.TRYWAIT P4, [R16+URZ+0x28400], R3 ;  /* 0x02840003100075a7 */ /* 0x000e64000808017f */
[----:B-1----:R-:W-:Y:S05]  /*d690*/  @!P4 BRA `(.L_x_1353) ;  /* 0x0000019c0088c947 */ /* 0x002fea0003800000 */
.L_x_1706:
[----:B------:R-:W-:Y:S05]  /*d6a0*/  BSYNC B1 ;  /* 0x0000000000017941 */ /* 0x000fea0003800000 */
.L_x_1352:
[----:B------:R-:W-:Y:S04]  /*d6b0*/  BSSY B1, `(.L_x_1354) ;  /* 0x0000100000017945 */ /* 0x000fe80003800000 */
[----:B------:R-:W-:Y:S05]  /*d6c0*/  @P3 BRA `(.L_x_1355) ;  /* 0x0000000c00f83947 */ /* 0x000fea0003800000 */
[----:B-----5:R-:W-:Y:S02]  /*d6d0*/  SHF.R.U32.HI R0, RZ, 0x8, R4 ;  /* 0x00000008ff007819 */ /* 0x020fe40000011604 */
[----:B-1----:R-:W-:Y:S02]  /*d6e0*/  LOP3.LUT R3, R4, 0xff, RZ, 0xc0, !PT ;  /* 0x000000ff04037812 */ /* 0x002fe400078ec0ff */
[----:B------:R-:W-:Y:S02]  /*d6f0*/  LOP3.LUT R8, R0, 0xff, RZ, 0xc0, !PT ;  /* 0x000000ff00087812 */ /* 0x000fe400078ec0ff */
[----:B------:R-:W-:Y:S02]  /*d700*/  LEA.HI R0, R21, R218, RZ, 0x1c ;  /* 0x000000da15007211 */ /* 0x000fe400078fe0ff */
[----:B------:R-:W-:Y:S02]  /*d710*/  PRMT R20, R8, 0x7604, R3 ;  /* 0x0000760408147816 */ /* 0x000fe40000000003 */
[----:B------:R-:W-:-:S02]  /*d720*/  SHF.R.S32.HI R3, RZ, 0x1f, R0 ;  /* 0x0000001fff037819 */ /* 0x000fc40000011400 */
[----:B------:R-:W-:Y:S02]  /*d730*/  SHF.R.U32.HI R13, RZ, 0x8, R24 ;  /* 0x00000008ff0d7819 */ /* 0x000fe40000011618 */
[----:B------:R-:W-:Y:S01]  /*d740*/  LEA.HI R8, R3, R0, RZ, 0x3 ;  /* 0x0000000003087211 */ /* 0x000fe200078f18ff */
[----:B------:R-:W-:Y:S01]  /*d750*/  IMAD.SHL.U32 R0, R0, 0x10, RZ ;  /* 0x0000001000007824 */ /* 0x000fe200078e00ff */
[----:B------:R-:W-:Y:S02]  /*d760*/  SHF.R.U32.HI R10, RZ, 0x8, R5 ;  /* 0x00000008ff0a7819 */ /* 0x000fe40000011605 */
[----:B------:R-:W-:Y:S01]  /*d770*/  SHF.R.U32.HI R14, RZ, 0x8, R7 ;  /* 0x00000008ff0e7819 */ /* 0x000fe20000011607 */
[----:B------:R-:W-:Y:S01]  /*d780*/  IMAD.SHL.U32 R8, R8, 0x800, RZ ;  /* 0x0000080008087824 */ /* 0x000fe200078e00ff */
[----:B------:R-:W-:Y:S02]  /*d790*/  LOP3.LUT R12, R24, 0xff, RZ, 0xc0, !PT ;  /* 0x000000ff180c7812 */ /* 0x000fe400078ec0ff */
[----:B------:R-:W-:-:S02]  /*d7a0*/  LOP3.LUT R13, R13, 0xff, RZ, 0xc0, !PT ;  /* 0x000000ff0d0d7812 */ /* 0x000fc400078ec0ff */
[----:B------:R-:W-:Y:S02]  /*d7b0*/  LOP3.LUT R3, R209, 0x70, R0, 0xf8, !PT ;  /* 0x00000070d1037812 */ /* 0x000fe400078ef800 */
[----:B------:R-:W-:Y:S02]  /*d7c0*/  LOP3.LUT R9, R5, 0xff, RZ, 0xc0, !PT ;  /* 0x000000ff05097812 */ /* 0x000fe400078ec0ff */
[----:B------:R-:W-:Y:S02]  /*d7d0*/  LOP3.LUT R10, R10, 0xff, RZ, 0xc0, !PT ;  /* 0x000000ff0a0a7812 */ /* 0x000fe400078ec0ff */
[----:B------:R-:W-:Y:S02]  /*d7e0*/  LOP3.LUT R11, R7, 0xff, RZ, 0xc0, !PT ;  /* 0x000000ff070b7812 */ /* 0x000fe400078ec0ff */
[----:B------:R-:W-:Y:S02]  /*d7f0*/  LOP3.LUT R0, R14, 0xff, RZ, 0xc0, !PT ;  /* 0x000000ff0e007812 */ /* 0x000fe400078ec0ff */
[----:B------:R-:W-:-:S02]  /*d800*/  PRMT R61, R13, 0x7604, R12 ;  /* 0x000076040d3d7816 */ /* 0x000fc4000000000c */
[----:B------:R-:W-:Y:S02]  /*d810*/  LOP3.LUT R3, R3, R212, RZ, 0x3c, !PT ;  /* 0x000000d403037212 */ /* 0x000fe400078e3cff */
[----:B------:R-:W-:Y:S02]  /*d820*/  LOP3.LUT R8, R8, 0xffffc000, RZ, 0xc0, !PT ;  /* 0xffffc00008087812 */ /* 0x000fe400078ec0ff */
[----:B------:R-:W-:Y:S02]  /*d830*/  SHF.R.U32.HI R13, RZ, 0x8, R25 ;  /* 0x00000008ff0d7819 */ /* 0x000fe40000011619 */
[----:B------:R-:W-:Y:S02]  /*d840*/  PRMT R54, R10, 0x7604, R9 ;  /* 0x000076040a367816 */ /* 0x000fe40000000009 */
[----:B------:R-:W-:Y:S02]  /*d850*/  SHF.R.U32.HI R10, RZ, 0x8, R6 ;  /* 0x00000008ff0a7819 */ /* 0x000fe40000011606 */
[----:B------:R-:W-:-:S02]  /*d860*/  PRMT R60, R0, 0x7604, R11 ;  /* 0x00007604003c7816 */ /* 0x000fc4000000000b */
[----:B------:R-:W-:Y:S02]  /*d870*/  SHF.R.U32.HI R14, RZ, 0x8, R26 ;  /* 0x00000008ff0e7819 */ /* 0x000fe4000001161a */
[----:B------:R-:W-:Y:S02]  /*d880*/  IADD3 R3, R3, R8, R213 ;  /* 0x0000000803037210 */ /* 0x000fe40007ffe0d5 */
[----:B------:R-:W-:Y:S02]  /*d890*/  LOP3.LUT R0, R25, 0xff, RZ, 0xc0, !PT ;  /* 0x000000ff19007812 */ /* 0x000fe400078ec0ff */
[----:B------:R-:W-:Y:S02]  /*d8a0*/  LOP3.LUT R13, R13, 0xff, RZ, 0xc0, !PT ;  /* 0x000000ff0d0d7812 */ /* 0x000fe400078ec0ff */
[----:B------:R-:W-:Y:S02]  /*d8b0*/  SHF.R.U32.HI R53, RZ, 0x8, R27 ;  /* 0x00000008ff357819 */ /* 0x000fe4000001161b */
[----:B------:R-:W-:-:S02]  /*d8c0*/  LOP3.LUT R9, R6, 0xff, RZ, 0xc0, !PT ;  /* 0x000000ff06097812 */ /* 0x000fc400078ec0ff */
[----:B------:R-:W-:Y:S02]  /*d8d0*/  LOP3.LUT R10, R10, 0xff, RZ, 0xc0, !PT ;  /* 0x000000ff0a0a7812 */ /* 0x000fe400078ec0ff */
[----:B------:R-:W-:Y:S02]  /*d8e0*/  LOP3.LUT R15, R14, 0xff, RZ, 0xc0, !PT ;  /* 0x000000ff0e0f7812 */ /* 0x000fe400078ec0ff */
[----:B------:R-:W-:Y:S02]  /*d8f0*/  LOP3.LUT R12, R26, 0xff, RZ, 0xc0, !PT ;  /* 0x000000ff1a0c7812 */ /* 0x000fe400078ec0ff */
[----:B------:R-:W-:Y:S02]  /*d900*/  LOP3.LUT R14, R27, 0xff, RZ, 0xc0, !PT ;  /* 0x000000ff1b0e7812 */ /* 0x000fe400078ec0ff */
[----:B------:R-:W-:Y:S01]  /*d910*/  PRMT R65, R13, 0x7604, R0 ;  /* 0x000076040d417816 */ /* 0x000fe20000000000 */
[----:B------:R-:W-:Y:S01]  /*d920*/  IMAD.IADD R0, R16, 0x1, R3 ;  /* 0x0000000110007824 */ /* 0x000fe200078e0203 */
[----:B------:R-:W-:-:S02]  /*d930*/  LOP3.LUT R53, R53, 0xff, RZ, 0xc0, !PT ;  /* 0x000000ff35357812 */ /* 0x000fc400078ec0ff */
[----:B------:R-:W-:Y:S02]  /*d940*/  PRMT R58, R10, 0x7604, R9 ;  /* 0x000076040a3a7816 */ /* 0x000fe40000000009 */
[----:B------:R-:W1:Y:S01]  /*d950*/  LDS.128 R8, [R214+0x18000] ;  /* 0x01800000d6087984 */ /* 0x000e620000000c00 */
[----:B------:R-:W-:Y:S02]  /*d960*/  PRMT R67, R15, 0x7604, R12 ;  /* 0x000076040f437816 */ /* 0x000fe4000000000c */
[----:B------:R-:W-:Y:S02]  /*d970*/  PRMT R69, R53, 0x7604, R14 ;  /* 0x0000760435457816 */ /* 0x000fe4000000000e */
[----:B------:R-:W2:Y:S01]  /*d980*/  LDS.128 R12, [R0+0x18000] ;  /* 0x01800000000c7984 */ /* 0x000ea20000000c00 */
[----:B------:R-:W-:Y:S02]  /*d990*/  SHF.R.U32.HI R53, RZ, 0x10, R5 ;  /* 0x00000010ff357819 */ /* 0x000fe40000011605 */
[----:B------:R-:W-:-:S02]  /*d9a0*/  SHF.R.U32.HI R59, RZ, 0x10, R7 ;  /* 0x00000010ff3b7819 */ /* 0x000fc40000011607 */
[----:B------:R-:W-:Y:S02]  /*d9b0*/  SHF.R.U32.HI R55, RZ, 0x10, R6 ;  /* 0x00000010ff377819 */ /* 0x000fe40000011606 */
[----:B------:R-:W-:Y:S02]  /*d9c0*/  SHF.R.U32.HI R3, RZ, 0x10, R4 ;  /* 0x00000010ff037819 */ /* 0x000fe40000011604 */
[----:B------:R-:W-:Y:S02]  /*d9d0*/  LOP3.LUT R53, R53, 0xff, RZ, 0xc0, !PT ;  /* 0x000000ff35357812 */ /* 0x000fe400078ec0ff */
[----:B------:R-:W-:Y:S02]  /*d9e0*/  LOP3.LUT R59, R59, 0xff, RZ, 0xc0, !PT ;  /* 0x000000ff3b3b7812 */ /* 0x000fe400078ec0ff */
[----:B------:R-:W-:Y:S02]  /*d9f0*/  LOP3.LUT R55, R55, 0xff, RZ, 0xc0, !PT ;  /* 0x000000ff37377812 */ /* 0x000fe400078ec0ff */
[----:B------:R-:W-:-:S02]  /*da00*/  LOP3.LUT R3, R3, 0xff, RZ, 0xc0, !PT ;  /* 0x000000ff03037812 */ /* 0x000fc400078ec0ff */
[----:B------:R-:W-:Y:S02]  /*da10*/  PRMT R53, R53, 0x7054, R54 ;  /* 0x0000705435357816 */ /* 0x000fe40000000036 */
[----:B------:R-:W-:Y:S02]  /*da20*/  PRMT R59, R59, 0x7054, R60 ;  /* 0x000070543b3b7816 */ /* 0x000fe4000000003c */
[----:B------:R-:W-:Y:S02]  /*da30*/  SHF.R.U32.HI R54, RZ, 0x10, R25 ;  /* 0x00000010ff367819 */ /* 0x000fe40000011619 */
[----:B------:R-:W-:Y:S02]  /*da40*/  SHF.R.U32.HI R60, RZ, 0x10, R27 ;  /* 0x00000010ff3c7819 */ /* 0x000fe4000001161b */
[----:B------:R-:W-:Y:S02]  /*da50*/  PRMT R55, R55, 0x7054, R58 ;  /* 0x0000705437377816 */ /* 0x000fe4000000003a */
[----:B------:R-:W-:-:S02]  /*da60*/  PRMT R3, R3, 0x7054, R20 ;  /* 0x0000705403037816 */ /* 0x000fc40000000014 */
        /* <DEDUP_REMOVED lines=8> */
[----:B------:R-:W-:Y:S02]  /*daf0*/  PRMT R67, R58, 0x7054, R67 ;  /* 0x000070543a437816 */ /* 0x000fe40000000043 */
[----:B------:R-:W-:Y:S02]  /*db00*/  PRMT R63, R20, 0x7054, R61 ;  /* 0x00007054143f7816 */ /* 0x000fe4000000003d */
[----:B------:R-:W-:Y:S02]  /*db10*/  LOP3.LUT R65, R65, 0xff000000, R25, 0xf8, !PT ;  /* 0xff00000041417812 */ /* 0x000fe400078ef819 */
[----:B------:R-:W-:-:S02]  /*db20*/  LOP3.LUT R60, R3, 0xff000000, R4, 0xf8, !PT ;  /* 0xff000000033c7812 */ /* 0x000fc400078ef804 */
[----:B------:R-:W-:Y:S02]  /*db30*/  LOP3.LUT R61, R53, 0xff000000, R5, 0xf8, !PT ;  /* 0xff000000353d7812 */ /* 0x000fe400078ef805 */
[----:B------:R-:W-:Y:S02]  /*db40*/  LOP3.LUT R70, R69, 0xff000000, R27, 0xf8, !PT ;  /* 0xff00000045467812 */ /* 0x000fe400078ef81b */
[----:B------:R-:W-:Y:S02]  /*db50*/  LOP3.LUT R4, R55, 0xff000000, R6, 0xf8, !PT ;  /* 0xff00000037047812 */ /* 0x000fe400078ef806 */
[-C--:B-1----:R-:W-:Y:S02]  /*db60*/  F2FP.F16.E4M3.UNPACK_B R27, R11.reuse ;  /* 0x0000000bff1b723e */ /* 0x082fe400020006ff */
[----:B------:R-:W-:Y:S02]  /*db70*/  F2FP.F16.E4M3.UNPACK_B R53, R11.H1 ;  /* 0x0000000bff35723e */ /* 0x000fe400030006ff */
[----:B------:R-:W-:-:S02]  /*db80*/  LOP3.LUT R6, R67, 0xff000000, R26, 0xf8, !PT ;  /* 0xff00000043067812 */ /* 0x000fc400078ef81a */
[-C--:B------:R-:W-:Y:S02]  /*db90*/  F2FP.F16.E4M3.UNPACK_B R11, R8.reuse ;  /* 0x00000008ff0b723e */ /* 0x080fe400020006ff */
[----:B------:R-:W-:Y:S02]  /*dba0*/  F2FP.F16.E4M3.UNPACK_B R20, R8.H1 ;  /* 0x00000008ff14723e */ /* 0x000fe400030006ff */
[----:B------:R-:W-:Y:S02]  /*dbb0*/  F2FP.F16.E4M3.UNPACK_B R67, R65 ;  /* 0x00000041ff43723e */ /* 0x000fe400020006ff */
[----:B--2---:R-:W-:Y:S02]  /*dbc0*/  F2FP.F16.E4M3.UNPACK_B R8, R13 ;  /* 0x0000000dff08723e */ /* 0x004fe400020006ff */
[----:B------:R-:W-:Y:S01]  /*dbd0*/  F2FP.F16.E4M3.UNPACK_B R62, R61 ;  /* 0x0000003dff3e723e */ /* 0x000fe200020006ff */
[--C-:B------:R-:W-:Y:S01]  /*dbe0*/  HADD2.F32 R68, -RZ, R67.reuse.H0_H0 ;  /* 0x20000043ff447230 */ /* 0x100fe20000004100 */
[----:B------:R-:W-:Y:S01]  /*dbf0*/  LOP3.LUT R66, R63, 0xff000000, R24, 0xf8, !PT ;  /* 0xff0000003f427812 */ /* 0x000fe200078ef818 */
[--C-:B------:R-:W-:Y:S01]  /*dc00*/  HADD2.F32 R5, -RZ, R8.reuse.H0_H0 ;  /* 0x20000008ff057230 */ /* 0x100fe20000004100 */
[----:B------:R-:W-:Y:S01]  /*dc10*/  F2FP.F16.E4M3.UNPACK_B R24, R9 ;  /* 0x00000009ff18723e */ /* 0x000fe200020006ff */
[----:B------:R-:W-:Y:S01]  /*dc20*/  HADD2.F32 R67, -RZ, R67.H1_H1 ;  /* 0x30000043ff437230 */ /* 0x000fe20000004100 */
[-C--:B------:R-:W-:Y:S01]  /*dc30*/  F2FP.F16.E4M3.UNPACK_B R3, R10.reuse ;  /* 0x0000000aff03723e */ /* 0x080fe200020006ff */
[----:B------:R-:W-:Y:S01]  /*dc40*/  HADD2.F32 R8, -RZ, R8.H1_H1 ;  /* 0x30000008ff087230 */ /* 0x000fe20000004100 */
[----:B------:R-:W-:Y:S01]  /*dc50*/  F2FP.F16.E4M3.UNPACK_B R26, R10.H1 ;  /* 0x0000000aff1a723e */ /* 0x000fe200030006ff */
[----:B------:R-:W-:Y:S01]  /*dc60*/  HADD2.F32 R10, -RZ, R62.H0_H0 ;  /* 0x2000003eff0a7230 */ /* 0x000fe20000004100 */
[----:B------:R-:W-:-:S02]  /*dc70*/  LOP3.LUT R64, R59, 0xff000000, R7, 0xf8, !PT ;  /* 0xff0000003b407812 */ /* 0x000fc400078ef807 */
[----:B------:R-:W-:Y:S01]  /*dc80*/  F2FP.F16.E4M3.UNPACK_B R25, R9.H1 ;  /* 0x00000009ff19723e */ /* 0x000fe200030006ff */
[--C-:B------:R-:W-:Y:S01]  /*dc90*/  HADD2.F32 R9, -RZ, R24.reuse.H0_H0 ;  /* 0x20000018ff097230 */ /* 0x100fe20000004100 */
[----:B------:R-:W-:Y:S01]  /*dca0*/  F2FP.F16.E4M3.UNPACK_B R54, R13.H1 ;  /* 0x0000000dff36723e */ /* 0x000fe200030006ff */
[C---:B------:R-:W-:Y:S01]  /*dcb0*/  FMUL.FTZ R63, R5.reuse, R10 ;  /* 0x0000000a053f7220 */ /* 0x040fe20000410000 */
[-C--:B------:R-:W-:Y:S01]  /*dcc0*/  F2FP.F16.E4M3.UNPACK_B R58, R15.reuse ;  /* 0x0000000fff3a723e */ /* 0x080fe200020006ff */
[----:B------:R-:W-:Y:S01]  /*dcd0*/  HADD2.F32 R24, -RZ, R24.H1_H1 ;  /* 0x30000018ff187230 */ /* 0x000fe20000004100 */
[----:B------:R-:W-:Y:S01]  /*dce0*/  F2FP.F16.E4M3.UNPACK_B R59, R15.H1 ;  /* 0x0000000fff3b723e */ /* 0x000fe200030006ff */
[----:B------:R-:W-:Y:S01]  /*dcf0*/  FMUL.FTZ R71, R8, R67 ;  /* 0x0000004308477220 */ /* 0x000fe20000410000 */
[-C--:B------:R-:W-:Y:S02]  /*dd00*/  F2FP.F16.E4M3.UNPACK_B R13, R12.reuse ;  /* 0x0000000cff0d723e */ /* 0x080fe400020006ff */
[----:B------:R-:W-:Y:S01]  /*dd10*/  F2FP.F16.E4M3.UNPACK_B R15, R12.H1 ;  /* 0x0000000cff0f723e */ /* 0x000fe200030006ff */
[----:B------:R-:W-:Y:S01]  /*dd20*/  FMUL.FTZ R12, R5, R68 ;  /* 0x00000044050c7220 */ /* 0x000fe20000410000 */
[----:B------:R-:W-:-:S02]  /*dd30*/  F2FP.F16.E4M3.UNPACK_B R7, R14 ;  /* 0x0000000eff07723e */ /* 0x000fc400020006ff */
[----:B------:R-:W-:Y:S01]  /*dd40*/  F2FP.F16.E4M3.UNPACK_B R55, R14.H1 ;  /* 0x0000000eff37723e */ /* 0x000fe200030006ff */
[C---:B------:R-:W-:Y:S01]  /*dd50*/  FFMA.FTZ R5, R9.reuse, R10, -R12 ;  /* 0x0000000a09057223 */ /* 0x040fe2000001080c */
[----:B------:R-:W-:Y:S01]  /*dd60*/  F2FP.F16.E4M3.UNPACK_B R14, R65.H1 ;  /* 0x00000041ff0e723e */ /* 0x000fe200030006ff */
[----:B------:R-:W-:Y:S01]  /*dd70*/  FFMA.FTZ R9, R9, R68, R63 ;  /* 0x0000004409097223 */ /* 0x000fe2000001003f */
[----:B------:R-:W-:Y:S01]  /*dd80*/  F2FP.F16.E4M3.UNPACK_B R61, R61.H1 ;  /* 0x0000003dff3d723e */ /* 0x000fe200030006ff */
[----:B------:R-:W-:Y:S02]  /*dd90*/  HADD2.F32 R10, -RZ, R54.H0_H0 ;  /* 0x20000036ff0a7230 */ /* 0x000fe40000004100 */
[----:B------:R-:W-:Y:S02]  /*dda0*/  HADD2.F32 R69, -RZ, R14.H0_H0 ;  /* 0x2000000eff457230 */ /* 0x000fe40000004100 */
[----:B------:R-:W-:Y:S02]  /*ddb0*/  HADD2.F32 R63, -RZ, R62.H1_H1 ;  /* 0x3000003eff3f7230 */ /* 0x000fe40000004100 */
[----:B------:R-:W-:-:S02]  /*ddc0*/  HADD2.F32 R65, -RZ, R61.H0_H0 ;  /* 0x2000003dff417230 */ /* 0x000fc40000004100 */
[----:B------:R-:W-:Y:S01]  /*ddd0*/  FMUL.FTZ R73, R10, R69 ;  /* 0x000000450a497220 */ /* 0x000fe20000410000 */
[----:B------:R-:W-:Y:S02]  /*dde0*/  HADD2.F32 R12, -RZ, R25.H0_H0 ;  /* 0x20000019ff0c7230 */ /* 0x000fe40000004100 */
[-C--:B------:R-:W-:Y:S01]  /*ddf0*/  FMUL.FTZ R62, R8, R63.reuse ;  /* 0x0000003f083e7220 */ /* 0x080fe20000410000 */
[----:B------:R-:W-:Y:S01]  /*de00*/  FFMA.FTZ R8, R24, R63, -R71 ;  /* 0x0000003f18087223 */ /* 0x000fe20000010847 */
[-C--:B------:R-:W-:Y:S01]  /*de10*/  FMUL.FTZ R68, R10, R65.reuse ;  /* 0x000000410a447220 */ /* 0x080fe20000410000 */
[----:B------:R-:W-:Y:S02]  /*de20*/  HADD2.F32 R54, -RZ, R54.H1_H1 ;  /* 0x30000036ff367230 */ /* 0x000fe40000004100 */
[----:B------:R-:W-:Y:S01]  /*de30*/  FFMA.FTZ R73, R12, R65, -R73 ;  /* 0x000000410c497223 */ /* 0x000fe20000010849 */
[----:B------:R-:W-:Y:S01]  /*de40*/  FFMA.FTZ R10, R24, R67, R62 ;  /* 0x00000043180a7223 */ /* 0x000fe2000001003e */
[----:B------:R-:W-:Y:S01]  /*de50*/  F2FP.F16.E4M3.UNPACK_B R65, R70 ;  /* 0x00000046ff41723e */ /* 0x000fe200020006ff */
[----:B------:R-:W-:Y:S01]  /*de60*/  HADD2.F32 R62, -RZ, R14.H1_H1 ;  /* 0x3000000eff3e7230 */ /* 0x000fe20000004100 */
[----:B------:R-:W-:Y:S01]  /*de70*/  F2FP.F16.E4M3.UNPACK_B R24, R64 ;  /* 0x00000040ff18723e */ /* 0x000fe200020006ff */
[----:B------:R-:W-:-:S02]  /*de80*/  HADD2.F32 R14, -RZ, R58.H0_H0 ;  /* 0x2000003aff0e7230 */ /* 0x000fc40000004100 */
[----:B------:R-:W-:Y:S01]  /*de90*/  FFMA.FTZ R68, R12, R69, R68 ;  /* 0x000000450c447223 */ /* 0x000fe20000010044 */
[----:B------:R-:W-:Y:S02]  /*dea0*/  HADD2.F32 R67, -RZ, R65.H0_H0 ;  /* 0x20000041ff437230 */ /* 0x000fe40000004100 */
[----:B------:R-:W-:Y:S01]  /*deb0*/  FMUL.FTZ R72, R54, R62 ;  /* 0x0000003e36487220 */ /* 0x000fe20000410000 */
[----:B------:R-:W-:Y:S01]  /*dec0*/  HADD2.F32 R63, -RZ, R24.H0_H0 ;  /* 0x20000018ff3f7230 */ /* 0x000fe20000004100 */
[----:B------:R-:W-:Y:S01]  /*ded0*/  F2FP.F16.E4M3.UNPACK_B R70, R70.H1 ;  /* 0x00000046ff46723e */ /* 0x000fe200030006ff */
[----:B------:R-:W-:Y:S02]  /*dee0*/  HADD2.F32 R61, -RZ, R61.H1_H1 ;  /* 0x3000003dff3d7230 */ /* 0x000fe40000004100 */
[C---:B------:R-:W-:Y:S01]  /*def0*/  FMUL.FTZ R71, R14.reuse, R67 ;  /* 0x000000430e477220 */ /* 0x040fe20000410000 */
[----:B------:R-:W-:Y:S02]  /*df00*/  HADD2.F32 R25, -RZ, R25.H1_H1 ;  /* 0x30000019ff197230 */ /* 0x000fe40000004100 */
[----:B------:R-:W-:Y:S01]  /*df10*/  FMUL.FTZ R14, R14, R63 ;  /* 0x0000003f0e0e7220 */ /* 0x000fe20000410000 */
[----:B------:R-:W-:-:S02]  /*df20*/  HADD2.F32 R12, -RZ, R27.H0_H0 ;  /* 0x2000001bff0c7230 */ /* 0x000fc40000004100 */
[-C--:B------:R-:W-:Y:S01]  /*df30*/  FMUL.FTZ R69, R54, R61.reuse ;  /* 0x0000003d36457220 */ /* 0x080fe20000410000 */
[----:B------:R-:W-:Y:S01]  /*df40*/  HADD2.F32 R65, -RZ, R65.H1_H1 ;  /* 0x30000041ff417230 */ /* 0x000fe20000004100 */
[----:B------:R-:W-:Y:S01]  /*df50*/  F2FP.F16.E4M3.UNPACK_B R64, R64.H1 ;  /* 0x00000040ff40723e */ /* 0x000fe200030006ff */
[----:B------:R-:W-:Y:S02]  /*df60*/  HADD2.F32 R58, -RZ, R58.H1_H1 ;  /* 0x3000003aff3a7230 */ /* 0x000fe40000004100 */
[C---:B------:R-:W-:Y:S01]  /*df70*/  FFMA.FTZ R72, R25.reuse, R61, -R72 ;  /* 0x0000003d19487223 */ /* 0x040fe20000010848 */
[----:B------:R-:W-:Y:S02]  /*df80*/  HADD2.F32 R24, -RZ, R24.H1_H1 ;  /* 0x30000018ff187230 */ /* 0x000fe40000004100 */
[----:B------:R-:W-:Y:S01]  /*df90*/  FFMA.FTZ R67, R12, R67, R14 ;  /* 0x000000430c437223 */ /* 0x000fe2000001000e */
[----:B------:R-:W-:Y:S01]  /*dfa0*/  FFMA.FTZ R69, R25, R62, R69 ;  /* 0x0000003e19457223 */ /* 0x000fe20000010045 */
[----:B------:R-:W-:-:S02]  /*dfb0*/  HADD2.F32 R27, -RZ, R27.H1_H1 ;  /* 0x3000001bff1b7230 */ /* 0x000fc40000004100 */
[C---:B------:R-:W-:Y:S01]  /*dfc0*/  FMUL.FTZ R54, R58.reuse, R65 ;  /* 0x000000413a367220 */ /* 0x040fe20000410000 */
[----:B------:R-:W-:Y:S02]  /*dfd0*/  HADD2.F32 R61, -RZ, R70.H0_H0 ;  /* 0x20000046ff3d7230 */ /* 0x000fe40000004100 */
[-C--:B------:R-:W-:Y:S01]  /*dfe0*/  FMUL.FTZ R58, R58, R24.reuse ;  /* 0x000000183a3a7220 */ /* 0x080fe20000410000 */
[----:B------:R-:W-:Y:S02]  /*dff0*/  HADD2.F32 R14, -RZ, R59.H0_H0 ;  /* 0x2000003bff0e7230 */ /* 0x000fe40000004100 */
[----:B------:R-:W-:Y:S01]  /*e000*/  FFMA.FTZ R71, R12, R63, -R71 ;  /* 0x0000003f0c477223 */ /* 0x000fe20000010847 */
[----:B------:R-:W-:Y:S02]  /*e010*/  HADD2.F32 R25, -RZ, R64.H0_H0 ;  /* 0x20000040ff197230 */ /* 0x000fe40000004100 */
[----:B------:R-:W-:Y:S01]  /*e020*/  FFMA.FTZ R74, R27, R24, -R54 ;  /* 0x000000181b4a7223 */ /* 0x000fe20000010836 */
[----:B------:R-:W-:-:S02]  /*e030*/  HADD2.F32 R12, -RZ, R53.H0_H0 ;  /* 0x20000035ff0c7230 */ /* 0x000fc40000004100 */
[C---:B------:R-:W-:Y:S01]  /*e040*/  FMUL.FTZ R63, R14.reuse, R61 ;  /* 0x0000003d0e3f7220 */ /* 0x040fe20000410000 */
[----:B------:R-:W-:Y:S01]  /*e050*/  FFMA.FTZ R76, R27, R65, R58 ;  /* 0x000000411b4c7223 */ /* 0x000fe2000001003a */
[----:B------:R-:W-:Y:S01]  /*e060*/  FMUL.FTZ R14, R14, R25 ;  /* 0x000000190e0e7220 */ /* 0x000fe20000410000 */
[----:B------:R-:W-:Y:S01]  /*e070*/  F2FP.F16.E4M3.UNPACK_B R27, R66.H1 ;  /* 0x00000042ff1b723e */ /* 0x000fe200030006ff */
[----:B------:R-:W-:Y:S01]  /*e080*/  HADD2.F32 R64, -RZ, R64.H1_H1 ;  /* 0x30000040ff407230 */ /* 0x000fe20000004100 */
[----:B------:R-:W-:Y:S01]  /*e090*/  F2FP.F16.E4M3.UNPACK_B R24, R60.H1 ;  /* 0x0000003cff18723e */ /* 0x000fe200030006ff */
[C---:B------:R-:W-:Y:S01]  /*e0a0*/  FFMA.FTZ R75, R12.reuse, R61, R14 ;  /* 0x0000003d0c4b7223 */ /* 0x040fe2000001000e */
[----:B------:R-:W-:Y:S02]  /*e0b0*/  HADD2.F32 R70, -RZ, R70.H1_H1 ;  /* 0x30000046ff467230 */ /* 0x000fe40000004100 */
[----:B------:R-:W-:Y:S01]  /*e0c0*/  FFMA.FTZ R65, R12, R25, -R63 ;  /* 0x000000190c417223 */ /* 0x000fe2000001083f */
[----:B------:R-:W-:Y:S01]  /*e0d0*/  HADD2.F32 R59, -RZ, R59.H1_H1 ;  /* 0x3000003bff3b7230 */ /* 0x000fe20000004100 */
[----:B------:R-:W-:Y:S01]  /*e0e0*/  F2FP.F16.E4M3.UNPACK_B R66, R66 ;  /* 0x00000042ff42723e */ /* 0x000fe200020006ff */
[----:B------:R-:W-:Y:S01]  /*e0f0*/  HADD2.F32 R61, -RZ, R27.H0_H0 ;  /* 0x2000001bff3d7230 */ /* 0x000fe20000004100 */
[----:B------:R-:W-:Y:S01]  /*e100*/  F2FP.F16.E4M3.UNPACK_B R60, R60 ;  /* 0x0000003cff3c723e */ /* 0x000fe200020006ff */
[----:B------:R-:W-:-:S02]  /*e110*/  HADD2.F32 R14, -RZ, R15.H0_H0 ;  /* 0x2000000fff0e7230 */ /* 0x000fc40000004100 */
[C---:B------:R-:W-:Y:S01]  /*e120*/  FMUL.FTZ R54, R59.reuse, R70 ;  /* 0x000000463b367220 */ /* 0x040fe20000410000 */
[----:B------:R-:W-:Y:S02]  /*e130*/  HADD2.F32 R25, -RZ, R24.H0_H0 ;  /* 0x20000018ff197230 */ /* 0x000fe40000004100 */
[----:B------:R-:W-:Y:S01]  /*e140*/  FMUL.FTZ R63, R59, R64 ;  /* 0x000000403b3f7220 */ /* 0x000fe20000410000 */
[----:B------:R-:W-:Y:S02]  /*e150*/  HADD2.F32 R12, -RZ, R20.H0_H0 ;  /* 0x20000014ff0c7230 */ /* 0x000fe40000004100 */
[C---:B------:R-:W-:Y:S01]  /*e160*/  FMUL.FTZ R59, R14.reuse, R61 ;  /* 0x0000003d0e3b7220 */ /* 0x040fe20000410000 */
[----:B------:R-:W-:Y:S02]  /*e170*/  HADD2.F32 R15, -RZ, R15.H1_H1 ;  /* 0x3000000fff0f7230 */ /* 0x000fe40000004100 */
[----:B------:R-:W-:Y:S01]  /*e180*/  FMUL.FTZ R14, R14, R25 ;  /* 0x000000190e0e7220 */ /* 0x000fe20000410000 */
[----:B------:R-:W-:-:S02]  /*e190*/  HADD2.F32 R24, -RZ, R24.H1_H1 ;  /* 0x30000018ff187230 */ /* 0x000fc40000004100 */
[C---:B------:R-:W-:Y:S01]  /*e1a0*/  FFMA.FTZ R59, R12.reuse, R25, -R59 ;  /* 0x000000190c3b7223 */ /* 0x040fe2000001083b */
[----:B------:R-:W-:Y:S02]  /*e1b0*/  HADD2.F32 R53, -RZ, R53.H1_H1 ;  /* 0x30000035ff357230 */ /* 0x000fe40000004100 */
[----:B------:R-:W-:Y:S01]  /*e1c0*/  FFMA.FTZ R61, R12, R61, R14 ;  /* 0x0000003d0c3d7223 */ /* 0x000fe2000001000e */
[----:B------:R-:W-:Y:S02]  /*e1d0*/  HADD2.F32 R27, -RZ, R27.H1_H1 ;  /* 0x3000001bff1b7230 */ /* 0x000fe40000004100 */
[----:B------:R-:W-:Y:S01]  /*e1e0*/  FMUL.FTZ R12, R15, R24 ;  /* 0x000000180f0c7220 */ /* 0x000fe20000410000 */
[----:B------:R-:W-:Y:S02]  /*e1f0*/  HADD2.F32 R20, -RZ, R20.H1_H1 ;  /* 0x30000014ff147230 */ /* 0x000fe40000004100 */
[----:B------:R-:W-:Y:S01]  /*e200*/  FFMA.FTZ R64, R53, R64, -R54 ;  /* 0x0000004035407223 */ /* 0x000fe20000010836 */
[----:B------:R-:W-:-:S02]  /*e210*/  HADD2.F32 R25, -RZ, R66.H0_H0 ;  /* 0x20000042ff197230 */ /* 0x000fc40000004100 */
[----:B------:R-:W-:Y:S01]  /*e220*/  FFMA.FTZ R70, R53, R70, R63 ;  /* 0x0000004635467223 */ /* 0x000fe2000001003f */
[----:B------:R-:W-:Y:S02]  /*e230*/  HADD2.F32 R14, -RZ, R13.H0_H0 ;  /* 0x2000000dff0e7230 */ /* 0x000fe40000004100 */
[-C--:B------:R-:W-:Y:S01]  /*e240*/  FMUL.FTZ R53, R15, R27.reuse ;  /* 0x0000001b0f357220 */ /* 0x080fe20000410000 */
[----:B------:R-:W-:Y:S01]  /*e250*/  FFMA.FTZ R54, R20, R27, R12 ;  /* 0x0000001b14367223 */ /* 0x000fe2000001000c */
[----:B------:R-:W-:Y:S01]  /*e260*/  HADD2.F32 R15, -RZ, R60.H0_H0 ;  /* 0x2000003cff0f7230 */ /* 0x000fe20000004100 */
[----:B------:R-:W-:Y:S01]  /*e270*/  F2FP.SATFINITE.E4M3.F32.PACK_AB_MERGE_C R72, R72, R73, RZ ;  /* 0x000000494848723e */ /* 0x000fe200048070ff */
[----:B------:R-:W-:Y:S02]  /*e280*/  HADD2.F32 R12, -RZ, R11.H0_H0 ;  /* 0x2000000bff0c7230 */ /* 0x000fe40000004100 */
[----:B------:R-:W-:Y:S01]  /*e290*/  FMUL.FTZ R27, R14, R25 ;  /* 0x000000190e1b7220 */ /* 0x000fe20000410000 */
[----:B------:R-:W-:-:S02]  /*e2a0*/  HADD2.F32 R66, -RZ, R66.H1_H1 ;  /* 0x30000042ff427230 */ /* 0x000fc40000004100 */
[----:B------:R-:W-:Y:S01]  /*e2b0*/  FFMA.FTZ R24, R20, R24, -R53 ;  /* 0x0000001814187223 */ /* 0x000fe20000010835 */
[----:B------:R-:W-:Y:S02]  /*e2c0*/  HADD2.F32 R13, -RZ, R13.H1_H1 ;  /* 0x3000000dff0d7230 */ /* 0x000fe40000004100 */
[-C--:B------:R-:W-:Y:S01]  /*e2d0*/  FMUL.FTZ R53, R14, R15.reuse ;  /* 0x0000000f0e357220 */ /* 0x080fe20000410000 */
[----:B------:R-:W-:Y:S02]  /*e2e0*/  HADD2.F32 R60, -RZ, R60.H1_H1 ;  /* 0x3000003cff3c7230 */ /* 0x000fe40000004100 */
[C---:B------:R-:W-:Y:S01]  /*e2f0*/  FFMA.FTZ R27, R12.reuse, R15, -R27 ;  /* 0x0000000f0c1b7223 */ /* 0x040fe2000001081b */
[----:B------:R-:W-:Y:S01]  /*e300*/  HADD2.F32 R11, -RZ, R11.H1_H1 ;  /* 0x3000000bff0b7230 */ /* 0x000fe20000004100 */
[----:B------:R-:W-:Y:S01]  /*e310*/  F2FP.F16.E4M3.UNPACK_B R15, R6.H1 ;  /* 0x00000006ff0f723e */ /* 0x000fe200030006ff */
[C---:B------:R-:W-:Y:S01]  /*e320*/  FMUL.FTZ R20, R13.reuse, R66 ;  /* 0x000000420d147220 */ /* 0x040fe20000410000 */
[----:B------:R-:W-:Y:S01]  /*e330*/  FMUL.FTZ R13, R13, R60 ;  /* 0x0000003c0d0d7220 */ /* 0x000fe20000410000 */
[----:B------:R-:W-:Y:S01]  /*e340*/  FFMA.FTZ R53, R12, R25, R53 ;  /* 0x000000190c357223 */ /* 0x000fe20000010035 */
[----:B------:R-:W-:Y:S01]  /*e350*/  F2FP.F16.E4M3.UNPACK_B R14, R4.H1 ;  /* 0x00000004ff0e723e */ /* 0x000fe200030006ff */
[----:B------:R-:W-:Y:S01]  /*e360*/  FFMA.FTZ R60, R11, R60, -R20 ;  /* 0x0000003c0b3c7223 */ /* 0x000fe20000010814 */
[----:B------:R-:W-:-:S02]  /*e370*/  HADD2.F32 R20, -RZ, R15.H0_H0 ;  /* 0x2000000fff147230 */ /* 0x000fc40000004100 */
[----:B------:R-:W-:Y:S01]  /*e380*/  FFMA.FTZ R66, R11, R66, R13 ;  /* 0x000000420b427223 */ /* 0x000fe2000001000d */
[--C-:B------:R-:W-:Y:S01]  /*e390*/  HADD2.F32 R12, -RZ, R55.reuse.H0_H0 ;  /* 0x20000037ff0c7230 */ /* 0x100fe20000004100 */
[----:B------:R-:W-:Y:S01]  /*e3a0*/  F2FP.F16.E4M3.UNPACK_B R4, R4 ;  /* 0x00000004ff04723e */ /* 0x000fe200020006ff */
[----:B------:R-:W-:Y:S01]  /*e3b0*/  HADD2.F32 R13, -RZ, R14.H0_H0 ;  /* 0x2000000eff0d7230 */ /* 0x000fe20000004100 */
[----:B------:R-:W-:Y:S01]  /*e3c0*/  F2FP.SATFINITE.E4M3.F32.PACK_AB_MERGE_C R68, R69, R68, RZ ;  /* 0x000000444544723e */ /* 0x000fe200048070ff */
[----:B------:R-:W-:Y:S02]  /*e3d0*/  HADD2.F32 R11, -RZ, R26.H0_H0 ;  /* 0x2000001aff0b7230 */ /* 0x000fe40000004100 */
[C---:B------:R-:W-:Y:S01]  /*e3e0*/  FMUL.FTZ R58, R12.reuse, R20 ;  /* 0x000000140c3a7220 */ /* 0x040fe20000410000 */
[----:B------:R-:W-:Y:S02]  /*e3f0*/  HADD2.F32 R14, -RZ, R14.H1_H1 ;  /* 0x3000000eff0e7230 */ /* 0x000fe40000004100 */
[----:B------:R-:W-:Y:S01]  /*e400*/  FMUL.FTZ R12, R12, R13 ;  /* 0x0000000d0c0c7220 */ /* 0x000fe20000410000 */
[----:B------:R-:W-:-:S02]  /*e410*/  HADD2.F32 R55, -RZ, R55.H1_H1 ;  /* 0x30000037ff377230 */ /* 0x000fc40000004100 */
[----:B------:R-:W-:Y:S01]  /*e420*/  FFMA.FTZ R58, R11, R13, -R58 ;  /* 0x0000000d0b3a7223 */ /* 0x000fe2000001083a */
[----:B------:R-:W-:Y:S01]  /*e430*/  HADD2.F32 R15, -RZ, R15.H1_H1 ;  /* 0x3000000fff0f7230 */ /* 0x000fe20000004100 */
[----:B------:R-:W-:Y:S01]  /*e440*/  F2FP.F16.E4M3.UNPACK_B R13, R6 ;  /* 0x00000006ff0d723e */ /* 0x000fe200020006ff */
[----:B------:R-:W-:Y:S02]  /*e450*/  HADD2.F32 R26, -RZ, R26.H1_H1 ;  /* 0x3000001aff1a7230 */ /* 0x000fe40000004100 */
[C---:B------:R-:W-:Y:S01]  /*e460*/  FMUL.FTZ R62, R55.reuse, R14 ;  /* 0x0000000e373e7220 */ /* 0x040fe20000410000 */
[----:B------:R-:W-:Y:S02]  /*e470*/  HADD2.F32 R6, -RZ, R7.H0_H0 ;  /* 0x20000007ff067230 */ /* 0x000fe40000004100 */
[-C--:B------:R-:W-:Y:S01]  /*e480*/  FMUL.FTZ R63, R55, R15.reuse ;  /* 0x0000000f373f7220 */ /* 0x080fe20000410000 */
[----:B------:R-:W-:Y:S01]  /*e490*/  FFMA.FTZ R25, R11, R20, R12 ;  /* 0x000000140b197223 */ /* 0x000fe2000001000c */
[----:B------:R-:W-:Y:S01]  /*e4a0*/  FFMA.FTZ R62, R26, R15, R62 ;  /* 0x0000000f1a3e7223 */ /* 0x000fe2000001003e */
[----:B------:R-:W-:-:S02]  /*e4b0*/  HADD2.F32 R15, -RZ, R13.H0_H0 ;  /* 0x2000000dff0f7230 */ /* 0x000fc40000004100 */
[----:B------:R-:W-:Y:S01]  /*e4c0*/  FFMA.FTZ R63, R26, R14, -R63 ;  /* 0x0000000e1a3f7223 */ /* 0x000fe2000001083f */
[----:B------:R-:W-:Y:S01]  /*e4d0*/  HADD2.F32 R14, -RZ, R13.H1_H1 ;  /* 0x3000000dff0e7230 */ /* 0x000fe20000004100 */
[----:B------:R-:W-:Y:S01]  /*e4e0*/  F2FP.SATFINITE.E4M3.F32.PACK_AB_MERGE_C R54, R54, R61, RZ ;  /* 0x0000003d3636723e */ /* 0x000fe200048070ff */
[----:B------:R-:W-:Y:S02]  /*e4f0*/  HADD2.F32 R7, -RZ, R7.H1_H1 ;  /* 0x30000007ff077230 */ /* 0x000fe40000004100 */
[----:B------:R-:W-:Y:S01]  /*e500*/  FMUL.FTZ R13, R6, R15 ;  /* 0x0000000f060d7220 */ /* 0x000fe20000410000 */
[--C-:B------:R-:W-:Y:S01]  /*e510*/  HADD2.F32 R11, -RZ, R4.reuse.H0_H0 ;  /* 0x20000004ff0b7230 */ /* 0x100fe20000004100 */
[----:B------:R-:W-:Y:S01]  /*e520*/  F2FP.SATFINITE.E4M3.F32.PACK_AB_MERGE_C R58, R63, R58, RZ ;  /* 0x0000003a3f3a723e */ /* 0x000fe200048070ff */
[----:B------:R-:W-:Y:S02]  /*e530*/  HADD2.F32 R12, -RZ, R4.H1_H1 ;  /* 0x30000004ff0c7230 */ /* 0x000fe40000004100 */
[----:B------:R-:W-:Y:S01]  /*e540*/  FMUL.FTZ R26, R7, R14 ;  /* 0x0000000e071a7220 */ /* 0x000fe20000410000 */
[----:B------:R-:W-:-:S02]  /*e550*/  HADD2.F32 R4, -RZ, R3.H0_H0 ;  /* 0x20000003ff047230 */ /* 0x000fc40000004100 */
[----:B------:R-:W-:Y:S01]  /*e560*/  FMUL.FTZ R20, R6, R11 ;  /* 0x0000000b06147220 */ /* 0x000fe20000410000 */
[----:B------:R-:W-:Y:S02]  /*e570*/  HADD2.F32 R3, -RZ, R3.H1_H1 ;  /* 0x30000003ff037230 */ /* 0x000fe40000004100 */
[-C--:B------:R-:W-:Y:S01]  /*e580*/  FMUL.FTZ R7, R7, R12.reuse ;  /* 0x0000000c07077220 */ /* 0x080fe20000410000 */
[----:B------:R-:W-:Y:S01]  /*e590*/  F2FP.SATFINITE.E4M3.F32.PACK_AB_MERGE_C R25, R62, R25, RZ ;  /* 0x000000193e19723e */ /* 0x000fe200048070ff */
[C---:B------:R-:W-:Y:S01]  /*e5a0*/  FFMA.FTZ R6, R4.reuse, R11, -R13 ;  /* 0x0000000b04067223 */ /* 0x040fe2000001080d */
[----:B------:R-:W-:Y:S01]  /*e5b0*/  FFMA.FTZ R20, R4, R15, R20 ;  /* 0x0000000f04147223 */ /* 0x000fe20000010014 */
[C---:B------:R-:W-:Y:S01]  /*e5c0*/  FFMA.FTZ R13, R3.reuse, R12, -R26 ;  /* 0x0000000c030d7223 */ /* 0x040fe2000001081a */
[----:B------:R-:W-:Y:S01]  /*e5d0*/  FFMA.FTZ R3, R3, R14, R7 ;  /* 0x0000000e03037223 */ /* 0x000fe20000010007 */
[----:B------:R-:W-:Y:S02]  /*e5e0*/  F2FP.SATFINITE.E4M3.F32.PACK_AB_MERGE_C R7, R64, R65, RZ ;  /* 0x000000414007723e */ /* 0x000fe400048070ff */
        /* <DEDUP_REMOVED lines=12> */
.L_x_1355:
[----:B------:R-:W-:Y:S05]  /*e6b0*/  BSYNC B1 ;  /* 0x0000000000017941 */ /* 0x000fea0003800000 */
.L_x_1354:
[----:B------:R-:W-:Y:S04]  /*e6c0*/  BSSY B1, `(.L_x_1356) ;  /* 0x00000f8000017945 */ /* 0x000fe80003800000 */
[----:B------:R-:W-:Y:S05]  /*e6d0*/  @P2 BRA `(.L_x_1357) ;  /* 0x0000000c00d82947 */ /* 0x000fea0003800000 */
[----:B--2--5:R-:W-:Y:S02]  /*e6e0*/  SHF.R.U32.HI R0, RZ, 0x8, R44 ;  /* 0x00000008ff007819 */ /* 0x024fe4000001162c */
[----:B-1----:R-:W-:Y:S02]  /*e6f0*/  LOP3.LUT R3, R44, 0xff, RZ, 0xc0, !PT ;  /* 0x000000ff2c037812 */ /* 0x002fe400078ec0ff */
[----:B------:R-:W-:Y:S02]  /*e700*/  SHF.R.U32.HI R6, RZ, 0x8, R46 ;  /* 0x00000008ff067819 */ /* 0x000fe4000001162e */
[----:B------:R-:W-:Y:S02]  /*e710*/  LOP3.LUT R0, R0, 0xff, RZ, 0xc0, !PT ;  /* 0x000000ff00007812 */ /* 0x000fe400078ec0ff */
[----:B------:R-:W-:Y:S02]  /*e720*/  LEA.HI R8, R21, R218, RZ, 0x1c ;  /* 0x000000da15087211 */ /* 0x000fe400078fe0ff */
[----:B------:R-:W-:-:S02]  /*e730*/  LOP3.LUT R7, R46, 0xff, RZ, 0xc0, !PT ;  /* 0x000000ff2e077812 */ /* 0x000fc400078ec0ff */
[----:B------:R-:W-:Y:S02]  /*e740*/  LOP3.LUT R6, R6, 0xff, RZ, 0xc0, !PT ;  /* 0x000000ff06067812 */ /* 0x000fe400078ec0ff */
[----:B------:R-:W-:Y:S02]  /*e750*/  PRMT R13, R0, 0x7604, R3 ;  /* 0x00007604000d7816 */ /* 0x000fe40000000003 */
[----:B------:R-:W-:Y:S02]  /*e760*/  SHF.R.S32.HI R3, RZ, 0x1f, R8 ;  /* 0x0000001fff037819 */ /* 0x000fe40000011408 */
[----:B------:R-:W-:Y:S02]  /*e770*/  PRMT R15, R6, 0x7604, R7 ;  /* 0x00007604060f7816 */ /* 0x000fe40000000007 */
[----:B------:R-:W-:Y:S01]  /*e780*/  LEA.HI R6, R3, R8, RZ, 0x3 ;  /* 0x0000000803067211 */ /* 0x000fe200078f18ff */
[----:B------:R-:W-:Y:S01]  /*e790*/  IMAD.SHL.U32 R3, R8, 0x10, RZ ;  /* 0x0000001008037824 */ /* 0x000fe200078e00ff */
[----:B------:R-:W-:-:S02]  /*e7a0*/  SHF.R.U32.HI R0, RZ, 0x8, R48 ;  /* 0x00000008ff007819 */ /* 0x000fc40000011630 */
[----:B------:R-:W-:Y:S01]  /*e7b0*/  SHF.R.U32.HI R4, RZ, 0x8, R45 ;  /* 0x00000008ff047819 */ /* 0x000fe2000001162d */
[----:B------:R-:W-:Y:S01]  /*e7c0*/  IMAD.SHL.U32 R8, R6, 0x800, RZ ;  /* 0x0000080006087824 */ /* 0x000fe200078e00ff */
[----:B------:R-:W-:Y:S02]  /*e7d0*/  LOP3.LUT R3, R208, 0x70, R3, 0xf8, !PT ;  /* 0x00000070d0037812 */ /* 0x000fe400078ef803 */
[----:B------:R-:W-:Y:S02]  /*e7e0*/  LOP3.LUT R6, R0, 0xff, RZ, 0xc0, !PT ;  /* 0x000000ff00067812 */ /* 0x000fe400078ec0ff */
[----:B------:R-:W-:Y:S02]  /*e7f0*/  LOP3.LUT R0, R3, R210, RZ, 0x3c, !PT ;  /* 0x000000d203007212 */ /* 0x000fe400078e3cff */
[----:B------:R-:W-:Y:S02]  /*e800*/  LOP3.LUT R3, R8, 0xffffc000, RZ, 0xc0, !PT ;  /* 0xffffc00008037812 */ /* 0x000fe400078ec0ff */
[----:B------:R-:W-:-:S02]  /*e810*/  LOP3.LUT R5, R45, 0xff, RZ, 0xc0, !PT ;  /* 0x000000ff2d057812 */ /* 0x000fc400078ec0ff */
[----:B------:R-:W-:Y:S02]  /*e820*/  LOP3.LUT R4, R4, 0xff, RZ, 0xc0, !PT ;  /* 0x000000ff04047812 */ /* 0x000fe400078ec0ff */
[----:B------:R-:W-:Y:S02]  /*e830*/  IADD3 R3, R0, R3, R211 ;  /* 0x0000000300037210 */ /* 0x000fe40007ffe0d3 */
[----:B------:R-:W-:Y:S02]  /*e840*/  PRMT R12, R4, 0x7604, R5 ;  /* 0x00007604040c7816 */ /* 0x000fe40000000005 */
[----:B------:R-:W-:Y:S02]  /*e850*/  SHF.R.U32.HI R4, RZ, 0x8, R47 ;  /* 0x00000008ff047819 */ /* 0x000fe4000001162f */
[----:B------:R-:W-:Y:S02]  /*e860*/  SHF.R.U32.HI R8, RZ, 0x8, R49 ;  /* 0x00000008ff087819 */ /* 0x000fe40000011631 */
[----:B------:R-:W-:-:S02]  /*e870*/  IADD3 R0, R16, R3, RZ ;  /* 0x0000000310007210 */ /* 0x000fc40007ffe0ff */
[----:B------:R-:W-:Y:S02]  /*e880*/  LOP3.LUT R5, R47, 0xff, RZ, 0xc0, !PT ;  /* 0x000000ff2f057812 */ /* 0x000fe400078ec0ff */
[----:B------:R-:W-:Y:S02]  /*e890*/  LOP3.LUT R7, R48, 0xff, RZ, 0xc0, !PT ;  /* 0x000000ff30077812 */ /* 0x000fe400078ec0ff */
[----:B------:R-:W-:Y:S02]  /*e8a0*/  LOP3.LUT R4, R4, 0xff, RZ, 0xc0, !PT ;  /* 0x000000ff04047812 */ /* 0x000fe400078ec0ff */
[----:B------:R-:W-:Y:S02]  /*e8b0*/  LOP3.LUT R3, R8, 0xff, RZ, 0xc0, !PT ;  /* 0x000000ff08037812 */ /* 0x000fe400078ec0ff */
[----:B------:R-:W1:Y:S01]  /*e8c0*/  LDS.128 R8, [R0+0x18000] ;  /* 0x0180000000087984 */ /* 0x000e620000000c00 */
[----:B------:R-:W-:Y:S02]  /*e8d0*/  PRMT R14, R4, 0x7604, R5 ;  /* 0x00007604040e7816 */ /* 0x000fe40000000005 */
[----:B------:R-:W-:-:S02]  /*e8e0*/  PRMT R27, R6, 0x7604, R7 ;  /* 0x00007604061b7816 */ /* 0x000fc40000000007 */
[----:B------:R-:W2:Y:S01]  /*e8f0*/  LDS.128 R4, [R226+0x18000] ;  /* 0x01800000e2047984 */ /* 0x000ea20000000c00 */
[----:B------:R-:W-:Y:S02]  /*e900*/  SHF.R.U32.HI R26, RZ, 0x8, R51 ;  /* 0x00000008ff1a7819 */ /* 0x000fe40000011633 */
[----:B------:R-:W-:Y:S02]  /*e910*/  SHF.R.U32.HI R24, RZ, 0x8, R50 ;  /* 0x00000008ff187819 */ /* 0x000fe40000011632 */
[----:B------:R-:W-:Y:S02]  /*e920*/  LOP3.LUT R53, R51, 0xff, RZ, 0xc0, !PT ;  /* 0x000000ff33357812 */ /* 0x000fe400078ec0ff */
[----:B------:R-:W-:Y:S02]  /*e930*/  LOP3.LUT R26, R26, 0xff, RZ, 0xc0, !PT ;  /* 0x000000ff1a1a7812 */ /* 0x000fe400078ec0ff */
[----:B------:R-:W-:Y:S02]  /*e940*/  LOP3.LUT R20, R49, 0xff, RZ, 0xc0, !PT ;  /* 0x000000ff31147812 */ /* 0x000fe400078ec0ff */
[----:B------:R-:W-:-:S02]  /*e950*/  LOP3.LUT R25, R50, 0xff, RZ, 0xc0, !PT ;  /* 0x000000ff32197812 */ /* 0x000fc400078ec0ff */
[----:B------:R-:W-:Y:S02]  /*e960*/  LOP3.LUT R24, R24, 0xff, RZ, 0xc0, !PT ;  /* 0x000000ff18187812 */ /* 0x000fe400078ec0ff */
[----:B------:R-:W-:Y:S02]  /*e970*/  PRMT R26, R26, 0x7604, R53 ;  /* 0x000076041a1a7816 */ /* 0x000fe40000000035 */
[----:B------:R-:W-:Y:S02]  /*e980*/  PRMT R20, R3, 0x7604, R20 ;  /* 0x0000760403147816 */ /* 0x000fe40000000014 */
[----:B------:R-:W-:Y:S02]  /*e990*/  SHF.R.U32.HI R53, RZ, 0x10, R49 ;  /* 0x00000010ff357819 */ /* 0x000fe40000011631 */
[----:B------:R-:W-:Y:S02]  /*e9a0*/  SHF.R.U32.HI R3, RZ, 0x10, R45 ;  /* 0x00000010ff037819 */ /* 0x000fe4000001162d */
[----:B------:R-:W-:Y:S01]  /*e9b0*/  PRMT R55, R24, 0x7604, R25 ;  /* 0x0000760418377816 */ /* 0x000fe20000000019 */
[----:B------:R-:W-:Y:S01]  /*e9c0*/  IMAD.U32 R53, R53, 0x10000, RZ ;  /* 0x0001000035357824 */ /* 0x000fe200078e00ff */
[----:B------:R-:W-:Y:S01]  /*e9d0*/  SHF.R.U32.HI R25, RZ, 0x10, R47 ;  /* 0x00000010ff197819 */ /* 0x000fe2000001162f */
[----:B------:R-:W-:Y:S01]  /*e9e0*/  IMAD.U32 R3, R3, 0x10000, RZ ;  /* 0x0001000003037824 */ /* 0x000fe200078e00ff */
[----:B------:R-:W-:-:S02]  /*e9f0*/  SHF.R.U32.HI R61, RZ, 0x10, R51 ;  /* 0x00000010ff3d7819 */ /* 0x000fc40000011633 */
[----:B------:R-:W-:Y:S01]  /*ea00*/  LOP3.LUT R59, R20, 0xff0000, R53, 0xf8, !PT ;  /* 0x00ff0000143b7812 */ /* 0x000fe200078ef835 */
[----:B------:R-:W-:Y:S01]  /*ea10*/  IMAD.U32 R25, R25, 0x10000, RZ ;  /* 0x0001000019197824 */ /* 0x000fe200078e00ff */
[----:B------:R-:W-:Y:S01]  /*ea20*/  LOP3.LUT R3, R12, 0xff0000, R3, 0xf8, !PT ;  /* 0x00ff00000c037812 */ /* 0x000fe200078ef803 */
[----:B------:R-:W-:Y:S01]  /*ea30*/  IMAD.U32 R61, R61, 0x10000, RZ ;  /* 0x000100003d3d7824 */ /* 0x000fe200078e00ff */
[----:B------:R-:W-:Y:S02]  /*ea40*/  LOP3.LUT R59, R59, 0xff000000, R49, 0xf8, !PT ;  /* 0xff0000003b3b7812 */ /* 0x000fe400078ef831 */
[----:B------:R-:W-:Y:S02]  /*ea50*/  LOP3.LUT R25, R14, 0xff0000, R25, 0xf8, !PT ;  /* 0x00ff00000e197812 */ /* 0x000fe400078ef819 */
[----:B------:R-:W-:Y:S02]  /*ea60*/  LOP3.LUT R54, R3, 0xff000000, R45, 0xf8, !PT ;  /* 0xff00000003367812 */ /* 0x000fe400078ef82d */
[----:B------:R-:W-:-:S02]  /*ea70*/  LOP3.LUT R3, R55, 0xff0000, R50, 0xf8, !PT ;  /* 0x00ff000037037812 */ /* 0x000fc400078ef832 */
[----:B------:R-:W-:Y:S02]  /*ea80*/  LOP3.LUT R13, R13, 0xff0000, R44, 0xf8, !PT ;  /* 0x00ff00000d0d7812 */ /* 0x000fe400078ef82c */
[----:B------:R-:W-:Y:S02]  /*ea90*/  LOP3.LUT R55, R25, 0xff000000, R47, 0xf8, !PT ;  /* 0xff00000019377812 */ /* 0x000fe400078ef82f */
[----:B------:R-:W-:Y:S02]  /*eaa0*/  F2FP.F16.E4M3.UNPACK_B R49, R59 ;  /* 0x0000003bff31723e */ /* 0x000fe400020006ff */
[----:B-1----:R-:W-:Y:S02]  /*eab0*/  F2FP.F16.E4M3.UNPACK_B R25, R9 ;  /* 0x00000009ff19723e */ /* 0x002fe400020006ff */
[----:B------:R-:W-:Y:S02]  /*eac0*/  LOP3.LUT R27, R27, 0xff0000, R48, 0xf8, !PT ;  /* 0x00ff00001b1b7812 */ /* 0x000fe400078ef830 */
[----:B------:R-:W-:-:S02]  /*ead0*/  F2FP.F16.E4M3.UNPACK_B R47, R54 ;  /* 0x00000036ff2f723e */ /* 0x000fc400020006ff */
[----:B------:R-:W-:Y:S02]  /*eae0*/  LOP3.LUT R15, R15, 0xff0000, R46, 0xf8, !PT ;  /* 0x00ff00000f0f7812 */ /* 0x000fe400078ef82e */
[----:B------:R-:W-:Y:S02]  /*eaf0*/  LOP3.LUT R53, R13, 0xff000000, R44, 0xf8, !PT ;  /* 0xff0000000d357812 */ /* 0x000fe400078ef82c */
[----:B------:R-:W-:Y:S01]  /*eb00*/  LOP3.LUT R60, R3, 0xff000000, R50, 0xf8, !PT ;  /* 0xff000000033c7812 */ /* 0x000fe200078ef832 */
[----:B------:R-:W-:Y:S01]  /*eb10*/  HADD2.F32 R50, -RZ, R49.H0_H0 ;  /* 0x20000031ff327230 */ /* 0x000fe20000004100 */
[-C--:B--2---:R-:W-:Y:S02]  /*eb20*/  F2FP.F16.E4M3.UNPACK_B R13, R5.reuse ;  /* 0x00000005ff0d723e */ /* 0x084fe400020006ff */
[----:B------:R-:W-:Y:S01]  /*eb30*/  F2FP.F16.E4M3.UNPACK_B R14, R5.H1 ;  /* 0x00000005ff0e723e */ /* 0x000fe200030006ff */
[----:B------:R-:W-:Y:S01]  /*eb40*/  HADD2.F32 R5, -RZ, R25.H0_H0 ;  /* 0x20000019ff057230 */ /* 0x000fe20000004100 */
[----:B------:R-:W-:Y:S01]  /*eb50*/  LOP3.LUT R58, R27, 0xff000000, R48, 0xf8, !PT ;  /* 0xff0000001b3a7812 */ /* 0x000fe200078ef830 */
[----:B------:R-:W-:Y:S01]  /*eb60*/  HADD2.F32 R48, -RZ, R47.H0_H0 ;  /* 0x2000002fff307230 */ /* 0x000fe20000004100 */
[----:B------:R-:W-:Y:S01]  /*eb70*/  LOP3.LUT R61, R26, 0xff0000, R61, 0xf8, !PT ;  /* 0x00ff00001a3d7812 */ /* 0x000fe200078ef83d */
[----:B------:R-:W-:Y:S01]  /*eb80*/  HADD2.F32 R25, -RZ, R25.H1_H1 ;  /* 0x30000019ff197230 */ /* 0x000fe20000004100 */
[----:B------:R-:W-:-:S02]  /*eb90*/  LOP3.LUT R12, R15, 0xff000000, R46, 0xf8, !PT ;  /* 0xff0000000f0c7812 */ /* 0x000fc400078ef82e */
[-C--:B------:R-:W-:Y:S02]  /*eba0*/  F2FP.F16.E4M3.UNPACK_B R3, R6.reuse ;  /* 0x00000006ff03723e */ /* 0x080fe400020006ff */
[----:B------:R-:W-:Y:S01]  /*ebb0*/  F2FP.F16.E4M3.UNPACK_B R15, R6.H1 ;  /* 0x00000006ff0f723e */ /* 0x000fe200030006ff */
[----:B------:R-:W-:Y:S01]  /*ebc0*/  HADD2.F32 R6, -RZ, R13.H0_H0 ;  /* 0x2000000dff067230 */ /* 0x000fe20000004100 */
[----:B------:R-:W-:Y:S01]  /*ebd0*/  F2FP.F16.E4M3.UNPACK_B R26, R9.H1 ;  /* 0x00000009ff1a723e */ /* 0x000fe200030006ff */
[----:B------:R-:W-:Y:S01]  /*ebe0*/  FMUL.FTZ R9, R5, R50 ;  /* 0x0000003205097220 */ /* 0x000fe20000410000 */
[----:B------:R-:W-:Y:S01]  /*ebf0*/  LOP3.LUT R61, R61, 0xff000000, R51, 0xf8, !PT ;  /* 0xff0000003d3d7812 */ /* 0x000fe200078ef833 */
[-C--:B------:R-:W-:Y:S01]  /*ec00*/  FMUL.FTZ R51, R5, R48.reuse ;  /* 0x0000003005337220 */ /* 0x080fe20000410000 */
[----:B------:R-:W-:Y:S01]  /*ec10*/  F2FP.F16.E4M3.UNPACK_B R59, R59.H1 ;  /* 0x0000003bff3b723e */ /* 0x000fe200030006ff */
[C---:B------:R-:W-:Y:S01]  /*ec20*/  FFMA.FTZ R5, R6.reuse, R48, -R9 ;  /* 0x0000003006057223 */ /* 0x040fe20000010809 */
[----:B------:R-:W-:Y:S01]  /*ec30*/  F2FP.F16.E4M3.UNPACK_B R54, R54.H1 ;  /* 0x00000036ff36723e */ /* 0x000fe200030006ff */
[----:B------:R-:W-:Y:S01]  /*ec40*/  FFMA.FTZ R9, R6, R50, R51 ;  /* 0x0000003206097223 */ /* 0x000fe20000010033 */
[----:B------:R-:W-:Y:S01]  /*ec50*/  HADD2.F32 R50, -RZ, R49.H1_H1 ;  /* 0x30000031ff327230 */ /* 0x000fe20000004100 */
[-C--:B------:R-:W-:Y:S01]  /*ec60*/  F2FP.F16.E4M3.UNPACK_B R27, R10.reuse ;  /* 0x0000000aff1b723e */ /* 0x080fe200020006ff */
[----:B------:R-:W-:Y:S01]  /*ec70*/  HADD2.F32 R48, -RZ, R47.H1_H1 ;  /* 0x3000002fff307230 */ /* 0x000fe20000004100 */
[----:B------:R-:W-:Y:S01]  /*ec80*/  F2FP.F16.E4M3.UNPACK_B R44, R10.H1 ;  /* 0x0000000aff2c723e */ /* 0x000fe200030006ff */
[----:B------:R-:W-:-:S02]  /*ec90*/  HADD2.F32 R13, -RZ, R13.H1_H1 ;  /* 0x3000000dff0d7230 */ /* 0x000fc40000004100 */
[C---:B------:R-:W-:Y:S01]  /*eca0*/  FMUL.FTZ R62, R25.reuse, R50 ;  /* 0x00000032193e7220 */ /* 0x040fe20000410000 */
[----:B------:R-:W-:Y:S02]  /*ecb0*/  HADD2.F32 R49, -RZ, R59.H0_H0 ;  /* 0x2000003bff317230 */ /* 0x000fe40000004100 */
[-C--:B------:R-:W-:Y:S01]  /*ecc0*/  FMUL.FTZ R25, R25, R48.reuse ;  /* 0x0000003019197220 */ /* 0x080fe20000410000 */
[----:B------:R-:W-:Y:S02]  /*ecd0*/  HADD2.F32 R10, -RZ, R26.H0_H0 ;  /* 0x2000001aff0a7230 */ /* 0x000fe40000004100 */
[C---:B------:R-:W-:Y:S01]  /*ece0*/  FFMA.FTZ R62, R13.reuse, R48, -R62 ;  /* 0x000000300d3e7223 */ /* 0x040fe2000001083e */
[----:B------:R-:W-:Y:S01]  /*ecf0*/  HADD2.F32 R47, -RZ, R54.H0_H0 ;  /* 0x20000036ff2f7230 */ /* 0x000fe20000004100 */
[----:B------:R-:W-:Y:S01]  /*ed00*/  F2FP.F16.E4M3.UNPACK_B R45, R11 ;  /* 0x0000000bff2d723e */ /* 0x000fe200020006ff */
[----:B------:R-:W-:Y:S02]  /*ed10*/  HADD2.F32 R6, -RZ, R14.H0_H0 ;  /* 0x2000000eff067230 */ /* 0x000fe40000004100 */
[C---:B------:R-:W-:Y:S01]  /*ed20*/  FMUL.FTZ R51, R10.reuse, R49 ;  /* 0x000000310a337220 */ /* 0x040fe20000410000 */
[----:B------:R-:W-:Y:S01]  /*ed30*/  FFMA.FTZ R50, R13, R50, R25 ;  /* 0x000000320d327223 */ /* 0x000fe20000010019 */
[----:B------:R-:W-:Y:S01]  /*ed40*/  FMUL.FTZ R10, R10, R47 ;  /* 0x0000002f0a0a7220 */ /* 0x000fe20000410000 */
[----:B------:R-:W-:Y:S01]  /*ed50*/  F2FP.F16.E4M3.UNPACK_B R48, R61 ;  /* 0x0000003dff30723e */ /* 0x000fe200020006ff */
[C---:B------:R-:W-:Y:S01]  /*ed60*/  FFMA.FTZ R63, R6.reuse, R47, -R51 ;  /* 0x0000002f063f7223 */ /* 0x040fe20000010833 */
[----:B------:R-:W-:Y:S01]  /*ed70*/  F2FP.F16.E4M3.UNPACK_B R25, R55 ;  /* 0x00000037ff19723e */ /* 0x000fe200020006ff */
[----:B------:R-:W-:Y:S01]  /*ed80*/  FFMA.FTZ R64, R6, R49, R10 ;  /* 0x0000003106407223 */ /* 0x000fe2000001000a */
[----:B------:R-:W-:Y:S01]  /*ed90*/  F2FP.F16.E4M3.UNPACK_B R20, R7 ;  /* 0x00000007ff14723e */ /* 0x000fe200020006ff */
[----:B------:R-:W-:Y:S01]  /*eda0*/  HADD2.F32 R13, -RZ, R54.H1_H1 ;  /* 0x30000036ff0d7230 */ /* 0x000fe20000004100 */
[----:B------:R-:W-:Y:S01]  /*edb0*/  F2FP.F16.E4M3.UNPACK_B R46, R11.H1 ;  /* 0x0000000bff2e723e */ /* 0x000fe200030006ff */
[----:B------:R-:W-:Y:S01]  /*edc0*/  HADD2.F32 R26, -RZ, R26.H1_H1 ;  /* 0x3000001aff1a7230 */ /* 0x000fe20000004100 */
[----:B------:R-:W-:Y:S01]  /*edd0*/  F2FP.F16.E4M3.UNPACK_B R61, R61.H1 ;  /* 0x0000003dff3d723e */ /* 0x000fe200030006ff */
[----:B------:R-:W-:Y:S01]  /*ede0*/  HADD2.F32 R49, -RZ, R48.H0_H0 ;  /* 0x20000030ff317230 */ /* 0x000fe20000004100 */
[----:B------:R-:W-:Y:S01]  /*edf0*/  F2FP.F16.E4M3.UNPACK_B R24, R7.H1 ;  /* 0x00000007ff18723e */ /* 0x000fe200030006ff */
[----:B------:R-:W-:-:S02]  /*ee00*/  HADD2.F32 R10, -RZ, R45.H0_H0 ;  /* 0x2000002dff0a7230 */ /* 0x000fc40000004100 */
[----:B------:R-:W-:Y:S01]  /*ee10*/  FMUL.FTZ R54, R26, R13 ;  /* 0x0000000d1a367220 */ /* 0x000fe20000410000 */
[----:B------:R-:W-:Y:S01]  /*ee20*/  HADD2.F32 R47, -RZ, R25.H0_H0 ;  /* 0x20000019ff2f7230 */ /* 0x000fe20000004100 */
[----:B------:R-:W-:Y:S01]  /*ee30*/  F2FP.F16.E4M3.UNPACK_B R55, R55.H1 ;  /* 0x00000037ff37723e */ /* 0x000fe200030006ff */
[----:B------:R-:W-:Y:S02]  /*ee40*/  HADD2.F32 R59, -RZ, R59.H1_H1 ;  /* 0x3000003bff3b7230 */ /* 0x000fe40000004100 */
[C---:B------:R-:W-:Y:S01]  /*ee50*/  FMUL.FTZ R65, R10.reuse, R49 ;  /* 0x000000310a417220 */ /* 0x040fe20000410000 */
[----:B------:R-:W-:Y:S02]  /*ee60*/  HADD2.F32 R14, -RZ, R14.H1_H1 ;  /* 0x3000000eff0e7230 */ /* 0x000fe40000004100 */
[----:B------:R-:W-:Y:S01]  /*ee70*/  FMUL.FTZ R10, R10, R47 ;  /* 0x0000002f0a0a7220 */ /* 0x000fe20000410000 */
[----:B------:R-:W-:Y:S02]  /*ee80*/  HADD2.F32 R6, -RZ, R20.H0_H0 ;  /* 0x20000014ff067230 */ /* 0x000fe40000004100 */
[----:B------:R-:W-:Y:S01]  /*ee90*/  FMUL.FTZ R51, R26, R59 ;  /* 0x0000003b1a337220 */ /* 0x000fe20000410000 */
[----:B------:R-:W-:-:S02]  /*eea0*/  HADD2.F32 R48, -RZ, R48.H1_H1 ;  /* 0x30000030ff307230 */ /* 0x000fc40000004100 */
[----:B------:R-:W-:Y:S01]  /*eeb0*/  FFMA.FTZ R59, R14, R59, R54 ;  /* 0x0000003b0e3b7223 */ /* 0x000fe20000010036 */
[----:B------:R-:W-:Y:S02]  /*eec0*/  HADD2.F32 R45, -RZ, R45.H1_H1 ;  /* 0x3000002dff2d7230 */ /* 0x000fe40000004100 */
[C---:B------:R-:W-:Y:S01]  /*eed0*/  FFMA.FTZ R65, R6.reuse, R47, -R65 ;  /* 0x0000002f06417223 */ /* 0x040fe20000010841 */
[----:B------:R-:W-:Y:S01]  /*eee0*/  FFMA.FTZ R54, R6, R49, R10 ;  /* 0x0000003106367223 */ /* 0x000fe2000001000a */
[----:B------:R-:W-:Y:S02]  /*eef0*/  HADD2.F32 R47, -RZ, R61.H0_H0 ;  /* 0x2000003dff2f7230 */ /* 0x000fe40000004100 */
[----:B------:R-:W-:Y:S01]  /*ef00*/  FFMA.FTZ R26, R14, R13, -R51 ;  /* 0x0000000d0e1a7223 */ /* 0x000fe20000010833 */
[----:B------:R-:W-:Y:S01]  /*ef10*/  HADD2.F32 R10, -RZ, R46.H0_H0 ;  /* 0x2000002eff0a7230 */ /* 0x000fe20000004100 */
[----:B------:R-:W-:Y:S01]  /*ef20*/  F2FP.F16.E4M3.UNPACK_B R11, R8 ;  /* 0x00000008ff0b723e */ /* 0x000fe200020006ff */
[----:B------:R-:W-:-:S02]  /*ef30*/  HADD2.F32 R25, -RZ, R25.H1_H1 ;  /* 0x30000019ff197230 */ /* 0x000fc40000004100 */
[C---:B------:R-:W-:Y:S01]  /*ef40*/  FMUL.FTZ R49, R45.reuse, R48 ;  /* 0x000000302d317220 */ /* 0x040fe20000410000 */
[----:B------:R-:W-:Y:S02]  /*ef50*/  HADD2.F32 R13, -RZ, R55.H0_H0 ;  /* 0x20000037ff0d7230 */ /* 0x000fe40000004100 */
[C---:B------:R-:W-:Y:S01]  /*ef60*/  FMUL.FTZ R51, R10.reuse, R47 ;  /* 0x0000002f0a337220 */ /* 0x040fe20000410000 */
[----:B------:R-:W-:Y:S01]  /*ef70*/  HADD2.F32 R6, -RZ, R24.H0_H0 ;  /* 0x20000018ff067230 */ /* 0x000fe20000004100 */
[----:B------:R-:W-:Y:S01]  /*ef80*/  F2FP.F16.E4M3.UNPACK_B R8, R8.H1 ;  /* 0x00000008ff08723e */ /* 0x000fe200030006ff */
[----:B------:R-:W-:Y:S02]  /*ef90*/  HADD2.F32 R20, -RZ, R20.H1_H1 ;  /* 0x30000014ff147230 */ /* 0x000fe40000004100 */
[----:B------:R-:W-:Y:S01]  /*efa0*/  FMUL.FTZ R45, R45, R25 ;  /* 0x000000192d2d7220 */ /* 0x000fe20000410000 */
[-C--:B------:R-:W-:Y:S01]  /*efb0*/  FMUL.FTZ R10, R10, R13.reuse ;  /* 0x0000000d0a0a7220 */ /* 0x080fe20000410000 */
[----:B------:R-:W-:Y:S01]  /*efc0*/  FFMA.FTZ R68, R6, R13, -R51 ;  /* 0x0000000d06447223 */ /* 0x000fe20000010833 */
[----:B------:R-:W-:Y:S01]  /*efd0*/  F2FP.F16.E4M3.UNPACK_B R14, R58.H1 ;  /* 0x0000003aff0e723e */ /* 0x000fe200030006ff */
[----:B------:R-:W-:Y:S01]  /*efe0*/  FFMA.FTZ R67, R20, R48, R45 ;  /* 0x0000003014437223 */ /* 0x000fe2000001002d */
[----:B------:R-:W-:Y:S01]  /*eff0*/  F2FP.F16.E4M3.UNPACK_B R13, R53.H1 ;  /* 0x00000035ff0d723e */ /* 0x000fe200030006ff */
[----:B------:R-:W-:Y:S01]  /*f000*/  FFMA.FTZ R69, R6, R47, R10 ;  /* 0x0000002f06457223 */ /* 0x000fe2000001000a */
[-C--:B------:R-:W-:Y:S01]  /*f010*/  F2FP.F16.E4M3.UNPACK_B R7, R4.reuse ;  /* 0x00000004ff07723e */ /* 0x080fe200020006ff */
[----:B------:R-:W-:Y:S01]  /*f020*/  HADD2.F32 R61, -RZ, R61.H1_H1 ;  /* 0x3000003dff3d7230 */ /* 0x000fe20000004100 */
[----:B------:R-:W-:Y:S01]  /*f030*/  F2FP.F16.E4M3.UNPACK_B R4, R4.H1 ;  /* 0x00000004ff04723e */ /* 0x000fe200030006ff */
[----:B------:R-:W-:-:S02]  /*f040*/  HADD2.F32 R46, -RZ, R46.H1_H1 ;  /* 0x3000002eff2e7230 */ /* 0x000fc40000004100 */
[----:B------:R-:W-:Y:S01]  /*f050*/  FFMA.FTZ R66, R20, R25, -R49 ;  /* 0x0000001914427223 */ /* 0x000fe20000010831 */
[----:B------:R-:W-:Y:S01]  /*f060*/  HADD2.F32 R55, -RZ, R55.H1_H1 ;  /* 0x30000037ff377230 */ /* 0x000fe20000004100 */
[----:B------:R-:W-:Y:S01]  /*f070*/  F2FP.F16.E4M3.UNPACK_B R58, R58 ;  /* 0x0000003aff3a723e */ /* 0x000fe200020006ff */
[----:B------:R-:W-:Y:S02]  /*f080*/  HADD2.F32 R45, -RZ, R14.H0_H0 ;  /* 0x2000000eff2d7230 */ /* 0x000fe40000004100 */
[C---:B------:R-:W-:Y:S01]  /*f090*/  FMUL.FTZ R49, R46.reuse, R61 ;  /* 0x0000003d2e317220 */ /* 0x040fe20000410000 */
[----:B------:R-:W-:Y:S02]  /*f0a0*/  HADD2.F32 R10, -RZ, R8.H0_H0 ;  /* 0x20000008ff0a7230 */ /* 0x000fe40000004100 */
[----:B------:R-:W-:Y:S01]  /*f0b0*/  FMUL.FTZ R46, R46, R55 ;  /* 0x000000372e2e7220 */ /* 0x000fe20000410000 */
[----:B------:R-:W-:Y:S01]  /*f0c0*/  HADD2.F32 R25, -RZ, R13.H0_H0 ;  /* 0x2000000dff197230 */ /* 0x000fe20000004100 */
[----:B------:R-:W-:Y:S01]  /*f0d0*/  F2FP.F16.E4M3.UNPACK_B R53, R53 ;  /* 0x00000035ff35723e */ /* 0x000fe200020006ff */
[----:B------:R-:W-:-:S02]  /*f0e0*/  HADD2.F32 R24, -RZ, R24.H1_H1 ;  /* 0x30000018ff187230 */ /* 0x000fc40000004100 */
[C---:B------:R-:W-:Y:S01]  /*f0f0*/  FMUL.FTZ R47, R10.reuse, R45 ;  /* 0x0000002d0a2f7220 */ /* 0x040fe20000410000 */
[----:B------:R-:W-:Y:S02]  /*f100*/  HADD2.F32 R6, -RZ, R4.H0_H0 ;  /* 0x20000004ff067230 */ /* 0x000fe40000004100 */
[----:B------:R-:W-:Y:S01]  /*f110*/  FMUL.FTZ R10, R10, R25 ;  /* 0x000000190a0a7220 */ /* 0x000fe20000410000 */
[----:B------:R-:W-:Y:S02]  /*f120*/  HADD2.F32 R8, -RZ, R8.H1_H1 ;  /* 0x30000008ff087230 */ /* 0x000fe40000004100 */
[C---:B------:R-:W-:Y:S01]  /*f130*/  FFMA.FTZ R55, R24.reuse, R55, -R49 ;  /* 0x0000003718377223 */ /* 0x040fe20000010831 */
[----:B------:R-:W-:Y:S01]  /*f140*/  FFMA.FTZ R70, R24, R61, R46 ;  /* 0x0000003d18467223 */ /* 0x000fe2000001002e */
[C---:B------:R-:W-:Y:S01]  /*f150*/  FFMA.FTZ R24, R6.reuse, R45, R10 ;  /* 0x0000002d06187223 */ /* 0x040fe2000001000a */
[----:B------:R-:W-:Y:S02]  /*f160*/  HADD2.F32 R45, -RZ, R14.H1_H1 ;  /* 0x3000000eff2d7230 */ /* 0x000fe40000004100 */
[----:B------:R-:W-:Y:S01]  /*f170*/  FFMA.FTZ R20, R6, R25, -R47 ;  /* 0x0000001906147223 */ /* 0x000fe2000001082f */
[----:B------:R-:W-:Y:S01]  /*f180*/  HADD2.F32 R13, -RZ, R13.H1_H1 ;  /* 0x3000000dff0d7230 */ /* 0x000fe20000004100 */
[----:B------:R-:W-:Y:S01]  /*f190*/  F2FP.F16.E4M3.UNPACK_B R10, R60.H1 ;  /* 0x0000003cff0a723e */ /* 0x000fe200030006ff */
[----:B------:R-:W-:-:S02]  /*f1a0*/  HADD2.F32 R4, -RZ, R4.H1_H1 ;  /* 0x30000004ff047230 */ /* 0x000fc40000004100 */
[C---:B------:R-:W-:Y:S01]  /*f1b0*/  FMUL.FTZ R47, R8.reuse, R45 ;  /* 0x0000002d082f7220 */ /* 0x040fe20000410000 */
[--C-:B------:R-:W-:Y:S02]  /*f1c0*/  HADD2.F32 R25, -RZ, R58.reuse.H0_H0 ;  /* 0x2000003aff197230 */ /* 0x100fe40000004100 */
[-C--:B------:R-:W-:Y:S01]  /*f1d0*/  FMUL.FTZ R8, R8, R13.reuse ;  /* 0x0000000d08087220 */ /* 0x080fe20000410000 */
[----:B------:R-:W-:Y:S02]  /*f1e0*/  HADD2.F32 R6, -RZ, R11.H0_H0 ;  /* 0x2000000bff067230 */ /* 0x000fe40000004100 */
[C---:B------:R-:W-:Y:S01]  /*f1f0*/  FFMA.FTZ R49, R4.reuse, R13, -R47 ;  /* 0x0000000d04317223 */ /* 0x040fe2000001082f */
[----:B------:R-:W-:Y:S02]  /*f200*/  HADD2.F32 R13, -RZ, R53.H0_H0 ;  /* 0x20000035ff0d7230 */ /* 0x000fe40000004100 */
[----:B------:R-:W-:Y:S01]  /*f210*/  FFMA.FTZ R51, R4, R45, R8 ;  /* 0x0000002d04337223 */ /* 0x000fe20000010008 */
[----:B------:R-:W-:-:S02]  /*f220*/  HADD2.F32 R58, -RZ, R58.H1_H1 ;  /* 0x3000003aff3a7230 */ /* 0x000fc40000004100 */
[C---:B------:R-:W-:Y:S01]  /*f230*/  FMUL.FTZ R45, R6.reuse, R25 ;  /* 0x00000019062d7220 */ /* 0x040fe20000410000 */
[----:B------:R-:W-:Y:S02]  /*f240*/  HADD2.F32 R11, -RZ, R11.H1_H1 ;  /* 0x3000000bff0b7230 */ /* 0x000fe40000004100 */
[-C--:B------:R-:W-:Y:S01]  /*f250*/  FMUL.FTZ R47, R6, R13.reuse ;  /* 0x0000000d062f7220 */ /* 0x080fe20000410000 */
[----:B------:R-:W-:Y:S01]  /*f260*/  HADD2.F32 R4, -RZ, R7.H0_H0 ;  /* 0x20000007ff047230 */ /* 0x000fe20000004100 */
[----:B------:R-:W-:Y:S01]  /*f270*/  F2FP.F16.E4M3.UNPACK_B R60, R60 ;  /* 0x0000003cff3c723e */ /* 0x000fe200020006ff */
[----:B------:R-:W-:Y:S02]  /*f280*/  HADD2.F32 R6, -RZ, R53.H1_H1 ;  /* 0x30000035ff067230 */ /* 0x000fe40000004100 */
[C---:B------:R-:W-:Y:S01]  /*f290*/  FMUL.FTZ R8, R11.reuse, R58 ;  /* 0x0000003a0b087220 */ /* 0x040fe20000410000 */
[----:B------:R-:W-:Y:S02]  /*f2a0*/  HADD2.F32 R7, -RZ, R7.H1_H1 ;  /* 0x30000007ff077230 */ /* 0x000fe40000004100 */
[C---:B------:R-:W-:Y:S01]  /*f2b0*/  FFMA.FTZ R45, R4.reuse, R13, -R45 ;  /* 0x0000000d042d7223 */ /* 0x040fe2000001082d */
[----:B------:R-:W-:Y:S01]  /*f2c0*/  FFMA.FTZ R47, R4, R25, R47 ;  /* 0x00000019042f7223 */ /* 0x000fe2000001002f */
[----:B------:R-:W-:Y:S01]  /*f2d0*/  F2FP.F16.E4M3.UNPACK_B R4, R12.H1 ;  /* 0x0000000cff04723e */ /* 0x000fe200030006ff */
[-C--:B------:R-:W-:Y:S01]  /*f2e0*/  FMUL.FTZ R13, R11, R6.reuse ;  /* 0x000000060b0d7220 */ /* 0x080fe20000410000 */
[----:B------:R-:W-:Y:S01]  /*f2f0*/  FFMA.FTZ R14, R7, R6, -R8 ;  /* 0x00000006070e7223 */ /* 0x000fe20000010808 */
[----:B------:R-:W-:Y:S01]  /*f300*/  HADD2.F32 R11, -RZ, R10.H0_H0 ;  /* 0x2000000aff0b7230 */ /* 0x000fe20000004100 */
[----:B------:R-:W-:Y:S01]  /*f310*/  F2FP.F16.E4M3.UNPACK_B R12, R12 ;  /* 0x0000000cff0c723e */ /* 0x000fe200020006ff */
[----:B------:R-:W-:-:S02]  /*f320*/  HADD2.F32 R6, -RZ, R44.H0_H0 ;  /* 0x2000002cff067230 */ /* 0x000fc40000004100 */
[----:B------:R-:W-:Y:S01]  /*f330*/  FFMA.FTZ R58, R7, R58, R13 ;  /* 0x0000003a073a7223 */ /* 0x000fe2000001000d */
[--C-:B------:R-:W-:Y:S01]  /*f340*/  HADD2.F32 R7, -RZ, R4.reuse.H0_H0 ;  /* 0x20000004ff077230 */ /* 0x100fe20000004100 */
[----:B------:R-:W-:Y:S01]  /*f350*/  F2FP.SATFINITE.E4M3.F32.PACK_AB_MERGE_C R26, R26, R63, RZ ;  /* 0x0000003f1a1a723e */ /* 0x000fe200048070ff */
[----:B------:R-:W-:Y:S02]  /*f360*/  HADD2.F32 R8, -RZ, R4.H1_H1 ;  /* 0x30000004ff087230 */ /* 0x000fe40000004100 */
[C---:B------:R-:W-:Y:S01]  /*f370*/  FMUL.FTZ R13, R6.reuse, R11 ;  /* 0x0000000b060d7220 */ /* 0x040fe20000410000 */
[----:B------:R-:W-:Y:S02]  /*f380*/  HADD2.F32 R4, -RZ, R15.H0_H0 ;  /* 0x2000000fff047230 */ /* 0x000fe40000004100 */
[----:B------:R-:W-:Y:S01]  /*f390*/  FMUL.FTZ R53, R6, R7 ;  /* 0x0000000706357220 */ /* 0x000fe20000410000 */
[----:B------:R-:W-:Y:S01]  /*f3a0*/  HADD2.F32 R10, -RZ, R10.H1_H1 ;  /* 0x3000000aff0a7230 */ /* 0x000fe20000004100 */
[----:B------:R-:W-:Y:S01]  /*f3b0*/  F2FP.SATFINITE.E4M3.F32.PACK_AB_MERGE_C R59, R59, R64, RZ ;  /* 0x000000403b3b723e */ /* 0x000fe200048070ff */
[----:B------:R-:W-:-:S02]  /*f3c0*/  HADD2.F32 R44, -RZ, R44.H1_H1 ;  /* 0x3000002cff2c7230 */ /* 0x000fc40000004100 */
[C---:B------:R-:W-:Y:S01]  /*f3d0*/  FFMA.FTZ R25, R4.reuse, R7, -R13 ;  /* 0x0000000704197223 */ /* 0x040fe2000001080d */
[----:B------:R-:W-:Y:S02]  /*f3e0*/  HADD2.F32 R15, -RZ, R15.H1_H1 ;  /* 0x3000000fff0f7230 */ /* 0x000fe40000004100 */
[----:B------:R-:W-:Y:S01]  /*f3f0*/  FFMA.FTZ R53, R4, R11, R53 ;  /* 0x0000000b04357223 */ /* 0x000fe20000010035 */
[--C-:B------:R-:W-:Y:S02]  /*f400*/  HADD2.F32 R11, -RZ, R60.reuse.H0_H0 ;  /* 0x2000003cff0b7230 */ /* 0x100fe40000004100 */
[C---:B------:R-:W-:Y:S01]  /*f410*/  FMUL.FTZ R6, R44.reuse, R10 ;  /* 0x0000000a2c067220 */ /* 0x040fe20000410000 */
[-C--:B------:R-:W-:Y:S01]  /*f420*/  FMUL.FTZ R7, R44, R8.reuse ;  /* 0x000000082c077220 */ /* 0x080fe20000410000 */
[----:B------:R-:W-:Y:S01]  /*f430*/  HADD2.F32 R60, -RZ, R60.H1_H1 ;  /* 0x3000003cff3c7230 */ /* 0x000fe20000004100 */
[----:B------:R-:W-:Y:S01]  /*f440*/  F2FP.SATFINITE.E4M3.F32.PACK_AB_MERGE_C R5, R62, R5, R26 ;  /* 0x000000053e05723e */ /* 0x000fe2000480701a */
[C---:B------:R-:W-:Y:S01]  /*f450*/  FFMA.FTZ R46, R15.reuse, R8, -R6 ;  /* 0x000000080f2e7223 */ /* 0x040fe20000010806 */
[----:B------:R-:W-:Y:S01]  /*f460*/  FFMA.FTZ R48, R15, R10, R7 ;  /* 0x0000000a0f307223 */ /* 0x000fe20000010007 */
[--C-:B------:R-:W-:Y:S01]  /*f470*/  HADD2.F32 R6, -RZ, R27.reuse.H0_H0 ;  /* 0x2000001bff067230 */ /* 0x100fe20000004100 */
[----:B------:R-:W-:Y:S01]  /*f480*/  F2FP.SATFINITE.E4M3.F32.PACK_AB_MERGE_C R9, R50, R9, R59 ;  /* 0x000000093209723e */ /* 0x000fe2000480703b */
[----:B------:R-:W-:Y:S01]  /*f490*/  HADD2.F32 R7, -RZ, R12.H0_H0 ;  /* 0x2000000cff077230 */ /* 0x000fe20000004100 */
[----:B------:R-:W-:Y:S01]  /*f4a0*/  F2FP.SATFINITE.E4M3.F32.PACK_AB_MERGE_C R25, R46, R25, RZ ;  /* 0x000000192e19723e */ /* 0x000fe200048070ff */
[----:B------:R-:W-:-:S02]  /*f4b0*/  HADD2.F32 R27, -RZ, R27.H1_H1 ;  /* 0x3000001bff1b7230 */ /* 0x000fc40000004100 */
[C---:B------:R-:W-:Y:S01]  /*f4c0*/  FMUL.FTZ R13, R6.reuse, R11 ;  /* 0x0000000b060d7220 */ /* 0x040fe20000410000 */
[----:B------:R-:W-:Y:S02]  /*f4d0*/  HADD2.F32 R12, -RZ, R12.H1_H1 ;  /* 0x3000000cff0c7230 */ /* 0x000fe40000004100 */
[----:B------:R-:W-:Y:S01]  /*f4e0*/  FMUL.FTZ R8, R6, R7 ;  /* 0x0000000706087220 */ /* 0x000fe20000410000 */
[--C-:B------:R-:W-:Y:S02]  /*f4f0*/  HADD2.F32 R4, -RZ, R3.reuse.H0_H0 ;  /* 0x20000003ff047230 */ /* 0x100fe40000004100 */
[C---:B------:R-:W-:Y:S01]  /*f500*/  FMUL.FTZ R44, R27.reuse, R60 ;  /* 0x0000003c1b2c7220 */ /* 0x040fe20000410000 */
[----:B------:R-:W-:Y:S02]  /*f510*/  HADD2.F32 R3, -RZ, R3.H1_H1 ;  /* 0x30000003ff037230 */ /* 0x000fe40000004100 */
[-C--:B------:R-:W-:Y:S01]  /*f520*/  FMUL.FTZ R27, R27, R12.reuse ;  /* 0x0000000c1b1b7220 */ /* 0x080fe20000410000 */
[----:B------:R-:W-:Y:S01]  /*f530*/  F2FP.SATFINITE.E4M3.F32.PACK_AB_MERGE_C R48, R48, R53, RZ ;  /* 0x000000353030723e */ /* 0x000fe200048070ff */
        /* <DEDUP_REMOVED lines=16> */
.L_x_1357:
[----:B------:R-:W-:Y:S05]  /*f640*/  BSYNC B1 ;  /* 0x0000000000017941 */ /* 0x000fea0003800000 */
.L_x_1356:
[----:B------:R-:W-:Y:S04]  /*f650*/  BSSY B1, `(.L_x_1358) ;  /* 0x0000100000017945 */ /* 0x000fe80003800000 */
[----:B------:R-:W-:Y:S05]  /*f660*/  @P1 BRA `(.L_x_1359) ;  /* 0x0000000c00f81947 */ /* 0x000fea0003800000 */
[----:B-1---5:R-:W-:Y:S02]  /*f670*/  SHF.R.U32.HI R3, RZ, 0x8, R28 ;  /* 0x00000008ff037819 */ /* 0x022fe4000001161c */
[----:B--23--:R-:W-:Y:S02]  /*f680*/  LOP3.LUT R0, R28, 0xff, RZ, 0xc0, !PT ;  /* 0x000000ff1c007812 */ /* 0x00cfe400078ec0ff */
[----:B------:R-:W-:Y:S02]  /*f690*/  LOP3.LUT R3, R3, 0xff, RZ, 0xc0, !PT ;  /* 0x000000ff03037812 */ /* 0x000fe400078ec0ff */
[----:B------:R-:W-:Y:S02]  /*f6a0*/  LEA.HI R8, R21, R218, RZ, 0x1c ;  /* 0x000000da15087211 */ /* 0x000fe400078fe0ff */
[----:B------:R-:W-:Y:S02]  /*f6b0*/  SHF.R.U32.HI R5, RZ, 0x8, R29 ;  /* 0x00000008ff057819 */ /* 0x000fe4000001161d */
[----:B------:R-:W-:Y:S01]  /*f6c0*/  PRMT R12, R3, 0x7604, R0 ;  /* 0x00007604030c7816 */ /* 0x000fe20000000000 */
[----:B------:R-:W-:Y:S01]  /*f6d0*/  IMAD.SHL.U32 R10, R8, 0x10, RZ ;  /* 0x00000010080a7824 */ /* 0x000fe200078e00ff */
[----:B------:R-:W-:-:S02]  /*f6e0*/  SHF.R.S32.HI R3, RZ, 0x1f, R8 ;  /* 0x0000001fff037819 */ /* 0x000fc40000011408 */
[----:B------:R-:W-:Y:S02]  /*f6f0*/  LOP3.LUT R4, R29, 0xff, RZ, 0xc0, !PT ;  /* 0x000000ff1d047812 */ /* 0x000fe400078ec0ff */
[----:B------:R-:W-:Y:S02]  /*f700*/  LOP3.LUT R5, R5, 0xff, RZ, 0xc0, !PT ;  /* 0x000000ff05057812 */ /* 0x000fe400078ec0ff */
[----:B------:R-:W-:Y:S02]  /*f710*/  SHF.R.U32.HI R0, RZ, 0x8, R30 ;  /* 0x00000008ff007819 */ /* 0x000fe4000001161e */
[----:B------:R-:W-:Y:S02]  /*f720*/  LEA.HI R9, R3, R8, RZ, 0x3 ;  /* 0x0000000803097211 */ /* 0x000fe400078f18ff */
[----:B------:R-:W-:Y:S02]  /*f730*/  PRMT R14, R5, 0x7604, R4 ;  /* 0x00007604050e7816 */ /* 0x000fe40000000004 */
[----:B------:R-:W-:-:S02]  /*f740*/  SHF.R.U32.HI R3, RZ, 0x8, R36 ;  /* 0x00000008ff037819 */ /* 0x000fc40000011624 */
[----:B------:R-:W-:Y:S02]  /*f750*/  LOP3.LUT R5, R0, 0xff, RZ, 0xc0, !PT ;  /* 0x000000ff00057812 */ /* 0x000fe400078ec0ff */
[----:B------:R-:W-:Y:S01]  /*f760*/  LOP3.LUT R0, R229, 0x70, R10, 0xf8, !PT ;  /* 0x00000070e5007812 */ /* 0x000fe200078ef80a */
[----:B------:R-:W-:Y:S01]  /*f770*/  IMAD.SHL.U32 R10, R9, 0x800, RZ ;  /* 0x00000800090a7824 */ /* 0x000fe200078e00ff */
[----:B------:R-:W-:Y:S02]  /*f780*/  LOP3.LUT R8, R36, 0xff, RZ, 0xc0, !PT ;  /* 0x000000ff24087812 */ /* 0x000fe400078ec0ff */
[----:B------:R-:W-:Y:S02]  /*f790*/  LOP3.LUT R9, R3, 0xff, RZ, 0xc0, !PT ;  /* 0x000000ff03097812 */ /* 0x000fe400078ec0ff */
[----:B------:R-:W-:Y:S02]  /*f7a0*/  LOP3.LUT R3, R0, R233, RZ, 0x3c, !PT ;  /* 0x000000e900037212 */ /* 0x000fe400078e3cff */
[----:B------:R-:W-:-:S02]  /*f7b0*/  LOP3.LUT R10, R10, 0xffffc000, RZ, 0xc0, !PT ;  /* 0xffffc0000a0a7812 */ /* 0x000fc400078ec0ff */
[----:B------:R-:W-:Y:S02]  /*f7c0*/  PRMT R27, R9, 0x7604, R8 ;  /* 0x00007604091b7816 */ /* 0x000fe40000000008 */
[----:B------:R-:W-:Y:S02]  /*f7d0*/  SHF.R.U32.HI R9, RZ, 0x8, R37 ;  /* 0x00000008ff097819 */ /* 0x000fe40000011625 */
[----:B------:R-:W-:Y:S02]  /*f7e0*/  IADD3 R3, R3, R10, R234 ;  /* 0x0000000a03037210 */ /* 0x000fe40007ffe0ea */
[----:B------:R-:W-:Y:S02]  /*f7f0*/  SHF.R.U32.HI R10, RZ, 0x8, R38 ;  /* 0x00000008ff0a7819 */ /* 0x000fe40000011626 */
[----:B------:R-:W-:Y:S02]  /*f800*/  LOP3.LUT R0, R37, 0xff, RZ, 0xc0, !PT ;  /* 0x000000ff25007812 */ /* 0x000fe400078ec0ff */
[----:B------:R-:W-:-:S02]  /*f810*/  LOP3.LUT R9, R9, 0xff, RZ, 0xc0, !PT ;  /* 0x000000ff09097812 */ /* 0x000fc400078ec0ff */
[----:B------:R-:W-:Y:S02]  /*f820*/  SHF.R.U32.HI R13, RZ, 0x8, R39 ;  /* 0x00000008ff0d7819 */ /* 0x000fe40000011627 */
[----:B------:R-:W-:Y:S02]  /*f830*/  LOP3.LUT R11, R10, 0xff, RZ, 0xc0, !PT ;  /* 0x000000ff0a0b7812 */ /* 0x000fe400078ec0ff */
[----:B------:R-:W-:Y:S02]  /*f840*/  SHF.R.U32.HI R7, RZ, 0x8, R31 ;  /* 0x00000008ff077819 */ /* 0x000fe4000001161f */
[----:B------:R-:W-:Y:S02]  /*f850*/  LOP3.LUT R8, R38, 0xff, RZ, 0xc0, !PT ;  /* 0x000000ff26087812 */ /* 0x000fe400078ec0ff */
[----:B------:R-:W-:Y:S02]  /*f860*/  LOP3.LUT R10, R39, 0xff, RZ, 0xc0, !PT ;  /* 0x000000ff270a7812 */ /* 0x000fe400078ec0ff */
[----:B------:R-:W-:Y:S01]  /*f870*/  PRMT R45, R9, 0x7604, R0 ;  /* 0x00007604092d7816 */ /* 0x000fe20000000000 */
[----:B------:R-:W-:Y:S01]  /*f880*/  IMAD.IADD R0, R16, 0x1, R3 ;  /* 0x0000000110007824 */ /* 0x000fe200078e0203 */
[----:B------:R-:W-:-:S02]  /*f890*/  LOP3.LUT R13, R13, 0xff, RZ, 0xc0, !PT ;  /* 0x000000ff0d0d7812 */ /* 0x000fc400078ec0ff */
[----:B------:R-:W-:Y:S02]  /*f8a0*/  LOP3.LUT R4, R30, 0xff, RZ, 0xc0, !PT ;  /* 0x000000ff1e047812 */ /* 0x000fe400078ec0ff */
[----:B------:R-:W-:Y:S02]  /*f8b0*/  LOP3.LUT R6, R31, 0xff, RZ, 0xc0, !PT ;  /* 0x000000ff1f067812 */ /* 0x000fe400078ec0ff */
[----:B------:R-:W-:Y:S02]  /*f8c0*/  LOP3.LUT R7, R7, 0xff, RZ, 0xc0, !PT ;  /* 0x000000ff07077812 */ /* 0x000fe400078ec0ff */
[----:B------:R-:W-:Y:S02]  /*f8d0*/  PRMT R47, R11, 0x7604, R8 ;  /* 0x000076040b2f7816 */ /* 0x000fe40000000008 */
[----:B------:R-:W-:Y:S02]  /*f8e0*/  PRMT R53, R13, 0x7604, R10 ;  /* 0x000076040d357816 */ /* 0x000fe4000000000a */
[----:B------:R-:W1:Y:S01]  /*f8f0*/  LDS.128 R8, [R0+0x18000] ;  /* 0x0180000000087984 */ /* 0x000e620000000c00 */
[----:B------:R-:W-:-:S02]  /*f900*/  PRMT R20, R5, 0x7604, R4 ;  /* 0x0000760405147816 */ /* 0x000fc40000000004 */
[----:B------:R-:W-:Y:S02]  /*f910*/  PRMT R25, R7, 0x7604, R6 ;  /* 0x0000760407197816 */ /* 0x000fe40000000006 */
[----:B------:R-:W2:Y:S01]  /*f920*/  LDS.128 R4, [R225+0x18000] ;  /* 0x01800000e1047984 */ /* 0x000ea20000000c00 */
[----:B------:R-:W-:Y:S02]  /*f930*/  SHF.R.U32.HI R13, RZ, 0x10, R29 ;  /* 0x00000010ff0d7819 */ /* 0x000fe4000001161d */
[----:B------:R-:W-:Y:S02]  /*f940*/  SHF.R.U32.HI R24, RZ, 0x10, R31 ;  /* 0x00000010ff187819 */ /* 0x000fe4000001161f */
[----:B------:R-:W-:Y:S02]  /*f950*/  LOP3.LUT R13, R13, 0xff, RZ, 0xc0, !PT ;  /* 0x000000ff0d0d7812 */ /* 0x000fe400078ec0ff */
[----:B------:R-:W-:Y:S02]  /*f960*/  SHF.R.U32.HI R15, RZ, 0x10, R30 ;  /* 0x00000010ff0f7819 */ /* 0x000fe4000001161e */
        /* <DEDUP_REMOVED lines=14> */
[----:B------:R-:W-:Y:S02]  /*fa50*/  LOP3.LUT R24, R24, 0xff, RZ, 0xc0, !PT ;  /* 0x000000ff18187812 */ /* 0x000fe400078ec0ff */
[----:B------:R-:W-:Y:S02]  /*fa60*/  LOP3.LUT R20, R20, 0xff, RZ, 0xc0, !PT ;  /* 0x000000ff14147812 */ /* 0x000fe400078ec0ff */
[----:B------:R-:W-:Y:S02]  /*fa70*/  LOP3.LUT R49, R49, 0xff000000, R37, 0xf8, !PT ;  /* 0xff00000031317812 */ /* 0x000fe400078ef825 */
[----:B------:R-:W-:Y:S02]  /*fa80*/  LOP3.LUT R45, R13, 0xff000000, R29, 0xf8, !PT ;  /* 0xff0000000d2d7812 */ /* 0x000fe400078ef81d */
[----:B------:R-:W-:-:S02]  /*fa90*/  LOP3.LUT R12, R12, 0xff, RZ, 0xc0, !PT ;  /* 0x000000ff0c0c7812 */ /* 0x000fc400078ec0ff */
[----:B------:R-:W-:Y:S02]  /*faa0*/  PRMT R53, R24, 0x7054, R53 ;  /* 0x0000705418357816 */ /* 0x000fe40000000035 */
[----:B------:R-:W-:Y:S02]  /*fab0*/  PRMT R51, R20, 0x7054, R47 ;  /* 0x0000705414337816 */ /* 0x000fe4000000002f */
[----:B------:R-:W-:Y:S02]  /*fac0*/  LOP3.LUT R46, R15, 0xff000000, R30, 0xf8, !PT ;  /* 0xff0000000f2e7812 */ /* 0x000fe400078ef81e */
[----:B------:R-:W-:Y:S02]  /*fad0*/  F2FP.F16.E4M3.UNPACK_B R37, R49 ;  /* 0x00000031ff25723e */ /* 0x000fe400020006ff */
[----:B-1----:R-:W-:Y:S02]  /*fae0*/  F2FP.F16.E4M3.UNPACK_B R24, R9 ;  /* 0x00000009ff18723e */ /* 0x002fe400020006ff */
[----:B------:R-:W-:-:S02]  /*faf0*/  F2FP.F16.E4M3.UNPACK_B R30, R45 ;  /* 0x0000002dff1e723e */ /* 0x000fc400020006ff */
[----:B------:R-:W-:Y:S02]  /*fb00*/  PRMT R27, R12, 0x7054, R27 ;  /* 0x000070540c1b7816 */ /* 0x000fe4000000001b */
[----:B------:R-:W-:Y:S01]  /*fb10*/  LOP3.LUT R48, R51, 0xff000000, R38, 0xf8, !PT ;  /* 0xff00000033307812 */ /* 0x000fe200078ef826 */
[----:B------:R-:W-:Y:S01]  /*fb20*/  HADD2.F32 R38, -RZ, R37.H0_H0 ;  /* 0x20000025ff267230 */ /* 0x000fe20000004100 */
[-C--:B--2---:R-:W-:Y:S02]  /*fb30*/  F2FP.F16.E4M3.UNPACK_B R12, R5.reuse ;  /* 0x00000005ff0c723e */ /* 0x084fe400020006ff */
[----:B------:R-:W-:Y:S01]  /*fb40*/  F2FP.F16.E4M3.UNPACK_B R13, R5.H1 ;  /* 0x00000005ff0d723e */ /* 0x000fe200030006ff */
[----:B------:R-:W-:Y:S01]  /*fb50*/  HADD2.F32 R5, -RZ, R24.H0_H0 ;  /* 0x20000018ff057230 */ /* 0x000fe20000004100 */
[----:B------:R-:W-:Y:S01]  /*fb60*/  LOP3.LUT R47, R25, 0xff000000, R31, 0xf8, !PT ;  /* 0xff000000192f7812 */ /* 0x000fe200078ef81f */
[----:B------:R-:W-:Y:S01]  /*fb70*/  HADD2.F32 R31, -RZ, R30.H0_H0 ;  /* 0x2000001eff1f7230 */ /* 0x000fe20000004100 */
[-C--:B------:R-:W-:Y:S01]  /*fb80*/  F2FP.F16.E4M3.UNPACK_B R15, R7.reuse ;  /* 0x00000007ff0f723e */ /* 0x080fe200020006ff */
[----:B------:R-:W-:Y:S01]  /*fb90*/  HADD2.F32 R24, -RZ, R24.H1_H1 ;  /* 0x30000018ff187230 */ /* 0x000fe20000004100 */
[----:B------:R-:W-:-:S02]  /*fba0*/  F2FP.F16.E4M3.UNPACK_B R20, R7.H1 ;  /* 0x00000007ff14723e */ /* 0x000fc400030006ff */
[-C--:B------:R-:W-:Y:S02]  /*fbb0*/  F2FP.F16.E4M3.UNPACK_B R7, R6.reuse ;  /* 0x00000006ff07723e */ /* 0x080fe400020006ff */
[----:B------:R-:W-:Y:S01]  /*fbc0*/  F2FP.F16.E4M3.UNPACK_B R14, R6.H1 ;  /* 0x00000006ff0e723e */ /* 0x000fe200030006ff */
[----:B------:R-:W-:Y:S01]  /*fbd0*/  HADD2.F32 R6, -RZ, R12.H0_H0 ;  /* 0x2000000cff067230 */ /* 0x000fe20000004100 */
[----:B------:R-:W-:Y:S01]  /*fbe0*/  F2FP.F16.E4M3.UNPACK_B R25, R9.H1 ;  /* 0x00000009ff19723e */ /* 0x000fe200030006ff */
[-C--:B------:R-:W-:Y:S01]  /*fbf0*/  FMUL.FTZ R9, R5, R38.reuse ;  /* 0x0000002605097220 */ /* 0x080fe20000410000 */
[----:B------:R-:W-:Y:S01]  /*fc00*/  LOP3.LUT R53, R53, 0xff000000, R39, 0xf8, !PT ;  /* 0xff00000035357812 */ /* 0x000fe200078ef827 */
[----:B------:R-:W-:Y:S01]  /*fc10*/  FMUL.FTZ R39, R5, R31 ;  /* 0x0000001f05277220 */ /* 0x000fe20000410000 */
[----:B------:R-:W-:Y:S01]  /*fc20*/  F2FP.F16.E4M3.UNPACK_B R49, R49.H1 ;  /* 0x00000031ff31723e */ /* 0x000fe200030006ff */
[C---:B------:R-:W-:Y:S01]  /*fc30*/  FFMA.FTZ R5, R6.reuse, R31, -R9 ;  /* 0x0000001f06057223 */ /* 0x040fe20000010809 */
[----:B------:R-:W-:Y:S01]  /*fc40*/  LOP3.LUT R36, R27, 0xff000000, R36, 0xf8, !PT ;  /* 0xff0000001b247812 */ /* 0x000fe200078ef824 */
[----:B------:R-:W-:Y:S01]  /*fc50*/  FFMA.FTZ R9, R6, R38, R39 ;  /* 0x0000002606097223 */ /* 0x000fe20000010027 */
[-C--:B------:R-:W-:Y:S01]  /*fc60*/  F2FP.F16.E4M3.UNPACK_B R26, R10.reuse ;  /* 0x0000000aff1a723e */ /* 0x080fe200020006ff */
[----:B------:R-:W-:Y:S01]  /*fc70*/  HADD2.F32 R39, -RZ, R37.H1_H1 ;  /* 0x30000025ff277230 */ /* 0x000fe20000004100 */
[----:B------:R-:W-:Y:S01]  /*fc80*/  F2FP.F16.E4M3.UNPACK_B R27, R10.H1 ;  /* 0x0000000aff1b723e */ /* 0x000fe200030006ff */
[----:B------:R-:W-:Y:S01]  /*fc90*/  HADD2.F32 R51, -RZ, R49.H0_H0 ;  /* 0x20000031ff337230 */ /* 0x000fe20000004100 */
[----:B------:R-:W-:Y:S01]  /*fca0*/  F2FP.F16.E4M3.UNPACK_B R45, R45.H1 ;  /* 0x0000002dff2d723e */ /* 0x000fe200030006ff */
[----:B------:R-:W-:-:S02]  /*fcb0*/  HADD2.F32 R10, -RZ, R25.H0_H0 ;  /* 0x20000019ff0a7230 */ /* 0x000fc40000004100 */
[----:B------:R-:W-:Y:S01]  /*fcc0*/  FMUL.FTZ R55, R24, R39 ;  /* 0x0000002718377220 */ /* 0x000fe20000410000 */
[----:B------:R-:W-:Y:S01]  /*fcd0*/  HADD2.F32 R31, -RZ, R30.H1_H1 ;  /* 0x3000001eff1f7230 */ /* 0x000fe20000004100 */
[----:B------:R-:W-:Y:S01]  /*fce0*/  LOP3.LUT R44, R3, 0xff000000, R28, 0xf8, !PT ;  /* 0xff000000032c7812 */ /* 0x000fe200078ef81c */
[----:B------:R-:W-:Y:S02]  /*fcf0*/  HADD2.F32 R37, -RZ, R45.H0_H0 ;  /* 0x2000002dff257230 */ /* 0x000fe40000004100 */
[----:B------:R-:W-:Y:S01]  /*fd00*/  FMUL.FTZ R59, R10, R51 ;  /* 0x000000330a3b7220 */ /* 0x000fe20000410000 */
[----:B------:R-:W-:Y:S02]  /*fd10*/  HADD2.F32 R6, -RZ, R13.H0_H0 ;  /* 0x2000000dff067230 */ /* 0x000fe40000004100 */
[----:B------:R-:W-:Y:S01]  /*fd20*/  FMUL.FTZ R24, R24, R31 ;  /* 0x0000001f18187220 */ /* 0x000fe20000410000 */
[----:B------:R-:W-:Y:S02]  /*fd30*/  HADD2.F32 R12, -RZ, R12.H1_H1 ;  /* 0x3000000cff0c7230 */ /* 0x000fe40000004100 */
[----:B------:R-:W-:Y:S01]  /*fd40*/  FMUL.FTZ R10, R10, R37 ;  /* 0x000000250a0a7220 */ /* 0x000fe20000410000 */
[----:B------:R-:W-:Y:S01]  /*fd50*/  F2FP.F16.E4M3.UNPACK_B R28, R11 ;  /* 0x0000000bff1c723e */ /* 0x000fe200020006ff */
[----:B------:R-:W-:Y:S01]  /*fd60*/  FFMA.FTZ R59, R6, R37, -R59 ;  /* 0x00000025063b7223 */ /* 0x000fe2000001083b */
[----:B------:R-:W-:Y:S01]  /*fd70*/  F2FP.F16.E4M3.UNPACK_B R37, R53 ;  /* 0x00000035ff25723e */ /* 0x000fe200020006ff */
[----:B------:R-:W-:Y:S01]  /*fd80*/  FFMA.FTZ R50, R12, R39, R24 ;  /* 0x000000270c327223 */ /* 0x000fe20000010018 */
[----:B------:R-:W-:Y:S01]  /*fd90*/  F2FP.F16.E4M3.UNPACK_B R24, R47 ;  /* 0x0000002fff18723e */ /* 0x000fe200020006ff */
[----:B------:R-:W-:Y:S01]  /*fda0*/  FFMA.FTZ R51, R6, R51, R10 ;  /* 0x0000003306337223 */ /* 0x000fe2000001000a */
[----:B------:R-:W-:Y:S01]  /*fdb0*/  FFMA.FTZ R38, R12, R31, -R55 ;  /* 0x0000001f0c267223 */ /* 0x000fe20000010837 */
[----:B------:R-:W-:Y:S01]  /*fdc0*/  HADD2.F32 R30, -RZ, R49.H1_H1 ;  /* 0x30000031ff1e7230 */ /* 0x000fe20000004100 */
[----:B------:R-:W-:Y:S01]  /*fdd0*/  F2FP.F16.E4M3.UNPACK_B R29, R11.H1 ;  /* 0x0000000bff1d723e */ /* 0x000fe200030006ff */
[----:B------:R-:W-:Y:S01]  /*fde0*/  HADD2.F32 R25, -RZ, R25.H1_H1 ;  /* 0x30000019ff197230 */ /* 0x000fe20000004100 */
[----:B------:R-:W-:Y:S01]  /*fdf0*/  F2FP.F16.E4M3.UNPACK_B R53, R53.H1 ;  /* 0x00000035ff35723e */ /* 0x000fe200030006ff */
[----:B------:R-:W-:Y:S01]  /*fe00*/  HADD2.F32 R39, -RZ, R37.H0_H0 ;  /* 0x20000025ff277230 */ /* 0x000fe20000004100 */
[----:B------:R-:W-:Y:S01]  /*fe10*/  F2FP.F16.E4M3.UNPACK_B R47, R47.H1 ;  /* 0x0000002fff2f723e */ /* 0x000fe200030006ff */
[----:B------:R-:W-:-:S02]  /*fe20*/  HADD2.F32 R10, -RZ, R28.H0_H0 ;  /* 0x2000001cff0a7230 */ /* 0x000fc40000004100 */
[C---:B------:R-:W-:Y:S01]  /*fe30*/  FMUL.FTZ R54, R25.reuse, R30 ;  /* 0x0000001e19367220 */ /* 0x040fe20000410000 */
[----:B------:R-:W-:Y:S01]  /*fe40*/  HADD2.F32 R12, -RZ, R45.H1_H1 ;  /* 0x3000002dff0c7230 */ /* 0x000fe20000004100 */
[----:B------:R-:W-:Y:S01]  /*fe50*/  F2FP.F16.E4M3.UNPACK_B R11, R8 ;  /* 0x00000008ff0b723e */ /* 0x000fe200020006ff */
[--C-:B------:R-:W-:Y:S02]  /*fe60*/  HADD2.F32 R31, -RZ, R24.reuse.H0_H0 ;  /* 0x20000018ff1f7230 */ /* 0x100fe40000004100 */
[C---:B------:R-:W-:Y:S01]  /*fe70*/  FMUL.FTZ R45, R10.reuse, R39 ;  /* 0x000000270a2d7220 */ /* 0x040fe20000410000 */
[----:B------:R-:W-:Y:S02]  /*fe80*/  HADD2.F32 R13, -RZ, R13.H1_H1 ;  /* 0x3000000dff0d7230 */ /* 0x000fe40000004100 */
[----:B------:R-:W-:Y:S01]  /*fe90*/  FMUL.FTZ R25, R25, R12 ;  /* 0x0000000c19197220 */ /* 0x000fe20000410000 */
[----:B------:R-:W-:Y:S02]  /*fea0*/  HADD2.F32 R6, -RZ, R15.H0_H0 ;  /* 0x2000000fff067230 */ /* 0x000fe40000004100 */
[----:B------:R-:W-:Y:S01]  /*feb0*/  FMUL.FTZ R10, R10, R31 ;  /* 0x0000001f0a0a7220 */ /* 0x000fe20000410000 */
[----:B------:R-:W-:-:S02]  /*fec0*/  HADD2.F32 R24, -RZ, R24.H1_H1 ;  /* 0x30000018ff187230 */ /* 0x000fc40000004100 */
[C---:B------:R-:W-:Y:S01]  /*fed0*/  FFMA.FTZ R30, R13.reuse, R30, R25 ;  /* 0x0000001e0d1e7223 */ /* 0x040fe20000010019 */
[----:B------:R-:W-:Y:S02]  /*fee0*/  HADD2.F32 R37, -RZ, R37.H1_H1 ;  /* 0x30000025ff257230 */ /* 0x000fe40000004100 */
[C---:B------:R-:W-:Y:S01]  /*fef0*/  FFMA.FTZ R49, R6.reuse, R39, R10 ;  /* 0x0000002706317223 */ /* 0x040fe2000001000a */
[----:B------:R-:W-:Y:S02]  /*ff00*/  HADD2.F32 R28, -RZ, R28.H1_H1 ;  /* 0x3000001cff1c7230 */ /* 0x000fe40000004100 */
[----:B------:R-:W-:Y:S01]  /*ff10*/  FFMA.FTZ R54, R13, R12, -R54 ;  /* 0x0000000c0d367223 */ /* 0x000fe20000010836 */
[----:B------:R-:W-:Y:S02]  /*ff20*/  HADD2.F32 R15, -RZ, R15.H1_H1 ;  /* 0x3000000fff0f7230 */ /* 0x000fe40000004100 */
[----:B------:R-:W-:Y:S01]  /*ff30*/  FFMA.FTZ R45, R6, R31, -R45 ;  /* 0x0000001f062d7223 */ /* 0x000fe2000001082d */
[----:B------:R-:W-:-:S02]  /*ff40*/  HADD2.F32 R25, -RZ, R53.H0_H0 ;  /* 0x20000035ff197230 */ /* 0x000fc40000004100 */
[C---:B------:R-:W-:Y:S01]  /*ff50*/  FMUL.FTZ R12, R28.reuse, R37 ;  /* 0x000000251c0c7220 */ /* 0x040fe20000410000 */
[----:B------:R-:W-:Y:S02]  /*ff60*/  HADD2.F32 R10, -RZ, R29.H0_H0 ;  /* 0x2000001dff0a7230 */ /* 0x000fe40000004100 */
[-C--:B------:R-:W-:Y:S01]  /*ff70*/  FMUL.FTZ R58, R28, R24.reuse ;  /* 0x000000181c3a7220 */ /* 0x080fe20000410000 */
[--C-:B------:R-:W-:Y:S02]  /*ff80*/  HADD2.F32 R13, -RZ, R47.reuse.H0_H0 ;  /* 0x2000002fff0d7230 */ /* 0x100fe40000004100 */
[C---:B------:R-:W-:Y:S01]  /*ff90*/  FFMA.FTZ R28, R15.reuse, R24, -R12 ;  /* 0x000000180f1c7223 */ /* 0x040fe2000001080c */
[----:B------:R-:W-:Y:S02]  /*ffa0*/  HADD2.F32 R6, -RZ, R20.H0_H0 ;  /* 0x20000014ff067230 */ /* 0x000fe40000004100 */
[C---:B------:R-:W-:Y:S01]  /*ffb0*/  FMUL.FTZ R31, R10.reuse, R25 ;  /* 0x000000190a1f7220 */ /* 0x040fe20000410000 */
[----:B------:R-:W-:Y:S01]  /*ffc0*/  FFMA.FTZ R58, R15, R37, R58 ;  /* 0x000000250f3a7223 */ /* 0x000fe2000001003a */
[----:B------:R-:W-:Y:S01]  /*ffd0*/  F2FP.F16.E4M3.UNPACK_B R8, R8.H1 ;  /* 0x00000008ff08723e */ /* 0x000fe200030006ff */
[----:B------:R-:W-:Y:S01]  /*ffe0*/  FMUL.FTZ R10, R10, R13 ;  /* 0x0000000d0a0a7220 */ /* 0x000fe20000410000 */
[----:B------:R-:W-:Y:S01]  /*fff0*/  F2FP.F16.E4M3.UNPACK_B R15, R36.H1 ;  /* 0x00000024ff0f723e */ /* 0x000fe200030006ff */
[----:B------:R-:W-:Y:S01]  /*10000*/  HADD2.F32 R47, -RZ, R47.H1_H1 ;  /* 0x3000002fff2f7230 */ /* 0x000fe20000004100 */
[----:B------:R-:W-:Y:S01]  /*10010*/  F2FP.F16.E4M3.UNPACK_B R12, R44.H1 ;  /* 0x0000002cff0c723e */ /* 0x000fe200030006ff */
[----:B------:R-:W-:Y:S01]  /*10020*/  FFMA.FTZ R60, R6, R25, R10 ;  /* 0x00000019063c7223 */ /* 0x000fe2000001000a */
[-C--:B------:R-:W-:Y:S01]  /*10030*/  F2FP.F16.E4M3.UNPACK_B R3, R4.reuse ;  /* 0x00000004ff03723e */ /* 0x080fe200020006ff */
[----:B------:R-:W-:Y:S01]  /*10040*/  HADD2.F32 R53, -RZ, R53.H1_H1 ;  /* 0x30000035ff357230 */ /* 0x000fe20000004100 */
[----:B------:R-:W-:Y:S01]  /*10050*/  F2FP.F16.E4M3.UNPACK_B R4, R4.H1 ;  /* 0x00000004ff04723e */ /* 0x000fe200030006ff */
[----:B------:R-:W-:-:S02]  /*10060*/  HADD2.F32 R29, -RZ, R29.H1_H1 ;  /* 0x3000001dff1d7230 */ /* 0x000fc40000004100 */
[----:B------:R-:W-:Y:S01]  /*10070*/  FFMA.FTZ R55, R6, R13, -R31 ;  /* 0x0000000d06377223 */ /* 0x000fe2000001081f */
[----:B------:R-:W-:Y:S01]  /*10080*/  HADD2.F32 R25, -RZ, R15.H0_H0 ;  /* 0x2000000fff197230 */ /* 0x000fe20000004100 */
[----:B------:R-:W-:Y:S01]  /*10090*/  F2FP.F16.E4M3.UNPACK_B R36, R36 ;  /* 0x00000024ff24723e */ /* 0x000fe200020006ff */
[----:B------:R-:W-:Y:S02]  /*100a0*/  HADD2.F32 R10, -RZ, R8.H0_H0 ;  /* 0x20000008ff0a7230 */ /* 0x000fe40000004100 */
[C---:B------:R-:W-:Y:S01]  /*100b0*/  FMUL.FTZ R31, R29.reuse, R53 ;  /* 0x000000351d1f7220 */ /* 0x040fe20000410000 */
[----:B------:R-:W-:Y:S02]  /*100c0*/  HADD2.F32 R13, -RZ, R12.H0_H0 ;  /* 0x2000000cff0d7230 */ /* 0x000fe40000004100 */
[----:B------:R-:W-:Y:S01]  /*100d0*/  FMUL.FTZ R24, R29, R47 ;  /* 0x0000002f1d187220 */ /* 0x000fe20000410000 */
[----:B------:R-:W-:Y:S02]  /*100e0*/  HADD2.F32 R20, -RZ, R20.H1_H1 ;  /* 0x30000014ff147230 */ /* 0x000fe40000004100 */
[----:B------:R-:W-:Y:S01]  /*100f0*/  FMUL.FTZ R29, R10, R25 ;  /* 0x000000190a1d7220 */ /* 0x000fe20000410000 */
[----:B------:R-:W-:-:S02]  /*10100*/  HADD2.F32 R6, -RZ, R4.H0_H0 ;  /* 0x20000004ff067230 */ /* 0x000fc40000004100 */
[----:B------:R-:W-:Y:S01]  /*10110*/  FMUL.FTZ R10, R10, R13 ;  /* 0x0000000d0a0a7220 */ /* 0x000fe20000410000 */
[----:B------:R-:W-:Y:S02]  /*10120*/  HADD2.F32 R8, -RZ, R8.H1_H1 ;  /* 0x30000008ff087230 */ /* 0x000fe40000004100 */
[C---:B------:R-:W-:Y:S01]  /*10130*/  FFMA.FTZ R53, R20.reuse, R53, R24 ;  /* 0x0000003514357223 */ /* 0x040fe20000010018 */
[----:B------:R-:W-:Y:S01]  /*10140*/  FFMA.FTZ R62, R20, R47, -R31 ;  /* 0x0000002f143e7223 */ /* 0x000fe2000001081f */
[C---:B------:R-:W-:Y:S01]  /*10150*/  FFMA.FTZ R24, R6.reuse, R25, R10 ;  /* 0x0000001906187223 */ /* 0x040fe2000001000a */
[----:B------:R-:W-:Y:S02]  /*10160*/  HADD2.F32 R25, -RZ, R15.H1_H1 ;  /* 0x3000000fff197230 */ /* 0x000fe40000004100 */
[----:B------:R-:W-:Y:S01]  /*10170*/  FFMA.FTZ R20, R6, R13, -R29 ;  /* 0x0000000d06147223 */ /* 0x000fe2000001081d */
[----:B------:R-:W-:Y:S01]  /*10180*/  HADD2.F32 R13, -RZ, R12.H1_H1 ;  /* 0x3000000cff0d7230 */ /* 0x000fe20000004100 */
[----:B------:R-:W-:Y:S01]  /*10190*/  F2FP.F16.E4M3.UNPACK_B R44, R44 ;  /* 0x0000002cff2c723e */ /* 0x000fe200020006ff */
[----:B------:R-:W-:-:S02]  /*101a0*/  HADD2.F32 R4, -RZ, R4.H1_H1 ;  /* 0x30000004ff047230 */ /* 0x000fc40000004100 */
[C---:B------:R-:W-:Y:S01]  /*101b0*/  FMUL.FTZ R29, R8.reuse, R25 ;  /* 0x00000019081d7220 */ /* 0x040fe20000410000 */
[----:B------:R-:W-:Y:S02]  /*101c0*/  HADD2.F32 R15, -RZ, R36.H0_H0 ;  /* 0x20000024ff0f7230 */ /* 0x000fe40000004100 */
        /* <DEDUP_REMOVED lines=9> */
[--C-:B------:R-:W-:Y:S01]  /*10260*/  HADD2.F32 R4, -RZ, R3.reuse.H0_H0 ;  /* 0x20000003ff047230 */ /* 0x100fe20000004100 */
[----:B------:R-:W-:Y:S01]  /*10270*/  F2FP.F16.E4M3.UNPACK_B R10, R48.H1 ;  /* 0x00000030ff0a723e */ /* 0x000fe200030006ff */
[----:B------:R-:W-:Y:S02]  /*10280*/  HADD2.F32 R44, -RZ, R44.H1_H1 ;  /* 0x3000002cff2c7230 */ /* 0x000fe40000004100 */
[C---:B------:R-:W-:Y:S01]  /*10290*/  FMUL.FTZ R8, R11.reuse, R36 ;  /* 0x000000240b087220 */ /* 0x040fe20000410000 */
[----:B------:R-:W-:Y:S01]  /*102a0*/  HADD2.F32 R3, -RZ, R3.H1_H1 ;  /* 0x30000003ff037230 */ /* 0x000fe20000004100 */
[----:B------:R-:W-:Y:S01]  /*102b0*/  F2FP.F16.E4M3.UNPACK_B R6, R46.H1 ;  /* 0x0000002eff06723e */ /* 0x000fe200030006ff */
[C---:B------:R-:W-:Y:S01]  /*102c0*/  FFMA.FTZ R25, R4.reuse, R13, -R25 ;  /* 0x0000000d04197223 */ /* 0x040fe20000010819 */
[----:B------:R-:W-:Y:S01]  /*102d0*/  FFMA.FTZ R29, R4, R15, R29 ;  /* 0x0000000f041d7223 */ /* 0x000fe2000001001d */
[-C--:B------:R-:W-:Y:S01]  /*102e0*/  FMUL.FTZ R13, R11, R44.reuse ;  /* 0x0000002c0b0d7220 */ /* 0x080fe20000410000 */
[----:B------:R-:W-:Y:S01]  /*102f0*/  FFMA.FTZ R44, R3, R44, -R8 ;  /* 0x0000002c032c7223 */ /* 0x000fe20000010808 */
[----:B------:R-:W-:Y:S01]  /*10300*/  HADD2.F32 R11, -RZ, R10.H0_H0 ;  /* 0x2000000aff0b7230 */ /* 0x000fe20000004100 */
[----:B------:R-:W-:Y:S01]  /*10310*/  F2FP.F16.E4M3.UNPACK_B R48, R48 ;  /* 0x00000030ff30723e */ /* 0x000fe200020006ff */
[----:B------:R-:W-:-:S02]  /*10320*/  HADD2.F32 R4, -RZ, R27.H0_H0 ;  /* 0x2000001bff047230 */ /* 0x000fc40000004100 */
[----:B------:R-:W-:Y:S01]  /*10330*/  FFMA.FTZ R36, R3, R36, R13 ;  /* 0x0000002403247223 */ /* 0x000fe2000001000d */
[----:B------:R-:W-:Y:S01]  /*10340*/  HADD2.F32 R8, -RZ, R6.H0_H0 ;  /* 0x20000006ff087230 */ /* 0x000fe20000004100 */
[----:B------:R-:W-:Y:S01]  /*10350*/  F2FP.F16.E4M3.UNPACK_B R46, R46 ;  /* 0x0000002eff2e723e */ /* 0x000fe200020006ff */
[----:B------:R-:W-:Y:S02]  /*10360*/  HADD2.F32 R10, -RZ, R10.H1_H1 ;  /* 0x3000000aff0a7230 */ /* 0x000fe40000004100 */
[C---:B------:R-:W-:Y:S01]  /*10370*/  FMUL.FTZ R12, R4.reuse, R11 ;  /* 0x0000000b040c7220 */ /* 0x040fe20000410000 */
[----:B------:R-:W-:Y:S02]  /*10380*/  HADD2.F32 R27, -RZ, R27.H1_H1 ;  /* 0x3000001bff1b7230 */ /* 0x000fe40000004100 */
[----:B------:R-:W-:Y:S01]  /*10390*/  FMUL.FTZ R4, R4, R8 ;  /* 0x0000000804047220 */ /* 0x000fe20000410000 */
[----:B------:R-:W-:Y:S01]  /*103a0*/  HADD2.F32 R6, -RZ, R6.H1_H1 ;  /* 0x30000006ff067230 */ /* 0x000fe20000004100 */
[----:B------:R-:W-:Y:S01]  /*103b0*/  F2FP.SATFINITE.E4M3.F32.PACK_AB_MERGE_C R54, R54, R59, RZ ;  /* 0x0000003b3636723e */ /* 0x000fe200048070ff */
[----:B------:R-:W-:-:S02]  /*103c0*/  HADD2.F32 R3, -RZ, R14.H0_H0 ;  /* 0x2000000eff037230 */ /* 0x000fc40000004100 */
[C---:B------:R-:W-:Y:S01]  /*103d0*/  FMUL.FTZ R13, R27.reuse, R10 ;  /* 0x0000000a1b0d7220 */ /* 0x040fe20000410000 */
[----:B------:R-:W-:Y:S02]  /*103e0*/  HADD2.F32 R14, -RZ, R14.H1_H1 ;  /* 0x3000000eff0e7230 */ /* 0x000fe40000004100 */
[----:B------:R-:W-:Y:S01]  /*103f0*/  FMUL.FTZ R39, R27, R6 ;  /* 0x000000061b277220 */ /* 0x000fe20000410000 */
[----:B------:R-:W-:Y:S01]  /*10400*/  F2FP.SATFINITE.E4M3.F32.PACK_AB_MERGE_C R30, R30, R51, RZ ;  /* 0x000000331e1e723e */ /* 0x000fe200048070ff */
[C---:B------:R-:W-:Y:S01]  /*10410*/  FFMA.FTZ R12, R3.reuse, R8, -R12 ;  /* 0x00000008030c7223 */ /* 0x040fe2000001080c */
[----:B------:R-:W-:Y:S01]  /*10420*/  FFMA.FTZ R15, R3, R11, R4 ;  /* 0x0000000b030f7223 */ /* 0x000fe20000010004 */
[C---:B------:R-:W-:Y:S01]  /*10430*/  FFMA.FTZ R27, R14.reuse, R6, -R13 ;  /* 0x000000060e1b7223 */ /* 0x040fe2000001080d */
[----:B------:R-:W-:Y:S02]  /*10440*/  HADD2.F32 R8, -RZ, R48.H0_H0 ;  /* 0x20000030ff087230 */ /* 0x000fe40000004100 */
[----:B------:R-:W-:Y:S01]  /*10450*/  FFMA.FTZ R14, R14, R10, R39 ;  /* 0x0000000a0e0e7223 */ /* 0x000fe20000010027 */
[----:B------:R-:W-:Y:S01]  /*10460*/  HADD2.F32 R4, -RZ, R26.H0_H0 ;  /* 0x2000001aff047230 */ /* 0x000fe20000004100 */
[----:B------:R-:W-:Y:S01]  /*10470*/  F2FP.SATFINITE.E4M3.F32.PACK_AB_MERGE_C R5, R38, R5, R54 ;  /* 0x000000052605723e */ /* 0x000fe20004807036 */
[--C-:B------:R-:W-:Y:S01]  /*10480*/  HADD2.F32 R6, -RZ, R46.reuse.H0_H0 ;  /* 0x2000002eff067230 */ /* 0x100fe20000004100 */
[----:B------:R-:W-:Y:S01]  /*10490*/  F2FP.SATFINITE.E4M3.F32.PACK_AB_MERGE_C R12, R27, R12, RZ ;  /* 0x0000000c1b0c723e */ /* 0x000fe200048070ff */
[----:B------:R-:W-:-:S02]  /*104a0*/  HADD2.F32 R46, -RZ, R46.H1_H1 ;  /* 0x3000002eff2e7230 */ /* 0x000fc40000004100 */
[C---:B------:R-:W-:Y:S01]  /*104b0*/  FMUL.FTZ R10, R4.reuse, R8 ;  /* 0x00000008040a7220 */ /* 0x040fe20000410000 */
[----:B------:R-:W-:Y:S02]  /*104c0*/  HADD2.F32 R48, -RZ, R48.H1_H1 ;  /* 0x30000030ff307230 */ /* 0x000fe40000004100 */
[----:B------:R-:W-:Y:S01]  /*104d0*/  FMUL.FTZ R11, R4, R6 ;  /* 0x00000006040b7220 */ /* 0x000fe20000410000 */
[----:B------:R-:W-:Y:S01]  /*104e0*/  HADD2.F32 R26, -RZ, R26.H1_H1 ;  /* 0x3000001aff1a7230 */ /* 0x000fe20000004100 */
[----:B------:R-:W-:Y:S01]  /*104f0*/  F2FP.SATFINITE.E4M3.F32.PACK_AB_MERGE_C R14, R14, R15, RZ ;  /* 0x0000000f0e0e723e */ /* 0x000fe200048070ff */
[--C-:B------:R-:W-:Y:S01]  /*10500*/  HADD2.F32 R3, -RZ, R7.reuse.H0_H0 ;  /* 0x20000007ff037230 */ /* 0x100fe20000004100 */
[----:B------:R-:W-:Y:S01]  /*10510*/  F2FP.SATFINITE.E4M3.F32.PACK_AB_MERGE_C R9, R50, R9, R30 ;  /* 0x000000093209723e */ /* 0x000fe2000480701e */
[----:B------:R-:W-:Y:S02]  /*10520*/  HADD2.F32 R7, -RZ, R7.H1_H1 ;  /* 0x30000007ff077230 */ /* 0x000fe40000004100 */
[C---:B------:R-:W-:Y:S01]  /*10530*/  FMUL.FTZ R4, R26.reuse, R48 ;  /* 0x000000301a047220 */ /* 0x040fe20000410000 */
[----:B------:R-:W-:Y:S01]  /*10540*/  FMUL.FTZ R13, R26, R46 ;  /* 0x0000002e1a0d7220 */ /* 0x000fe20000410000 */
        /* <DEDUP_REMOVED lines=16> */
.L_x_1359:
[----:B------:R-:W-:Y:S05]  /*10650*/  BSYNC B1 ;  /* 0x0000000000017941 */ /* 0x000fea0003800000 */
.L_x_1358:
[----:B------:R-:W-:Y:S05]  /*10660*/  @P0 BRA `(.L_x_1333) ;  /* 0x0000000c00d80947 */ /* 0x000fea0003800000 */
[----:B--2345:R-:W-:Y:S02]  /*10670*/  SHF.R.U32.HI R0, RZ, 0x8, R32 ;  /* 0x00000008ff007819 */ /* 0x03cfe40000011620 */
        /* <DEDUP_REMOVED lines=12> */
[----:B------:R-:W-:Y:S02]  /*10740*/  SHF.L.U32 R8, R6, 0xb, RZ ;  /* 0x0000000b06087819 */ /* 0x000fe400000006ff */
[----:B------:R-:W-:Y:S02]  /*10750*/  LOP3.LUT R0, R228, 0x70, R21, 0xf8, !PT ;  /* 0x00000070e4007812 */ /* 0x000fe400078ef815 */
[----:B------:R-:W-:Y:S02]  /*10760*/  SHF.R.U32.HI R4, RZ, 0x8, R33 ;  /* 0x00000008ff047819 */ /* 0x000fe40000011621 */
[----:B------:R-:W-:Y:S02]  /*10770*/  LOP3.LUT R6, R3, 0xff, RZ, 0xc0, !PT ;  /* 0x000000ff03067812 */ /* 0x000fe400078ec0ff */
[----:B------:R-:W-:Y:S02]  /*10780*/  LOP3.LUT R3, R0, R231, RZ, 0x3c, !PT ;  /* 0x000000e700037212 */ /* 0x000fe400078e3cff */
[----:B------:R-:W-:-:S02]  /*10790*/  LOP3.LUT R8, R8, 0xffffc000, RZ, 0xc0, !PT ;  /* 0xffffc00008087812 */ /* 0x000fc400078ec0ff */
[----:B------:R-:W-:Y:S02]  /*107a0*/  LOP3.LUT R5, R33, 0xff, RZ, 0xc0, !PT ;  /* 0x000000ff21057812 */ /* 0x000fe400078ec0ff */
[----:B------:R-:W-:Y:S02]  /*107b0*/  LOP3.LUT R4, R4, 0xff, RZ, 0xc0, !PT ;  /* 0x000000ff04047812 */ /* 0x000fe400078ec0ff */
[----:B------:R-:W-:Y:S02]  /*107c0*/  IADD3 R3, R3, R8, R232 ;  /* 0x0000000803037210 */ /* 0x000fe40007ffe0e8 */
[----:B------:R-:W-:Y:S02]  /*107d0*/  PRMT R12, R4, 0x7604, R5 ;  /* 0x00007604040c7816 */ /* 0x000fe40000000005 */
[----:B------:R-:W-:Y:S01]  /*107e0*/  SHF.R.U32.HI R4, RZ, 0x8, R35 ;  /* 0x00000008ff047819 */ /* 0x000fe20000011623 */
[----:B------:R-:W-:Y:S01]  /*107f0*/  IMAD.IADD R0, R16, 0x1, R3 ;  /* 0x0000000110007824 */ /* 0x000fe200078e0203 */
[----:B------:R-:W-:-:S02]  /*10800*/  SHF.R.U32.HI R8, RZ, 0x8, R41 ;  /* 0x00000008ff087819 */ /* 0x000fc40000011629 */
        /* <DEDUP_REMOVED lines=9> */
[----:B------:R-:W-:Y:S02]  /*108a0*/  LOP3.LUT R20, R41, 0xff, RZ, 0xc0, !PT ;  /* 0x000000ff29147812 */ /* 0x000fe400078ec0ff */
[----:B------:R-:W-:Y:S02]  /*108b0*/  LOP3.LUT R27, R43, 0xff, RZ, 0xc0, !PT ;  /* 0x000000ff2b1b7812 */ /* 0x000fe400078ec0ff */
[----:B------:R-:W-:Y:S02]  /*108c0*/  LOP3.LUT R26, R26, 0xff, RZ, 0xc0, !PT ;  /* 0x000000ff1a1a7812 */ /* 0x000fe400078ec0ff */
[----:B------:R-:W-:Y:S02]  /*108d0*/  PRMT R20, R3, 0x7604, R20 ;  /* 0x0000760403147816 */ /* 0x000fe40000000014 */
[----:B------:R-:W-:-:S02]  /*108e0*/  SHF.R.U32.HI R3, RZ, 0x10, R33 ;  /* 0x00000010ff037819 */ /* 0x000fc40000011621 */
[----:B------:R-:W-:Y:S02]  /*108f0*/  SHF.R.U32.HI R21, RZ, 0x8, R42 ;  /* 0x00000008ff157819 */ /* 0x000fe4000001162a */
[----:B------:R-:W-:Y:S01]  /*10900*/  PRMT R26, R26, 0x7604, R27 ;  /* 0x000076041a1a7816 */ /* 0x000fe2000000001b */
[----:B------:R-:W-:Y:S01]  /*10910*/  IMAD.U32 R3, R3, 0x10000, RZ ;  /* 0x0001000003037824 */ /* 0x000fe200078e00ff */
[----:B------:R-:W-:Y:S02]  /*10920*/  SHF.R.U32.HI R27, RZ, 0x10, R41 ;  /* 0x00000010ff1b7819 */ /* 0x000fe40000011629 */
[----:B------:R-:W-:Y:S02]  /*10930*/  LOP3.LUT R24, R42, 0xff, RZ, 0xc0, !PT ;  /* 0x000000ff2a187812 */ /* 0x000fe400078ec0ff */
[----:B------:R-:W-:Y:S01]  /*10940*/  LOP3.LUT R21, R21, 0xff, RZ, 0xc0, !PT ;  /* 0x000000ff15157812 */ /* 0x000fe200078ec0ff */
[----:B------:R-:W-:Y:S01]  /*10950*/  IMAD.U32 R27, R27, 0x10000, RZ ;  /* 0x000100001b1b7824 */ /* 0x000fe200078e00ff */
[----:B------:R-:W-:-:S02]  /*10960*/  LOP3.LUT R13, R13, 0xff0000, R32, 0xf8, !PT ;  /* 0x00ff00000d0d7812 */ /* 0x000fc400078ef820 */
[----:B------:R-:W-:Y:S02]  /*10970*/  PRMT R31, R21, 0x7604, R24 ;  /* 0x00007604151f7816 */ /* 0x000fe40000000018 */
[----:B------:R-:W-:Y:S02]  /*10980*/  SHF.R.U32.HI R21, RZ, 0x10, R35 ;  /* 0x00000010ff157819 */ /* 0x000fe40000011623 */
[----:B------:R-:W-:Y:S02]  /*10990*/  LOP3.LUT R3, R12, 0xff0000, R3, 0xf8, !PT ;  /* 0x00ff00000c037812 */ /* 0x000fe400078ef803 */
[----:B------:R-:W-:Y:S01]  /*109a0*/  LOP3.LUT R25, R25, 0xff0000, R40, 0xf8, !PT ;  /* 0x00ff000019197812 */ /* 0x000fe200078ef828 */
[----:B------:R-:W-:Y:S01]  /*109b0*/  IMAD.U32 R21, R21, 0x10000, RZ ;  /* 0x0001000015157824 */ /* 0x000fe200078e00ff */
[----:B------:R-:W-:Y:S02]  /*109c0*/  LOP3.LUT R29, R20, 0xff0000, R27, 0xf8, !PT ;  /* 0x00ff0000141d7812 */ /* 0x000fe400078ef81b */
[----:B------:R-:W-:-:S02]  /*109d0*/  LOP3.LUT R27, R13, 0xff000000, R32, 0xf8, !PT ;  /* 0xff0000000d1b7812 */ /* 0x000fc400078ef820 */
[----:B------:R-:W-:Y:S02]  /*109e0*/  LOP3.LUT R32, R3, 0xff000000, R33, 0xf8, !PT ;  /* 0xff00000003207812 */ /* 0x000fe400078ef821 */
[----:B------:R-:W-:Y:S02]  /*109f0*/  SHF.R.U32.HI R37, RZ, 0x10, R43 ;  /* 0x00000010ff257819 */ /* 0x000fe4000001162b */
[----:B------:R-:W-:Y:S02]  /*10a00*/  LOP3.LUT R31, R31, 0xff0000, R42, 0xf8, !PT ;  /* 0x00ff00001f1f7812 */ /* 0x000fe400078ef82a */
[----:B------:R-:W-:Y:S01]  /*10a10*/  LOP3.LUT R33, R25, 0xff000000, R40, 0xf8, !PT ;  /* 0xff00000019217812 */ /* 0x000fe200078ef828 */
[----:B------:R-:W-:Y:S01]  /*10a20*/  IMAD.U32 R37, R37, 0x10000, RZ ;  /* 0x0001000025257824 */ /* 0x000fe200078e00ff */
[----:B------:R-:W-:Y:S02]  /*10a30*/  LOP3.LUT R40, R29, 0xff000000, R41, 0xf8, !PT ;  /* 0xff0000001d287812 */ /* 0x000fe400078ef829 */
[----:B------:R-:W-:-:S02]  /*10a40*/  LOP3.LUT R15, R15, 0xff0000, R34, 0xf8, !PT ;  /* 0x00ff00000f0f7812 */ /* 0x000fc400078ef822 */
[----:B------:R-:W-:Y:S02]  /*10a50*/  LOP3.LUT R36, R31, 0xff000000, R42, 0xf8, !PT ;  /* 0xff0000001f247812 */ /* 0x000fe400078ef82a */
[----:B------:R-:W-:Y:S02]  /*10a60*/  F2FP.F16.E4M3.UNPACK_B R28, R32 ;  /* 0x00000020ff1c723e */ /* 0x000fe400020006ff */
[----:B-1----:R-:W-:Y:S02]  /*10a70*/  F2FP.F16.E4M3.UNPACK_B R20, R9 ;  /* 0x00000009ff14723e */ /* 0x002fe400020006ff */
[----:B------:R-:W-:Y:S01]  /*10a80*/  LOP3.LUT R21, R14, 0xff0000, R21, 0xf8, !PT ;  /* 0x00ff00000e157812 */ /* 0x000fe200078ef815 */
[----:B------:R-:W-:Y:S01]  /*10a90*/  HADD2.F32 R29, -RZ, R28.H0_H0 ;  /* 0x2000001cff1d7230 */ /* 0x000fe20000004100 */
[----:B------:R-:W-:Y:S01]  /*10aa0*/  F2FP.F16.E4M3.UNPACK_B R31, R40 ;  /* 0x00000028ff1f723e */ /* 0x000fe200020006ff */
[--C-:B------:R-:W-:Y:S01]  /*10ab0*/  HADD2.F32 R24, -RZ, R20.reuse.H0_H0 ;  /* 0x20000014ff187230 */ /* 0x100fe20000004100 */
[----:B------:R-:W-:Y:S01]  /*10ac0*/  LOP3.LUT R30, R15, 0xff000000, R34, 0xf8, !PT ;  /* 0xff0000000f1e7812 */ /* 0x000fe200078ef822 */
[----:B------:R-:W-:Y:S01]  /*10ad0*/  HADD2.F32 R20, -RZ, R20.H1_H1 ;  /* 0x30000014ff147230 */ /* 0x000fe20000004100 */
[----:B--2---:R-:W-:-:S02]  /*10ae0*/  F2FP.F16.E4M3.UNPACK_B R12, R5 ;  /* 0x00000005ff0c723e */ /* 0x004fc400020006ff */
[----:B------:R-:W-:Y:S01]  /*10af0*/  LOP3.LUT R34, R21, 0xff000000, R35, 0xf8, !PT ;  /* 0xff00000015227812 */ /* 0x000fe200078ef823 */
[----:B------:R-:W-:Y:S01]  /*10b00*/  HADD2.F32 R35, -RZ, R31.H0_H0 ;  /* 0x2000001fff237230 */ /* 0x000fe20000004100 */
[----:B------:R-:W-:Y:S01]  /*10b10*/  LOP3.LUT R37, R26, 0xff0000, R37, 0xf8, !PT ;  /* 0x00ff00001a257812 */ /* 0x000fe200078ef825 */
[C---:B------:R-:W-:Y:S01]  /*10b20*/  FMUL.FTZ R44, R24.reuse, R29 ;  /* 0x0000001d182c7220 */ /* 0x040fe20000410000 */
[-C--:B------:R-:W-:Y:S02]  /*10b30*/  F2FP.F16.E4M3.UNPACK_B R14, R7.reuse ;  /* 0x00000007ff0e723e */ /* 0x080fe400020006ff */
[----:B------:R-:W-:Y:S02]  /*10b40*/  F2FP.F16.E4M3.UNPACK_B R15, R7.H1 ;  /* 0x00000007ff0f723e */ /* 0x000fe400030006ff */
[-C--:B------:R-:W-:Y:S02]  /*10b50*/  F2FP.F16.E4M3.UNPACK_B R7, R6.reuse ;  /* 0x00000006ff07723e */ /* 0x080fe400020006ff */
[----:B------:R-:W-:Y:S01]  /*10b60*/  F2FP.F16.E4M3.UNPACK_B R13, R6.H1 ;  /* 0x00000006ff0d723e */ /* 0x000fe200030006ff */
[--C-:B------:R-:W-:Y:S01]  /*10b70*/  HADD2.F32 R6, -RZ, R12.reuse.H0_H0 ;  /* 0x2000000cff067230 */ /* 0x100fe20000004100 */
[----:B------:R-:W-:Y:S01]  /*10b80*/  LOP3.LUT R42, R37, 0xff000000, R43, 0xf8, !PT ;  /* 0xff000000252a7812 */ /* 0x000fe200078ef82b */
[----:B------:R-:W-:Y:S01]  /*10b90*/  FMUL.FTZ R37, R24, R35 ;  /* 0x0000002318257220 */ /* 0x000fe20000410000 */
[----:B------:R-:W-:Y:S01]  /*10ba0*/  F2FP.F16.E4M3.UNPACK_B R21, R9.H1 ;  /* 0x00000009ff15723e */ /* 0x000fe200030006ff */
[----:B------:R-:W-:-:S02]  /*10bb0*/  HADD2.F32 R12, -RZ, R12.H1_H1 ;  /* 0x3000000cff0c7230 */ /* 0x000fc40000004100 */
[C---:B------:R-:W-:Y:S01]  /*10bc0*/  FFMA.FTZ R44, R6.reuse, R35, R44 ;  /* 0x00000023062c7223 */ /* 0x040fe2000001002c */
[----:B------:R-:W-:Y:S01]  /*10bd0*/  FFMA.FTZ R38, R6, R29, -R37 ;  /* 0x0000001d06267223 */ /* 0x000fe20000010825 */
[----:B------:R-:W-:Y:S01]  /*10be0*/  F2FP.F16.E4M3.UNPACK_B R40, R40.H1 ;  /* 0x00000028ff28723e */ /* 0x000fe200030006ff */
[----:B------:R-:W-:Y:S01]  /*10bf0*/  HADD2.F32 R35, -RZ, R31.H1_H1 ;  /* 0x3000001fff237230 */ /* 0x000fe20000004100 */
[----:B------:R-:W-:Y:S01]  /*10c00*/  F2FP.F16.E4M3.UNPACK_B R32, R32.H1 ;  /* 0x00000020ff20723e */ /* 0x000fe200030006ff */
[----:B------:R-:W-:Y:S01]  /*10c10*/  HADD2.F32 R29, -RZ, R28.H1_H1 ;  /* 0x3000001cff1d7230 */ /* 0x000fe20000004100 */
[-C--:B------:R-:W-:Y:S01]  /*10c20*/  F2FP.F16.E4M3.UNPACK_B R25, R11.reuse ;  /* 0x0000000bff19723e */ /* 0x080fe200020006ff */
[----:B------:R-:W-:Y:S01]  /*10c30*/  HADD2.F32 R37, -RZ, R40.H0_H0 ;  /* 0x20000028ff257230 */ /* 0x000fe20000004100 */
[----:B------:R-:W-:Y:S01]  /*10c40*/  F2FP.F16.E4M3.UNPACK_B R26, R11.H1 ;  /* 0x0000000bff1a723e */ /* 0x000fe200030006ff */
[C---:B------:R-:W-:Y:S01]  /*10c50*/  FMUL.FTZ R39, R20.reuse, R35 ;  /* 0x0000002314277220 */ /* 0x040fe20000410000 */
[-C--:B------:R-:W-:Y:S01]  /*10c60*/  F2FP.F16.E4M3.UNPACK_B R11, R10.reuse ;  /* 0x0000000aff0b723e */ /* 0x080fe200020006ff */
[----:B------:R-:W-:Y:S01]  /*10c70*/  HADD2.F32 R31, -RZ, R32.H0_H0 ;  /* 0x20000020ff1f7230 */ /* 0x000fe20000004100 */
[----:B------:R-:W-:Y:S01]  /*10c80*/  F2FP.F16.E4M3.UNPACK_B R24, R10.H1 ;  /* 0x0000000aff18723e */ /* 0x000fe200030006ff */
[----:B------:R-:W-:Y:S01]  /*10c90*/  HADD2.F32 R10, -RZ, R21.H0_H0 ;  /* 0x20000015ff0a7230 */ /* 0x000fe20000004100 */
[----:B------:R-:W-:Y:S01]  /*10ca0*/  F2FP.F16.E4M3.UNPACK_B R5, R5.H1 ;  /* 0x00000005ff05723e */ /* 0x000fe200030006ff */
[-C--:B------:R-:W-:Y:S01]  /*10cb0*/  FMUL.FTZ R20, R20, R29.reuse ;  /* 0x0000001d14147220 */ /* 0x080fe20000410000 */
[----:B------:R-:W-:Y:S01]  /*10cc0*/  FFMA.FTZ R39, R12, R29, -R39 ;  /* 0x0000001d0c277223 */ /* 0x000fe20000010827 */
[----:B------:R-:W-:-:S02]  /*10cd0*/  HADD2.F32 R40, -RZ, R40.H1_H1 ;  /* 0x30000028ff287230 */ /* 0x000fc40000004100 */
[----:B------:R-:W-:Y:S01]  /*10ce0*/  FMUL.FTZ R41, R10, R37 ;  /* 0x000000250a297220 */ /* 0x000fe20000410000 */
[----:B------:R-:W-:Y:S02]  /*10cf0*/  HADD2.F32 R6, -RZ, R5.H0_H0 ;  /* 0x20000005ff067230 */ /* 0x000fe40000004100 */
[----:B------:R-:W-:Y:S01]  /*10d00*/  FFMA.FTZ R35, R12, R35, R20 ;  /* 0x000000230c237223 */ /* 0x000fe20000010014 */
[-C--:B------:R-:W-:Y:S01]  /*10d10*/  FMUL.FTZ R10, R10, R31.reuse ;  /* 0x0000001f0a0a7220 */ /* 0x080fe20000410000 */
[----:B------:R-:W-:Y:S01]  /*10d20*/  F2FP.F16.E4M3.UNPACK_B R20, R42 ;  /* 0x0000002aff14723e */ /* 0x000fe200020006ff */
[----:B------:R-:W-:Y:S01]  /*10d30*/  HADD2.F32 R21, -RZ, R21.H1_H1 ;  /* 0x30000015ff157230 */ /* 0x000fe20000004100 */
[----:B------:R-:W-:Y:S01]  /*10d40*/  F2FP.F16.E4M3.UNPACK_B R12, R34 ;  /* 0x00000022ff0c723e */ /* 0x000fe200020006ff */
[C---:B------:R-:W-:Y:S01]  /*10d50*/  FFMA.FTZ R41, R6.reuse, R31, -R41 ;  /* 0x0000001f06297223 */ /* 0x040fe20000010829 */
[----:B------:R-:W-:Y:S01]  /*10d60*/  FFMA.FTZ R37, R6, R37, R10 ;  /* 0x0000002506257223 */ /* 0x000fe2000001000a */
[----:B------:R-:W-:-:S02]  /*10d70*/  HADD2.F32 R31, -RZ, R20.H0_H0 ;  /* 0x20000014ff1f7230 */ /* 0x000fc40000004100 */
[C---:B------:R-:W-:Y:S01]  /*10d80*/  FMUL.FTZ R28, R21.reuse, R40 ;  /* 0x00000028151c7220 */ /* 0x040fe20000410000 */
[----:B------:R-:W-:Y:S01]  /*10d90*/  HADD2.F32 R10, -RZ, R25.H0_H0 ;  /* 0x20000019ff0a7230 */ /* 0x000fe20000004100 */
[----:B------:R-:W-:Y:S01]  /*10da0*/  F2FP.F16.E4M3.UNPACK_B R42, R42.H1 ;  /* 0x0000002aff2a723e */ /* 0x000fe200030006ff */
[----:B------:R-:W-:Y:S01]  /*10db0*/  HADD2.F32 R32, -RZ, R32.H1_H1 ;  /* 0x30000020ff207230 */ /* 0x000fe20000004100 */
[----:B------:R-:W-:Y:S01]  /*10dc0*/  F2FP.F16.E4M3.UNPACK_B R34, R34.H1 ;  /* 0x00000022ff22723e */ /* 0x000fe200030006ff */
[----:B------:R-:W-:Y:S02]  /*10dd0*/  HADD2.F32 R29, -RZ, R12.H0_H0 ;  /* 0x2000000cff1d7230 */ /* 0x000fe40000004100 */
[----:B------:R-:W-:Y:S01]  /*10de0*/  FMUL.FTZ R43, R10, R31 ;  /* 0x0000001f0a2b7220 */ /* 0x000fe20000410000 */
[----:B------:R-:W-:Y:S02]  /*10df0*/  HADD2.F32 R5, -RZ, R5.H1_H1 ;  /* 0x30000005ff057230 */ /* 0x000fe40000004100 */
[----:B------:R-:W-:Y:S01]  /*10e00*/  FMUL.FTZ R21, R21, R32 ;  /* 0x0000002015157220 */ /* 0x000fe20000410000 */
[----:B------:R-:W-:-:S02]  /*10e10*/  HADD2.F32 R6, -RZ, R14.H0_H0 ;  /* 0x2000000eff067230 */ /* 0x000fc40000004100 */
[-C--:B------:R-:W-:Y:S01]  /*10e20*/  FMUL.FTZ R10, R10, R29.reuse ;  /* 0x0000001d0a0a7220 */ /* 0x080fe20000410000 */
[----:B------:R-:W-:Y:S02]  /*10e30*/  HADD2.F32 R20, -RZ, R20.H1_H1 ;  /* 0x30000014ff147230 */ /* 0x000fe40000004100 */
[C---:B------:R-:W-:Y:S01]  /*10e40*/  FFMA.FTZ R40, R5.reuse, R40, R21 ;  /* 0x0000002805287223 */ /* 0x040fe20000010015 */
[----:B------:R-:W-:Y:S02]  /*10e50*/  HADD2.F32 R21, -RZ, R42.H0_H0 ;  /* 0x2000002aff157230 */ /* 0x000fe40000004100 */
[C---:B------:R-:W-:Y:S01]  /*10e60*/  FFMA.FTZ R43, R6.reuse, R29, -R43 ;  /* 0x0000001d062b7223 */ /* 0x040fe2000001082b */
[----:B------:R-:W-:Y:S01]  /*10e70*/  FFMA.FTZ R45, R6, R31, R10 ;  /* 0x0000001f062d7223 */ /* 0x000fe2000001000a */
[----:B------:R-:W-:Y:S02]  /*10e80*/  HADD2.F32 R6, -RZ, R26.H0_H0 ;  /* 0x2000001aff067230 */ /* 0x000fe40000004100 */
[----:B------:R-:W-:Y:S01]  /*10e90*/  FFMA.FTZ R32, R5, R32, -R28 ;  /* 0x0000002005207223 */ /* 0x000fe2000001081c */
[----:B------:R-:W-:Y:S01]  /*10ea0*/  HADD2.F32 R25, -RZ, R25.H1_H1 ;  /* 0x30000019ff197230 */ /* 0x000fe20000004100 */
[----:B------:R-:W-:Y:S01]  /*10eb0*/  F2FP.F16.E4M3.UNPACK_B R9, R8 ;  /* 0x00000008ff09723e */ /* 0x000fe200020006ff */
[----:B------:R-:W-:-:S02]  /*10ec0*/  HADD2.F32 R12, -RZ, R12.H1_H1 ;  /* 0x3000000cff0c7230 */ /* 0x000fc40000004100 */
[C---:B------:R-:W-:Y:S01]  /*10ed0*/  FMUL.FTZ R28, R6.reuse, R21 ;  /* 0x00000015061c7220 */ /* 0x040fe20000410000 */
[----:B------:R-:W-:Y:S02]  /*10ee0*/  HADD2.F32 R10, -RZ, R34.H0_H0 ;  /* 0x20000022ff0a7230 */ /* 0x000fe40000004100 */
[C---:B------:R-:W-:Y:S01]  /*10ef0*/  FMUL.FTZ R29, R25.reuse, R20 ;  /* 0x00000014191d7220 */ /* 0x040fe20000410000 */
[----:B------:R-:W-:Y:S02]  /*10f00*/  HADD2.F32 R5, -RZ, R15.H0_H0 ;  /* 0x2000000fff057230 */ /* 0x000fe40000004100 */
[----:B------:R-:W-:Y:S01]  /*10f10*/  FMUL.FTZ R25, R25, R12 ;  /* 0x0000000c19197220 */ /* 0x000fe20000410000 */
[----:B------:R-:W-:Y:S02]  /*10f20*/  HADD2.F32 R14, -RZ, R14.H1_H1 ;  /* 0x3000000eff0e7230 */ /* 0x000fe40000004100 */
[----:B------:R-:W-:Y:S01]  /*10f30*/  FMUL.FTZ R6, R6, R10 ;  /* 0x0000000a06067220 */ /* 0x000fe20000410000 */
[----:B------:R-:W-:Y:S01]  /*10f40*/  F2FP.F16.E4M3.UNPACK_B R8, R8.H1 ;  /* 0x00000008ff08723e */ /* 0x000fe200030006ff */
[C---:B------:R-:W-:Y:S01]  /*10f50*/  FFMA.FTZ R47, R5.reuse, R10, -R28 ;  /* 0x0000000a052f7223 */ /* 0x040fe2000001081c */
[----:B------:R-:W-:Y:S01]  /*10f60*/  F2FP.F16.E4M3.UNPACK_B R10, R27.H1 ;  /* 0x0000001bff0a723e */ /* 0x000fe200030006ff */
[C---:B------:R-:W-:Y:S01]  /*10f70*/  FFMA.FTZ R46, R14.reuse, R12, -R29 ;  /* 0x0000000c0e2e7223 */ /* 0x040fe2000001081d */
[----:B------:R-:W-:Y:S01]  /*10f80*/  F2FP.F16.E4M3.UNPACK_B R3, R4 ;  /* 0x00000004ff03723e */ /* 0x000fe200020006ff */
[----:B------:R-:W-:Y:S01]  /*10f90*/  FFMA.FTZ R48, R14, R20, R25 ;  /* 0x000000140e307223 */ /* 0x000fe20000010019 */
[----:B------:R-:W-:Y:S01]  /*10fa0*/  F2FP.F16.E4M3.UNPACK_B R4, R4.H1 ;  /* 0x00000004ff04723e */ /* 0x000fe200030006ff */
[----:B------:R-:W-:Y:S01]  /*10fb0*/  FFMA.FTZ R49, R5, R21, R6 ;  /* 0x0000001505317223 */ /* 0x000fe20000010006 */
[----:B------:R-:W-:Y:S01]  /*10fc0*/  HADD2.F32 R34, -RZ, R34.H1_H1 ;  /* 0x30000022ff227230 */ /* 0x000fe20000004100 */
[-C--:B------:R-:W-:Y:S01]  /*10fd0*/  F2FP.F16.E4M3.UNPACK_B R14, R33.reuse.H1 ;  /* 0x00000021ff0e723e */ /* 0x080fe200030006ff */
[----:B------:R-:W-:Y:S01]  /*10fe0*/  HADD2.F32 R26, -RZ, R26.H1_H1 ;  /* 0x3000001aff1a7230 */ /* 0x000fe20000004100 */
[----:B------:R-:W-:Y:S01]  /*10ff0*/  F2FP.F16.E4M3.UNPACK_B R33, R33 ;  /* 0x00000021ff21723e */ /* 0x000fe200020006ff */
[----:B------:R-:W-:Y:S01]  /*11000*/  HADD2.F32 R42, -RZ, R42.H1_H1 ;  /* 0x3000002aff2a7230 */ /* 0x000fe20000004100 */
[----:B------:R-:W-:Y:S01]  /*11010*/  F2FP.F16.E4M3.UNPACK_B R27, R27 ;  /* 0x0000001bff1b723e */ /* 0x000fe200020006ff */
[----:B------:R-:W-:-:S02]  /*11020*/  HADD2.F32 R6, -RZ, R8.H0_H0 ;  /* 0x20000008ff067230 */ /* 0x000fc40000004100 */
[C---:B------:R-:W-:Y:S01]  /*11030*/  FMUL.FTZ R25, R26.reuse, R34 ;  /* 0x000000221a197220 */ /* 0x040fe20000410000 */
[----:B------:R-:W-:Y:S02]  /*11040*/  HADD2.F32 R12, -RZ, R10.H0_H0 ;  /* 0x2000000aff0c7230 */ /* 0x000fe40000004100 */
[----:B------:R-:W-:Y:S01]  /*11050*/  FMUL.FTZ R28, R26, R42 ;  /* 0x0000002a1a1c7220 */ /* 0x000fe20000410000 */
[----:B------:R-:W-:Y:S02]  /*11060*/  HADD2.F32 R15, -RZ, R15.H1_H1 ;  /* 0x3000000fff0f7230 */ /* 0x000fe40000004100 */
[----:B------:R-:W-:Y:S02]  /*11070*/  HADD2.F32 R20, -RZ, R14.H0_H0 ;  /* 0x2000000eff147230 */ /* 0x000fe40000004100 */
[----:B------:R-:W-:Y:S01]  /*11080*/  FMUL.FTZ R21, R6, R12 ;  /* 0x0000000c06157220 */ /* 0x000fe20000410000 */
[----:B------:R-:W-:Y:S02]  /*11090*/  HADD2.F32 R5, -RZ, R4.H0_H0 ;  /* 0x20000004ff057230 */ /* 0x000fe40000004100 */
[C---:B------:R-:W-:Y:S01]  /*110a0*/  FFMA.FTZ R42, R15.reuse, R42, R25 ;  /* 0x0000002a0f2a7223 */ /* 0x040fe20000010019 */
[----:B------:R-:W-:Y:S01]  /*110b0*/  FFMA.FTZ R50, R15, R34, -R28 ;  /* 0x000000220f327223 */ /* 0x000fe2000001081c */
[----:B------:R-:W-:-:S02]  /*110c0*/  HADD2.F32 R8, -RZ, R8.H1_H1 ;  /* 0x30000008ff087230 */ /* 0x000fc40000004100 */
[-C--:B------:R-:W-:Y:S01]  /*110d0*/  FMUL.FTZ R26, R6, R20.reuse ;  /* 0x00000014061a7220 */ /* 0x080fe20000410000 */
[C---:B------:R-:W-:Y:S01]  /*110e0*/  FFMA.FTZ R25, R5.reuse, R20, R21 ;  /* 0x0000001405197223 */ /* 0x040fe20000010015 */
[----:B------:R-:W-:Y:S02]  /*110f0*/  HADD2.F32 R21, -RZ, R14.H1_H1 ;  /* 0x3000000eff157230 */ /* 0x000fe40000004100 */
[----:B------:R-:W-:Y:S02]  /*11100*/  HADD2.F32 R15, -RZ, R10.H1_H1 ;  /* 0x3000000aff0f7230 */ /* 0x000fe40000004100 */
[----:B------:R-:W-:Y:S01]  /*11110*/  FFMA.FTZ R26, R5, R12, -R26 ;  /* 0x0000000c051a7223 */ /* 0x000fe2000001081a */
[----:B------:R-:W-:Y:S02]  /*11120*/  HADD2.F32 R4, -RZ, R4.H1_H1 ;  /* 0x30000004ff047230 */ /* 0x000fe40000004100 */
[----:B------:R-:W-:Y:S01]  /*11130*/  FMUL.FTZ R29, R8, R21 ;  /* 0x00000015081d7220 */ /* 0x000fe20000410000 */
[----:B------:R-:W-:-:S02]  /*11140*/  HADD2.F32 R5, -RZ, R9.H0_H0 ;  /* 0x20000009ff057230 */ /* 0x000fc40000004100 */
[-C--:B------:R-:W-:Y:S01]  /*11150*/  FMUL.FTZ R6, R8, R15.reuse ;  /* 0x0000000f08067220 */ /* 0x080fe20000410000 */
[--C-:B------:R-:W-:Y:S02]  /*11160*/  HADD2.F32 R8, -RZ, R33.reuse.H0_H0 ;  /* 0x20000021ff087230 */ /* 0x100fe40000004100 */
[C---:B------:R-:W-:Y:S01]  /*11170*/  FFMA.FTZ R29, R4.reuse, R15, -R29 ;  /* 0x0000000f041d7223 */ /* 0x040fe2000001081d */
[----:B------:R-:W-:Y:S02]  /*11180*/  HADD2.F32 R10, -RZ, R33.H1_H1 ;  /* 0x30000021ff0a7230 */ /* 0x000fe40000004100 */
[----:B------:R-:W-:Y:S01]  /*11190*/  FFMA.FTZ R28, R4, R21, R6 ;  /* 0x00000015041c7223 */ /* 0x000fe20000010006 */
[----:B------:R-:W-:Y:S02]  /*111a0*/  HADD2.F32 R6, -RZ, R27.H0_H0 ;  /* 0x2000001bff067230 */ /* 0x000fe40000004100 */
[----:B------:R-:W-:Y:S01]  /*111b0*/  FMUL.FTZ R15, R5, R8 ;  /* 0x00000008050f7220 */ /* 0x000fe20000410000 */
[----:B------:R-:W-:Y:S01]  /*111c0*/  HADD2.F32 R4, -RZ, R3.H0_H0 ;  /* 0x20000003ff047230 */ /* 0x000fe20000004100 */
[----:B------:R-:W-:Y:S01]  /*111d0*/  F2FP.F16.E4M3.UNPACK_B R12, R36.H1 ;  /* 0x00000024ff0c723e */ /* 0x000fe200030006ff */
[----:B------:R-:W-:-:S02]  /*111e0*/  HADD2.F32 R9, -RZ, R9.H1_H1 ;  /* 0x30000009ff097230 */ /* 0x000fc40000004100 */
[-C--:B------:R-:W-:Y:S01]  /*111f0*/  FMUL.FTZ R5, R5, R6.reuse ;  /* 0x0000000605057220 */ /* 0x080fe20000410000 */
[----:B------:R-:W-:Y:S02]  /*11200*/  HADD2.F32 R3, -RZ, R3.H1_H1 ;  /* 0x30000003ff037230 */ /* 0x000fe40000004100 */
[C---:B------:R-:W-:Y:S01]  /*11210*/  FFMA.FTZ R15, R4.reuse, R6, -R15 ;  /* 0x00000006040f7223 */ /* 0x040fe2000001080f */
[----:B------:R-:W-:Y:S02]  /*11220*/  HADD2.F32 R6, -RZ, R27.H1_H1 ;  /* 0x3000001bff067230 */ /* 0x000fe40000004100 */
[C---:B------:R-:W-:Y:S01]  /*11230*/  FMUL.FTZ R20, R9.reuse, R10 ;  /* 0x0000000a09147220 */ /* 0x040fe20000410000 */
[----:B------:R-:W-:Y:S01]  /*11240*/  FFMA.FTZ R14, R4, R8, R5 ;  /* 0x00000008040e7223 */ /* 0x000fe20000010005 */
[----:B------:R-:W-:Y:S01]  /*11250*/  F2FP.F16.E4M3.UNPACK_B R5, R30.H1 ;  /* 0x0000001eff05723e */ /* 0x000fe200030006ff */
[----:B------:R-:W-:Y:S02]  /*11260*/  HADD2.F32 R8, -RZ, R12.H0_H0 ;  /* 0x2000000cff087230 */ /* 0x000fe40000004100 */
[----:B------:R-:W-:Y:S01]  /*11270*/  FMUL.FTZ R9, R9, R6 ;  /* 0x0000000609097220 */ /* 0x000fe20000410000 */
[----:B------:R-:W-:-:S02]  /*11280*/  HADD2.F32 R4, -RZ, R24.H0_H0 ;  /* 0x20000018ff047230 */ /* 0x000fc40000004100 */
[C---:B------:R-:W-:Y:S01]  /*11290*/  FFMA.FTZ R20, R3.reuse, R6, -R20 ;  /* 0x0000000603147223 */ /* 0x040fe20000010814 */
[----:B------:R-:W-:Y:S02]  /*112a0*/  HADD2.F32 R6, -RZ, R5.H0_H0 ;  /* 0x20000005ff067230 */ /* 0x000fe40000004100 */
[----:B------:R-:W-:Y:S01]  /*112b0*/  FFMA.FTZ R21, R3, R10, R9 ;  /* 0x0000000a03157223 */ /* 0x000fe20000010009 */
[----:B------:R-:W-:Y:S02]  /*112c0*/  HADD2.F32 R3, -RZ, R13.H0_H0 ;  /* 0x2000000dff037230 */ /* 0x000fe40000004100 */
[C---:B------:R-:W-:Y:S01]  /*112d0*/  FMUL.FTZ R10, R4.reuse, R8 ;  /* 0x00000008040a7220 */ /* 0x040fe20000410000 */
[----:B------:R-:W-:Y:S02]  /*112e0*/  HADD2.F32 R12, -RZ, R12.H1_H1 ;  /* 0x3000000cff0c7230 */ /* 0x000fe40000004100 */
[----:B------:R-:W-:Y:S01]  /*112f0*/  FMUL.FTZ R4, R4, R6 ;  /* 0x0000000604047220 */ /* 0x000fe20000410000 */
[----:B------:R-:W-:-:S02]  /*11300*/  HADD2.F32 R24, -RZ, R24.H1_H1 ;  /* 0x30000018ff187230 */ /* 0x000fc40000004100 */
[C---:B------:R-:W-:Y:S01]  /*11310*/  FFMA.FTZ R27, R3.reuse, R6, -R10 ;  /* 0x00000006031b7223 */ /* 0x040fe2000001080a */
[----:B------:R-:W-:Y:S01]  /*11320*/  HADD2.F32 R5, -RZ, R5.H1_H1 ;  /* 0x30000005ff057230 */ /* 0x000fe20000004100 */
[----:B------:R-:W-:Y:S01]  /*11330*/  F2FP.F16.E4M3.UNPACK_B R30, R30 ;  /* 0x0000001eff1e723e */ /* 0x000fe200020006ff */
[----:B------:R-:W-:Y:S02]  /*11340*/  HADD2.F32 R13, -RZ, R13.H1_H1 ;  /* 0x3000000dff0d7230 */ /* 0x000fe40000004100 */
[C---:B------:R-:W-:Y:S01]  /*11350*/  FMUL.FTZ R6, R24.reuse, R12 ;  /* 0x0000000c18067220 */ /* 0x040fe20000410000 */
[----:B------:R-:W-:Y:S01]  /*11360*/  F2FP.F16.E4M3.UNPACK_B R36, R36 ;  /* 0x00000024ff24723e */ /* 0x000fe200020006ff */
[-C--:B------:R-:W-:Y:S01]  /*11370*/  FMUL.FTZ R9, R24, R5.reuse ;  /* 0x0000000518097220 */ /* 0x080fe20000410000 */
[----:B------:R-:W-:Y:S01]  /*11380*/  FFMA.FTZ R24, R3, R8, R4 ;  /* 0x0000000803187223 */ /* 0x000fe20000010004 */
[----:B------:R-:W-:Y:S01]  /*11390*/  FFMA.FTZ R34, R13, R5, -R6 ;  /* 0x000000050d227223 */ /* 0x000fe20000010806 */
[----:B------:R-:W-:-:S02]  /*113a0*/  HADD2.F32 R5, -RZ, R30.H0_H0 ;  /* 0x2000001eff057230 */ /* 0x000fc40000004100 */
[----:B------:R-:W-:Y:S01]  /*113b0*/  FFMA.FTZ R31, R13, R12, R9 ;  /* 0x0000000c0d1f7223 */ /* 0x000fe20000010009 */
[--C-:B------:R-:W-:Y:S02]  /*113c0*/  HADD2.F32 R6, -RZ, R36.reuse.H0_H0 ;  /* 0x20000024ff067230 */ /* 0x100fe40000004100 */
[--C-:B------:R-:W-:Y:S02]  /*113d0*/  HADD2.F32 R4, -RZ, R11.reuse.H0_H0 ;  /* 0x2000000bff047230 */ /* 0x100fe40000004100 */
[----:B------:R-:W-:Y:S01]  /*113e0*/  HADD2.F32 R36, -RZ, R36.H1_H1 ;  /* 0x30000024ff247230 */ /* 0x000fe20000004100 */
[----:B------:R-:W-:Y:S01]  /*113f0*/  F2FP.SATFINITE.E4M3.F32.PACK_AB_MERGE_C R24, R31, R24, RZ ;  /* 0x000000181f18723e */ /* 0x000fe200048070ff */
[----:B------:R-:W-:Y:S02]  /*11400*/  HADD2.F32 R11, -RZ, R11.H1_H1 ;  /* 0x3000000bff0b7230 */ /* 0x000fe40000004100 */
[----:B------:R-:W-:Y:S01]  /*11410*/  FMUL.FTZ R8, R4, R6 ;  /* 0x0000000604087220 */ /* 0x000fe20000410000 */
[----:B------:R-:W-:-:S02]  /*11420*/  HADD2.F32 R30, -RZ, R30.H1_H1 ;  /* 0x3000001eff1e7230 */ /* 0x000fc40000004100 */
[-C--:B------:R-:W-:Y:S01]  /*11430*/  FMUL.FTZ R9, R4, R5.reuse ;  /* 0x0000000504097220 */ /* 0x080fe20000410000 */
[--C-:B------:R-:W-:Y:S02]  /*11440*/  HADD2.F32 R3, -RZ, R7.reuse.H0_H0 ;  /* 0x20000007ff037230 */ /* 0x100fe40000004100 */
[C---:B------:R-:W-:Y:S01]  /*11450*/  FMUL.FTZ R4, R11.reuse, R36 ;  /* 0x000000240b047220 */ /* 0x040fe20000410000 */
[----:B------:R-:W-:Y:S02]  /*11460*/  HADD2.F32 R7, -RZ, R7.H1_H1 ;  /* 0x30000007ff077230 */ /* 0x000fe40000004100 */
        /* <DEDUP_REMOVED lines=9> */
[----:B------:R-:W-:Y:S02]  /*11500*/  F2FP.SATFINITE.E4M3.F32.PACK_AB_MERGE_C R9, R40, R37, RZ ;  /* 0x000000252809723e */ /* 0x000fe400048070ff */
        /* <DEDUP_REMOVED lines=12> */
.L_x_1333:
[----:B------:R-:W-:Y:S05]  /*115d0*/  BSYNC B0 ;  /* 0x0000000000007941 */ /* 0x000fea0003800000 */
.L_x_1293:
[----:B------:R-:W-:Y:S01]  /*115e0*/  @!PT LDS RZ, [RZ] ;  /* 0x00000000fffff984 */ /* 0x000fe20000000800 */
[----:B------:R-:W-:Y:S01]  /*115f0*/  @!PT LDS RZ, [RZ] ;  /* 0x00000000fffff984 */ /* 0x000fe20000000800 */
[----:B------:R-:W-:Y:S01]  /*11600*/  @!PT LDS RZ, [RZ] ;  /* 0x00000000fffff984 */ /* 0x000fe20000000800 */
[----:B------:R-:W-:Y:S01]  /*11610*/  @!PT LDS RZ, [RZ] ;  /* 0x00000000fffff984 */ /* 0x000fe20000000800 */
[----:B------:R2:W-:Y:S06]  /*11620*/  MEMBAR.ALL.CTA ;  /* 0x0000000000007992 */ /* 0x0005ec0000008000 */
[----:B--2---:R-:W2:Y:S01]  /*11630*/  FENCE.VIEW.ASYNC.S ;  /* 0x00000000000073c6 */ /* 0x004ea20000000000 */
[----:B------:R-:W-:Y:S05]  /*11640*/  WARPSYNC.ALL ;  /* 0x0000000000007948 */ /* 0x000fea0003800000 */
[----:B--2---:R-:W-:Y:S06]  /*11650*/  BAR.SYNC.DEFER_BLOCKING 0xd, 0x100 ;  /* 0x0344000000007b1d */ /* 0x004fec0000010000 */
.L_x_1291:
[----:B-1-34-:R-:W-:-:S05]  /*11660*/  IMAD.U32 R0, RZ, RZ, UR45 ;  /* 0x0000002dff007e24 */ /* 0x01afca000f8e00ff */
[----:B------:R-:W-:-:S13]  /*11670*/  ISETP.NE.AND P0, PT, R0, 0x3, PT ;  /* 0x000000030000780c */ /* 0x000fda0003f05270 */
[----:B------:R-:W-:Y:S05]  /*11680*/  @!P0 BRA `(.L_x_1360) ;  /* 0x0000000000048947 */ /* 0x000fea0003800000 */
[----:B------:R-:W-:Y:S01]  /*11690*/  BPT.TRAP 0x1 ;  /* 0x000000040000795c */ /* 0x000fe20000300000 */
.L_x_1360:
[----:B------:R-:W-:Y:S01]  /*116a0*/  IMAD R11, R200, 0x8, R16 ;  /* 0x00000008c80b7824 */ /* 0x000fe200078e0210 */
[----:B------:R-:W-:-:S04]  /*116b0*/  SHF.L.U32 R0, R194, 0x1f, RZ ;  /* 0x0000001fc2007819 */ /* 0x000fc800000006ff */
[----:B------:R1:W3:Y:S01]  /*116c0*/  SYNCS.PHASECHK.TRANS64.TRYWAIT P2, [R11+URZ+0x28430], R0 ;  /* 0x028430000b0075a7 */ /* 0x0002e2000804017f */
[----:B------:R-:W-:Y:S05]  /*116d0*/  @!P0 BRA `(.L_x_1361) ;  /* 0x0000000000048947 */ /* 0x000fea0003800000 */
[----:B------:R-:W-:Y:S01]  /*116e0*/  BPT.TRAP 0x1 ;  /* 0x000000040000795c */ /* 0x000fe20000300000 */
.L_x_1361:
[----:B--2---:R-:W2:Y:S02]  /*116f0*/  S2R R3, SR_TID.X ;  /* 0x0000000000037919 */ /* 0x004ea40000002100 */
[----:B--2---:R-:W-:-:S04]  /*11700*/  LOP3.LUT R3, R3, 0x7f, RZ, 0xc0, !PT ;  /* 0x0000007f03037812 */ /* 0x004fc800078ec0ff */
[----:B------:R-:W-:Y:S01]  /*11710*/  ISETP.NE.AND P1, PT, R3, RZ, PT ;  /* 0x000000ff0300720c */ /* 0x000fe20003f25270 */
[----:B---3--:R-:W-:-:S12]  /*11720*/  @P2 BRA `(.L_x_1362) ;  /* 0x0000000000082947 */ /* 0x008fd80003800000 */
[----:B------:R-:W2:Y:S02]  /*11730*/  SYNCS.PHASECHK.TRANS64.TRYWAIT P2, [R11+URZ+0x28430], R0 ;  /* 0x028430000b0075a7 */ /* 0x000ea4000804017f */
[----:B--2---:R-:W-:Y:S05]  /*11740*/  @!P2 BRA `(.L_x_1363) ;  /* 0x0000015c0070a947 */ /* 0x004fea0003800000 */
.L_x_1362:
[----:B------:R-:W-:Y:S05]  /*11750*/  WARPSYNC.ALL ;  /* 0x0000000000007948 */ /* 0x000fea0003800000 */
[----:B-12---:R-:W-:Y:S01]  /*11760*/  VIADD R0, R16, 0x20000 ;  /* 0x0002000010007836 */ /* 0x006fe20000000000 */
[----:B------:R-:W-:Y:S01]  /*11770*/  R2UR UR12, R52 ;  /* 0x00000000340c72ca */ /* 0x000fe200000e0000 */
[----:B0----5:R-:W-:Y:S01]  /*11780*/  IMAD.MOV.U32 R7, RZ, RZ, 0x40000040 ;  /* 0x40000040ff077424 */ /* 0x021fe200078e00ff */
[----:B------:R-:W-:Y:S01]  /*11790*/  WARPGROUP.ARRIVE ;  /* 0x00000000000079c5 */ /* 0x000fe20000000000 */
[----:B------:R-:W-:Y:S01]  /*117a0*/  UMOV UR13, 0x40000040 ;  /* 0x40000040000d7882 */ /* 0x000fe20000000000 */
[----:B------:R-:W-:Y:S01]  /*117b0*/  SHF.R.U32.HI R0, RZ, 0x4, R0 ;  /* 0x00000004ff007819 */ /* 0x000fe20000011600 */
[----:B------:R-:W-:Y:S01]  /*117c0*/  IMAD.MOV.U32 R9, RZ, RZ, 0x40000040 ;  /* 0x40000040ff097424 */ /* 0x000fe200078e00ff */
[----:B------:R-:W-:Y:S01]  /*117d0*/  R2UR UR15, R7 ;  /* 0x00000000070f72ca */ /* 0x000fe200000e0000 */
[----:B------:R-:W-:Y:S01]  /*117e0*/  UMOV UR9, 0x40000040 ;  /* 0x4000004000097882 */ /* 0x000fe20000000000 */
[----:B------:R-:W-:Y:S01]  /*117f0*/  LOP3.LUT R0, R0, 0x3fff, RZ, 0xc0, !PT ;  /* 0x00003fff00007812 */ /* 0x000fe200078ec0ff */
[----:B------:R-:W-:Y:S01]  /*11800*/  UMOV UR5, 0x40000040 ;  /* 0x4000004000057882 */ /* 0x000fe20000000000 */
[----:B------:R-:W-:Y:S01]  /*11810*/  R2UR UR11, R9 ;  /* 0x00000000090b72ca */ /* 0x000fe200000e0000 */
[----:B------:R-:W-:Y:S01]  /*11820*/  IMAD.MOV.U32 R9, RZ, RZ, 0x40000040 ;  /* 0x40000040ff097424 */ /* 0x000fe200078e00ff */
[----:B------:R-:W-:Y:S01]  /*11830*/  LOP3.LUT R5, R0, 0x10000, RZ, 0xfc, !PT ;  /* 0x0001000000057812 */ /* 0x000fe200078efcff */
[----:B------:R-:W-:Y:S01]  /*11840*/  ULOP3.LUT UR12, UR12, 0x10000, URZ, 0xfc, !UPT ;  /* 0x000100000c0c7892 */ /* 0x000fe2000f8efc3f */
[----:B------:R-:W-:Y:S01]  /*11850*/  IMAD.MOV.U32 R7, RZ, RZ, 0x40000040 ;  /* 0x40000040ff077424 */ /* 0x000fe200078e00ff */
[----:B------:R-:W-:Y:S01]  /*11860*/  UMOV UR17, 0x40000040 ;  /* 0x4000004000117882 */ /* 0x000fe20000000000 */
[----:B------:R-:W-:Y:S01]  /*11870*/  LEA R6, R200, R5, 0xa ;  /* 0x00000005c8067211 */ /* 0x000fe200078e50ff */
[----:B------:R-:W-:Y:S01]  /*11880*/  UIADD3 UR8, UR12, 0x2, URZ ;  /* 0x000000020c087890 */ /* 0x000fe2000fffe03f */
[----:B------:R-:W-:Y:S01]  /*11890*/  R2UR UR7, R9 ;  /* 0x00000000090772ca */ /* 0x000fe200000e0000 */
[----:B------:R-:W-:Y:S01]  /*118a0*/  UIADD3 UR4, UR12, 0x4, URZ ;  /* 0x000000040c047890 */ /* 0x000fe2000fffe03f */
[C---:B------:R-:W-:Y:S01]  /*118b0*/  R2UR UR14, R6.reuse ;  /* 0x00000000060e72ca */ /* 0x040fe200000e0000 */
[----:B------:R-:W-:Y:S01]  /*118c0*/  VIADD R8, R6, 0x2 ;  /* 0x0000000206087836 */ /* 0x000fe20000000000 */
[----:B------:R-:W-:Y:S01]  /*118d0*/  UIADD3 UR16, UR12, 0x6, URZ ;  /* 0x000000060c107890 */ /* 0x000fe2000fffe03f */
[----:B------:R-:W-:Y:S01]  /*118e0*/  IMAD.MOV.U32 R9, RZ, RZ, 0x40000040 ;  /* 0x40000040ff097424 */ /* 0x000fe200078e00ff */
[----:B------:R-:W-:Y:S01]  /*118f0*/  UIADD3 UR20, UR12, 0x400, URZ ;  /* 0x000004000c147890 */ /* 0x000fe2000fffe03f */
[----:B------:R-:W-:Y:S01]  /*11900*/  R2UR UR35, R7 ;  /* 0x00000000072372ca */ /* 0x000fe200000e0000 */
[----:B------:R-:W-:Y:S01]  /*11910*/  UMOV UR21, 0x40000040 ;  /* 0x4000004000157882 */ /* 0x000fe20000000000 */
[----:B------:R-:W-:Y:S01]  /*11920*/  R2UR UR10, R8 ;  /* 0x00000000080a72ca */ /* 0x000fe200000e0000 */
[----:B------:R-:W-:Y:S01]  /*11930*/  VIADD R8, R6, 0x4 ;  /* 0x0000000406087836 */ /* 0x000fe20000000000 */
[----:B------:R-:W-:Y:S01]  /*11940*/  R2UR UR19, R9 ;  /* 0x00000000091372ca */ /* 0x000fe200000e0000 */
[----:B------:R-:W-:Y:S01]  /*11950*/  UIADD3 UR24, UR12, 0x402, URZ ;  /* 0x000004020c187890 */ /* 0x000fe2000fffe03f */
[----:B------:R-:W-:Y:S01]  /*11960*/  MOV R9, 0x40000040 ;  /* 0x4000004000097802 */ /* 0x000fe20000000f00 */
[----:B------:R-:W-:Y:S01]  /*11970*/  UMOV UR25, 0x40000040 ;  /* 0x4000004000197882 */ /* 0x000fe20000000000 */
[----:B------:R-:W-:Y:S01]  /*11980*/  QGMMA.64x64x32.F32.E4M3.E4M3 R24, gdesc[UR12], RZ, !UPT, gsb0 ;  /* 0x00e000000c1879f3 */ /* 0x000fe2000c0008ff */
[----:B------:R-:W-:Y:S01]  /*11990*/  R2UR UR6, R8 ;  /* 0x00000000080672ca */ /* 0x000fe200000e0000 */
[----:B------:R-:W-:Y:S01]  /*119a0*/  VIADD R8, R6, 0x6 ;  /* 0x0000000606087836 */ /* 0x000fe20000000000 */
[----:B------:R-:W-:Y:S01]  /*119b0*/  R2UR UR23, R9 ;  /* 0x00000000091772ca */ /* 0x000fe200000e0000 */
[----:B------:R-:W-:Y:S01]  /*119c0*/  IMAD.MOV.U32 R9, RZ, RZ, 0x40000040 ;  /* 0x40000040ff097424 */ /* 0x000fe200078e00ff */
[----:B------:R-:W-:Y:S01]  /*119d0*/  UIADD3 UR28, UR12, 0x404, URZ ;  /* 0x000004040c1c7890 */ /* 0x000fe2000fffe03f */
[----:B------:R-:W-:Y:S01]  /*119e0*/  IMAD.MOV.U32 R3, RZ, RZ, -0x40 ;  /* 0xffffffc0ff037424 */ /* 0x000fe200078e00ff */
[----:B------:R-:W-:Y:S01]  /*119f0*/  R2UR UR18, R8 ;  /* 0x00000000081272ca */ /* 0x000fe200000e0000 */
[----:B------:R-:W-:Y:S01]  /*11a00*/  VIADD R8, R6, 0x200 ;  /* 0x0000020006087836 */ /* 0x000fe20000000000 */
[----:B------:R-:W-:Y:S01]  /*11a10*/  R2UR UR27, R9 ;  /* 0x00000000091b72ca */ /* 0x000fe200000e0000 */
[----:B------:R-:W-:Y:S01]  /*11a20*/  IMAD.MOV.U32 R9, RZ, RZ, 0x40000040 ;  /* 0x40000040ff097424 */ /* 0x000fe200078e00ff */
[----:B------:R-:W-:Y:S01]  /*11a30*/  UMOV UR29, 0x40000040 ;  /* 0x40000040001d7882 */ /* 0x000fe20000000000 */
[----:B------:R-:W-:Y:S01]  /*11a40*/  UIADD3 UR32, UR12, 0x406, URZ ;  /* 0x000004060c207890 */ /* 0x000fe2000fffe03f */
[----:B------:R-:W-:Y:S01]  /*11a50*/  R2UR UR22, R8 ;  /* 0x00000000081672ca */ /* 0x000fe200000e0000 */
[----:B------:R-:W-:Y:S01]  /*11a60*/  VIADD R8, R6, 0x202 ;  /* 0x0000020206087836 */ /* 0x000fe20000000000 */
[----:B------:R-:W-:Y:S01]  /*11a70*/  R2UR UR31, R9 ;  /* 0x00000000091f72ca */ /* 0x000fe200000e0000 */
[----:B------:R-:W-:Y:S01]  /*11a80*/  UMOV UR33, 0x40000040 ;  /* 0x4000004000217882 */ /* 0x000fe20000000000 */
[----:B------:R-:W-:Y:S01]  /*11a90*/  @!P1 VIADD R0, R11, 0x28440 ;  /* 0x000284400b009836 */ /* 0x000fe20000000000 */
[----:B------:R-:W-:Y:S01]  /*11aa0*/  ULDC UR55, c[0x0][0x9dc] ;  /* 0x0002770000377ab9 */ /* 0x000fe20000000800 */
[----:B------:R-:W-:Y:S01]  /*11ab0*/  R2UR UR26, R8 ;  /* 0x00000000081a72ca */ /* 0x000fe200000e0000 */
[C---:B------:R-:W-:Y:S01]  /*11ac0*/  VIADD R8, R6.reuse, 0x204 ;  /* 0x0000020406087836 */ /* 0x040fe20000000000 */
[----:B------:R-:W-:Y:S01]  /*11ad0*/  ULOP3.LUT UR55, URZ, UR55, URZ, 0x33, !UPT ;  /* 0x000000373f377292 */ /* 0x000fe2000f8e333f */
[----:B------:R-:W-:Y:S01]  /*11ae0*/  VIADD R6, R6, 0x206 ;  /* 0x0000020606067836 */ /* 0x000fe20000000000 */
[----:B------:R-:W-:-:S02]  /*11af0*/  @!P1 PRMT R0, RZ, 0x654, R0 ;  /* 0x00000654ff009816 */ /* 0x000fc40000000000 */
[----:B------:R-:W-:Y:S02]  /*11b00*/  R2UR UR30, R8 ;  /* 0x00000000081e72ca */ /* 0x000fe400000e0000 */
[----:B------:R-:W-:Y:S01]  /*11b10*/  R2UR UR34, R6 ;  /* 0x00000000062272ca */ /* 0x000fe200000e0000 */
[----:B------:R-:W0:Y:S02]  /*11b20*/  LDC.64 R8, c[0x0][0x9e0] ;  /* 0x00027800ff087b82 */ /* 0x000e240000000a00 */
[----:B0-----:R-:W-:Y:S01]  /*11b30*/  ISETP.GE.AND P2, PT, R9, 0x1, PT ;  /* 0x000000010900780c */ /* 0x001fe20003f46270 */
        /* <DEDUP_REMOVED lines=49> */
[----:B------:R-:W-:Y:S01]  /*11e50*/  IADD3 R3, R197, R34, RZ ;  /* 0x00000022c5037210 */ /* 0x000fe20007ffe0ff */
[C---:B------:R-:W-:Y:S01]  /*11e60*/  FMUL.FTZ R55, R2.reuse, R55 ;  /* 0x0000003702377220 */ /* 0x040fe20000410000 */
[C---:B------:R-:W-:Y:S01]  /*11e70*/  FMUL.FTZ R35, R2.reuse, R35 ;  /* 0x0000002302237220 */ /* 0x040fe20000410000 */
[C---:B------:R-:W-:Y:S01]  /*11e80*/  FMUL.FTZ R39, R2.reuse, R39 ;  /* 0x0000002702277220 */ /* 0x040fe20000410000 */
[----:B------:R-:W-:Y:S01]  /*11e90*/  FMUL.FTZ R46, R2, R46 ;  /* 0x0000002e022e7220 */ /* 0x000fe20000410000 */
[----:B------:R-:W-:Y:S01]  /*11ea0*/  IADD3 R7, -R198, 0x1, R3 ;  /* 0x00000001c6077810 */ /* 0x000fe20007ffe103 */
[----:B------:R-:W0:Y:S01]  /*11eb0*/  MUFU.TANH R58, R26 ;  /* 0x0000001a003a7308 */ /* 0x000e220000002400 */
[C---:B------:R-:W-:Y:S01]  /*11ec0*/  FMUL.FTZ R38, R2.reuse, R38 ;  /* 0x0000002602267220 */ /* 0x040fe20000410000 */
[----:B------:R-:W-:Y:S01]  /*11ed0*/  FMUL.FTZ R31, R2, R31 ;  /* 0x0000001f021f7220 */ /* 0x000fe20000410000 */
[----:B------:R2:W-:Y:S01]  /*11ee0*/  @!P1 SYNCS.ARRIVE.TRANS64.RED.A1T0 RZ, [R0+URZ], RZ ;  /* 0x000000ff00ff99a7 */ /* 0x0005e2000810043f */
[----:B------:R-:W-:-:S02]  /*11ef0*/  IMAD R7, R196, -0x2, R7 ;  /* 0xfffffffec4077824 */ /* 0x000fc400078e0207 */
[----:B------:R-:W-:Y:S01]  /*11f00*/  FMUL.FTZ R30, R2, R30 ;  /* 0x0000001e021e7220 */ /* 0x000fe20000410000 */
[----:B------:R-:W-:Y:S01]  /*11f10*/  IMAD R11, R196, -0x2, R3 ;  /* 0xfffffffec40b7824 */ /* 0x000fe200078e0203 */
[----:B------:R-:W3:Y:S01]  /*11f20*/  MUFU.TANH R24, R24 ;  /* 0x0000001800187308 */ /* 0x000ee20000002400 */
[----:B--2---:R-:W-:-:S07]  /*11f30*/  IMAD R0, R205, 0x80, R227 ;  /* 0x00000080cd007824 */ /* 0x004fce00078e02e3 */
[----:B------:R-:W2:Y:S08]  /*11f40*/  MUFU.TANH R25, R25 ;  /* 0x0000001900197308 */ /* 0x000eb00000002400 */
        /* <DEDUP_REMOVED lines=27> */
[----:B-1----:R-:W-:-:S05]  /*12100*/  IMAD.IADD R38, R7, 0x1, R8 ;  /* 0x0000000107267824 */ /* 0x002fca00078e0208 */
[----:B------:R-:W-:Y:S02]  /*12110*/  VIADDMNMX R4, R0, R38, R11, PT ;  /* 0x0000002600047246 */ /* 0x000fe4000380010b */
[----:B------:R1:W0:Y:S01]  /*12120*/  MUFU.TANH R12, R30 ;  /* 0x0000001e000c7308 */ /* 0x0002220000002400 */
[----:B---3--:R-:W-:-:S04]  /*12130*/  VIADD R31, R7, UR55 ;  /* 0x00000037071f7c36 */ /* 0x008fc80008000000 */
[----:B------:R-:W-:Y:S01]  /*12140*/  IMAD.IADD R3, R31, 0x1, R0 ;  /* 0x000000011f037824 */ /* 0x000fe200078e0200 */
[----:B-1----:R-:W-:Y:S01]  /*12150*/  LEA R30, R56, 0xffffffc0, 0x6 ;  /* 0xffffffc0381e7811 */ /* 0x002fe200078e30ff */
[----:B--2-4-:R-:W-:Y:S06]  /*12160*/  @!P2 BRA `(.L_x_1364) ;  /* 0x000000000050a947 */ /* 0x014fec0003800000 */
[----:B------:R-:W-:Y:S01]  /*12170*/  IADD3 R6, -R198, R197, R0 ;  /* 0x000000c5c6067210 */ /* 0x000fe20007ffe100 */
[----:B------:R-:W-:Y:S03]  /*12180*/  BSSY B0, `(.L_x_1365) ;  /* 0x000000e000007945 */ /* 0x000fe60003800000 */
        /* <DEDUP_REMOVED lines=9> */
.L_x_1366:
[----:B------:R-:W-:-:S13]  /*12220*/  ISETP.NE.AND P3, PT, R9, 0x1, PT ;  /* 0x000000010900780c */ /* 0x000fda0003f65270 */
[----:B------:R-:W1:Y:S02]  /*12230*/  @P3 LDC.64 R60, c[0x0][0x9e8] ;  /* 0x00027a00ff3c3b82 */ /* 0x000e640000000a00 */
[----:B-1----:R-:W-:-:S05]  /*12240*/  @P3 IMAD.HI.U32 R10, R6, R60, RZ ;  /* 0x0000003c060a3227 */ /* 0x002fca00078e00ff */
[----:B------:R-:W-:-:S07]  /*12250*/  @P3 SHF.R.U32.HI R6, RZ, R61, R10 ;  /* 0x0000003dff063219 */ /* 0x000fce000001160a */
.L_x_1367:
[----:B------:R-:W-:Y:S05]  /*12260*/  BSYNC B0 ;  /* 0x0000000000007941 */ /* 0x000fea0003800000 */
.L_x_1365:
[----:B------:R-:W-:-:S04]  /*12270*/  IMAD R7, R6, R9, -R30 ;  /* 0x0000000906077224 */ /* 0x000fc800078e0a1e */
[----:B------:R-:W-:-:S05]  /*12280*/  IMAD R6, R196, -0x2, R7 ;  /* 0xfffffffec4067824 */ /* 0x000fca00078e0207 */
[----:B------:R-:W-:Y:S02]  /*12290*/  VIMNMX R3, R3, R6, !PT ;  /* 0x0000000603037248 */ /* 0x000fe40007fe0100 */
[----:B------:R-:W-:-:S07]  /*122a0*/  VIADDMNMX R4, R6, R9, R4, PT ;  /* 0x0000000906047246 */ /* 0x000fce0003800104 */
.L_x_1364:
[C---:B------:R-:W-:Y:S02]  /*122b0*/  ISETP.GE.AND P3, PT, R34.reuse, 0x2, PT ;  /* 0x000000022200780c */ /* 0x040fe40003f66270 */
[----:B------:R-:W-:Y:S02]  /*122c0*/  ISETP.GE.AND P6, PT, R34, 0xa, PT ;  /* 0x0000000a2200780c */ /* 0x000fe40003fc6270 */
[----:B------:R-:W-:-:S04]  /*122d0*/  ISETP.GT.AND P4, PT, R3, 0x1, !P3 ;  /* 0x000000010300780c */ /* 0x000fc80005f84270 */
[----:B------:R-:W-:Y:S02]  /*122e0*/  ISETP.LT.OR P5, PT, R4, 0x2, P4 ;  /* 0x000000020400780c */ /* 0x000fe400027a1670 */
[----:B------:R-:W-:Y:S02]  /*122f0*/  ISETP.GE.AND P4, PT, R34, 0x9, PT ;  /* 0x000000092200780c */ /* 0x000fe40003f86270 */
[----:B------:R-:W-:Y:S02]  /*12300*/  FSEL R35, R25, -INF , !P5 ;  /* 0xff80000019237808 */ /* 0x000fe40006800000 */
[----:B------:R-:W-:-:S04]  /*12310*/  ISETP.GT.AND P5, PT, R3, 0x8, !P4 ;  /* 0x000000080300780c */ /* 0x000fc800067a4270 */
[----:B------:R-:W-:-:S04]  /*12320*/  ISETP.LT.OR P5, PT, R4, 0x9, P5 ;  /* 0x000000090400780c */ /* 0x000fc80002fa1670 */
[----:B0-----:R-:W-:Y:S02]  /*12330*/  FSEL R39, R28, -INF , !P5 ;  /* 0xff8000001c277808 */ /* 0x001fe40006800000 */
[----:B------:R-:W-:Y:S02]  /*12340*/  ISETP.GT.AND P5, PT, R3, 0x9, !P6 ;  /* 0x000000090300780c */ /* 0x000fe400077a4270 */
[----:B------:R-:W-:Y:S02]  /*12350*/  P2R R28, PR, RZ, 0x40 ;  /* 0x00000040ff1c7803 */ /* 0x000fe40000000000 */
[----:B------:R-:W-:Y:S02]  /*12360*/  ISETP.LT.OR P5, PT, R4, 0xa, P5 ;  /* 0x0000000a0400780c */ /* 0x000fe40002fa1670 */
[----:B------:R-:W-:Y:S02]  /*12370*/  ISETP.GE.AND P6, PT, R34, 0x11, PT ;  /* 0x000000112200780c */ /* 0x000fe40003fc6270 */
[----:B------:R-:W-:-:S02]  /*12380*/  FSEL R59, R29, -INF , !P5 ;  /* 0xff8000001d3b7808 */ /* 0x000fc40006800000 */
[C---:B------:R-:W-:Y:S02]  /*12390*/  ISETP.GT.AND P5, PT, R3.reuse, 0x10, !P6 ;  /* 0x000000100300780c */ /* 0x040fe400077a4270 */
        /* <DEDUP_REMOVED lines=59> */
[----:B------:R-:W-:Y:S01]  /*12750*/  ISETP.GT.AND P6, PT, R3, 0x39, !P6 ;  /* 0x000000390300780c */ /* 0x000fe200077c4270 */
[----:B------:R-:W-:-:S03]  /*12760*/  VIADD R3, R0, 0x8 ;  /* 0x0000000800037836 */ /* 0x000fc60000000000 */
[----:B------:R-:W-:Y:S02]  /*12770*/  ISETP.LT.OR P6, PT, R4, 0x3a, P6 ;  /* 0x0000003a0400780c */ /* 0x000fe400037c1670 */
[----:B------:R-:W-:Y:S02]  /*12780*/  VIADDMNMX R4, R3, R38, R11, PT ;  /* 0x0000002603047246 */ /* 0x000fe4000380010b */
[----:B------:R-:W-:Y:S02]  /*12790*/  FSEL R53, R53, -INF , !P6 ;  /* 0xff80000035357808 */ /* 0x000fe40007000000 */
[----:B------:R-:W-:Y:S01]  /*127a0*/  IADD3 R3, R31, 0x8, R0 ;  /* 0x000000081f037810 */ /* 0x000fe20007ffe000 */
[----:B------:R-:W-:Y:S06]  /*127b0*/  @!P2 BRA `(.L_x_1368) ;  /* 0x000000000054a947 */ /* 0x000fec0003800000 */
[----:B------:R-:W-:Y:S01]  /*127c0*/  IADD3 R7, R197, 0x8, R0 ;  /* 0x00000008c5077810 */ /* 0x000fe20007ffe000 */
[----:B------:R-:W-:Y:S04]  /*127d0*/  BSSY B0, `(.L_x_1369) ;  /* 0x000000f000007945 */ /* 0x000fe80003800000 */
[----:B------:R-:W-:-:S05]  /*127e0*/  IMAD.IADD R7, R7, 0x1, -R198 ;  /* 0x0000000107077824 */ /* 0x000fca00078e0ac6 */
        /* <DEDUP_REMOVED lines=9> */
.L_x_1370:
[----:B------:R-:W-:-:S13]  /*12880*/  ISETP.NE.AND P6, PT, R9, 0x1, PT ;  /* 0x000000010900780c */ /* 0x000fda0003fc5270 */
[----:B------:R-:W0:Y:S02]  /*12890*/  @P6 LDC.64 R10, c[0x0][0x9e8] ;  /* 0x00027a00ff0a6b82 */ /* 0x000e240000000a00 */
[----:B0-----:R-:W-:-:S05]  /*128a0*/  @P6 IMAD.HI.U32 R6, R7, R10, RZ ;  /* 0x0000000a07066227 */ /* 0x001fca00078e00ff */
[----:B------:R-:W-:-:S07]  /*128b0*/  @P6 SHF.R.U32.HI R7, RZ, R11, R6 ;  /* 0x0000000bff076219 */ /* 0x000fce0000011606 */
.L_x_1371:
[----:B------:R-:W-:Y:S05]  /*128c0*/  BSYNC B0 ;  /* 0x0000000000007941 */ /* 0x000fea0003800000 */
.L_x_1369:
[----:B------:R-:W-:-:S04]  /*128d0*/  IMAD R7, R7, R9, -R30 ;  /* 0x0000000907077224 */ /* 0x000fc800078e0a1e */
[----:B------:R-:W-:-:S05]  /*128e0*/  IMAD R6, R196, -0x2, R7 ;  /* 0xfffffffec4067824 */ /* 0x000fca00078e0207 */
[----:B------:R-:W-:Y:S02]  /*128f0*/  VIMNMX R3, R3, R6, !PT ;  /* 0x0000000603037248 */ /* 0x000fe40007fe0100 */
[----:B------:R-:W-:-:S07]  /*12900*/  VIADDMNMX R4, R6, R9, R4, PT ;  /* 0x0000000906047246 */ /* 0x000fce0003800104 */
.L_x_1368:
[----:B------:R-:W-:Y:S01]  /*12910*/  ISETP.GT.AND P3, PT, R3, 0x1, !P3 ;  /* 0x000000010300780c */ /* 0x000fe20005f64270 */
[----:B------:R-:W-:Y:S01]  /*12920*/  ULDC UR56, c[0x0][0x988] ;  /* 0x0002620000387ab9 */ /* 0x000fe20000000800 */
[----:B------:R-:W-:Y:S01]  /*12930*/  FMNMX.FTZ R7, R33, R35, !PT ;  /* 0x0000002321077209 */ /* 0x000fe20007810000 */
[----:B------:R-:W-:Y:S01]  /*12940*/  IMAD.IADD R8, R57, 0x1, R8 ;  /* 0x0000000139087824 */ /* 0x000fe200078e0208 */
        /* <DEDUP_REMOVED lines=15> */
[----:B------:R-:W-:-:S02]  /*12a40*/  FMNMX.FTZ R7, R69, R7, !PT ;  /* 0x0000000745077209 */ /* 0x000fc40007810000 */
[----:B------:R-:W-:Y:S02]  /*12a50*/  FSEL R14, R14, -INF , !P3 ;  /* 0xff8000000e0e7808 */ /* 0x000fe40005800000 */
[----:B------:R-:W-:Y:S02]  /*12a60*/  ISETP.NE.AND P3, PT, R32, RZ, PT ;  /* 0x000000ff2000720c */ /* 0x000fe40003f65270 */
[----:B------:R-:W-:Y:S02]  /*12a70*/  FMNMX.FTZ R7, R41, R7, !PT ;  /* 0x0000000729077209 */ /* 0x000fe40007810000 */
[----:B------:R-:W-:Y:S02]  /*12a80*/  ISETP.GT.AND P3, PT, R3, 0x11, !P3 ;  /* 0x000000110300780c */ /* 0x000fe40005f64270 */
[----:B------:R-:W-:Y:S02]  /*12a90*/  FMNMX.FTZ R7, R71, R7, !PT ;  /* 0x0000000747077209 */ /* 0x000fe40007810000 */
[----:B------:R-:W-:-:S02]  /*12aa0*/  ISETP.LT.OR P3, PT, R4, 0x12, P3 ;  /* 0x000000120400780c */ /* 0x000fc40001f61670 */
[----:B------:R-:W-:Y:S02]  /*12ab0*/  FMNMX.FTZ R7, R45, R7, !PT ;  /* 0x000000072d077209 */ /* 0x000fe40007810000 */
[----:B------:R-:W-:Y:S02]  /*12ac0*/  FSEL R15, R15, -INF , !P3 ;  /* 0xff8000000f0f7808 */ /* 0x000fe40005800000 */
[----:B------:R-:W-:Y:S02]  /*12ad0*/  ISETP.NE.AND P3, PT, R46, RZ, PT ;  /* 0x000000ff2e00720c */ /* 0x000fe40003f65270 */
[----:B------:R-:W-:Y:S02]  /*12ae0*/  FMNMX.FTZ R7, R73, R7, !PT ;  /* 0x0000000749077209 */ /* 0x000fe40007810000 */
[----:B------:R-:W-:Y:S02]  /*12af0*/  ISETP.GT.AND P3, PT, R3, 0x18, !P3 ;  /* 0x000000180300780c */ /* 0x000fe40005f64270 */
[----:B------:R-:W-:-:S02]  /*12b00*/  FMNMX.FTZ R7, R49, R7, !PT ;  /* 0x0000000731077209 */ /* 0x000fc40007810000 */
[----:B------:R-:W-:Y:S02]  /*12b10*/  ISETP.LT.OR P3, PT, R4, 0x19, P3 ;  /* 0x000000190400780c */ /* 0x000fe40001f61670 */
[----:B------:R-:W-:Y:S02]  /*12b20*/  FMNMX.FTZ R7, R75, R7, !PT ;  /* 0x000000074b077209 */ /* 0x000fe40007810000 */
[----:B------:R-:W-:Y:S02]  /*12b30*/  FSEL R20, R20, -INF , !P3 ;  /* 0xff80000014147808 */ /* 0x000fe40005800000 */
[----:B------:R-:W-:Y:S02]  /*12b40*/  ISETP.NE.AND P3, PT, R36, RZ, PT ;  /* 0x000000ff2400720c */ /* 0x000fe40003f65270 */
[----:B------:R-:W-:Y:S02]  /*12b50*/  FMNMX.FTZ R30, R53, R7, !PT ;  /* 0x00000007351e7209 */ /* 0x000fe40007810000 */
[----:B------:R-:W-:-:S02]  /*12b60*/  ISETP.GT.AND P3, PT, R3, 0x19, !P3 ;  /* 0x000000190300780c */ /* 0x000fc40005f64270 */
[----:B------:R-:W-:Y:S01]  /*12b70*/  ISETP.NE.AND P6, PT, R25, RZ, PT ;  /* 0x000000ff1900720c */ /* 0x000fe20003fc5270 */
[----:B------:R-:W0:Y:S01]  /*12b80*/  SHFL.BFLY PT, R7, R30, 0x2, 0x1f ;  /* 0x0c401f001e077f89 */ /* 0x000e2200000e0000 */
[C---:B------:R-:W-:Y:S02]  /*12b90*/  ISETP.LT.OR P3, PT, R4.reuse, 0x1a, P3 ;  /* 0x0000001a0400780c */ /* 0x040fe40001f61670 */
[----:B------:R-:W-:Y:S02]  /*12ba0*/  ISETP.GT.AND P4, PT, R3, 0x8, !P4 ;  /* 0x000000080300780c */ /* 0x000fe40006784270 */
[----:B------:R-:W-:Y:S02]  /*12bb0*/  FSEL R21, R21, -INF , !P3 ;  /* 0xff80000015157808 */ /* 0x000fe40005800000 */
[----:B------:R-:W-:Y:S02]  /*12bc0*/  ISETP.NE.AND P3, PT, R37, RZ, PT ;  /* 0x000000ff2500720c */ /* 0x000fe40003f65270 */
[----:B------:R-:W-:-:S02]  /*12bd0*/  ISETP.LT.OR P4, PT, R4, 0x9, P4 ;  /* 0x000000090400780c */ /* 0x000fc40002781670 */
[----:B------:R-:W-:Y:S02]  /*12be0*/  ISETP.GT.AND P3, PT, R3, 0x20, !P3 ;  /* 0x000000200300780c */ /* 0x000fe40005f64270 */
[----:B------:R-:W-:Y:S02]  /*12bf0*/  FSEL R12, R12, -INF , !P4 ;  /* 0xff8000000c0c7808 */ /* 0x000fe40006000000 */
[----:B------:R-:W-:Y:S02]  /*12c00*/  ISETP.LT.OR P3, PT, R4, 0x21, P3 ;  /* 0x000000210400780c */ /* 0x000fe40001f61670 */
[----:B------:R-:W-:Y:S02]  /*12c10*/  ISETP.NE.AND P4, PT, R62, RZ, PT ;  /* 0x000000ff3e00720c */ /* 0x000fe40003f85270 */
[----:B------:R-:W-:Y:S02]  /*12c20*/  FSEL R24, R42, -INF , !P3 ;  /* 0xff8000002a187808 */ /* 0x000fe40005800000 */
[----:B------:R-:W-:-:S02]  /*12c30*/  ISETP.NE.AND P3, PT, R40, RZ, PT ;  /* 0x000000ff2800720c */ /* 0x000fc40003f65270 */
[C---:B------:R-:W-:Y:S02]  /*12c40*/  ISETP.GT.AND P5, PT, R3.reuse, 0x38, !P5 ;  /* 0x000000380300780c */ /* 0x040fe40006fa4270 */
[----:B------:R-:W-:Y:S02]  /*12c50*/  ISETP.GT.AND P3, PT, R3, 0x21, !P3 ;  /* 0x000000210300780c */ /* 0x000fe40005f64270 */
[----:B0-----:R-:W-:Y:S02]  /*12c60*/  FMNMX.FTZ R31, R30, R7, !PT ;  /* 0x000000071e1f7209 */ /* 0x001fe40007810000 */
[C---:B------:R-:W-:Y:S02]  /*12c70*/  ISETP.LT.OR P3, PT, R4.reuse, 0x22, P3 ;  /* 0x000000220400780c */ /* 0x040fe40001f61670 */
[----:B------:R-:W-:Y:S01]  /*12c80*/  ISETP.LT.OR P5, PT, R4, 0x39, P5 ;  /* 0x000000390400780c */ /* 0x000fe20002fa1670 */
[----:B------:R-:W0:Y:S01]  /*12c90*/  SHFL.BFLY PT, R10, R31, 0x1, 0x1f ;  /* 0x0c201f001f0a7f89 */ /* 0x000e2200000e0000 */
[----:B------:R-:W-:-:S02]  /*12ca0*/  FSEL R25, R43, -INF , !P3 ;  /* 0xff8000002b197808 */ /* 0x000fc40005800000 */
[----:B------:R-:W-:-:S04]  /*12cb0*/  ISETP.NE.AND P3, PT, R60, RZ, PT ;  /* 0x000000ff3c00720c */ /* 0x000fc80003f65270 */
[----:B------:R-:W-:-:S04]  /*12cc0*/  ISETP.GT.AND P3, PT, R3, 0x28, !P3 ;  /* 0x000000280300780c */ /* 0x000fc80005f64270 */
[----:B------:R-:W-:-:S04]  /*12cd0*/  ISETP.LT.OR P3, PT, R4, 0x29, P3 ;  /* 0x000000290400780c */ /* 0x000fc80001f61670 */
[----:B------:R-:W-:Y:S02]  /*12ce0*/  FSEL R26, R26, -INF , !P3 ;  /* 0xff8000001a1a7808 */ /* 0x000fe40005800000 */
[----:B------:R-:W-:-:S04]  /*12cf0*/  ISETP.NE.AND P3, PT, R44, RZ, PT ;  /* 0x000000ff2c00720c */ /* 0x000fc80003f65270 */
[----:B------:R-:W-:Y:S02]  /*12d00*/  ISETP.GT.AND P3, PT, R3, 0x29, !P3 ;  /* 0x000000290300780c */ /* 0x000fe40005f64270 */
[----:B0-----:R-:W-:Y:S01]  /*12d10*/  FMNMX.FTZ R7, R31, R10, !PT ;  /* 0x0000000a1f077209 */ /* 0x001fe20007810000 */
[----:B------:R-:W-:Y:S01]  /*12d20*/  IMAD.U32 R10, RZ, RZ, UR56 ;  /* 0x00000038ff0a7e24 */ /* 0x000fe2000f8e00ff */
[----:B------:R-:W-:-:S03]  /*12d30*/  ISETP.LT.OR P3, PT, R4, 0x2a, P3 ;  /* 0x0000002a0400780c */ /* 0x000fc60001f61670 */
[----:B------:R-:W-:Y:S01]  /*12d40*/  FFMA.FTZ R10, R7, R10, -8 ;  /* 0xc1000000070a7423 */ /* 0x000fe2000001000a */
[----:B------:R-:W-:Y:S01]  /*12d50*/  FSEL R27, R47, -INF , !P3 ;  /* 0xff8000002f1b7808 */ /* 0x000fe20005800000 */
[----:B------:R-:W-:Y:S01]  /*12d60*/  IMAD.U32 R47, RZ, RZ, UR56 ;  /* 0x00000038ff2f7e24 */ /* 0x000fe2000f8e00ff */
[----:B------:R-:W-:Y:S02]  /*12d70*/  ISETP.GT.AND P3, PT, R3, 0x30, !P4 ;  /* 0x000000300300780c */ /* 0x000fe40006764270 */
[----:B------:R-:W-:Y:S02]  /*12d80*/  ISETP.NE.AND P4, PT, R48, RZ, PT ;  /* 0x000000ff3000720c */ /* 0x000fe40003f85270 */
[----:B------:R-:W-:-:S04]  /*12d90*/  ISETP.LT.OR P3, PT, R4, 0x31, P3 ;  /* 0x000000310400780c */ /* 0x000fc80001f61670 */
[----:B------:R-:W-:Y:S02]  /*12da0*/  FSEL R28, R50, -INF , !P3 ;  /* 0xff800000321c7808 */ /* 0x000fe40005800000 */
[----:B------:R-:W-:Y:S02]  /*12db0*/  ISETP.GT.AND P3, PT, R3, RZ, !P6 ;  /* 0x000000ff0300720c */ /* 0x000fe40007764270 */
[----:B------:R-:W-:Y:S02]  /*12dc0*/  ISETP.NE.AND P6, PT, R34, RZ, PT ;  /* 0x000000ff2200720c */ /* 0x000fe40003fc5270 */
[----:B------:R-:W-:-:S04]  /*12dd0*/  ISETP.LT.OR P3, PT, R4, 0x1, P3 ;  /* 0x000000010400780c */ /* 0x000fc80001f61670 */
[----:B------:R-:W-:Y:S02]  /*12de0*/  FSEL R6, R58, -INF , !P3 ;  /* 0xff8000003a067808 */ /* 0x000fe40005800000 */
[----:B------:R-:W-:Y:S02]  /*12df0*/  FSETP.NEU.FTZ.AND P3, PT, R7, -INF , PT ;  /* 0xff8000000700780b */ /* 0x000fe40003f7d000 */
[----:B------:R-:W-:Y:S02]  /*12e00*/  FMNMX.FTZ R29, R6, R11, !PT ;  /* 0x0000000b061d7209 */ /* 0x000fe40007810000 */
[----:B------:R-:W-:Y:S02]  /*12e10*/  FSEL R32, R10, RZ, P3 ;  /* 0x000000ff0a207208 */ /* 0x000fe40001800000 */
[----:B------:R-:W-:Y:S02]  /*12e20*/  FMNMX.FTZ R10, R12, R29, !PT ;  /* 0x0000001d0c0a7209 */ /* 0x000fe40007810000 */
[----:B------:R-:W-:Y:S01]  /*12e30*/  ISETP.GT.AND P3, PT, R3, 0x31, !P4 ;  /* 0x000000310300780c */ /* 0x000fe20006764270 */
[--C-:B------:R-:W-:Y:S01]  /*12e40*/  FFMA.FTZ R30, R33, UR56, -R32.reuse ;  /* 0x00000038211e7c23 */ /* 0x100fe20008010820 */
[----:B------:R-:W-:Y:S01]  /*12e50*/  FMNMX.FTZ R29, R13, R10, !PT ;  /* 0x0000000a0d1d7209 */ /* 0x000fe20007810000 */
[--C-:B------:R-:W-:Y:S01]  /*12e60*/  FFMA.FTZ R33, R35, UR56, -R32.reuse ;  /* 0x0000003823217c23 */ /* 0x100fe20008010820 */
[----:B------:R-:W-:Y:S01]  /*12e70*/  ISETP.LT.OR P3, PT, R4, 0x32, P3 ;  /* 0x000000320400780c */ /* 0x000fe20001f61670 */
[--C-:B------:R-:W-:Y:S01]  /*12e80*/  FFMA.FTZ R34, R39, UR56, -R32.reuse ;  /* 0x0000003827227c23 */ /* 0x100fe20008010820 */
[----:B------:R-:W-:Y:S01]  /*12e90*/  FMNMX.FTZ R10, R14, R29, !PT ;  /* 0x0000001d0e0a7209 */ /* 0x000fe20007810000 */
[----:B------:R-:W-:Y:S01]  /*12ea0*/  MUFU.EX2 R30, R30 ;  /* 0x0000001e001e7308 */ /* 0x000fe20000000800 */
[----:B------:R-:W-:Y:S01]  /*12eb0*/  ISETP.GT.AND P4, PT, R3, 0x39, !P6 ;  /* 0x000000390300780c */ /* 0x000fe20007784270 */
[--C-:B------:R-:W-:Y:S01]  /*12ec0*/  FFMA.FTZ R35, R59, UR56, -R32.reuse ;  /* 0x000000383b237c23 */ /* 0x100fe20008010820 */
[----:B------:R-:W-:Y:S01]  /*12ed0*/  FMNMX.FTZ R29, R15, R10, !PT ;  /* 0x0000000a0f1d7209 */ /* 0x000fe20007810000 */
[--C-:B------:R-:W-:Y:S01]  /*12ee0*/  FFMA.FTZ R36, R61, UR56, -R32.reuse ;  /* 0x000000383d247c23 */ /* 0x100fe20008010820 */
[----:B------:R-:W-:Y:S01]  /*12ef0*/  FSEL R3, R51, -INF , !P3 ;  /* 0xff80000033037808 */ /* 0x000fe20005800000 */
[--C-:B------:R-:W-:Y:S01]  /*12f00*/  FFMA.FTZ R37, R63, UR56, -R32.reuse ;  /* 0x000000383f257c23 */ /* 0x100fe20008010820 */
[----:B------:R-:W-:Y:S01]  /*12f10*/  FMNMX.FTZ R10, R20, R29, !PT ;  /* 0x0000001d140a7209 */ /* 0x000fe20007810000 */
[----:B------:R-:W0:Y:S01]  /*12f20*/  MUFU.EX2 R33, R33 ;  /* 0x0000002100217308 */ /* 0x000e220000000800 */
[----:B------:R-:W-:Y:S01]  /*12f30*/  ISETP.LT.OR P4, PT, R4, 0x3a, P4 ;  /* 0x0000003a0400780c */ /* 0x000fe20002781670 */
[--C-:B------:R-:W-:Y:S01]  /*12f40*/  FFMA.FTZ R38, R65, UR56, -R32.reuse ;  /* 0x0000003841267c23 */ /* 0x100fe20008010820 */
[----:B------:R-:W-:Y:S01]  /*12f50*/  FMNMX.FTZ R29, R21, R10, !PT ;  /* 0x0000000a151d7209 */ /* 0x000fe20007810000 */
[--C-:B------:R-:W-:Y:S01]  /*12f60*/  FFMA.FTZ R43, R45, UR56, -R32.reuse ;  /* 0x000000382d2b7c23 */ /* 0x100fe20008010820 */
[----:B------:R-:W-:Y:S01]  /*12f70*/  FSEL R4, R54, -INF , !P5 ;  /* 0xff80000036047808 */ /* 0x000fe20006800000 */
[--C-:B------:R-:W-:Y:S01]  /*12f80*/  FFMA.FTZ R45, R49, UR56, -R32.reuse ;  /* 0x00000038312d7c23 */ /* 0x100fe20008010820 */
[----:B------:R-:W-:Y:S01]  /*12f90*/  FMNMX.FTZ R10, R24, R29, !PT ;  /* 0x0000001d180a7209 */ /* 0x000fe20007810000 */
[----:B------:R-:W1:Y:S01]  /*12fa0*/  MUFU.EX2 R34, R34 ;  /* 0x0000002200227308 */ /* 0x000e620000000800 */
[----:B------:R-:W-:-:S01]  /*12fb0*/  FFMA.FTZ R39, R67, UR56, -R32 ;  /* 0x0000003843277c23 */ /* 0x000fc20008010820 */
[--C-:B------:R-:W-:Y:S01]  /*12fc0*/  FFMA.FTZ R40, R69, UR56, -R32.reuse ;  /* 0x0000003845287c23 */ /* 0x100fe20008010820 */
[----:B------:R-:W-:Y:S01]  /*12fd0*/  FMNMX.FTZ R29, R25, R10, !PT ;  /* 0x0000000a191d7209 */ /* 0x000fe20007810000 */
[--C-:B------:R-:W-:Y:S01]  /*12fe0*/  FFMA.FTZ R41, R41, UR56, -R32.reuse ;  /* 0x0000003829297c23 */ /* 0x100fe20008010820 */
[----:B------:R-:W-:-:S01]  /*12ff0*/  FFMA.FTZ R42, R71, UR56, -R32 ;  /* 0x00000038472a7c23 */ /* 0x000fc20008010820 */
[----:B------:R-:W-:Y:S01]  /*13000*/  FFMA.FTZ R44, R73, UR56, -R32 ;  /* 0x00000038492c7c23 */ /* 0x000fe20008010820 */
[----:B------:R-:W-:Y:S01]  /*13010*/  FMNMX.FTZ R10, R26, R29, !PT ;  /* 0x0000001d1a0a7209 */ /* 0x000fe20007810000 */
[----:B------:R-:W2:Y:S03]  /*13020*/  MUFU.EX2 R35, R35 ;  /* 0x0000002300237308 */ /* 0x000ea60000000800 */
[----:B------:R-:W-:-:S04]  /*13030*/  FMNMX.FTZ R29, R27, R10, !PT ;  /* 0x0000000a1b1d7209 */ /* 0x000fc80007810000 */
[----:B------:R-:W-:Y:S01]  /*13040*/  FMNMX.FTZ R10, R28, R29, !PT ;  /* 0x0000001d1c0a7209 */ /* 0x000fe20007810000 */
[----:B------:R-:W3:Y:S01]  /*13050*/  MUFU.EX2 R36, R36 ;  /* 0x0000002400247308 */ /* 0x000ee20000000800 */
[----:B------:R-:W-:Y:S02]  /*13060*/  FSEL R29, R55, -INF , !P4 ;  /* 0xff800000371d7808 */ /* 0x000fe40006000000 */
[----:B------:R-:W-:-:S04]  /*13070*/  FMNMX.FTZ R31, R3, R10, !PT ;  /* 0x0000000a031f7209 */ /* 0x000fc80007810000 */
[----:B------:R-:W-:Y:S01]  /*13080*/  FMNMX.FTZ R10, R4, R31, !PT ;  /* 0x0000001f040a7209 */ /* 0x000fe20007810000 */
[----:B------:R-:W4:Y:S03]  /*13090*/  MUFU.EX2 R37, R37 ;  /* 0x0000002500257308 */ /* 0x000f260000000800 */
[----:B------:R-:W-:-:S05]  /*130a0*/  FMNMX.FTZ R10, R29, R10, !PT ;  /* 0x0000000a1d0a7209 */ /* 0x000fca0007810000 */
[----:B------:R-:W5:Y:S01]  /*130b0*/  SHFL.BFLY PT, R31, R10, 0x2, 0x1f ;  /* 0x0c401f000a1f7f89 */ /* 0x000f6200000e0000 */
[----:B------:R-:W4:Y:S08]  /*130c0*/  MUFU.EX2 R38, R38 ;  /* 0x0000002600267308 */ /* 0x000f300000000800 */
[----:B------:R-:W4:Y:S08]  /*130d0*/  MUFU.EX2 R39, R39 ;  /* 0x0000002700277308 */ /* 0x000f300000000800 */
[----:B------:R-:W-:Y:S01]  /*130e0*/  MUFU.EX2 R40, R40 ;  /* 0x0000002800287308 */ /* 0x000fe20000000800 */
[----:B-----5:R-:W-:-:S07]  /*130f0*/  FMNMX.FTZ R31, R10, R31, !PT ;  /* 0x0000001f0a1f7209 */ /* 0x020fce0007810000 */
[----:B------:R-:W-:Y:S01]  /*13100*/  MUFU.EX2 R41, R41 ;  /* 0x0000002900297308 */ /* 0x000fe20000000800 */
[----:B------:R-:W5:Y:S07]  /*13110*/  SHFL.BFLY PT, R10, R31, 0x1, 0x1f ;  /* 0x0c201f001f0a7f89 */ /* 0x000f6e00000e0000 */
[----:B------:R-:W-:Y:S08]  /*13120*/  MUFU.EX2 R42, R42 ;  /* 0x0000002a002a7308 */ /* 0x000ff00000000800 */
[----:B------:R-:W-:Y:S08]  /*13130*/  MUFU.EX2 R43, R43 ;  /* 0x0000002b002b7308 */ /* 0x000ff00000000800 */
        /* <DEDUP_REMOVED lines=9> */
[----:B-1----:R-:W-:Y:S01]  /*131d0*/  FADD.FTZ R48, R34, R47 ;  /* 0x0000002f22307221 */ /* 0x002fe20000010000 */
[----:B--2---:R-:W-:-:S03]  /*131e0*/  F2FP.SATFINITE.E4M3.F32.PACK_AB_MERGE_C R34, R35, R34, RZ ;  /* 0x000000222322723e */ /* 0x004fc600048070ff */
        /* <DEDUP_REMOVED lines=11> */
[----:B------:R-:W-:-:S01]  /*132a0*/  FADD.FTZ R47, R35, R48 ;  /* 0x00000030232f7221 */ /* 0x000fc20000010000 */
[--C-:B------:R-:W-:Y:S01]  /*132b0*/  FFMA.FTZ R26, R26, UR56, -R46.reuse ;  /* 0x000000381a1a7c23 */ /* 0x100fe2000801082e */
[----:B------:R-:W-:-:S01]  /*132c0*/  FFMA.FTZ R27, R27, UR56, -R46 ;  /* 0x000000381b1b7c23 */ /* 0x000fc2000801082e */
[----:B------:R-:W0:Y:S01]  /*132d0*/  MUFU.EX2 R11, R11 ;  /* 0x0000000b000b7308 */ /* 0x000e220000000800 */
[----:B---3--:R-:W-:-:S01]  /*132e0*/  FADD.FTZ R48, R36, R47 ;  /* 0x0000002f24307221 */ /* 0x008fc20000010000 */
[----:B------:R-:W-:Y:S01]  /*132f0*/  F2FP.SATFINITE.E4M3.F32.PACK_AB_MERGE_C R188, R33, R30, R34 ;  /* 0x0000001e21bc723e */ /* 0x000fe20004807022 */
[----:B------:R-:W-:-:S01]  /*13300*/  FFMA.FTZ R28, R28, UR56, -R46 ;  /* 0x000000381c1c7c23 */ /* 0x000fc2000801082e */
[----:B------:R-:W-:Y:S01]  /*13310*/  FFMA.FTZ R3, R3, UR56, -R46 ;  /* 0x0000003803037c23 */ /* 0x000fe2000801082e */
[----:B----4-:R-:W-:-:S01]  /*13320*/  FADD.FTZ R35, R37, R48 ;  /* 0x0000003025237221 */ /* 0x010fc20000010000 */
[--C-:B------:R-:W-:Y:S01]  /*13330*/  FFMA.FTZ R4, R4, UR56, -R46.reuse ;  /* 0x0000003804047c23 */ /* 0x100fe2000801082e */
[----:B------:R-:W-:-:S01]  /*13340*/  FFMA.FTZ R29, R29, UR56, -R46 ;  /* 0x000000381d1d7c23 */ /* 0x000fc2000801082e */
[----:B------:R-:W1:Y:S01]  /*13350*/  MUFU.EX2 R12, R12 ;  /* 0x0000000c000c7308 */ /* 0x000e620000000800 */
[----:B------:R-:W-:-:S01]  /*13360*/  FADD.FTZ R30, R38, R35 ;  /* 0x00000023261e7221 */ /* 0x000fc20000010000 */
[----:B------:R-:W-:-:S03]  /*13370*/  F2FP.SATFINITE.E4M3.F32.PACK_AB_MERGE_C R38, R39, R38, RZ ;  /* 0x000000262726723e */ /* 0x000fc600048070ff */
[----:B------:R-:W-:Y:S01]  /*13380*/  FADD.FTZ R39, R39, R30 ;  /* 0x0000001e27277221 */ /* 0x000fe20000010000 */
[----:B------:R-:W-:Y:S02]  /*13390*/  F2FP.SATFINITE.E4M3.F32.PACK_AB_MERGE_C R190, R37, R36, R38 ;  /* 0x0000002425be723e */ /* 0x000fe40004807026 */
[----:B------:R-:W2:Y:S01]  /*133a0*/  MUFU.EX2 R13, R13 ;  /* 0x0000000d000d7308 */ /* 0x000ea20000000800 */
[----:B0-----:R-:W-:-:S01]  /*133b0*/  FADD.FTZ R49, R6, R11 ;  /* 0x0000000b06317221 */ /* 0x001fc20000010000 */
[----:B------:R-:W-:Y:S01]  /*133c0*/  FADD.FTZ R30, R40, R39 ;  /* 0x00000027281e7221 */ /* 0x000fe20000010000 */
[----:B------:R-:W-:-:S04]  /*133d0*/  F2FP.SATFINITE.E4M3.F32.PACK_AB_MERGE_C R36, R43, R42, RZ ;  /* 0x0000002a2b24723e */ /* 0x000fc800048070ff */
[----:B------:R-:W-:Y:S01]  /*133e0*/  F2FP.SATFINITE.E4M3.F32.PACK_AB_MERGE_C R184, R41, R40, R36 ;  /* 0x0000002829b8723e */ /* 0x000fe20004807024 */
        /* <DEDUP_REMOVED lines=12> */
[----:B------:R-:W-:-:S04]  /*134b0*/  F2FP.SATFINITE.E4M3.F32.PACK_AB_MERGE_C R20, R21, R20, RZ ;  /* 0x000000141514723e */ /* 0x000fc800048070ff */
[----:B------:R-:W-:Y:S02]  /*134c0*/  F2FP.SATFINITE.E4M3.F32.PACK_AB_MERGE_C R191, R15, R14, R20 ;  /* 0x0000000e0fbf723e */ /* 0x000fe40004807014 */
[----:B------:R-:W0:Y:S01]  /*134d0*/  MUFU.EX2 R26, R26 ;  /* 0x0000001a001a7308 */ /* 0x000e220000000800 */
[----:B-1----:R-:W-:-:S01]  /*134e0*/  FADD.FTZ R34, R24, R33 ;  /* 0x0000002118227221 */ /* 0x002fc20000010000 */
[----:B------:R-:W-:-:S04]  /*134f0*/  FADD.FTZ R33, R41, R30 ;  /* 0x0000001e29217221 */ /* 0x000fc80000010000 */
[----:B------:R-:W-:Y:S01]  /*13500*/  FADD.FTZ R42, R42, R33 ;  /* 0x000000212a2a7221 */ /* 0x000fe20000010000 */
[----:B------:R-:W-:Y:S01]  /*13510*/  F2FP.SATFINITE.E4M3.F32.PACK_AB_MERGE_C R33, R13, R12, RZ ;  /* 0x0000000c0d21723e */ /* 0x000fe200048070ff */
[----:B------:R-:W1:Y:S01]  /*13520*/  MUFU.EX2 R32, R32 ;  /* 0x0000002000207308 */ /* 0x000e620000000800 */
[----:B--2---:R-:W-:-:S01]  /*13530*/  FADD.FTZ R35, R25, R34 ;  /* 0x0000002219237221 */ /* 0x004fc20000010000 */
[----:B------:R-:W-:Y:S01]  /*13540*/  FADD.FTZ R43, R43, R42 ;  /* 0x0000002a2b2b7221 */ /* 0x000fe20000010000 */
[----:B------:R-:W-:-:S05]  /*13550*/  F2FP.SATFINITE.E4M3.F32.PACK_AB_MERGE_C R189, R11, R6, R33 ;  /* 0x000000060bbd723e */ /* 0x000fca0004807021 */
[----:B------:R-:W2:Y:S01]  /*13560*/  MUFU.EX2 R27, R27 ;  /* 0x0000001b001b7308 */ /* 0x000ea20000000800 */
[----:B0-----:R-:W-:-:S07]  /*13570*/  FADD.FTZ R30, R26, R35 ;  /* 0x000000231a1e7221 */ /* 0x001fce0000010000 */
[----:B------:R-:W0:Y:S01]  /*13580*/  MUFU.EX2 R45, R45 ;  /* 0x0000002d002d7308 */ /* 0x000e220000000800 */
[----:B-1----:R-:W-:-:S07]  /*13590*/  F2FP.SATFINITE.E4M3.F32.PACK_AB_MERGE_C R12, R32, R31, RZ ;  /* 0x0000001f200c723e */ /* 0x002fce00048070ff */
[----:B------:R-:W1:Y:S01]  /*135a0*/  MUFU.EX2 R28, R28 ;  /* 0x0000001c001c7308 */ /* 0x000e620000000800 */
[----:B--2---:R-:W-:-:S01]  /*135b0*/  FADD.FTZ R13, R27, R30 ;  /* 0x0000001e1b0d7221 */ /* 0x004fc20000010000 */
[----:B------:R-:W-:-:S04]  /*135c0*/  F2FP.SATFINITE.E4M3.F32.PACK_AB_MERGE_C R26, R27, R26, RZ ;  /* 0x0000001a1b1a723e */ /* 0x000fc800048070ff */
[----:B------:R-:W-:Y:S02]  /*135d0*/  F2FP.SATFINITE.E4M3.F32.PACK_AB_MERGE_C R185, R25, R24, R26 ;  /* 0x0000001819b9723e */ /* 0x000fe4000480701a */
        /* <DEDUP_REMOVED lines=14> */
[----:B------:R-:W-:Y:S01]  /*136c0*/  IADD3 R6, R56, -0x2, RZ ;  /* 0xfffffffe38067810 */ /* 0x000fe20007ffe0ff */
        /* <DEDUP_REMOVED lines=12> */
.L_x_1374:
[----:B------:R-:W-:-:S13]  /*13790*/  ISETP.NE.AND P3, PT, R9, 0x1, PT ;  /* 0x000000010900780c */ /* 0x000fda0003f65270 */
[----:B------:R-:W0:Y:S02]  /*137a0*/  @P3 LDC.64 R12, c[0x0][0x9e8] ;  /* 0x00027a00ff0c3b82 */ /* 0x000e240000000a00 */
[----:B0-----:R-:W-:-:S05]  /*137b0*/  @P3 IMAD.HI.U32 R12, R11, R12, RZ ;  /* 0x0000000c0b0c3227 */ /* 0x001fca00078e00ff */
[----:B------:R-:W-:-:S07]  /*137c0*/  @P3 SHF.R.U32.HI R11, RZ, R13, R12 ;  /* 0x0000000dff0b3219 */ /* 0x000fce000001160c */
.L_x_1375:
[----:B------:R-:W-:Y:S05]  /*137d0*/  BSYNC B0 ;  /* 0x0000000000007941 */ /* 0x000fea0003800000 */
.L_x_1373:
[----:B------:R-:W-:-:S05]  /*137e0*/  IMAD R9, R11, R9, R9 ;  /* 0x000000090b097224 */ /* 0x000fca00078e0209 */
[----:B------:R-:W-:-:S07]  /*137f0*/  VIMNMX R8, R8, R9, PT ;  /* 0x0000000908087248 */ /* 0x000fce0003fe0100 */
.L_x_1372:
[----:B------:R-:W-:Y:S01]  /*13800*/  SHF.R.S32.HI R9, RZ, 0x1f, R8 ;  /* 0x0000001fff097819 */ /* 0x000fe20000011408 */
[----:B------:R-:W-:Y:S01]  /*13810*/  ULDC UR52, c[0x0][0x9e4] ;  /* 0x0002790000347ab9 */ /* 0x000fe20000000800 */
[----:B------:R-:W-:Y:S01]  /*13820*/  ULDC UR49, c[0x0][0x9e4] ;  /* 0x0002790000317ab9 */ /* 0x000fe20000000800 */
[----:B------:R-:W-:Y:S01]  /*13830*/  ULDC UR48, c[0x0][0x988] ;  /* 0x0002620000307ab9 */ /* 0x000fe20000000800 */
[----:B------:R-:W-:Y:S01]  /*13840*/  LEA.HI R9, R9, R8, RZ, 0x6 ;  /* 0x0000000809097211 */ /* 0x000fe200078f30ff */
[----:B------:R-:W-:Y:S01]  /*13850*/  ULDC UR51, c[0x0][0x988] ;  /* 0x0002620000337ab9 */ /* 0x000fe20000000800 */
[----:B------:R-:W-:Y:S01]  /*13860*/  ULDC UR50, c[0x0][0x988] ;  /* 0x0002620000327ab9 */ /* 0x000fe20000000800 */
[----:B------:R-:W-:Y:S01]  /*13870*/  ULDC UR54, c[0x0][0x9e0] ;  /* 0x0002780000367ab9 */ /* 0x000fe20000000800 */
[----:B------:R-:W-:Y:S01]  /*13880*/  SHF.R.S32.HI R8, RZ, 0x6, R9 ;  /* 0x00000006ff087819 */ /* 0x000fe20000011409 */
[----:B------:R-:W-:Y:S01]  /*13890*/  ULDC UR53, c[0x0][0x9e0] ;  /* 0x0002780000357ab9 */ /* 0x000fe20000000800 */
[----:B------:R-:W-:-:S02]  /*138a0*/  CS2R R150, SRZ ;  /* 0x0000000000967805 */ /* 0x000fc4000001ff00 */
[----:B------:R-:W-:Y:S02]  /*138b0*/  CS2R R148, SRZ ;  /* 0x0000000000947805 */ /* 0x000fe4000001ff00 */
[----:B------:R-:W-:Y:S02]  /*138c0*/  VIMNMX R11, R203, R8, !PT ;  /* 0x00000008cb0b7248 */ /* 0x000fe40007fe0100 */
[----:B------:R-:W-:Y:S02]  /*138d0*/  CS2R R146, SRZ ;  /* 0x0000000000927805 */ /* 0x000fe4000001ff00 */
[----:B------:R-:W-:Y:S02]  /*138e0*/  CS2R R144, SRZ ;  /* 0x0000000000907805 */ /* 0x000fe4000001ff00 */
[----:B------:R-:W-:Y:S02]  /*138f0*/  CS2R R142, SRZ ;  /* 0x00000000008e7805 */ /* 0x000fe4000001ff00 */
[----:B------:R-:W-:-:S02]  /*13900*/  ISETP.GE.AND P3, PT, R6, R11, PT ;  /* 0x0000000b0600720c */ /* 0x000fc40003f66270 */
        /* <DEDUP_REMOVED lines=58> */
[----:B------:R-:W-:Y:S01]  /*13cb0*/  CS2R R24, SRZ ;  /* 0x0000000000187805 */ /* 0x000fe2000001ff00 */
[----:B------:R-:W-:Y:S06]  /*13cc0*/  @!P3 BRA `(.L_x_1376) ;  /* 0x00000028002cb947 */ /* 0x000fec0003800000 */
[----:B------:R-:W-:Y:S02]  /*13cd0*/  IMAD.IADD R12, R152, 0x1, R0 ;  /* 0x00000001980c7824 */ /* 0x000fe400078e0200 */
[----:B------:R-:W-:Y:S02]  /*13ce0*/  IMAD.MOV.U32 R151, RZ, RZ, RZ ;  /* 0x000000ffff977224 */ /* 0x000fe400078e00ff */
[----:B------:R-:W-:-:S07]  /*13cf0*/  VIADD R13, R12, 0x8 ;  /* 0x000000080c0d7836 */ /* 0x000fce0000000000 */
.L_x_1395:
[----:B------:R-:W-:Y:S01]  /*13d00*/  ISETP.NE.AND P3, PT, R202, RZ, PT ;  /* 0x000000ffca00720c */ /* 0x000fe20003f65270 */
[----:B------:R-:W-:Y:S01]  /*13d10*/  VIADD R14, R200, 0x1 ;  /* 0x00000001c80e7836 */ /* 0x000fe20000000000 */
[----:B------:R-:W-:Y:S05]  /*13d20*/  YIELD ;  /* 0x0000000000007946 */ /* 0x000fea0003800000 */
[----:B------:R-:W-:-:S04]  /*13d30*/  ISETP.NE.AND P4, PT, R14, 0x2, PT ;  /* 0x000000020e00780c */ /* 0x000fc80003f85270 */
[----:B------:R-:W-:Y:S02]  /*13d40*/  SEL R15, RZ, 0x1, P4 ;  /* 0x00000001ff0f7807 */ /* 0x000fe40002000000 */
[----:B------:R-:W-:Y:S02]  /*13d50*/  SEL R14, R14, RZ, P4 ;  /* 0x000000ff0e0e7207 */ /* 0x000fe40002000000 */
[----:B------:R-:W-:Y:S01]  /*13d60*/  LOP3.LUT R15, R194, R15, RZ, 0x3c, !PT ;  /* 0x0000000fc20f7212 */ /* 0x000fe200078e3cff */
[----:B------:R-:W-:Y:S06]  /*13d70*/  @P3 BRA `(.L_x_1377) ;  /* 0x0000000000303947 */ /* 0x000fec0003800000 */
[----:B------:R-:W-:Y:S05]  /*13d80*/  @!P0 BRA `(.L_x_1378) ;  /* 0x0000000000048947 */ /* 0x000fea0003800000 */
[----:B------:R-:W-:Y:S01]  /*13d90*/  BPT.TRAP 0x1 ;  /* 0x000000040000795c */ /* 0x000fe20000300000 */
.L_x_1378:
[----:B------:R-:W-:Y:S01]  /*13da0*/  IMAD R9, R14, 0x8, R16 ;  /* 0x000000080e097824 */ /* 0x000fe200078e0210 */
[----:B------:R-:W-:-:S04]  /*13db0*/  SHF.L.U32 R8, R15, 0x1f, RZ ;  /* 0x0000001f0f087819 */ /* 0x000fc800000006ff */
[----:B------:R0:W1:Y:S01]  /*13dc0*/  SYNCS.PHASECHK.TRANS64.TRYWAIT P4, [R9+URZ+0x28430], R8 ;  /* 0x02843008090075a7 */ /* 0x000062000808017f */
[----:B------:R-:W-:Y:S05]  /*13dd0*/  @!P0 BRA `(.L_x_1379) ;  /* 0x0000000000048947 */ /* 0x000fea0003800000 */
[----:B------:R-:W-:Y:S01]  /*13de0*/  BPT.TRAP 0x1 ;  /* 0x000000040000795c */ /* 0x000fe20000300000 */
.L_x_1379:
[----:B------:R-:W-:Y:S04]  /*13df0*/  BSSY B0, `(.L_x_1377) ;  /* 0x0000004000007945 */ /* 0x000fe80003800000 */
[----:B-1----:R-:W-:Y:S05]  /*13e00*/  @P4 BRA `(.L_x_1380) ;  /* 0x0000000000084947 */ /* 0x002fea0003800000 */
[----:B------:R-:W1:Y:S02]  /*13e10*/  SYNCS.PHASECHK.TRANS64.TRYWAIT P4, [R9+URZ+0x28430], R8 ;  /* 0x02843008090075a7 */ /* 0x000e64000808017f */
[----:B-1----:R-:W-:Y:S05]  /*13e20*/  @!P4 BRA `(.L_x_1381) ;  /* 0x0000013400ccc947 */ /* 0x002fea0003800000 */
.L_x_1380:
[----:B------:R-:W-:Y:S05]  /*13e30*/  BSYNC B0 ;  /* 0x0000000000007941 */ /* 0x000fea0003800000 */
.L_x_1377:
[----:B01----:R-:W0:Y:S01]  /*13e40*/  S2R R8, SR_TID.X ;  /* 0x0000000000087919 */ /* 0x003e220000002100 */
[----:B------:R-:W-:Y:S05]  /*13e50*/  WARPSYNC.ALL ;  /* 0x0000000000007948 */ /* 0x000fea0003800000 */
[----:B------:R-:W-:Y:S01]  /*13e60*/  IMAD.MOV.U32 R9, RZ, RZ, 0x40000040 ;  /* 0x40000040ff097424 */ /* 0x000fe200078e00ff */
[----:B------:R-:W-:Y:S01]  /*13e70*/  MOV R21, 0x40000040 ;  /* 0x4000004000157802 */ /* 0x000fe20000000f00 */
[----:B------:R-:W-:Y:S02]  /*13e80*/  IMAD.MOV.U32 R153, RZ, RZ, 0x40000040 ;  /* 0x40000040ff997424 */ /* 0x000fe400078e00ff */
[----:B------:R-:W-:Y:S01]  /*13e90*/  IMAD.MOV.U32 R155, RZ, RZ, 0x40000040 ;  /* 0x40000040ff9b7424 */ /* 0x000fe200078e00ff */
[----:B------:R-:W-:-:S02]  /*13ea0*/  R2UR UR15, R9 ;  /* 0x00000000090f72ca */ /* 0x000fc400000e0000 */
[----:B------:R-:W-:Y:S02]  /*13eb0*/  R2UR UR11, R153 ;  /* 0x00000000990b72ca */ /* 0x000fe400000e0000 */
[----:B------:R-:W-:Y:S02]  /*13ec0*/  R2UR UR7, R155 ;  /* 0x000000009b0772ca */ /* 0x000fe400000e0000 */
[----:B------:R-:W-:Y:S02]  /*13ed0*/  R2UR UR23, R153 ;  /* 0x00000000991772ca */ /* 0x000fe400000e0000 */
[----:B------:R-:W-:Y:S02]  /*13ee0*/  R2UR UR31, R155 ;  /* 0x000000009b1f72ca */ /* 0x000fe400000e0000 */
[C---:B------:R-:W-:Y:S02]  /*13ef0*/  R2UR UR19, R21.reuse ;  /* 0x00000000151372ca */ /* 0x040fe400000e0000 */
[----:B------:R-:W-:-:S02]  /*13f00*/  R2UR UR27, R21 ;  /* 0x00000000151b72ca */ /* 0x000fc400000e0000 */
[----:B------:R-:W-:Y:S02]  /*13f10*/  R2UR UR35, R9 ;  /* 0x00000000092372ca */ /* 0x000fe400000e0000 */
[----:B0-----:R-:W-:Y:S02]  /*13f20*/  SHF.R.U32.HI R20, RZ, 0x7, R8 ;  /* 0x00000007ff147819 */ /* 0x001fe40000011608 */
[----:B------:R-:W-:-:S03]  /*13f30*/  LEA R8, R14, R5, 0xa ;  /* 0x000000050e087211 */ /* 0x000fc600078e50ff */
[----:B------:R-:W-:Y:S01]  /*13f40*/  VIADD R156, R20, 0x8 ;  /* 0x00000008149c7836 */ /* 0x000fe20000000000 */
[C---:B------:R-:W-:Y:S01]  /*13f50*/  R2UR UR14, R8.reuse ;  /* 0x00000000080e72ca */ /* 0x040fe200000e0000 */
[C---:B------:R-:W-:Y:S02]  /*13f60*/  VIADD R152, R8.reuse, 0x2 ;  /* 0x0000000208987836 */ /* 0x040fe40000000000 */
[C---:B------:R-:W-:Y:S01]  /*13f70*/  VIADD R154, R8.reuse, 0x4 ;  /* 0x00000004089a7836 */ /* 0x040fe20000000000 */
[----:B------:R0:W-:Y:S01]  /*13f80*/  BAR.SYNC.DEFER_BLOCKING R156, 0x100 ;  /* 0x0004009c0000751d */ /* 0x0001e20000010000 */
[----:B------:R-:W-:Y:S01]  /*13f90*/  VIADD R20, R8, 0x6 ;  /* 0x0000000608147836 */ /* 0x000fe20000000000 */
[----:B------:R-:W-:Y:S01]  /*13fa0*/  R2UR UR10, R152 ;  /* 0x00000000980a72ca */ /* 0x000fe200000e0000 */
[----:B------:R-:W-:Y:S01]  /*13fb0*/  VIADD R152, R8, 0x200 ;  /* 0x0000020008987836 */ /* 0x000fe20000000000 */
[----:B------:R-:W-:Y:S01]  /*13fc0*/  R2UR UR6, R154 ;  /* 0x000000009a0672ca */ /* 0x000fe200000e0000 */
[----:B------:R-:W-:Y:S01]  /*13fd0*/  VIADD R154, R8, 0x204 ;  /* 0x00000204089a7836 */ /* 0x000fe20000000000 */
[----:B------:R-:W-:Y:S01]  /*13fe0*/  R2UR UR18, R20 ;  /* 0x00000000141272ca */ /* 0x000fe200000e0000 */
[----:B------:R-:W-:Y:S01]  /*13ff0*/  VIADD R20, R8, 0x202 ;  /* 0x0000020208147836 */ /* 0x000fe20000000000 */
[----:B------:R-:W-:Y:S01]  /*14000*/  R2UR UR22, R152 ;  /* 0x00000000981672ca */ /* 0x000fe200000e0000 */
[----:B------:R-:W-:Y:S01]  /*14010*/  VIADD R8, R8, 0x206 ;  /* 0x0000020608087836 */ /* 0x000fe20000000000 */
[----:B------:R-:W-:-:S02]  /*14020*/  R2UR UR30, R154 ;  /* 0x000000009a1e72ca */ /* 0x000fc400000e0000 */
[----:B------:R-:W-:Y:S02]  /*14030*/  R2UR UR26, R20 ;  /* 0x00000000141a72ca */ /* 0x000fe400000e0000 */
[----:B------:R-:W-:Y:S01]  /*14040*/  R2UR UR34, R8 ;  /* 0x00000000082272ca */ /* 0x000fe200000e0000 */
[----:B0-----:R-:W-:-:S06]  /*14050*/  WARPGROUP.ARRIVE ;  /* 0x00000000000079c5 */ /* 0x001fcc0000000000 */
        /* <DEDUP_REMOVED lines=23> */
[----:B------:R-:W-:Y:S05]  /*141d0*/  @P3 BRA `(.L_x_1382) ;  /* 0x0000000000283947 */ /* 0x000fea0003800000 */
[----:B------:R-:W-:Y:S05]  /*141e0*/  @!P0 BRA `(.L_x_1383) ;  /* 0x0000000000048947 */ /* 0x000fea0003800000 */
[----:B------:R-:W-:Y:S01]  /*141f0*/  BPT.TRAP 0x1 ;  /* 0x000000040000795c */ /* 0x000fe20000300000 */
.L_x_1383:
[----:B------:R-:W-:Y:S01]  /*14200*/  SHF.L.U32 R8, R194, 0x1f, RZ ;  /* 0x0000001fc2087819 */ /* 0x000fe200000006ff */
[----:B------:R-:W-:-:S04]  /*14210*/  IMAD R9, R200, 0x8, R16 ;  /* 0x00000008c8097824 */ /* 0x000fc800078e0210 */
[----:B------:R0:W1:Y:S01]  /*14220*/  SYNCS.PHASECHK.TRANS64.TRYWAIT P3, [R9+URZ+0x28450], R8 ;  /* 0x02845008090075a7 */ /* 0x000062000806017f */
[----:B------:R-:W-:Y:S05]  /*14230*/  @!P0 BRA `(.L_x_1384) ;  /* 0x0000000000048947 */ /* 0x000fea0003800000 */
[----:B------:R-:W-:Y:S01]  /*14240*/  BPT.TRAP 0x1 ;  /* 0x000000040000795c */ /* 0x000fe20000300000 */
.L_x_1384:
[----:B-1----:R-:W-:Y:S05]  /*14250*/  @P3 BRA `(.L_x_1382) ;  /* 0x0000000000083947 */ /* 0x002fea0003800000 */
[----:B------:R-:W1:Y:S02]  /*14260*/  SYNCS.PHASECHK.TRANS64.TRYWAIT P3, [R9+URZ+0x28450], R8 ;  /* 0x02845008090075a7 */ /* 0x000e64000806017f */
[----:B-1----:R-:W-:Y:S05]  /*14270*/  @!P3 BRA `(.L_x_1385) ;  /* 0x0000013000ccb947 */ /* 0x002fea0003800000 */
.L_x_1382:
[----:B01----:R-:W-:Y:S01]  /*14280*/  VIADD R8, R16, 0x8000 ;  /* 0x0000800010087836 */ /* 0x003fe20000000000 */
[----:B------:R-:W-:Y:S05]  /*14290*/  WARPSYNC.ALL ;  /* 0x0000000000007948 */ /* 0x000fea0003800000 */
[----:B------:R-:W-:Y:S01]  /*142a0*/  SHF.R.U32.HI R8, RZ, 0x4, R8 ;  /* 0x00000004ff087819 */ /* 0x000fe20000011608 */
[----:B------:R-:W-:-:S06]  /*142b0*/  WARPGROUP.ARRIVE ;  /* 0x00000000000079c5 */ /* 0x000fcc0000000000 */
[----:B------:R-:W0:Y:S01]  /*142c0*/  S2R R194, SR_TID.X ;  /* 0x0000000000c27919 */ /* 0x000e220000002100 */
[----:B------:R-:W-:Y:S01]  /*142d0*/  FMUL.FTZ R20, R2, R154 ;  /* 0x0000009a02147220 */ /* 0x000fe20000410000 */
[----:B------:R-:W-:Y:S01]  /*142e0*/  LOP3.LUT R8, R8, 0x3fff, RZ, 0xc0, !PT ;  /* 0x00003fff08087812 */ /* 0x000fe200078ec0ff */
[C---:B------:R-:W-:Y:S01]  /*142f0*/  FMUL.FTZ R21, R2.reuse, R155 ;  /* 0x0000009b02157220 */ /* 0x040fe20000410000 */
[C---:B------:R-:W-:Y:S01]  /*14300*/  FMUL.FTZ R154, R2.reuse, R158 ;  /* 0x0000009e029a7220 */ /* 0x040fe20000410000 */
[----:B------:R-:W-:Y:S01]  /*14310*/  FMUL.FTZ R155, R2, R159 ;  /* 0x0000009f029b7220 */ /* 0x000fe20000410000 */
[----:B------:R-:W-:Y:S01]  /*14320*/  LOP3.LUT R9, R8, 0x10000, RZ, 0xfc, !PT ;  /* 0x0001000008097812 */ /* 0x000fe200078efcff */
[C---:B------:R-:W-:Y:S01]  /*14330*/  FMUL.FTZ R158, R2.reuse, R162 ;  /* 0x000000a2029e7220 */ /* 0x040fe20000410000 */
[C---:B------:R-:W-:Y:S01]  /*14340*/  FMUL.FTZ R159, R2.reuse, R163 ;  /* 0x000000a3029f7220 */ /* 0x040fe20000410000 */
[C---:B------:R-:W-:Y:S01]  /*14350*/  FMUL.FTZ R162, R2.reuse, R166 ;  /* 0x000000a602a27220 */ /* 0x040fe20000410000 */
[----:B------:R-:W-:Y:S01]  /*14360*/  FMUL.FTZ R163, R2, R167 ;  /* 0x000000a702a37220 */ /* 0x000fe20000410000 */
[----:B------:R-:W-:-:S02]  /*14370*/  IMAD R8, R200, 0x400, R9 ;  /* 0x00000400c8087824 */ /* 0x000fc400078e0209 */
[C---:B------:R-:W-:Y:S01]  /*14380*/  FMUL.FTZ R166, R2.reuse, R170 ;  /* 0x000000aa02a67220 */ /* 0x040fe20000410000 */
[----:B------:R-:W-:Y:S02]  /*14390*/  IMAD.MOV.U32 R9, RZ, RZ, -0x7fffffe0 ;  /* 0x80000020ff097424 */ /* 0x000fe400078e00ff */
[C---:B------:R-:W-:Y:S01]  /*143a0*/  FMUL.FTZ R167, R2.reuse, R171 ;  /* 0x000000ab02a77220 */ /* 0x040fe20000410000 */
[----:B------:R-:W-:Y:S01]  /*143b0*/  FMUL.FTZ R170, R2, R174 ;  /* 0x000000ae02aa7220 */ /* 0x000fe20000410000 */
[C---:B------:R-:W-:Y:S01]  /*143c0*/  R2UR UR6, R8.reuse ;  /* 0x00000000080672ca */ /* 0x040fe200000e0000 */
[----:B------:R-:W-:Y:S01]  /*143d0*/  VIADD R8, R8, 0x2 ;  /* 0x0000000208087836 */ /* 0x000fe20000000000 */
[----:B------:R-:W-:Y:S01]  /*143e0*/  R2UR UR7, R9 ;  /* 0x00000000090772ca */ /* 0x000fe200000e0000 */
[C---:B------:R-:W-:Y:S01]  /*143f0*/  FMUL.FTZ R171, R2.reuse, R175 ;  /* 0x000000af02ab7220 */ /* 0x040fe20000410000 */
[----:B------:R-:W-:Y:S01]  /*14400*/  MOV R9, 0x80000020 ;  /* 0x8000002000097802 */ /* 0x000fe20000000f00 */
        /* <DEDUP_REMOVED lines=10> */
[----:B------:R-:W-:Y:S01]  /*144b0*/  QGMMA.64x256x32.F32.E4M3.E4M3 R24, R188, gdesc[UR4], R24, gsb0 ;  /* 0x03e00004bc187df3 */ /* 0x000fe20008000818 */
[----:B------:R-:W-:Y:S01]  /*144c0*/  R2UR UR6, R8 ;  /* 0x00000000080672ca */ /* 0x000fe200000e0000 */
[----:B------:R-:W-:Y:S01]  /*144d0*/  @!P1 IMAD R8, R14, 0x8, R16 ;  /* 0x000000080e089824 */ /* 0x000fe200078e0210 */
[----:B------:R-:W-:Y:S01]  /*144e0*/  R2UR UR7, R9 ;  /* 0x00000000090772ca */ /* 0x000fe200000e0000 */
[----:B------:R-:W-:Y:S01]  /*144f0*/  FMUL.FTZ R168, R2, R168 ;  /* 0x000000a802a87220 */ /* 0x000fe20000410000 */
[----:B0-----:R-:W-:Y:S01]  /*14500*/  SHF.R.U32.HI R194, RZ, 0x7, R194 ;  /* 0x00000007ffc27819 */ /* 0x001fe200000116c2 */
[----:B------:R-:W-:-:S02]  /*14510*/  @!P1 VIADD R8, R8, 0x28440 ;  /* 0x0002844008089836 */ /* 0x000fc40000000000 */
[C---:B------:R-:W-:Y:S01]  /*14520*/  FMUL.FTZ R169, R2.reuse, R169 ;  /* 0x000000a902a97220 */ /* 0x040fe20000410000 */
[C---:B------:R-:W-:Y:S01]  /*14530*/  FMUL.FTZ R172, R2.reuse, R172 ;  /* 0x000000ac02ac7220 */ /* 0x040fe20000410000 */
[C---:B------:R-:W-:Y:S01]  /*14540*/  FMUL.FTZ R173, R2.reuse, R173 ;  /* 0x000000ad02ad7220 */ /* 0x040fe20000410000 */
[C---:B------:R-:W-:Y:S01]  /*14550*/  FMUL.FTZ R176, R2.reuse, R176 ;  /* 0x000000b002b07220 */ /* 0x040fe20000410000 */
[----:B------:R-:W-:Y:S01]  /*14560*/  @!P1 PRMT R9, RZ, 0x654, R8 ;  /* 0x00000654ff099816 */ /* 0x000fe20000000008 */
[----:B------:R-:W-:Y:S01]  /*14570*/  FMUL.FTZ R177, R2, R177 ;  /* 0x000000b102b17220 */ /* 0x000fe20000410000 */
[----:B------:R-:W-:Y:S01]  /*14580*/  IADD3 R8, -R194, 0xb, RZ ;  /* 0x0000000bc2087810 */ /* 0x000fe20007ffe1ff */
[C---:B------:R-:W-:Y:S01]  /*14590*/  FMUL.FTZ R181, R2.reuse, R181 ;  /* 0x000000b502b57220 */ /* 0x040fe20000410000 */
[C---:B------:R-:W-:Y:S01]  /*145a0*/  FMUL.FTZ R178, R2.reuse, R182 ;  /* 0x000000b602b27220 */ /* 0x040fe20000410000 */
[----:B------:R-:W-:Y:S01]  /*145b0*/  FMUL.FTZ R179, R2, R183 ;  /* 0x000000b702b37220 */ /* 0x000fe20000410000 */
[----:B------:R-:W0:Y:S08]  /*145c0*/  MUFU.TANH R152, R152 ;  /* 0x0000009800987308 */ /* 0x000e300000002400 */
        /* <DEDUP_REMOVED lines=31> */
[----:B------:R-:W-:-:S06]  /*147c0*/  WARPGROUP.ARRIVE ;  /* 0x00000000000079c5 */ /* 0x000fcc0000000000 */
[----:B------:R-:W-:Y:S03]  /*147d0*/  QGMMA.64x256x32.F32.E4M3.E4M3 R24, R184, gdesc[UR4], R24, gsb0 ;  /* 0x03e00004b8187df3 */ /* 0x000fe60008000818 */
[----:B------:R-:W-:Y:S02]  /*147e0*/  WARPGROUP.DEPBAR.LE gsb0, 0x0 ;  /* 0x00008000000079c5 */ /* 0x000fe40000010000 */
[----:B------:R-:W-:Y:S01]  /*147f0*/  FMUL.FTZ R184, R2, R180 ;  /* 0x000000b402b87220 */ /* 0x000fe20000410000 */
[----:B------:R-:W-:Y:S01]  /*14800*/  IMAD.SHL.U32 R180, R6, 0x40, RZ ;  /* 0x0000004006b47824 */ /* 0x000fe200078e00ff */
[----:B------:R0:W-:Y:S06]  /*14810*/  BAR.ARV R8, 0x100 ;  /* 0x000400080000751d */ /* 0x0001ec0000002000 */
[----:B------:R5:W-:Y:S01]  /*14820*/  @!P1 SYNCS.ARRIVE.TRANS64.RED.A1T0 RZ, [R9+URZ], RZ ;  /* 0x000000ff09ff99a7 */ /* 0x000be2000810043f */
[----:B------:R-:W0:Y:S01]  /*14830*/  MUFU.TANH R184, R184 ;  /* 0x000000b800b87308 */ /* 0x000e220000002400 */
[----:B-----5:R-:W-:-:S05]  /*14840*/  IADD3 R9, R197, 0x1, -R180 ;  /* 0x00000001c5097810 */ /* 0x020fca0007ffe8b4 */
[----:B------:R-:W-:-:S04]  /*14850*/  IMAD.IADD R9, R9, 0x1, -R198 ;  /* 0x0000000109097824 */ /* 0x000fc800078e0ac6 */
[----:B------:R-:W-:-:S04]  /*14860*/  IMAD R9, R196, -0x2, R9 ;  /* 0xfffffffec4097824 */ /* 0x000fc800078e0209 */
[C---:B------:R-:W-:Y:S02]  /*14870*/  VIADD R187, R9.reuse, UR54 ;  /* 0x0000003609bb7c36 */ /* 0x040fe40008000000 */
[----:B------:R-:W-:Y:S02]  /*14880*/  VIADD R185, R9, UR55 ;  /* 0x0000003709b97c36 */ /* 0x000fe40008000000 */
[C---:B------:R-:W-:Y:S02]  /*14890*/  IMAD.IADD R183, R0.reuse, 0x1, R187 ;  /* 0x0000000100b77824 */ /* 0x040fe400078e02bb */
[----:B------:R-:W-:Y:S01]  /*148a0*/  IMAD.IADD R182, R0, 0x1, R185 ;  /* 0x0000000100b67824 */ /* 0x000fe200078e02b9 */
[----:B01234-:R-:W-:Y:S06]  /*148b0*/  @!P2 BRA `(.L_x_1386) ;  /* 0x000000000058a947 */ /* 0x01ffec0003800000 */
[----:B------:R-:W-:Y:S01]  /*148c0*/  IADD3 R189, R0, R197, -R198 ;  /* 0x000000c500bd7210 */ /* 0x000fe20007ffe8c6 */
[----:B------:R-:W-:Y:S03]  /*148d0*/  BSSY B0, `(.L_x_1387) ;  /* 0x0000010000007945 */ /* 0x000fe60003800000 */
[----:B------:R-:W-:-:S13]  /*148e0*/  ISETP.GT.AND P3, PT, R189, -0x1, PT ;  /* 0xffffffffbd00780c */ /* 0x000fda0003f64270 */
[----:B------:R-:W-:Y:S05]  /*148f0*/  @P3 BRA `(.L_x_1388) ;  /* 0x0000000000203947 */ /* 0x000fea0003800000 */
[----:B------:R-:W-:Y:S02]  /*14900*/  MOV R186, UR52 ;  /* 0x0000003400ba7c02 */ /* 0x000fe40008000f00 */
[----:B------:R-:W-:Y:S02]  /*14910*/  LOP3.LUT R189, RZ, R189, RZ, 0x33, !PT ;  /* 0x000000bdffbd7212 */ /* 0x000fe400078e33ff */
[----:B------:R-:W-:-:S13]  /*14920*/  ISETP.NE.AND P3, PT, R186, 0x1, PT ;  /* 0x00000001ba00780c */ /* 0x000fda0003f65270 */
[----:B------:R-:W0:Y:S02]  /*14930*/  @P3 LDC.64 R8, c[0x0][0x9e8] ;  /* 0x00027a00ff083b82 */ /* 0x000e240000000a00 */
[----:B0-----:R-:W-:-:S05]  /*14940*/  @P3 IMAD.HI.U32 R8, R189, R8, RZ ;  /* 0x00000008bd083227 */ /* 0x001fca00078e00ff */
[----:B------:R-:W-:-:S04]  /*14950*/  @P3 SHF.R.U32.HI R189, RZ, R9, R8 ;  /* 0x00000009ffbd3219 */ /* 0x000fc80000011608 */
[----:B------:R-:W-:Y:S01]  /*14960*/  LOP3.LUT R189, RZ, R189, RZ, 0x33, !PT ;  /* 0x000000bdffbd7212 */ /* 0x000fe200078e33ff */
[----:B------:R-:W-:Y:S06]  /*14970*/  BRA `(.L_x_1389) ;  /* 0x0000000000147947 */ /* 0x000fec0003800000 */
.L_x_1388:
[----:B------:R-:W-:-:S05]  /*14980*/  IMAD.U32 R186, RZ, RZ, UR52 ;  /* 0x00000034ffba7e24 */ /* 0x000fca000f8e00ff */
[----:B------:R-:W-:-:S13]  /*14990*/  ISETP.NE.AND P3, PT, R186, 0x1, PT ;  /* 0x00000001ba00780c */ /* 0x000fda0003f65270 */
[----:B------:R-:W0:Y:S02]  /*149a0*/  @P3 LDC.64 R8, c[0x0][0x9e8] ;  /* 0x00027a00ff083b82 */ /* 0x000e240000000a00 */
[----:B0-----:R-:W-:-:S05]  /*149b0*/  @P3 IMAD.HI.U32 R8, R189, R8, RZ ;  /* 0x00000008bd083227 */ /* 0x001fca00078e00ff */
[----:B------:R-:W-:-:S07]  /*149c0*/  @P3 SHF.R.U32.HI R189, RZ, R9, R8 ;  /* 0x00000009ffbd3219 */ /* 0x000fce0000011608 */
.L_x_1389:
[----:B------:R-:W-:Y:S05]  /*149d0*/  BSYNC B0 ;  /* 0x0000000000007941 */ /* 0x000fea0003800000 */
.L_x_1387:
[----:B------:R-:W-:-:S04]  /*149e0*/  IMAD R189, R189, R186, -R180 ;  /* 0x000000babdbd7224 */ /* 0x000fc800078e0ab4 */
[----:B------:R-:W-:-:S05]  /*149f0*/  IMAD R189, R196, -0x2, R189 ;  /* 0xfffffffec4bd7824 */ /* 0x000fca00078e02bd */
[----:B------:R-:W-:Y:S02]  /*14a00*/  VIADDMNMX R183, R189, R186, R183, PT ;  /* 0x000000babdb77246 */ /* 0x000fe400038001b7 */
[----:B------:R-:W-:-:S07]  /*14a10*/  VIMNMX R182, R182, R189, !PT ;  /* 0x000000bdb6b67248 */ /* 0x000fce0007fe0100 */
.L_x_1386:
[----:B------:R-:W-:Y:S02]  /*14a20*/  ISETP.GT.AND P3, PT, R6, -0x1, PT ;  /* 0xffffffff0600780c */ /* 0x000fe40003f64270 */
[----:B------:R-:W-:Y:S02]  /*14a30*/  IADD3 R187, R187, 0x8, R0 ;  /* 0x00000008bbbb7810 */ /* 0x000fe40007ffe000 */
[C---:B------:R-:W-:Y:S02]  /*14a40*/  ISETP.GT.AND P5, PT, R182.reuse, RZ, P3 ;  /* 0x000000ffb600720c */ /* 0x040fe40001fa4270 */
[----:B------:R-:W-:Y:S02]  /*14a50*/  ISETP.GT.AND P4, PT, R182, 0x1, P3 ;  /* 0x00000001b600780c */ /* 0x000fe40001f84270 */
[C---:B------:R-:W-:Y:S02]  /*14a60*/  ISETP.LT.OR P5, PT, R183.reuse, 0x1, P5 ;  /* 0x00000001b700780c */ /* 0x040fe40002fa1670 */
[----:B------:R-:W-:-:S02]  /*14a70*/  ISETP.LT.OR P4, PT, R183, 0x2, P4 ;  /* 0x00000002b700780c */ /* 0x000fc40002781670 */
[----:B------:R-:W-:Y:S02]  /*14a80*/  FSEL R152, R152, -INF , !P5 ;  /* 0xff80000098987808 */ /* 0x000fe40006800000 */
[----:B------:R-:W-:Y:S02]  /*14a90*/  FSEL R153, R153, -INF , !P4 ;  /* 0xff80000099997808 */ /* 0x000fe40006000000 */
[C---:B------:R-:W-:Y:S02]  /*14aa0*/  ISETP.GT.AND P5, PT, R182.reuse, 0x8, P3 ;  /* 0x00000008b600780c */ /* 0x040fe40001fa4270 */
        /* <DEDUP_REMOVED lines=39> */
[----:B------:R-:W-:Y:S02]  /*14d20*/  IADD3 R185, R185, 0x8, R0 ;  /* 0x00000008b9b97810 */ /* 0x000fe40007ffe000 */
[----:B------:R-:W-:Y:S02]  /*14d30*/  FSEL R184, R184, -INF , !P5 ;  /* 0xff800000b8b87808 */ /* 0x000fe40006800000 */
[----:B------:R-:W-:Y:S01]  /*14d40*/  FSEL R181, R181, -INF , !P4 ;  /* 0xff800000b5b57808 */ /* 0x000fe20006000000 */
[----:B------:R-:W-:Y:S06]  /*14d50*/  @!P2 BRA `(.L_x_1390) ;  /* 0x00000000005ca947 */ /* 0x000fec0003800000 */
[----:B------:R-:W-:Y:S01]  /*14d60*/  ISETP.GT.AND P4, PT, R13, -0x1, PT ;  /* 0xffffffff0d00780c */ /* 0x000fe20003f84270 */
[----:B------:R-:W-:-:S12]  /*14d70*/  BSSY B0, `(.L_x_1391) ;  /* 0x0000011000007945 */ /* 0x000fd80003800000 */
[----:B------:R-:W-:Y:S05]  /*14d80*/  @P4 BRA `(.L_x_1392) ;  /* 0x0000000000244947 */ /* 0x000fea0003800000 */
[----:B------:R-:W-:Y:S02]  /*14d90*/  IMAD.U32 R182, RZ, RZ, UR52 ;  /* 0x00000034ffb67e24 */ /* 0x000fe4000f8e00ff */
[----:B------:R-:W-:-:S03]  /*14da0*/  VIADD R183, R12, 0x8 ;  /* 0x000000080cb77836 */ /* 0x000fc60000000000 */
[----:B------:R-:W-:Y:S02]  /*14db0*/  ISETP.NE.AND P4, PT, R182, 0x1, PT ;  /* 0x00000001b600780c */ /* 0x000fe40003f85270 */
[----:B------:R-:W-:-:S11]  /*14dc0*/  LOP3.LUT R183, RZ, R183, RZ, 0x33, !PT ;  /* 0x000000b7ffb77212 */ /* 0x000fd600078e33ff */
[----:B------:R-:W0:Y:S02]  /*14dd0*/  @P4 LDC.64 R8, c[0x0][0x9e8] ;  /* 0x00027a00ff084b82 */ /* 0x000e240000000a00 */
[----:B0-----:R-:W-:-:S05]  /*14de0*/  @P4 IMAD.HI.U32 R8, R183, R8, RZ ;  /* 0x00000008b7084227 */ /* 0x001fca00078e00ff */
[----:B------:R-:W-:-:S04]  /*14df0*/  @P4 SHF.R.U32.HI R183, RZ, R9, R8 ;  /* 0x00000009ffb74219 */ /* 0x000fc80000011608 */
[----:B------:R-:W-:Y:S01]  /*14e00*/  LOP3.LUT R183, RZ, R183, RZ, 0x33, !PT ;  /* 0x000000b7ffb77212 */ /* 0x000fe200078e33ff */
[----:B------:R-:W-:Y:S06]  /*14e10*/  BRA `(.L_x_1393) ;  /* 0x0000000000187947 */ /* 0x000fec0003800000 */
.L_x_1392:
[----:B------:R-:W-:Y:S02]  /*14e20*/  IMAD.U32 R182, RZ, RZ, UR52 ;  /* 0x00000034ffb67e24 */ /* 0x000fe4000f8e00ff */
[----:B------:R-:W-:-:S03]  /*14e30*/  IMAD.MOV.U32 R183, RZ, RZ, R13 ;  /* 0x000000ffffb77224 */ /* 0x000fc600078e000d */
[----:B------:R-:W-:-:S13]  /*14e40*/  ISETP.NE.AND P4, PT, R182, 0x1, PT ;  /* 0x00000001b600780c */ /* 0x000fda0003f85270 */
[----:B------:R-:W0:Y:S02]  /*14e50*/  @P4 LDC.64 R8, c[0x0][0x9e8] ;  /* 0x00027a00ff084b82 */ /* 0x000e240000000a00 */
[----:B0-----:R-:W-:-:S05]  /*14e60*/  @P4 IMAD.HI.U32 R8, R13, R8, RZ ;  /* 0x000000080d084227 */ /* 0x001fca00078e00ff */
[----:B------:R-:W-:-:S07]  /*14e70*/  @P4 SHF.R.U32.HI R183, RZ, R9, R8 ;  /* 0x00000009ffb74219 */ /* 0x000fce0000011608 */
.L_x_1393:
[----:B------:R-:W-:Y:S05]  /*14e80*/  BSYNC B0 ;  /* 0x0000000000007941 */ /* 0x000fea0003800000 */
.L_x_1391:
[----:B------:R-:W-:-:S04]  /*14e90*/  IMAD R9, R183, R182, -R180 ;  /* 0x000000b6b7097224 */ /* 0x000fc800078e0ab4 */
[----:B------:R-:W-:-:S05]  /*14ea0*/  IMAD R8, R196, -0x2, R9 ;  /* 0xfffffffec4087824 */ /* 0x000fca00078e0209 */
[----:B------:R-:W-:Y:S02]  /*14eb0*/  VIADDMNMX R187, R8, R182, R187, PT ;  /* 0x000000b608bb7246 */ /* 0x000fe400038001bb */
[----:B------:R-:W-:-:S07]  /*14ec0*/  VIMNMX R185, R185, R8, !PT ;  /* 0x00000008b9b97248 */ /* 0x000fce0007fe0100 */
.L_x_1390:
        /* <DEDUP_REMOVED lines=8> */
[----:B------:R-:W-:Y:S02]  /*14f50*/  ISETP.GT.AND P5, PT, R185, 0x9, P3 ;  /* 0x00000009b900780c */ /* 0x000fe40001fa4270 */
[----:B------:R-:W-:Y:S02]  /*14f60*/  FMNMX.FTZ R8, R160, R9, !PT ;  /* 0x00000009a0087209 */ /* 0x000fe40007810000 */
[----:B------:R-:W-:Y:S02]  /*14f70*/  ISETP.LT.OR P5, PT, R187, 0xa, P5 ;  /* 0x0000000abb00780c */ /* 0x000fe40002fa1670 */
[----:B------:R-:W-:Y:S02]  /*14f80*/  FMNMX.FTZ R9, R161, R8, !PT ;  /* 0x00000008a1097209 */ /* 0x000fe40007810000 */
[----:B------:R-:W-:-:S02]  /*14f90*/  ISETP.GT.AND P4, PT, R185, 0x8, P3 ;  /* 0x00000008b900780c */ /* 0x000fc40001f84270 */
[----:B------:R-:W-:Y:S02]  /*14fa0*/  FMNMX.FTZ R8, R164, R9, !PT ;  /* 0x00000009a4087209 */ /* 0x000fe40007810000 */
[----:B------:R-:W-:Y:S02]  /*14fb0*/  FSEL R155, R155, -INF , !P5 ;  /* 0xff8000009b9b7808 */ /* 0x000fe40006800000 */
[----:B------:R-:W-:Y:S02]  /*14fc0*/  FMNMX.FTZ R9, R165, R8, !PT ;  /* 0x00000008a5097209 */ /* 0x000fe40007810000 */
[----:B------:R-:W-:Y:S02]  /*14fd0*/  ISETP.GT.AND P5, PT, R185, 0x11, P3 ;  /* 0x00000011b900780c */ /* 0x000fe40001fa4270 */
[----:B------:R-:W-:Y:S02]  /*14fe0*/  FMNMX.FTZ R8, R168, R9, !PT ;  /* 0x00000009a8087209 */ /* 0x000fe40007810000 */
[----:B------:R-:W-:-:S02]  /*14ff0*/  ISETP.LT.OR P4, PT, R187, 0x9, P4 ;  /* 0x00000009bb00780c */ /* 0x000fc40002781670 */
        /* <DEDUP_REMOVED lines=14> */
[----:B------:R-:W-:Y:S01]  /*150e0*/  FSEL R158, R158, -INF , !P4 ;  /* 0xff8000009e9e7808 */ /* 0x000fe20006000000 */
[----:B------:R-:W0:Y:S01]  /*150f0*/  SHFL.BFLY PT, R9, R8, 0x2, 0x1f ;  /* 0x0c401f0008097f89 */ /* 0x000e2200000e0000 */
[----:B------:R-:W-:Y:S02]  /*15100*/  ISETP.GT.AND P4, PT, R185, 0x18, P3 ;  /* 0x00000018b900780c */ /* 0x000fe40001f84270 */
[----:B------:R-:W-:Y:S02]  /*15110*/  FSEL R163, R163, -INF , !P5 ;  /* 0xff800000a3a37808 */ /* 0x000fe40006800000 */
[----:B------:R-:W-:-:S02]  /*15120*/  ISETP.GT.AND P5, PT, R185, 0x21, P3 ;  /* 0x00000021b900780c */ /* 0x000fc40001fa4270 */
[C---:B------:R-:W-:Y:S02]  /*15130*/  ISETP.LT.OR P4, PT, R187.reuse, 0x19, P4 ;  /* 0x00000019bb00780c */ /* 0x040fe40002781670 */
[----:B------:R-:W-:Y:S02]  /*15140*/  ISETP.LT.OR P5, PT, R187, 0x22, P5 ;  /* 0x00000022bb00780c */ /* 0x000fe40002fa1670 */
[----:B------:R-:W-:Y:S02]  /*15150*/  FSEL R162, R162, -INF , !P4 ;  /* 0xff800000a2a27808 */ /* 0x000fe40006000000 */
[----:B------:R-:W-:Y:S02]  /*15160*/  ISETP.GT.AND P4, PT, R185, 0x20, P3 ;  /* 0x00000020b900780c */ /* 0x000fe40001f84270 */
[----:B------:R-:W-:Y:S02]  /*15170*/  FSEL R167, R167, -INF , !P5 ;  /* 0xff800000a7a77808 */ /* 0x000fe40006800000 */
[----:B------:R-:W-:-:S02]  /*15180*/  ISETP.GT.AND P5, PT, R185, 0x29, P3 ;  /* 0x00000029b900780c */ /* 0x000fc40001fa4270 */
[C---:B------:R-:W-:Y:S02]  /*15190*/  ISETP.LT.OR P4, PT, R187.reuse, 0x21, P4 ;  /* 0x00000021bb00780c */ /* 0x040fe40002781670 */
[----:B------:R-:W-:Y:S02]  /*151a0*/  ISETP.LT.OR P5, PT, R187, 0x2a, P5 ;  /* 0x0000002abb00780c */ /* 0x000fe40002fa1670 */
[----:B------:R-:W-:Y:S02]  /*151b0*/  FSEL R166, R166, -INF , !P4 ;  /* 0xff800000a6a67808 */ /* 0x000fe40006000000 */
[----:B0-----:R-:W-:Y:S02]  /*151c0*/  FMNMX.FTZ R180, R8, R9, !PT ;  /* 0x0000000908b47209 */ /* 0x001fe40007810000 */
[----:B------:R-:W-:Y:S02]  /*151d0*/  ISETP.GT.AND P4, PT, R185, 0x28, P3 ;  /* 0x00000028b900780c */ /* 0x000fe40001f84270 */
[----:B------:R-:W-:Y:S01]  /*151e0*/  FSEL R171, R171, -INF , !P5 ;  /* 0xff800000abab7808 */ /* 0x000fe20006800000 */
[----:B------:R-:W0:Y:S01]  /*151f0*/  SHFL.BFLY PT, R189, R180, 0x1, 0x1f ;  /* 0x0c201f00b4bd7f89 */ /* 0x000e2200000e0000 */
[----:B------:R-:W-:-:S02]  /*15200*/  ISETP.GT.AND P5, PT, R185, RZ, P3 ;  /* 0x000000ffb900720c */ /* 0x000fc40001fa4270 */
[C---:B------:R-:W-:Y:S02]  /*15210*/  ISETP.LT.OR P4, PT, R187.reuse, 0x29, P4 ;  /* 0x00000029bb00780c */ /* 0x040fe40002781670 */
[----:B------:R-:W-:Y:S02]  /*15220*/  ISETP.LT.OR P5, PT, R187, 0x1, P5 ;  /* 0x00000001bb00780c */ /* 0x000fe40002fa1670 */
[----:B------:R-:W-:Y:S02]  /*15230*/  FSEL R170, R170, -INF , !P4 ;  /* 0xff800000aaaa7808 */ /* 0x000fe40006000000 */
[----:B------:R-:W-:Y:S02]  /*15240*/  ISETP.GT.AND P4, PT, R185, 0x30, P3 ;  /* 0x00000030b900780c */ /* 0x000fe40001f84270 */
[----:B------:R-:W-:Y:S02]  /*15250*/  FSEL R9, R20, -INF , !P5 ;  /* 0xff80000014097808 */ /* 0x000fe40006800000 */
[----:B------:R-:W-:-:S02]  /*15260*/  ISETP.LT.OR P4, PT, R187, 0x31, P4 ;  /* 0x00000031bb00780c */ /* 0x000fc40002781670 */
[----:B------:R-:W-:Y:S02]  /*15270*/  FMNMX.FTZ R8, R9, R10, !PT ;  /* 0x0000000a09087209 */ /* 0x000fe40007810000 */
[----:B------:R-:W-:Y:S02]  /*15280*/  FSEL R174, R174, -INF , !P4 ;  /* 0xff800000aeae7808 */ /* 0x000fe40006000000 */
[----:B------:R-:W-:Y:S02]  /*15290*/  FMNMX.FTZ R183, R21, R8, !PT ;  /* 0x0000000815b77209 */ /* 0x000fe40007810000 */
[C---:B------:R-:W-:Y:S02]  /*152a0*/  ISETP.GT.AND P4, PT, R185.reuse, 0x31, P3 ;  /* 0x00000031b900780c */ /* 0x040fe40001f84270 */
[C---:B------:R-:W-:Y:S02]  /*152b0*/  ISETP.GT.AND P5, PT, R185.reuse, 0x38, P3 ;  /* 0x00000038b900780c */ /* 0x040fe40001fa4270 */
[----:B------:R-:W-:Y:S01]  /*152c0*/  ISETP.GT.AND P3, PT, R185, 0x39, P3 ;  /* 0x00000039b900780c */ /* 0x000fe20001f64270 */
[----:B------:R-:W-:Y:S01]  /*152d0*/  IMAD.U32 R185, RZ, RZ, UR56 ;  /* 0x00000038ffb97e24 */ /* 0x000fe2000f8e00ff */
[----:B0-----:R-:W-:-:S02]  /*152e0*/  FMNMX.FTZ R8, R180, R189, !PT ;  /* 0x000000bdb4087209 */ /* 0x001fc40007810000 */
[----:B------:R-:W-:Y:S02]  /*152f0*/  FMNMX.FTZ R20, R154, R183, !PT ;  /* 0x000000b79a147209 */ /* 0x000fe40007810000 */
[----:B------:R-:W-:Y:S02]  /*15300*/  ISETP.LT.OR P4, PT, R187, 0x32, P4 ;  /* 0x00000032bb00780c */ /* 0x000fe40002781670 */
[----:B------:R-:W-:Y:S01]  /*15310*/  FMNMX.FTZ R183, R155, R20, !PT ;  /* 0x000000149bb77209 */ /* 0x000fe20007810000 */
[----:B------:R-:W-:-:S01]  /*15320*/  FFMA.FTZ R20, R8, R185, -8 ;  /* 0xc100000008147423 */ /* 0x000fc200000100b9 */
[----:B------:R-:W-:Y:S02]  /*15330*/  FSEL R175, R175, -INF , !P4 ;  /* 0xff800000afaf7808 */ /* 0x000fe40006000000 */
[----:B------:R-:W-:Y:S02]  /*15340*/  FSETP.NEU.FTZ.AND P4, PT, R8, -INF , PT ;  /* 0xff8000000800780b */ /* 0x000fe40003f9d000 */
[----:B------:R-:W-:-:S02]  /*15350*/  FMNMX.FTZ R180, R158, R183, !PT ;  /* 0x000000b79eb47209 */ /* 0x000fc40007810000 */
[----:B------:R-:W-:Y:S02]  /*15360*/  FSEL R20, R20, RZ, P4 ;  /* 0x000000ff14147208 */ /* 0x000fe40002000000 */
[----:B------:R-:W-:Y:S02]  /*15370*/  FMNMX.FTZ R183, R159, R180, !PT ;  /* 0x000000b49fb77209 */ /* 0x000fe40007810000 */
[C---:B------:R-:W-:Y:S01]  /*15380*/  ISETP.LT.OR P5, PT, R187.reuse, 0x39, P5 ;  /* 0x00000039bb00780c */ /* 0x040fe20002fa1670 */
[--C-:B------:R-:W-:Y:S01]  /*15390*/  FFMA.FTZ R182, R152, UR56, -R20.reuse ;  /* 0x0000003898b67c23 */ /* 0x100fe20008010814 */
[----:B------:R-:W-:Y:S01]  /*153a0*/  FMNMX.FTZ R152, R162, R183, !PT ;  /* 0x000000b7a2987209 */ /* 0x000fe20007810000 */
[--C-:B------:R-:W-:Y:S01]  /*153b0*/  FFMA.FTZ R186, R156, UR56, -R20.reuse ;  /* 0x000000389cba7c23 */ /* 0x100fe20008010814 */
[----:B------:R-:W-:Y:S01]  /*153c0*/  ISETP.LT.OR P3, PT, R187, 0x3a, P3 ;  /* 0x0000003abb00780c */ /* 0x000fe20001f61670 */
[----:B------:R0:W-:Y:S01]  /*153d0*/  MUFU.EX2 R183, R182 ;  /* 0x000000b600b77308 */ /* 0x0001e20000000800 */
[----:B------:R-:W-:Y:S01]  /*153e0*/  FMNMX.FTZ R185, R163, R152, !PT ;  /* 0x00000098a3b97209 */ /* 0x000fe20007810000 */
[--C-:B------:R-:W-:Y:S01]  /*153f0*/  FFMA.FTZ R152, R153, UR56, -R20.reuse ;  /* 0x0000003899987c23 */ /* 0x100fe20008010814 */
[----:B------:R-:W-:Y:S01]  /*15400*/  FSEL R178, R178, -INF , !P5 ;  /* 0xff800000b2b27808 */ /* 0x000fe20006800000 */
[----:B------:R-:W-:Y:S01]  /*15410*/  FFMA.FTZ R181, R181, UR56, -R20 ;  /* 0x00000038b5b57c23 */ /* 0x000fe20008010814 */
[----:B------:R-:W-:-:S02]  /*15420*/  FMNMX.FTZ R180, R166, R185, !PT ;  /* 0x000000b9a6b47209 */ /* 0x000fc40007810000 */
[----:B------:R-:W-:Y:S01]  /*15430*/  FSEL R179, R179, -INF , !P3 ;  /* 0xff800000b3b37808 */ /* 0x000fe20005800000 */
[----:B------:R-:W-:Y:S01]  /*15440*/  MUFU.EX2 R152, R152 ;  /* 0x0000009800987308 */ /* 0x000fe20000000800 */
[----:B------:R-:W-:Y:S01]  /*15450*/  FMNMX.FTZ R153, R167, R180, !PT ;  /* 0x000000b4a7997209 */ /* 0x000fe20007810000 */
[--C-:B0-----:R-:W-:Y:S01]  /*15460*/  FFMA.FTZ R182, R160, UR56, -R20.reuse ;  /* 0x00000038a0b67c23 */ /* 0x101fe20008010814 */
        /* <DEDUP_REMOVED lines=13> */
[----:B------:R-:W-:Y:S01]  /*15540*/  FFMA.FTZ R177, R184, UR56, -R20 ;  /* 0x00000038b8b17c23 */ /* 0x000fe20008010814 */
[----:B------:R-:W-:Y:S01]  /*15550*/  FMNMX.FTZ R157, R175, R180, !PT ;  /* 0x000000b4af9d7209 */ /* 0x000fe20007810000 */
[----:B------:R-:W-:Y:S01]  /*15560*/  MUFU.EX2 R153, R186 ;  /* 0x000000ba00997308 */ /* 0x000fe20000000800 */
[----:B------:R-:W-:-:S02]  /*15570*/  FSEL R20, R8, RZ, P4 ;  /* 0x000000ff08147208 */ /* 0x000fc40002000000 */
[----:B------:R-:W-:-:S03]  /*15580*/  FMNMX.FTZ R180, R178, R157, !PT ;  /* 0x0000009db2b47209 */ /* 0x000fc60007810000 */
[----:B------:R-:W-:Y:S01]  /*15590*/  FADD.FTZ R7, -R20, R7 ;  /* 0x0000000714077221 */ /* 0x000fe20000010100 */
[----:B------:R-:W-:Y:S01]  /*155a0*/  FMNMX.FTZ R180, R179, R180, !PT ;  /* 0x000000b4b3b47209 */ /* 0x000fe20007810000 */
[----:B------:R0:W-:Y:S04]  /*155b0*/  MUFU.EX2 R157, R182 ;  /* 0x000000b6009d7308 */ /* 0x0001e80000000800 */
[----:B------:R-:W0:Y:S04]  /*155c0*/  SHFL.BFLY PT, R185, R180, 0x2, 0x1f ;  /* 0x0c401f00b4b97f89 */ /* 0x000e2800000e0000 */
[----:B------:R-:W-:Y:S08]  /*155d0*/  MUFU.EX2 R156, R156 ;  /* 0x0000009c009c7308 */ /* 0x000ff00000000800 */
[----:B------:R-:W-:Y:S08]  /*155e0*/  MUFU.EX2 R160, R160 ;  /* 0x000000a000a07308 */ /* 0x000ff00000000800 */
[----:B------:R-:W-:Y:S01]  /*155f0*/  MUFU.EX2 R161, R161 ;  /* 0x000000a100a17308 */ /* 0x000fe20000000800 */
[----:B0-----:R-:W-:Y:S01]  /*15600*/  FMNMX.FTZ R182, R180, R185, !PT ;  /* 0x000000b9b4b67209 */ /* 0x001fe20007810000 */
[----:B------:R-:W-:-:S06]  /*15610*/  FMUL.FTZ R180, R7, UR56 ;  /* 0x0000003807b47c20 */ /* 0x000fcc0008410000 */
        /* <DEDUP_REMOVED lines=9> */
[----:B------:R-:W-:Y:S03]  /*156b0*/  MUFU.EX2 R169, R169 ;  /* 0x000000a900a97308 */ /* 0x000fe60000000800 */
[----:B------:R-:W-:-:S05]  /*156c0*/  FSEL R184, R184, RZ, P3 ;  /* 0x000000ffb8b87208 */ /* 0x000fca0001800000 */
[--C-:B------:R-:W-:Y:S01]  /*156d0*/  FFMA.FTZ R7, R21, UR56, -R184.reuse ;  /* 0x0000003815077c23 */ /* 0x100fe200080108b8 */
[----:B------:R-:W-:-:S01]  /*156e0*/  FFMA.FTZ R21, R158, UR56, -R184 ;  /* 0x000000389e157c23 */ /* 0x000fc200080108b8 */
[--C-:B------:R-:W-:Y:S01]  /*156f0*/  FFMA.FTZ R158, R159, UR56, -R184.reuse ;  /* 0x000000389f9e7c23 */ /* 0x100fe200080108b8 */
[----:B------:R-:W-:Y:S01]  /*15700*/  FSEL R159, R20, RZ, P3 ;  /* 0x000000ff149f7208 */ /* 0x000fe20001800000 */
[--C-:B------:R-:W-:Y:S01]  /*15710*/  FFMA.FTZ R186, R9, UR56, -R184.reuse ;  /* 0x0000003809ba7c23 */ /* 0x100fe200080108b8 */
[----:B------:R-:W-:-:S01]  /*15720*/  FFMA.FTZ R9, R154, UR56, -R184 ;  /* 0x000000389a097c23 */ /* 0x000fc200080108b8 */
[----:B------:R-:W-:Y:S01]  /*15730*/  MUFU.EX2 R7, R7 ;  /* 0x0000000700077308 */ /* 0x000fe20000000800 */
[----:B------:R-:W-:-:S01]  /*15740*/  FFMA.FTZ R154, R155, UR56, -R184 ;  /* 0x000000389b9a7c23 */ /* 0x000fc200080108b8 */
[----:B------:R-:W-:Y:S01]  /*15750*/  FADD.FTZ R159, -R159, R10 ;  /* 0x0000000a9f9f7221 */ /* 0x000fe20000010100 */
[----:B------:R-:W-:-:S01]  /*15760*/  FFMA.FTZ R10, R163, UR56, -R184 ;  /* 0x00000038a30a7c23 */ /* 0x000fc200080108b8 */
[----:B------:R-:W-:Y:S01]  /*15770*/  FFMA.FTZ R163, R167, UR56, -R184 ;  /* 0x00000038a7a37c23 */ /* 0x000fe200080108b8 */
[----:B-1----:R-:W-:-:S01]  /*15780*/  FFMA.FTZ R167, R180, R4, R183 ;  /* 0x00000004b4a77223 */ /* 0x002fc200000100b7 */
[----:B------:R-:W-:Y:S01]  /*15790*/  FMUL.FTZ R159, R159, UR56 ;  /* 0x000000389f9f7c20 */ /* 0x000fe20008410000 */
[----:B------:R-:W-:-:S01]  /*157a0*/  FFMA.FTZ R155, R162, UR56, -R184 ;  /* 0x00000038a29b7c23 */ /* 0x000fc200080108b8 */
[----:B------:R-:W-:Y:S01]  /*157b0*/  MUFU.EX2 R186, R186 ;  /* 0x000000ba00ba7308 */ /* 0x000fe20000000800 */
[----:B------:R-:W-:-:S01]  /*157c0*/  FFMA.FTZ R162, R166, UR56, -R184 ;  /* 0x00000038a6a27c23 */ /* 0x000fc200080108b8 */
[----:B------:R-:W-:Y:S01]  /*157d0*/  FFMA.FTZ R166, R170, UR56, -R184 ;  /* 0x00000038aaa67c23 */ /* 0x000fe200080108b8 */
[----:B------:R-:W-:-:S01]  /*157e0*/  FADD.FTZ R170, R152, R167 ;  /* 0x000000a798aa7221 */ /* 0x000fc20000010000 */
[--C-:B------:R-:W-:Y:S01]  /*157f0*/  FFMA.FTZ R171, R171, UR56, -R184.reuse ;  /* 0x00000038abab7c23 */ /* 0x100fe200080108b8 */
[----:B------:R-:W-:-:S01]  /*15800*/  FFMA.FTZ R174, R174, UR56, -R184 ;  /* 0x00000038aeae7c23 */ /* 0x000fc200080108b8 */
[--C-:B------:R-:W-:Y:S01]  /*15810*/  FFMA.FTZ R175, R175, UR56, -R184.reuse ;  /* 0x00000038afaf7c23 */ /* 0x100fe200080108b8 */
[----:B------:R-:W-:-:S01]  /*15820*/  FFMA.FTZ R178, R178, UR56, -R184 ;  /* 0x00000038b2b27c23 */ /* 0x000fc200080108b8 */
[----:B------:R-:W0:Y:S01]  /*15830*/  MUFU.EX2 R159, R159 ;  /* 0x0000009f009f7308 */ /* 0x000e220000000800 */
[----:B------:R-:W-:-:S07]  /*15840*/  FFMA.FTZ R179, R179, UR56, -R184 ;  /* 0x00000038b3b37c23 */ /* 0x000fce00080108b8 */
[----:B------:R-:W1:Y:S08]  /*15850*/  MUFU.EX2 R9, R9 ;  /* 0x0000000900097308 */ /* 0x000e700000000800 */
[----:B------:R-:W2:Y:S01]  /*15860*/  MUFU.EX2 R154, R154 ;  /* 0x0000009a009a7308 */ /* 0x000ea20000000800 */
[----:B0-----:R-:W-:-:S01]  /*15870*/  FFMA.FTZ R4, R159, R3, R186 ;  /* 0x000000039f047223 */ /* 0x001fc200000100ba */
[----:B------:R-:W-:-:S03]  /*15880*/  FADD.FTZ R3, R153, R170 ;  /* 0x000000aa99037221 */ /* 0x000fc60000010000 */
[----:B------:R-:W-:-:S03]  /*15890*/  FADD.FTZ R4, R7, R4 ;  /* 0x0000000407047221 */ /* 0x000fc60000010000 */
[----:B------:R-:W0:Y:S01]  /*158a0*/  MUFU.EX2 R21, R21 ;  /* 0x0000001500157308 */ /* 0x000e220000000800 */
[----:B-1----:R-:W-:-:S01]  /*158b0*/  FADD.FTZ R167, R9, R4 ;  /* 0x0000000409a77221 */ /* 0x002fc20000010000 */
[----:B------:R-:W-:-:S04]  /*158c0*/  FADD.FTZ R4, R156, R3 ;  /* 0x000000039c047221 */ /* 0x000fc80000010000 */
[----:B------:R-:W-:Y:S02]  /*158d0*/  FADD.FTZ R3, R157, R4 ;  /* 0x000000049d037221 */ /* 0x000fe40000010000 */
[----:B------:R-:W1:Y:S01]  /*158e0*/  MUFU.EX2 R158, R158 ;  /* 0x0000009e009e7308 */ /* 0x000e620000000800 */
[----:B--2---:R-:W-:-:S01]  /*158f0*/  FADD.FTZ R170, R154, R167 ;  /* 0x000000a79aaa7221 */ /* 0x004fc20000010000 */
[----:B------:R-:W-:-:S04]  /*15900*/  FADD.FTZ R4, R160, R3 ;  /* 0x00000003a0047221 */ /* 0x000fc80000010000 */
[----:B------:R-:W-:Y:S02]  /*15910*/  FADD.FTZ R3, R161, R4 ;  /* 0x00000004a1037221 */ /* 0x000fe40000010000 */
[----:B------:R-:W2:Y:S01]  /*15920*/  MUFU.EX2 R155, R155 ;  /* 0x0000009b009b7308 */ /* 0x000ea20000000800 */
[----:B0-----:R-:W-:-:S01]  /*15930*/  FADD.FTZ R167, R21, R170 ;  /* 0x000000aa15a77221 */ /* 0x001fc20000010000 */
[----:B------:R-:W-:-:S04]  /*15940*/  FADD.FTZ R4, R164, R3 ;  /* 0x00000003a4047221 */ /* 0x000fc80000010000 */
[----:B------:R-:W-:Y:S02]  /*15950*/  FADD.FTZ R3, R165, R4 ;  /* 0x00000004a5037221 */ /* 0x000fe40000010000 */
[----:B------:R-:W0:Y:S01]  /*15960*/  MUFU.EX2 R10, R10 ;  /* 0x0000000a000a7308 */ /* 0x000e220000000800 */
[----:B-1----:R-:W-:-:S07]  /*15970*/  FADD.FTZ R170, R158, R167 ;  /* 0x000000a79eaa7221 */ /* 0x002fce0000010000 */
[----:B------:R-:W1:Y:S01]  /*15980*/  MUFU.EX2 R162, R162 ;  /* 0x000000a200a27308 */ /* 0x000e620000000800 */
[----:B--2---:R-:W-:-:S01]  /*15990*/  FADD.FTZ R167, R155, R170 ;  /* 0x000000aa9ba77221 */ /* 0x004fc20000010000 */
[----:B------:R-:W-:-:S06]  /*159a0*/  FADD.FTZ R170, R168, R3 ;  /* 0x00000003a8aa7221 */ /* 0x000fcc0000010000 */
[----:B------:R-:W2:Y:S01]  /*159b0*/  MUFU.EX2 R163, R163 ;  /* 0x000000a300a37308 */ /* 0x000ea20000000800 */
[----:B0-----:R-:W-:-:S07]  /*159c0*/  FADD.FTZ R167, R10, R167 ;  /* 0x000000a70aa77221 */ /* 0x001fce0000010000 */
[----:B------:R-:W0:Y:S01]  /*159d0*/  MUFU.EX2 R166, R166 ;  /* 0x000000a600a67308 */ /* 0x000e220000000800 */
[----:B-1----:R-:W-:-:S01]  /*159e0*/  FADD.FTZ R4, R162, R167 ;  /* 0x000000a7a2047221 */ /* 0x002fc20000010000 */
[----:B------:R-:W-:-:S06]  /*159f0*/  FADD.FTZ R167, R169, R170 ;  /* 0x000000aaa9a77221 */ /* 0x000fcc0000010000 */
        /* <DEDUP_REMOVED lines=20> */
[----:B0-----:R-:W-:-:S03]  /*15b40*/  FADD.FTZ R4, R182, R167 ;  /* 0x000000a7b6047221 */ /* 0x001fc60000010000 */
[----:B-1----:R-:W-:Y:S01]  /*15b50*/  FADD.FTZ R3, R179, R170 ;  /* 0x000000aab3037221 */ /* 0x002fe20000010000 */
[----:B------:R-:W-:Y:S06]  /*15b60*/  @!P0 BRA `(.L_x_1394) ;  /* 0x0000000000048947 */ /* 0x000fec0003800000 */
[----:B------:R-:W-:Y:S01]  /*15b70*/  BPT.TRAP 0x1 ;  /* 0x000000040000795c */ /* 0x000fe20000300000 */
.L_x_1394:
[----:B------:R-:W-:Y:S01]  /*15b80*/  F2FP.SATFINITE.E4M3.F32.PACK_AB_MERGE_C R9, R154, R9, RZ ;  /* 0x000000099a09723e */ /* 0x000fe200048070ff */
[----:B------:R-:W-:Y:S01]  /*15b90*/  IMAD R154, R200, 0x8, R16 ;  /* 0x00000008c89a7824 */ /* 0x000fe200078e0210 */
[----:B------:R-:W-:Y:S01]  /*15ba0*/  F2FP.SATFINITE.E4M3.F32.PACK_AB_MERGE_C R153, R156, R153, RZ ;  /* 0x000000999c99723e */ /* 0x000fe200048070ff */
[-C--:B------:R-:W-:Y:S01]  /*15bb0*/  FMUL.FTZ R24, R24, R180.reuse ;  /* 0x000000b418187220 */ /* 0x080fe20000410000 */
[----:B------:R-:W-:Y:S01]  /*15bc0*/  ISETP.GT.AND P3, PT, R6, R11, PT ;  /* 0x0000000b0600720c */ /* 0x000fe20003f64270 */
[----:B------:R-:W-:Y:S01]  /*15bd0*/  FMUL.FTZ R25, R25, R180 ;  /* 0x000000b419197220 */ /* 0x000fe20000410000 */
[----:B------:R-:W-:Y:S01]  /*15be0*/  F2FP.SATFINITE.E4M3.F32.PACK_AB_MERGE_C R189, R7, R186, R9 ;  /* 0x000000ba07bd723e */ /* 0x000fe20004807009 */
[----:B------:R-:W-:Y:S01]  /*15bf0*/  VIADD R7, R154, 0x28460 ;  /* 0x000284609a077836 */ /* 0x000fe20000000000 */
[----:B------:R-:W-:Y:S01]  /*15c00*/  F2FP.SATFINITE.E4M3.F32.PACK_AB_MERGE_C R188, R152, R183, R153 ;  /* 0x000000b798bc723e */ /* 0x000fe20004807099 */
[-C--:B------:R-:W-:Y:S01]  /*15c10*/  FMUL.FTZ R28, R28, R180.reuse ;  /* 0x000000b41c1c7220 */ /* 0x080fe20000410000 */
[----:B------:R-:W-:Y:S01]  /*15c20*/  MOV R152, UR42 ;  /* 0x0000002a00987c02 */ /* 0x000fe20008000f00 */
[-C--:B------:R-:W-:Y:S01]  /*15c30*/  FMUL.FTZ R29, R29, R180.reuse ;  /* 0x000000b41d1d7220 */ /* 0x080fe20000410000 */
[----:B------:R-:W-:Y:S01]  /*15c40*/  F2FP.SATFINITE.E4M3.F32.PACK_AB_MERGE_C R10, R10, R155, RZ ;  /* 0x0000009b0a0a723e */ /* 0x000fe200048070ff */
[-C--:B------:R-:W-:Y:S01]  /*15c50*/  FMUL.FTZ R32, R32, R180.reuse ;  /* 0x000000b420207220 */ /* 0x080fe20000410000 */
[----:B------:R-:W-:Y:S01]  /*15c60*/  PRMT R7, R152, 0x654, R7 ;  /* 0x0000065498077816 */ /* 0x000fe20000000007 */
[-C--:B------:R-:W-:Y:S01]  /*15c70*/  FMUL.FTZ R33, R33, R180.reuse ;  /* 0x000000b421217220 */ /* 0x080fe20000410000 */
        /* <DEDUP_REMOVED lines=136> */
[----:B0-----:R-:W-:Y:S02]  /*16500*/  IMAD.MOV.U32 R7, RZ, RZ, R8 ;  /* 0x000000ffff077224 */ /* 0x001fe400078e0008 */
[----:B------:R-:W-:Y:S02]  /*16510*/  IMAD.MOV.U32 R194, RZ, RZ, R15 ;  /* 0x000000ffffc27224 */ /* 0x000fe400078e000f */
[----:B------:R-:W-:Y:S01]  /*16520*/  IMAD.MOV.U32 R200, RZ, RZ, R14 ;  /* 0x000000ffffc87224 */ /* 0x000fe200078e000e */
[----:B------:R-:W-:Y:S06]  /*16530*/  @P3 BRA `(.L_x_1395) ;  /* 0xffffffd400f03947 */ /* 0x000fec000383ffff */
[----:B------:R-:W-:Y:S01]  /*16540*/  IMAD.MOV.U32 R10, RZ, RZ, R20 ;  /* 0x000000ffff0a7224 */ /* 0x000fe200078e0014 */
[----:B------:R-:W-:Y:S01]  /*16550*/  MOV R200, R14 ;  /* 0x0000000e00c87202 */ /* 0x000fe20000000f00 */
[----:B------:R-:W-:Y:S02]  /*16560*/  IMAD.MOV.U32 R7, RZ, RZ, R8 ;  /* 0x000000ffff077224 */ /* 0x000fe400078e0008 */
[----:B------:R-:W-:-:S07]  /*16570*/  IMAD.MOV.U32 R194, RZ, RZ, R15 ;  /* 0x000000ffffc27224 */ /* 0x000fce00078e000f */
.L_x_1376:
[----:B------:R-:W0:Y:S01]  /*16580*/  LDC R15, c[0x0][0x9e4] ;  /* 0x00027900ff0f7b82 */ /* 0x000e220000000800 */
[----:B------:R-:W-:Y:S02]  /*16590*/  ULDC UR6, c[0x0][0x9dc] ;  /* 0x0002770000067ab9 */ /* 0x000fe40000000800 */
[----:B------:R-:W-:Y:S01]  /*165a0*/  VIADD R11, R204, -UR6 ;  /* 0x80000006cc0b7c36 */ /* 0x000fe20008000000 */
[----:B0-----:R-:W-:-:S13]  /*165b0*/  ISETP.GE.AND P5, PT, R15, 0x1, PT ;  /* 0x000000010f00780c */ /* 0x001fda0003fa6270 */
[----:B------:R-:W-:Y:S05]  /*165c0*/  @!P5 BRA `(.L_x_1396) ;  /* 0x000000000044d947 */ /* 0x000fea0003800000 */
        /* <DEDUP_REMOVED lines=10> */
.L_x_1398:
[----:B------:R-:W-:-:S13]  /*16670*/  ISETP.NE.AND P2, PT, R15, 0x1, PT ;  /* 0x000000010f00780c */ /* 0x000fda0003f45270 */
[----:B------:R-:W0:Y:S02]  /*16680*/  @P2 LDC.64 R8, c[0x0][0x9e8] ;  /* 0x00027a00ff082b82 */ /* 0x000e240000000a00 */
[----:B0-----:R-:W-:-:S05]  /*16690*/  @P2 IMAD.HI.U32 R8, R204, R8, RZ ;  /* 0x00000008cc082227 */ /* 0x001fca00078e00ff */
[----:B------:R-:W-:-:S07]  /*166a0*/  @P2 SHF.R.U32.HI R204, RZ, R9, R8 ;  /* 0x00000009ffcc2219 */ /* 0x000fce0000011608 */
.L_x_1399:
[----:B------:R-:W-:Y:S05]  /*166b0*/  BSYNC B0 ;  /* 0x0000000000007941 */ /* 0x000fea0003800000 */
.L_x_1397:
[----:B------:R-:W-:-:S05]  /*166c0*/  IMAD R204, R204, R15, RZ ;  /* 0x0000000fcccc7224 */ /* 0x000fca00078e02ff */
[----:B------:R-:W-:-:S07]  /*166d0*/  VIMNMX R11, R11, R204, !PT ;  /* 0x000000cc0b0b7248 */ /* 0x000fce0007fe0100 */
.L_x_1396:
[----:B------:R-:W-:-:S05]  /*166e0*/  VIADD R11, R11, 0x3f ;  /* 0x0000003f0b0b7836 */ /* 0x000fca0000000000 */
[----:B------:R-:W-:-:S04]  /*166f0*/  SHF.R.S32.HI R8, RZ, 0x1f, R11 ;  /* 0x0000001fff087819 */ /* 0x000fc8000001140b */
[----:B------:R-:W-:-:S04]  /*16700*/  LEA.HI R8, R8, R11, RZ, 0x6 ;  /* 0x0000000b08087211 */ /* 0x000fc800078f30ff */
[----:B------:R-:W-:-:S04]  /*16710*/  SHF.R.S32.HI R8, RZ, 0x6, R8 ;  /* 0x00000006ff087819 */ /* 0x000fc80000011408 */
[----:B------:R-:W-:-:S04]  /*16720*/  VIMNMX R13, R203, R8, !PT ;  /* 0x00000008cb0d7248 */ /* 0x000fc80007fe0100 */
[----:B------:R-:W-:-:S13]  /*16730*/  ISETP.GE.AND P2, PT, R6, R13, PT ;  /* 0x0000000d0600720c */ /* 0x000fda0003f46270 */
[----:B------:R-:W-:Y:S05]  /*16740*/  @!P2 BRA `(.L_x_1400) ;  /* 0x0000001c00c8a947 */ /* 0x000fea0003800000 */
[----:B------:R-:W-:Y:S02]  /*16750*/  IMAD.MOV.U32 R12, RZ, RZ, R10 ;  /* 0x000000ffff0c7224 */ /* 0x000fe400078e000a */
[----:B------:R-:W-:Y:S02]  /*16760*/  IMAD.MOV.U32 R11, RZ, RZ, R7 ;  /* 0x000000ffff0b7224 */ /* 0x000fe400078e0007 */
[----:B------:R-:W-:Y:S02]  /*16770*/  IMAD.MOV.U32 R14, RZ, RZ, R6 ;  /* 0x000000ffff0e7224 */ /* 0x000fe400078e0006 */
[----:B------:R-:W-:-:S07]  /*16780*/  IMAD.MOV.U32 R20, RZ, RZ, R194 ;  /* 0x000000ffff147224 */ /* 0x000fce00078e00c2 */
.L_x_1411:
[----:B------:R-:W-:Y:S01]  /*16790*/  ISETP.NE.AND P2, PT, R200, 0x1, PT ;  /* 0x00000001c800780c */ /* 0x000fe20003f45270 */
[----:B------:R-:W-:Y:S05]  /*167a0*/  YIELD ;  /* 0x0000000000007946 */ /* 0x000fea0003800000 */
[----:B------:R-:W-:Y:S02]  /*167b0*/  SEL R7, RZ, 0x1, P2 ;  /* 0x00000001ff077807 */ /* 0x000fe40001000000 */
[----:B------:R-:W-:Y:S02]  /*167c0*/  ISETP.NE.AND P2, PT, R202, RZ, PT ;  /* 0x000000ffca00720c */ /* 0x000fe40003f45270 */
[----:B------:R-:W-:-:S11]  /*167d0*/  LOP3.LUT R194, R20, R7, RZ, 0x3c, !PT ;  /* 0x0000000714c27212 */ /* 0x000fd600078e3cff */
[----:B------:R-:W-:Y:S05]  /*167e0*/  @P2 BRA `(.L_x_1401) ;  /* 0x00000000003c2947 */ /* 0x000fea0003800000 */
[----:B------:R-:W-:Y:S05]  /*167f0*/  @!P0 BRA `(.L_x_1402) ;  /* 0x0000000000048947 */ /* 0x000fea0003800000 */
[----:B------:R-:W-:Y:S01]  /*16800*/  BPT.TRAP 0x1 ;  /* 0x000000040000795c */ /* 0x000fe20000300000 */
.L_x_1402:
[----:B------:R-:W-:-:S05]  /*16810*/  VIADD R6, R200, 0x1 ;  /* 0x00000001c8067836 */ /* 0x000fca0000000000 */
[----:B------:R-:W-:-:S04]  /*16820*/  ISETP.NE.AND P3, PT, R6, 0x2, PT ;  /* 0x000000020600780c */ /* 0x000fc80003f65270 */
[----:B------:R-:W-:Y:S02]  /*16830*/  SEL R7, R6, RZ, P3 ;  /* 0x000000ff06077207 */ /* 0x000fe40001800000 */
[----:B------:R-:W-:Y:S02]  /*16840*/  SHF.L.U32 R6, R194, 0x1f, RZ ;  /* 0x0000001fc2067819 */ /* 0x000fe400000006ff */
[----:B------:R-:W-:-:S04]  /*16850*/  LEA R7, R7, R16, 0x3 ;  /* 0x0000001007077211 */ /* 0x000fc800078e18ff */
[----:B------:R0:W1:Y:S01]  /*16860*/  SYNCS.PHASECHK.TRANS64.TRYWAIT P3, [R7+URZ+0x28430], R6 ;  /* 0x02843006070075a7 */ /* 0x000062000806017f */
[----:B------:R-:W-:Y:S05]  /*16870*/  @!P0 BRA `(.L_x_1403) ;  /* 0x0000000000048947 */ /* 0x000fea0003800000 */
[----:B------:R-:W-:Y:S01]  /*16880*/  BPT.TRAP 0x1 ;  /* 0x000000040000795c */ /* 0x000fe20000300000 */
.L_x_1403:
[----:B------:R-:W-:Y:S04]  /*16890*/  BSSY B0, `(.L_x_1401) ;  /* 0x0000004000007945 */ /* 0x000fe80003800000 */
[----:B-1----:R-:W-:Y:S05]  /*168a0*/  @P3 BRA `(.L_x_1404) ;  /* 0x0000000000083947 */ /* 0x002fea0003800000 */
[----:B------:R-:W1:Y:S02]  /*168b0*/  SYNCS.PHASECHK.TRANS64.TRYWAIT P3, [R7+URZ+0x28430], R6 ;  /* 0x02843006070075a7 */ /* 0x000e64000806017f */
[----:B-1----:R-:W-:Y:S05]  /*168c0*/  @!P3 BRA `(.L_x_1405) ;  /* 0x0000010c004cb947 */ /* 0x002fea0003800000 */
.L_x_1404:
[----:B------:R-:W-:Y:S05]  /*168d0*/  BSYNC B0 ;  /* 0x0000000000007941 */ /* 0x000fea0003800000 */
.L_x_1401:
[----:B------:R-:W2:Y:S01]  /*168e0*/  S2R R8, SR_TID.X ;  /* 0x0000000000087919 */ /* 0x000ea20000002100 */
[----:B01----:R-:W-:Y:S01]  /*168f0*/  IMAD.MOV.U32 R7, RZ, RZ, 0x40000040 ;  /* 0x40000040ff077424 */ /* 0x003fe200078e00ff */
[----:B------:R-:W-:Y:S05]  /*16900*/  WARPSYNC.ALL ;  /* 0x0000000000007948 */ /* 0x000fea0003800000 */
[----:B------:R-:W-:Y:S01]  /*16910*/  R2UR UR15, R7 ;  /* 0x00000000070f72ca */ /* 0x000fe200000e0000 */
[----:B------:R-:W-:Y:S02]  /*16920*/  VIADD R15, R200, 0x1 ;  /* 0x00000001c80f7836 */ /* 0x000fe40000000000 */
[----:B------:R-:W-:-:S03]  /*16930*/  IMAD.MOV.U32 R9, RZ, RZ, 0x40000040 ;  /* 0x40000040ff097424 */ /* 0x000fc600078e00ff */
[----:B------:R-:W-:Y:S02]  /*16940*/  ISETP.NE.AND P3, PT, R15, 0x2, PT ;  /* 0x000000020f00780c */ /* 0x000fe40003f65270 */
[----:B------:R-:W-:Y:S01]  /*16950*/  R2UR UR11, R9 ;  /* 0x00000000090b72ca */ /* 0x000fe200000e0000 */
[----:B------:R-:W-:Y:S01]  /*16960*/  IMAD.MOV.U32 R9, RZ, RZ, 0x40000040 ;  /* 0x40000040ff097424 */ /* 0x000fe200078e00ff */
[----:B------:R-:W-:-:S04]  /*16970*/  SEL R15, R15, RZ, P3 ;  /* 0x000000ff0f0f7207 */ /* 0x000fc80001800000 */
[----:B------:R-:W-:Y:S01]  /*16980*/  R2UR UR7, R9 ;  /* 0x00000000090772ca */ /* 0x000fe200000e0000 */
[----:B------:R-:W-:Y:S02]  /*16990*/  IMAD R6, R15, 0x400, R5 ;  /* 0x000004000f067824 */ /* 0x000fe400078e0205 */
[----:B------:R-:W-:-:S03]  /*169a0*/  IMAD.MOV.U32 R9, RZ, RZ, 0x40000040 ;  /* 0x40000040ff097424 */ /* 0x000fc600078e00ff */
[----:B------:R-:W-:Y:S02]  /*169b0*/  R2UR UR14, R6 ;  /* 0x00000000060e72ca */ /* 0x000fe400000e0000 */
[----:B------:R-:W-:Y:S01]  /*169c0*/  R2UR UR19, R9 ;  /* 0x00000000091372ca */ /* 0x000fe200000e0000 */
[----:B------:R-:W-:Y:S01]  /*169d0*/  IMAD.MOV.U32 R9, RZ, RZ, 0x40000040 ;  /* 0x40000040ff097424 */ /* 0x000fe200078e00ff */
[----:B--2---:R-:W-:-:S04]  /*169e0*/  SHF.R.U32.HI R8, RZ, 0x7, R8 ;  /* 0x00000007ff087819 */ /* 0x004fc80000011608 */
[----:B------:R-:W-:Y:S01]  /*169f0*/  R2UR UR23, R9 ;  /* 0x00000000091772ca */ /* 0x000fe200000e0000 */
[----:B------:R-:W-:Y:S02]  /*16a00*/  IMAD.MOV.U32 R9, RZ, RZ, 0x40000040 ;  /* 0x40000040ff097424 */ /* 0x000fe400078e00ff */
[----:B------:R-:W-:Y:S02]  /*16a10*/  VIADD R7, R8, 0x8 ;  /* 0x0000000808077836 */ /* 0x000fe40000000000 */
[----:B------:R-:W-:Y:S01]  /*16a20*/  VIADD R8, R6, 0x2 ;  /* 0x0000000206087836 */ /* 0x000fe20000000000 */
[----:B------:R-:W-:Y:S01]  /*16a30*/  R2UR UR27, R9 ;  /* 0x00000000091b72ca */ /* 0x000fe200000e0000 */
[----:B------:R-:W-:Y:S01]  /*16a40*/  IMAD.MOV.U32 R9, RZ, RZ, 0x40000040 ;  /* 0x40000040ff097424 */ /* 0x000fe200078e00ff */
[----:B------:R0:W-:Y:S02]  /*16a50*/  BAR.SYNC.DEFER_BLOCKING R7, 0x100 ;  /* 0x000400070000751d */ /* 0x0001e40000010000 */
[----:B------:R-:W-:Y:S01]  /*16a60*/  R2UR UR10, R8 ;  /* 0x00000000080a72ca */ /* 0x000fe200000e0000 */
[----:B------:R-:W-:Y:S01]  /*16a70*/  VIADD R8, R6, 0x4 ;  /* 0x0000000406087836 */ /* 0x000fe20000000000 */
[----:B------:R-:W-:-:S04]  /*16a80*/  R2UR UR31, R9 ;  /* 0x00000000091f72ca */ /* 0x000fc800000e0000 */
[----:B------:R-:W-:Y:S02]  /*16a90*/  R2UR UR6, R8 ;  /* 0x00000000080672ca */ /* 0x000fe400000e0000 */
[----:B------:R-:W-:Y:S02]  /*16aa0*/  IADD3 R8, R6, 0x6, RZ ;  /* 0x0000000606087810 */ /* 0x000fe40007ffe0ff */
[----:B0-----:R-:W-:Y:S02]  /*16ab0*/  MOV R7, 0x40000040 ;  /* 0x4000004000077802 */ /* 0x001fe40000000f00 */
[----:B------:R-:W-:Y:S01]  /*16ac0*/  R2UR UR18, R8 ;  /* 0x00000000081272ca */ /* 0x000fe200000e0000 */
[----:B------:R-:W-:Y:S01]  /*16ad0*/  VIADD R8, R6, 0x200 ;  /* 0x0000020006087836 */ /* 0x000fe20000000000 */
[----:B------:R-:W-:-:S04]  /*16ae0*/  R2UR UR35, R7 ;  /* 0x00000000072372ca */ /* 0x000fc800000e0000 */
[----:B------:R-:W-:Y:S01]  /*16af0*/  R2UR UR22, R8 ;  /* 0x00000000081672ca */ /* 0x000fe200000e0000 */
[----:B------:R-:W-:Y:S01]  /*16b00*/  VIADD R8, R6, 0x202 ;  /* 0x0000020206087836 */ /* 0x000fe20000000000 */
[----:B------:R-:W-:-:S04]  /*16b10*/  WARPGROUP.ARRIVE ;  /* 0x00000000000079c5 */ /* 0x000fc80000000000 */
[----:B------:R-:W-:Y:S01]  /*16b20*/  R2UR UR26, R8 ;  /* 0x00000000081a72ca */ /* 0x000fe200000e0000 */
[C---:B------:R-:W-:Y:S02]  /*16b30*/  VIADD R8, R6.reuse, 0x204 ;  /* 0x0000020406087836 */ /* 0x040fe40000000000 */
[----:B------:R-:W-:Y:S01]  /*16b40*/  VIADD R6, R6, 0x206 ;  /* 0x0000020606067836 */ /* 0x000fe20000000000 */
[----:B------:R-:W-:Y:S02]  /*16b50*/  QGMMA.64x64x32.F32.E4M3.E4M3 R152, gdesc[UR12], RZ, !UPT, gsb0 ;  /* 0x00e000000c9879f3 */ /* 0x000fe4000c0008ff */
[----:B------:R-:W-:Y:S02]  /*16b60*/  R2UR UR30, R8 ;  /* 0x00000000081e72ca */ /* 0x000fe400000e0000 */
[----:B------:R-:W-:Y:S01]  /*16b70*/  R2UR UR34, R6 ;  /* 0x00000000062272ca */ /* 0x000fe200000e0000 */
        /* <DEDUP_REMOVED lines=25> */
.L_x_1407:
[----:B------:R-:W-:Y:S01]  /*16d10*/  SHF.L.U32 R6, R20, 0x1f, RZ ;  /* 0x0000001f14067819 */ /* 0x000fe200000006ff */
[----:B------:R-:W-:-:S04]  /*16d20*/  IMAD R7, R200, 0x8, R16 ;  /* 0x00000008c8077824 */ /* 0x000fc800078e0210 */
[----:B------:R0:W1:Y:S01]  /*16d30*/  SYNCS.PHASECHK.TRANS64.TRYWAIT P2, [R7+URZ+0x28450], R6 ;  /* 0x02845006070075a7 */ /* 0x000062000804017f */
[----:B------:R-:W-:Y:S05]  /*16d40*/  @!P0 BRA `(.L_x_1408) ;  /* 0x0000000000048947 */ /* 0x000fea0003800000 */
[----:B------:R-:W-:Y:S01]  /*16d50*/  BPT.TRAP 0x1 ;  /* 0x000000040000795c */ /* 0x000fe20000300000 */
.L_x_1408:
[----:B-1----:R-:W-:Y:S05]  /*16d60*/  @P2 BRA `(.L_x_1406) ;  /* 0x0000000000082947 */ /* 0x002fea0003800000 */
[----:B------:R-:W1:Y:S02]  /*16d70*/  SYNCS.PHASECHK.TRANS64.TRYWAIT P2, [R7+URZ+0x28450], R6 ;  /* 0x02845006070075a7 */ /* 0x000e64000804017f */
[----:B-1----:R-:W-:Y:S05]  /*16d80*/  @!P2 BRA `(.L_x_1409) ;  /* 0x000001080030a947 */ /* 0x002fea0003800000 */
.L_x_1406:
[----:B01----:R-:W-:Y:S01]  /*16d90*/  VIADD R6, R16, 0x8000 ;  /* 0x0000800010067836 */ /* 0x003fe20000000000 */
[----:B------:R-:W-:Y:S05]  /*16da0*/  WARPSYNC.ALL ;  /* 0x0000000000007948 */ /* 0x000fea0003800000 */
[----:B------:R-:W-:-:S04]  /*16db0*/  SHF.R.U32.HI R6, RZ, 0x4, R6 ;  /* 0x00000004ff067819 */ /* 0x000fc80000011606 */
[----:B------:R-:W-:-:S04]  /*16dc0*/  LOP3.LUT R6, R6, 0x3fff, RZ, 0xc0, !PT ;  /* 0x00003fff06067812 */ /* 0x000fc800078ec0ff */
[----:B------:R-:W-:-:S05]  /*16dd0*/  LOP3.LUT R7, R6, 0x10000, RZ, 0xfc, !PT ;  /* 0x0001000006077812 */ /* 0x000fca00078efcff */
[----:B------:R-:W-:Y:S01]  /*16de0*/  IMAD R6, R200, 0x400, R7 ;  /* 0x00000400c8067824 */ /* 0x000fe200078e0207 */
[----:B------:R-:W-:Y:S01]  /*16df0*/  WARPGROUP.ARRIVE ;  /* 0x00000000000079c5 */ /* 0x000fe20000000000 */
[----:B------:R-:W-:Y:S02]  /*16e00*/  IMAD.MOV.U32 R7, RZ, RZ, -0x7fffffe0 ;  /* 0x80000020ff077424 */ /* 0x000fe400078e00ff */
[C---:B------:R-:W-:Y:S01]  /*16e10*/  FMUL.FTZ R8, R2.reuse, R152 ;  /* 0x0000009802087220 */ /* 0x040fe20000410000 */
[----:B------:R-:W-:Y:S01]  /*16e20*/  FMUL.FTZ R21, R2, R154 ;  /* 0x0000009a02157220 */ /* 0x000fe20000410000 */
[----:B------:R-:W-:Y:S01]  /*16e30*/  R2UR UR6, R6 ;  /* 0x00000000060672ca */ /* 0x000fe200000e0000 */
[C---:B------:R-:W-:Y:S01]  /*16e40*/  FMUL.FTZ R9, R2.reuse, R153 ;  /* 0x0000009902097220 */ /* 0x040fe20000410000 */
[----:B------:R-:W-:Y:S01]  /*16e50*/  R2UR UR7, R7 ;  /* 0x00000000070772ca */ /* 0x000fe200000e0000 */
        /* <DEDUP_REMOVED lines=12> */
[----:B------:R-:W-:Y:S01]  /*16f20*/  QGMMA.64x256x32.F32.E4M3.E4M3 R24, R188, gdesc[UR4], R24, gsb0 ;  /* 0x03e00004bc187df3 */ /* 0x000fe20008000818 */
[C---:B------:R-:W-:Y:S01]  /*16f30*/  FMUL.FTZ R167, R2.reuse, R171 ;  /* 0x000000ab02a77220 */ /* 0x040fe20000410000 */
[C---:B------:R-:W-:Y:S01]  /*16f40*/  FMUL.FTZ R171, R2.reuse, R175 ;  /* 0x000000af02ab7220 */ /* 0x040fe20000410000 */
[C---:B------:R-:W-:Y:S01]  /*16f50*/  FMUL.FTZ R161, R2.reuse, R165 ;  /* 0x000000a502a17220 */ /* 0x040fe20000410000 */
[----:B------:R-:W-:Y:S01]  /*16f60*/  FMUL.FTZ R164, R2, R168 ;  /* 0x000000a802a47220 */ /* 0x000fe20000410000 */
        /* <DEDUP_REMOVED lines=11> */
[C---:B------:R-:W-:Y:S01]  /*17020*/  FMUL.FTZ R166, R2.reuse, R170 ;  /* 0x000000aa02a67220 */ /* 0x040fe20000410000 */
[C---:B------:R-:W-:Y:S01]  /*17030*/  FMUL.FTZ R170, R2.reuse, R174 ;  /* 0x000000ae02aa7220 */ /* 0x040fe20000410000 */
[----:B------:R-:W-:Y:S01]  /*17040*/  FMUL.FTZ R174, R2, R178 ;  /* 0x000000b202ae7220 */ /* 0x000fe20000410000 */
[----:B------:R-:W-:Y:S01]  /*17050*/  VIADD R6, R6, 0x2 ;  /* 0x0000000206067836 */ /* 0x000fe20000000000 */
[----:B------:R-:W-:Y:S01]  /*17060*/  UMOV UR56, UR50 ;  /* 0x0000003200387c82 */ /* 0x000fe20008000000 */
[----:B------:R-:W1:Y:S01]  /*17070*/  MUFU.TANH R152, R152 ;  /* 0x0000009800987308 */ /* 0x000e620000002400 */
[----:B--2---:R-:W-:Y:S01]  /*17080*/  FMNMX.FTZ R175, R9, R10, !PT ;  /* 0x0000000a09af7209 */ /* 0x004fe20007810000 */
[----:B------:R-:W2:Y:S01]  /*17090*/  S2R R204, SR_TID.X ;  /* 0x0000000000cc7919 */ /* 0x000ea20000002100 */
[----:B------:R-:W-:-:S05]  /*170a0*/  R2UR UR6, R6 ;  /* 0x00000000060672ca */ /* 0x000fca00000e0000 */
[----:B------:R-:W3:Y:S01]  /*170b0*/  MUFU.TANH R154, R154 ;  /* 0x0000009a009a7308 */ /* 0x000ee20000002400 */
[----:B0-----:R-:W-:-:S07]  /*170c0*/  FMNMX.FTZ R7, R20, R7, !PT ;  /* 0x0000000714077209 */ /* 0x001fce0007810000 */
[----:B------:R-:W0:Y:S01]  /*170d0*/  MUFU.TANH R153, R153 ;  /* 0x0000009900997308 */ /* 0x000e220000002400 */
[----:B-1----:R-:W-:Y:S01]  /*170e0*/  FMNMX.FTZ R10, R152, R175, !PT ;  /* 0x000000af980a7209 */ /* 0x002fe20007810000 */
[----:B------:R-:W-:-:S06]  /*170f0*/  FMUL.FTZ R175, R2, R179 ;  /* 0x000000b302af7220 */ /* 0x000fcc0000410000 */
[----:B------:R-:W1:Y:S01]  /*17100*/  MUFU.TANH R156, R156 ;  /* 0x0000009c009c7308 */ /* 0x000e620000002400 */
[----:B---3--:R-:W-:-:S07]  /*17110*/  FMNMX.FTZ R176, R154, R7, !PT ;  /* 0x000000079ab07209 */ /* 0x008fce0007810000 */
        /* <DEDUP_REMOVED lines=39> */
[----:B--2---:R-:W-:-:S05]  /*17390*/  FMNMX.FTZ R10, R177, R10, !PT ;  /* 0x0000000ab10a7209 */ /* 0x004fca0007810000 */
[----:B------:R-:W2:Y:S02]  /*173a0*/  SHFL.BFLY PT, R7, R10, 0x2, 0x1f ;  /* 0x0c401f000a077f89 */ /* 0x000ea400000e0000 */
[----:B------:R-:W3:Y:S01]  /*173b0*/  MUFU.TANH R170, R170 ;  /* 0x000000aa00aa7308 */ /* 0x000ee20000002400 */
[----:B0-----:R-:W-:Y:S01]  /*173c0*/  FMNMX.FTZ R180, R166, R179, !PT ;  /* 0x000000b3a6b47209 */ /* 0x001fe20007810000 */
[----:B------:R-:W-:-:S06]  /*173d0*/  FMUL.FTZ R179, R2, R183 ;  /* 0x000000b702b37220 */ /* 0x000fcc0000410000 */
[----:B------:R-:W0:Y:S01]  /*173e0*/  MUFU.TANH R171, R171 ;  /* 0x000000ab00ab7308 */ /* 0x000e220000002400 */
[----:B-1----:R-:W-:-:S07]  /*173f0*/  FMNMX.FTZ R181, R167, R180, !PT ;  /* 0x000000b4a7b57209 */ /* 0x002fce0007810000 */
[----:B------:R-:W1:Y:S01]  /*17400*/  MUFU.TANH R174, R174 ;  /* 0x000000ae00ae7308 */ /* 0x000e620000002400 */
[----:B---3--:R-:W-:-:S07]  /*17410*/  FMNMX.FTZ R180, R170, R181, !PT ;  /* 0x000000b5aab47209 */ /* 0x008fce0007810000 */
[----:B------:R-:W3:Y:S01]  /*17420*/  MUFU.TANH R175, R175 ;  /* 0x000000af00af7308 */ /* 0x000ee20000002400 */
[----:B0-----:R-:W-:-:S07]  /*17430*/  FMNMX.FTZ R181, R171, R180, !PT ;  /* 0x000000b4abb57209 */ /* 0x001fce0007810000 */
[----:B------:R-:W0:Y:S01]  /*17440*/  MUFU.TANH R178, R178 ;  /* 0x000000b200b27308 */ /* 0x000e220000002400 */
[----:B-1----:R-:W-:-:S07]  /*17450*/  FMNMX.FTZ R180, R174, R181, !PT ;  /* 0x000000b5aeb47209 */ /* 0x002fce0007810000 */
[----:B------:R-:W1:Y:S01]  /*17460*/  MUFU.TANH R179, R179 ;  /* 0x000000b300b37308 */ /* 0x000e620000002400 */
[----:B---3--:R-:W-:-:S04]  /*17470*/  FMNMX.FTZ R181, R175, R180, !PT ;  /* 0x000000b4afb57209 */ /* 0x008fc80007810000 */
[----:B0-----:R-:W-:Y:S02]  /*17480*/  FMNMX.FTZ R180, R178, R181, !PT ;  /* 0x000000b5b2b47209 */ /* 0x001fe40007810000 */
[----:B--2---:R-:W-:Y:S01]  /*17490*/  FMNMX.FTZ R181, R10, R7, !PT ;  /* 0x000000070ab57209 */ /* 0x004fe20007810000 */
[----:B------:R-:W-:-:S04]  /*174a0*/  IMAD.MOV.U32 R7, RZ, RZ, -0x7fffffe0 ;  /* 0x80000020ff077424 */ /* 0x000fc800078e00ff */
[----:B------:R-:W0:Y:S01]  /*174b0*/  SHFL.BFLY PT, R6, R181, 0x1, 0x1f ;  /* 0x0c201f00b5067f89 */ /* 0x000e2200000e0000 */
[----:B------:R-:W-:Y:S02]  /*174c0*/  R2UR UR7, R7 ;  /* 0x00000000070772ca */ /* 0x000fe400000e0000 */
[----:B-1----:R-:W-:-:S05]  /*174d0*/  FMNMX.FTZ R180, R179, R180, !PT ;  /* 0x000000b4b3b47209 */ /* 0x002fca0007810000 */
[----:B------:R-:W1:Y:S01]  /*174e0*/  SHFL.BFLY PT, R183, R180, 0x2, 0x1f ;  /* 0x0c401f00b4b77f89 */ /* 0x000e6200000e0000 */
[----:B------:R-:W-:Y:S02]  /*174f0*/  WARPGROUP.DEPBAR.LE gsb0, 0x0 ;  /* 0x00008000000079c5 */ /* 0x000fe40000010000 */
[----:B------:R-:W-:Y:S01]  /*17500*/  WARPGROUP.ARRIVE ;  /* 0x00000000000079c5 */ /* 0x000fe20000000000 */
[----:B0-----:R-:W-:-:S05]  /*17510*/  FMNMX.FTZ R7, R181, R6, !PT ;  /* 0x00000006b5077209 */ /* 0x001fca0007810000 */
[----:B------:R-:W-:Y:S01]  /*17520*/  QGMMA.64x256x32.F32.E4M3.E4M3 R24, R184, gdesc[UR4], R24, gsb0 ;  /* 0x03e00004b8187df3 */ /* 0x000fe20008000818 */
[----:B------:R-:W-:Y:S02]  /*17530*/  IMAD.U32 R181, RZ, RZ, UR56 ;  /* 0x00000038ffb57e24 */ /* 0x000fe4000f8e00ff */
[----:B------:R-:W-:-:S01]  /*17540*/  FADD.FTZ R6, -R7, R11 ;  /* 0x0000000b07067221 */ /* 0x000fc20000010100 */
[----:B-1----:R-:W-:-:S03]  /*17550*/  FMNMX.FTZ R183, R180, R183, !PT ;  /* 0x000000b7b4b77209 */ /* 0x002fc60007810000 */
[----:B------:R-:W-:Y:S01]  /*17560*/  FMUL.FTZ R11, R6, UR56 ;  /* 0x00000038060b7c20 */ /* 0x000fe20008410000 */
[----:B------:R-:W-:Y:S01]  /*17570*/  @!P1 LEA R180, R15, R16, 0x3 ;  /* 0x000000100fb49211 */ /* 0x000fe200078e18ff */
[----:B------:R-:W0:Y:S04]  /*17580*/  SHFL.BFLY PT, R182, R183, 0x1, 0x1f ;  /* 0x0c201f00b7b67f89 */ /* 0x000e2800000e0000 */
[----:B------:R-:W-:Y:S01]  /*17590*/  MUFU.EX2 R11, R11 ;  /* 0x0000000b000b7308 */ /* 0x000fe20000000800 */
[----:B------:R-:W-:-:S05]  /*175a0*/  @!P1 VIADD R180, R180, 0x28440 ;  /* 0x00028440b4b49836 */ /* 0x000fca0000000000 */
[----:B------:R-:W-:Y:S02]  /*175b0*/  @!P1 PRMT R180, RZ, 0x654, R180 ;  /* 0x00000654ffb49816 */ /* 0x000fe400000000b4 */
[----:B0-----:R-:W-:-:S05]  /*175c0*/  FMNMX.FTZ R10, R183, R182, !PT ;  /* 0x000000b6b70a7209 */ /* 0x001fca0007810000 */
[----:B------:R-:W-:Y:S01]  /*175d0*/  FADD.FTZ R6, -R10, R12 ;  /* 0x0000000c0a067221 */ /* 0x000fe20000010100 */
[----:B------:R-:W-:-:S03]  /*175e0*/  IMAD.U32 R12, RZ, RZ, UR56 ;  /* 0x00000038ff0c7e24 */ /* 0x000fc6000f8e00ff */
[----:B------:R-:W-:Y:S01]  /*175f0*/  FMUL.FTZ R6, R6, UR56 ;  /* 0x0000003806067c20 */ /* 0x000fe20008410000 */
[----:B------:R-:W-:-:S04]  /*17600*/  FFMA.FTZ R12, R7, R12, -8 ;  /* 0xc1000000070c7423 */ /* 0x000fc8000001000c */
        /* <DEDUP_REMOVED lines=16> */
[----:B------:R-:W-:Y:S01]  /*17710*/  FFMA.FTZ R12, R10, R181, -8 ;  /* 0xc10000000a0c7423 */ /* 0x000fe200000100b5 */
[----:B------:R-:W-:Y:S01]  /*17720*/  MUFU.EX2 R6, R6 ;  /* 0x0000000600067308 */ /* 0x000fe20000000800 */
[----:B------:R-:W-:-:S02]  /*17730*/  IADD3 R181, -R204, 0xb, RZ ;  /* 0x0000000bccb57810 */ /* 0x000fc40007ffe1ff */
[--C-:B------:R-:W-:Y:S01]  /*17740*/  FFMA.FTZ R21, R21, UR56, -R12.reuse ;  /* 0x0000003815157c23 */ /* 0x100fe2000801080c */
[----:B------:R-:W-:-:S01]  /*17750*/  FFMA.FTZ R20, R20, UR56, -R12 ;  /* 0x0000003814147c23 */ /* 0x000fc2000801080c */
[--C-:B------:R-:W-:Y:S01]  /*17760*/  FFMA.FTZ R154, R154, UR56, -R12.reuse ;  /* 0x000000389a9a7c23 */ /* 0x100fe2000801080c */
[----:B------:R-:W-:-:S01]  /*17770*/  FFMA.FTZ R155, R155, UR56, -R12 ;  /* 0x000000389b9b7c23 */ /* 0x000fc2000801080c */
[--C-:B------:R-:W-:Y:S01]  /*17780*/  FFMA.FTZ R158, R158, UR56, -R12.reuse ;  /* 0x000000389e9e7c23 */ /* 0x100fe2000801080c */
        /* <DEDUP_REMOVED lines=9> */
[----:B------:R-:W-:-:S01]  /*17820*/  FFMA.FTZ R174, R174, UR56, -R12 ;  /* 0x00000038aeae7c23 */ /* 0x000fc2000801080c */
[--C-:B------:R-:W-:Y:S01]  /*17830*/  FFMA.FTZ R175, R175, UR56, -R12.reuse ;  /* 0x00000038afaf7c23 */ /* 0x100fe2000801080c */
[----:B------:R-:W-:-:S01]  /*17840*/  FFMA.FTZ R178, R178, UR56, -R12 ;  /* 0x00000038b2b27c23 */ /* 0x000fc2000801080c */
[----:B------:R-:W-:-:S04]  /*17850*/  FFMA.FTZ R12, R179, UR56, -R12 ;  /* 0x00000038b30c7c23 */ /* 0x000fc8000801080c */
[----:B------:R-:W2:Y:S01]  /*17860*/  MUFU.EX2 R9, R9 ;  /* 0x0000000900097308 */ /* 0x000ea20000000800 */
[----:B0-----:R-:W-:-:S07]  /*17870*/  FFMA.FTZ R4, R11, R4, R8 ;  /* 0x000000040b047223 */ /* 0x001fce0000010008 */
[----:B------:R-:W0:Y:S01]  /*17880*/  MUFU.EX2 R20, R20 ;  /* 0x0000001400147308 */ /* 0x000e220000000800 */
[----:B-1----:R-:W-:-:S07]  /*17890*/  FFMA.FTZ R3, R6, R3, R21 ;  /* 0x0000000306037223 */ /* 0x002fce0000010015 */
[----:B------:R-:W1:Y:S01]  /*178a0*/  MUFU.EX2 R152, R152 ;  /* 0x0000009800987308 */ /* 0x000e620000000800 */
[----:B--2---:R-:W-:-:S07]  /*178b0*/  FADD.FTZ R179, R9, R4 ;  /* 0x0000000409b37221 */ /* 0x004fce0000010000 */
[----:B------:R-:W2:Y:S01]  /*178c0*/  MUFU.EX2 R154, R154 ;  /* 0x0000009a009a7308 */ /* 0x000ea20000000800 */
[----:B0-----:R-:W-:-:S07]  /*178d0*/  FADD.FTZ R3, R20, R3 ;  /* 0x0000000314037221 */ /* 0x001fce0000010000 */
[----:B------:R-:W0:Y:S01]  /*178e0*/  MUFU.EX2 R153, R153 ;  /* 0x0000009900997308 */ /* 0x000e220000000800 */
[----:B-1----:R-:W-:-:S07]  /*178f0*/  FADD.FTZ R4, R152, R179 ;  /* 0x000000b398047221 */ /* 0x002fce0000010000 */
[----:B------:R-:W1:Y:S08]  /*17900*/  MUFU.EX2 R155, R155 ;  /* 0x0000009b009b7308 */ /* 0x000e700000000800 */
[----:B------:R-:W3:Y:S08]  /*17910*/  MUFU.EX2 R156, R156 ;  /* 0x0000009c009c7308 */ /* 0x000ef00000000800 */
[----:B------:R-:W4:Y:S08]  /*17920*/  MUFU.EX2 R158, R158 ;  /* 0x0000009e009e7308 */ /* 0x000f300000000800 */
[----:B------:R-:W5:Y:S08]  /*17930*/  MUFU.EX2 R157, R157 ;  /* 0x0000009d009d7308 */ /* 0x000f700000000800 */
        /* <DEDUP_REMOVED lines=13> */
[----:B------:R-:W5:Y:S01]  /*17a10*/  MUFU.EX2 R172, R172 ;  /* 0x000000ac00ac7308 */ /* 0x000f620000000800 */
[----:B------:R-:W-:-:S02]  /*17a20*/  WARPGROUP.DEPBAR.LE gsb0, 0x0 ;  /* 0x00008000000079c5 */ /* 0x000fc40000010000 */
[----:B------:R5:W-:Y:S06]  /*17a30*/  BAR.ARV R181, 0x100 ;  /* 0x000400b50000751d */ /* 0x000bec0000002000 */
[----:B------:R2:W-:Y:S01]  /*17a40*/  @!P1 SYNCS.ARRIVE.TRANS64.RED.A1T0 RZ, [R180+URZ], RZ ;  /* 0x000000ffb4ff99a7 */ /* 0x0005e2000810043f */
[----:B------:R-:W5:Y:S01]  /*17a50*/  MUFU.EX2 R174, R174 ;  /* 0x000000ae00ae7308 */ /* 0x000f620000000800 */
[----:B--2---:R-:W-:-:S01]  /*17a60*/  FADD.FTZ R180, R154, R3 ;  /* 0x000000039ab47221 */ /* 0x004fc20000010000 */
[----:B0-----:R-:W-:-:S06]  /*17a70*/  FADD.FTZ R3, R153, R4 ;  /* 0x0000000499037221 */ /* 0x001fcc0000010000 */
[----:B------:R-:W0:Y:S01]  /*17a80*/  MUFU.EX2 R173, R173 ;  /* 0x000000ad00ad7308 */ /* 0x000e220000000800 */
[----:B-1----:R-:W-:-:S01]  /*17a90*/  FADD.FTZ R179, R155, R180 ;  /* 0x000000b49bb37221 */ /* 0x002fc20000010000 */
[----:B---3--:R-:W-:-:S03]  /*17aa0*/  FADD.FTZ R4, R156, R3 ;  /* 0x000000039c047221 */ /* 0x008fc60000010000 */
[----:B----4-:R-:W-:Y:S01]  /*17ab0*/  FADD.FTZ R180, R158, R179 ;  /* 0x000000b39eb47221 */ /* 0x010fe20000010000 */
[----:B-----5:R-:W-:-:S02]  /*17ac0*/  FADD.FTZ R3, R157, R4 ;  /* 0x000000049d037221 */ /* 0x020fc40000010000 */
[----:B------:R-:W1:Y:S01]  /*17ad0*/  MUFU.EX2 R175, R175 ;  /* 0x000000af00af7308 */ /* 0x000e620000000800 */
[----:B------:R-:W-:-:S01]  /*17ae0*/  FADD.FTZ R179, R159, R180 ;  /* 0x000000b49fb37221 */ /* 0x000fc20000010000 */
[----:B------:R-:W-:-:S03]  /*17af0*/  FADD.FTZ R4, R160, R3 ;  /* 0x00000003a0047221 */ /* 0x000fc60000010000 */
[----:B------:R-:W-:Y:S01]  /*17b00*/  FADD.FTZ R180, R162, R179 ;  /* 0x000000b3a2b47221 */ /* 0x000fe20000010000 */
[----:B------:R-:W-:-:S02]  /*17b10*/  FADD.FTZ R3, R161, R4 ;  /* 0x00000004a1037221 */ /* 0x000fc40000010000 */
[----:B------:R-:W2:Y:S01]  /*17b20*/  MUFU.EX2 R176, R176 ;  /* 0x000000b000b07308 */ /* 0x000ea20000000800 */
[----:B------:R-:W-:-:S01]  /*17b30*/  FADD.FTZ R179, R163, R180 ;  /* 0x000000b4a3b37221 */ /* 0x000fc20000010000 */
[----:B------:R-:W-:-:S03]  /*17b40*/  FADD.FTZ R4, R164, R3 ;  /* 0x00000003a4047221 */ /* 0x000fc60000010000 */
[----:B------:R-:W-:Y:S01]  /*17b50*/  FADD.FTZ R180, R166, R179 ;  /* 0x000000b3a6b47221 */ /* 0x000fe20000010000 */
[----:B------:R-:W-:-:S02]  /*17b60*/  FADD.FTZ R3, R165, R4 ;  /* 0x00000004a5037221 */ /* 0x000fc40000010000 */
[----:B------:R-:W3:Y:S01]  /*17b70*/  MUFU.EX2 R178, R178 ;  /* 0x000000b200b27308 */ /* 0x000ee20000000800 */
[----:B------:R-:W-:-:S01]  /*17b80*/  FADD.FTZ R179, R167, R180 ;  /* 0x000000b4a7b37221 */ /* 0x000fc20000010000 */
[----:B------:R-:W-:-:S03]  /*17b90*/  FADD.FTZ R4, R168, R3 ;  /* 0x00000003a8047221 */ /* 0x000fc60000010000 */
[----:B------:R-:W-:Y:S01]  /*17ba0*/  FADD.FTZ R180, R170, R179 ;  /* 0x000000b3aab47221 */ /* 0x000fe20000010000 */
[----:B------:R-:W-:-:S02]  /*17bb0*/  FADD.FTZ R3, R169, R4 ;  /* 0x00000004a9037221 */ /* 0x000fc40000010000 */
[----:B------:R-:W4:Y:S01]  /*17bc0*/  MUFU.EX2 R177, R177 ;  /* 0x000000b100b17308 */ /* 0x000f220000000800 */
[----:B------:R-:W-:-:S01]  /*17bd0*/  FADD.FTZ R181, R171, R180 ;  /* 0x000000b4abb57221 */ /* 0x000fc20000010000 */
[----:B------:R-:W-:-:S03]  /*17be0*/  FADD.FTZ R4, R172, R3 ;  /* 0x00000003ac047221 */ /* 0x000fc60000010000 */
[----:B------:R-:W-:Y:S01]  /*17bf0*/  FADD.FTZ R180, R174, R181 ;  /* 0x000000b5aeb47221 */ /* 0x000fe20000010000 */
[----:B0-----:R-:W-:-:S02]  /*17c00*/  FADD.FTZ R3, R173, R4 ;  /* 0x00000004ad037221 */ /* 0x001fc40000010000 */
[----:B------:R-:W0:Y:S01]  /*17c10*/  MUFU.EX2 R179, R12 ;  /* 0x0000000c00b37308 */ /* 0x000e220000000800 */
[----:B-1----:R-:W-:-:S01]  /*17c20*/  FADD.FTZ R181, R175, R180 ;  /* 0x000000b4afb57221 */ /* 0x002fc20000010000 */
[----:B--2---:R-:W-:-:S03]  /*17c30*/  FADD.FTZ R4, R176, R3 ;  /* 0x00000003b0047221 */ /* 0x004fc60000010000 */
[----:B---3--:R-:W-:Y:S01]  /*17c40*/  FADD.FTZ R180, R178, R181 ;  /* 0x000000b5b2b47221 */ /* 0x008fe20000010000 */
[----:B----4-:R-:W-:-:S03]  /*17c50*/  FADD.FTZ R4, R177, R4 ;  /* 0x00000004b1047221 */ /* 0x010fc60000010000 */
[----:B0-----:R-:W-:Y:S01]  /*17c60*/  FADD.FTZ R3, R179, R180 ;  /* 0x000000b4b3037221 */ /* 0x001fe20000010000 */
[----:B------:R-:W-:Y:S06]  /*17c70*/  @!P0 BRA `(.L_x_1410) ;  /* 0x0000000000048947 */ /* 0x000fec0003800000 */
[----:B------:R-:W-:Y:S01]  /*17c80*/  BPT.TRAP 0x1 ;  /* 0x000000040000795c */ /* 0x000fe20000300000 */
.L_x_1410:
[----:B------:R-:W-:Y:S01]  /*17c90*/  F2FP.SATFINITE.E4M3.F32.PACK_AB_MERGE_C R152, R153, R152, RZ ;  /* 0x000000989998723e */ /* 0x000fe200048070ff */
[----:B------:R-:W-:Y:S01]  /*17ca0*/  IMAD R12, R200, 0x8, R16 ;  /* 0x00000008c80c7824 */ /* 0x000fe200078e0210 */
[----:B------:R-:W-:Y:S01]  /*17cb0*/  ISETP.GT.AND P2, PT, R14, R13, PT ;  /* 0x0000000d0e00720c */ /* 0x000fe20003f44270 */
[----:B------:R-:W-:Y:S01]  /*17cc0*/  FMUL.FTZ R26, R26, R6 ;  /* 0x000000061a1a7220 */ /* 0x000fe20000410000 */
[----:B------:R-:W-:Y:S01]  /*17cd0*/  F2FP.SATFINITE.E4M3.F32.PACK_AB_MERGE_C R188, R9, R8, R152 ;  /* 0x0000000809bc723e */ /* 0x000fe20004807098 */
[----:B------:R-:W-:Y:S02]  /*17ce0*/  IMAD.U32 R9, RZ, RZ, UR42 ;  /* 0x0000002aff097e24 */ /* 0x000fe4000f8e00ff */
[-C--:B------:R-:W-:Y:S01]  /*17cf0*/  FMUL.FTZ R27, R27, R6.reuse ;  /* 0x000000061b1b7220 */ /* 0x080fe20000410000 */
[----:B------:R-:W-:Y:S02]  /*17d00*/  VIADD R8, R12, 0x28460 ;  /* 0x000284600c087836 */ /* 0x000fe40000000000 */
[-C--:B------:R-:W-:Y:S01]  /*17d10*/  FMUL.FTZ R30, R30, R6.reuse ;  /* 0x000000061e1e7220 */ /* 0x080fe20000410000 */
[-C--:B------:R-:W-:Y:S01]  /*17d20*/  FMUL.FTZ R31, R31, R6.reuse ;  /* 0x000000061f1f7220 */ /* 0x080fe20000410000 */
[-C--:B------:R-:W-:Y:S01]  /*17d30*/  FMUL.FTZ R34, R34, R6.reuse ;  /* 0x0000000622227220 */ /* 0x080fe20000410000 */
[-C--:B------:R-:W-:Y:S01]  /*17d40*/  FMUL.FTZ R35, R35, R6.reuse ;  /* 0x0000000623237220 */ /* 0x080fe20000410000 */
[----:B------:R-:W-:Y:S01]  /*17d50*/  PRMT R8, R9, 0x654, R8 ;  /* 0x0000065409087816 */ /* 0x000fe20000000008 */
        /* <DEDUP_REMOVED lines=58> */
[----:B------:R-:W-:Y:S01]  /*18100*/  F2FP.SATFINITE.E4M3.F32.PACK_AB_MERGE_C R154, R155, R154, RZ ;  /* 0x0000009a9b9a723e */ /* 0x000fe200048070ff */
[----:B------:R-:W-:Y:S01]  /*18110*/  VIADD R6, R14, 0xffffffff ;  /* 0xffffffff0e067836 */ /* 0x000fe20000000000 */
[----:B------:R-:W-:Y:S01]  /*18120*/  F2FP.SATFINITE.E4M3.F32.PACK_AB_MERGE_C R160, R161, R160, RZ ;  /* 0x000000a0a1a0723e */ /* 0x000fe200048070ff */
[----:B------:R0:W-:Y:S01]  /*18130*/  SYNCS.ARRIVE.TRANS64.RED.A1T0 RZ, [R8+URZ], RZ ;  /* 0x000000ff08ff79a7 */ /* 0x0001e2000810043f */
        /* <DEDUP_REMOVED lines=74> */
[----:B------:R-:W-:Y:S01]  /*185e0*/  F2FP.SATFINITE.E4M3.F32.PACK_AB_MERGE_C R184, R165, R164, R168 ;  /* 0x000000a4a5b8723e */ /* 0x000fe200048070a8 */
[----:B------:R-:W-:Y:S01]  /*185f0*/  IMAD.MOV.U32 R20, RZ, RZ, R194 ;  /* 0x000000ffff147224 */ /* 0x000fe200078e00c2 */
[----:B------:R-:W-:Y:S01]  /*18600*/  F2FP.SATFINITE.E4M3.F32.PACK_AB_MERGE_C R185, R167, R166, R170 ;  /* 0x000000a6a7b9723e */ /* 0x000fe200048070aa */
[----:B------:R-:W-:Y:S01]  /*18610*/  IMAD.MOV.U32 R200, RZ, RZ, R15 ;  /* 0x000000ffffc87224 */ /* 0x000fe200078e000f */
[----:B------:R-:W-:-:S02]  /*18620*/  F2FP.SATFINITE.E4M3.F32.PACK_AB_MERGE_C R186, R173, R172, R176 ;  /* 0x000000acadba723e */ /* 0x000fc400048070b0 */
[----:B------:R-:W-:Y:S02]  /*18630*/  F2FP.SATFINITE.E4M3.F32.PACK_AB_MERGE_C R187, R175, R174, R178 ;  /* 0x000000aeafbb723e */ /* 0x000fe400048070b2 */
[----:B------:R-:W-:Y:S01]  /*18640*/  MOV R14, R6 ;  /* 0x00000006000e7202 */ /* 0x000fe20000000f00 */
[----:B0-----:R-:W-:Y:S06]  /*18650*/  @P2 BRA `(.L_x_1411) ;  /* 0xffffffe0004c2947 */ /* 0x001fec000383ffff */
[----:B------:R-:W-:-:S07]  /*18660*/  IMAD.MOV.U32 R200, RZ, RZ, R15 ;  /* 0x000000ffffc87224 */ /* 0x000fce00078e000f */
.L_x_1400:
[----:B------:R-:W-:-:S13]  /*18670*/  ISETP.GE.AND P2, PT, R6, R203, PT ;  /* 0x000000cb0600720c */ /* 0x000fda0003f46270 */
[----:B------:R-:W-:Y:S05]  /*18680*/  @!P2 BRA `(.L_x_1412) ;  /* 0x00000028004ca947 */ /* 0x000fea0003800000 */
[----:B------:R-:W-:Y:S02]  /*18690*/  VIADD R14, R0, 0x8 ;  /* 0x00000008000e7836 */ /* 0x000fe40000000000 */
[----:B------:R-:W-:Y:S02]  /*186a0*/  IMAD.MOV.U32 R13, RZ, RZ, R10 ;  /* 0x000000ffff0d7224 */ /* 0x000fe400078e000a */
[----:B------:R-:W-:Y:S01]  /*186b0*/  IMAD.MOV.U32 R12, RZ, RZ, R7 ;  /* 0x000000ffff0c7224 */ /* 0x000fe200078e0007 */
[----:B------:R-:W-:Y:S01]  /*186c0*/  IADD3 R14, R14, R197, -R198 ;  /* 0x000000c50e0e7210 */ /* 0x000fe20007ffe8c6 */
[----:B------:R-:W-:-:S07]  /*186d0*/  IMAD.MOV.U32 R20, RZ, RZ, R194 ;  /* 0x000000ffff147224 */ /* 0x000fce00078e00c2 */
.L_x_1431:
        /* <DEDUP_REMOVED lines=8> */
.L_x_1414:
[----:B------:R-:W-:Y:S01]  /*18760*/  VIADD R7, R200, 0x1 ;  /* 0x00000001c8077836 */ /* 0x000fe20000000000 */
[----:B------:R-:W-:-:S04]  /*18770*/  SHF.L.U32 R8, R194, 0x1f, RZ ;  /* 0x0000001fc2087819 */ /* 0x000fc800000006ff */
[----:B------:R-:W-:-:S04]  /*18780*/  ISETP.NE.AND P3, PT, R7, 0x2, PT ;  /* 0x000000020700780c */ /* 0x000fc80003f65270 */
[----:B------:R-:W-:-:S05]  /*18790*/  SEL R7, R7, RZ, P3 ;  /* 0x000000ff07077207 */ /* 0x000fca0001800000 */
[----:B------:R-:W-:-:S04]  /*187a0*/  IMAD R7, R7, 0x8, R16 ;  /* 0x0000000807077824 */ /* 0x000fc800078e0210 */
[----:B------:R0:W1:Y:S01]  /*187b0*/  SYNCS.PHASECHK.TRANS64.TRYWAIT P3, [R7+URZ+0x28430], R8 ;  /* 0x02843008070075a7 */ /* 0x000062000806017f */
[----:B------:R-:W-:Y:S05]  /*187c0*/  @!P0 BRA `(.L_x_1415) ;  /* 0x0000000000048947 */ /* 0x000fea0003800000 */
[----:B------:R-:W-:Y:S01]  /*187d0*/  BPT.TRAP 0x1 ;  /* 0x000000040000795c */ /* 0x000fe20000300000 */
.L_x_1415:
[----:B------:R-:W-:Y:S04]  /*187e0*/  BSSY B0, `(.L_x_1413) ;  /* 0x0000004000007945 */ /* 0x000fe80003800000 */
[----:B-1----:R-:W-:Y:S05]  /*187f0*/  @P3 BRA `(.L_x_1416) ;  /* 0x0000000000083947 */ /* 0x002fea0003800000 */
[----:B------:R-:W1:Y:S02]  /*18800*/  SYNCS.PHASECHK.TRANS64.TRYWAIT P3, [R7+URZ+0x28430], R8 ;  /* 0x02843008070075a7 */ /* 0x000e64000806017f */
[----:B-1----:R-:W-:Y:S05]  /*18810*/  @!P3 BRA `(.L_x_1417) ;  /* 0x000000ec00a0b947 */ /* 0x002fea0003800000 */
.L_x_1416:
[----:B------:R-:W-:Y:S05]  /*18820*/  BSYNC B0 ;  /* 0x0000000000007941 */ /* 0x000fea0003800000 */
.L_x_1413:
[----:B01----:R-:W0:Y:S01]  /*18830*/  S2R R7, SR_TID.X ;  /* 0x0000000000077919 */ /* 0x003e220000002100 */
[----:B------:R-:W-:Y:S01]  /*18840*/  IADD3 R15, R200, 0x1, RZ ;  /* 0x00000001c80f7810 */ /* 0x000fe20007ffe0ff */
[----:B------:R-:W-:Y:S05]  /*18850*/  WARPSYNC.ALL ;  /* 0x0000000000007948 */ /* 0x000fea0003800000 */
[C---:B------:R-:W-:Y:S01]  /*18860*/  ISETP.NE.AND P3, PT, R15.reuse, 0x2, PT ;  /* 0x000000020f00780c */ /* 0x040fe20003f65270 */
[----:B------:R-:W-:Y:S02]  /*18870*/  IMAD.MOV.U32 R9, RZ, RZ, 0x40000040 ;  /* 0x40000040ff097424 */ /* 0x000fe400078e00ff */
[----:B------:R-:W-:Y:S01]  /*18880*/  IMAD.MOV.U32 R11, RZ, RZ, 0x40000040 ;  /* 0x40000040ff0b7424 */ /* 0x000fe200078e00ff */
[----:B------:R-:W-:-:S02]  /*18890*/  SEL R15, R15, RZ, P3 ;  /* 0x000000ff0f0f7207 */ /* 0x000fc40001800000 */
[----:B------:R-:W-:Y:S01]  /*188a0*/  R2UR UR15, R9 ;  /* 0x00000000090f72ca */ /* 0x000fe200000e0000 */
[----:B------:R-:W-:Y:S01]  /*188b0*/  IMAD.MOV.U32 R9, RZ, RZ, 0x40000040 ;  /* 0x40000040ff097424 */ /* 0x000fe200078e00ff */
[----:B------:R-:W-:Y:S01]  /*188c0*/  R2UR UR11, R11 ;  /* 0x000000000b0b72ca */ /* 0x000fe200000e0000 */
[----:B------:R-:W-:Y:S02]  /*188d0*/  IMAD R8, R15, 0x400, R5 ;  /* 0x000004000f087824 */ /* 0x000fe400078e0205 */
[----:B------:R-:W-:Y:S01]  /*188e0*/  IMAD.MOV.U32 R11, RZ, RZ, 0x40000040 ;  /* 0x40000040ff0b7424 */ /* 0x000fe200078e00ff */
[----:B------:R-:W-:Y:S01]  /*188f0*/  R2UR UR35, R9 ;  /* 0x00000000092372ca */ /* 0x000fe200000e0000 */
[C---:B------:R-:W-:Y:S01]  /*18900*/  VIADD R10, R8.reuse, 0x2 ;  /* 0x00000002080a7836 */ /* 0x040fe20000000000 */
[----:B------:R-:W-:Y:S02]  /*18910*/  R2UR UR14, R8 ;  /* 0x00000000080e72ca */ /* 0x000fe400000e0000 */
[----:B------:R-:W-:-:S02]  /*18920*/  R2UR UR7, R11 ;  /* 0x000000000b0772ca */ /* 0x000fc400000e0000 */
[----:B------:R-:W-:Y:S01]  /*18930*/  R2UR UR10, R10 ;  /* 0x000000000a0a72ca */ /* 0x000fe200000e0000 */
[----:B------:R-:W-:Y:S01]  /*18940*/  VIADD R10, R8, 0x4 ;  /* 0x00000004080a7836 */ /* 0x000fe20000000000 */
[----:B------:R-:W-:-:S04]  /*18950*/  MOV R11, 0x40000040 ;  /* 0x40000040000b7802 */ /* 0x000fc80000000f00 */
[----:B------:R-:W-:Y:S01]  /*18960*/  R2UR UR6, R10 ;  /* 0x000000000a0672ca */ /* 0x000fe200000e0000 */
[----:B------:R-:W-:Y:S01]  /*18970*/  VIADD R10, R8, 0x6 ;  /* 0x00000006080a7836 */ /* 0x000fe20000000000 */
[----:B0-----:R-:W-:Y:S02]  /*18980*/  SHF.R.U32.HI R7, RZ, 0x7, R7 ;  /* 0x00000007ff077819 */ /* 0x001fe40000011607 */
[----:B------:R-:W-:Y:S01]  /*18990*/  R2UR UR19, R11 ;  /* 0x000000000b1372ca */ /* 0x000fe200000e0000 */
[----:B------:R-:W-:Y:S01]  /*189a0*/  IMAD.MOV.U32 R11, RZ, RZ, 0x40000040 ;  /* 0x40000040ff0b7424 */ /* 0x000fe200078e00ff */
[----:B------:R-:W-:Y:S01]  /*189b0*/  R2UR UR18, R10 ;  /* 0x000000000a1272ca */ /* 0x000fe200000e0000 */
[----:B------:R-:W-:Y:S02]  /*189c0*/  VIADD R7, R7, 0x8 ;  /* 0x0000000807077836 */ /* 0x000fe40000000000 */
[----:B------:R-:W-:Y:S01]  /*189d0*/  VIADD R10, R8, 0x200 ;  /* 0x00000200080a7836 */ /* 0x000fe20000000000 */
[----:B------:R-:W-:Y:S01]  /*189e0*/  R2UR UR23, R11 ;  /* 0x000000000b1772ca */ /* 0x000fe200000e0000 */
[----:B------:R-:W-:Y:S01]  /*189f0*/  IMAD.MOV.U32 R11, RZ, RZ, 0x40000040 ;  /* 0x40000040ff0b7424 */ /* 0x000fe200078e00ff */
[----:B------:R0:W-:Y:S02]  /*18a00*/  BAR.SYNC.DEFER_BLOCKING R7, 0x100 ;  /* 0x000400070000751d */ /* 0x0001e40000010000 */
[----:B------:R-:W-:Y:S01]  /*18a10*/  R2UR UR22, R10 ;  /* 0x000000000a1672ca */ /* 0x000fe200000e0000 */
[----:B------:R-:W-:Y:S01]  /*18a20*/  VIADD R10, R8, 0x202 ;  /* 0x00000202080a7836 */ /* 0x000fe20000000000 */
[----:B------:R-:W-:Y:S01]  /*18a30*/  R2UR UR27, R11 ;  /* 0x000000000b1b72ca */ /* 0x000fe200000e0000 */
[----:B------:R-:W-:-:S03]  /*18a40*/  IMAD.MOV.U32 R11, RZ, RZ, 0x40000040 ;  /* 0x40000040ff0b7424 */ /* 0x000fc600078e00ff */
[----:B------:R-:W-:Y:S01]  /*18a50*/  R2UR UR26, R10 ;  /* 0x000000000a1a72ca */ /* 0x000fe200000e0000 */
[C---:B------:R-:W-:Y:S01]  /*18a60*/  VIADD R10, R8.reuse, 0x204 ;  /* 0x00000204080a7836 */ /* 0x040fe20000000000 */
[----:B------:R-:W-:Y:S01]  /*18a70*/  R2UR UR31, R11 ;  /* 0x000000000b1f72ca */ /* 0x000fe200000e0000 */
[----:B------:R-:W-:-:S03]  /*18a80*/  VIADD R8, R8, 0x206 ;  /* 0x0000020608087836 */ /* 0x000fc60000000000 */
[----:B------:R-:W-:Y:S02]  /*18a90*/  R2UR UR30, R10 ;  /* 0x000000000a1e72ca */ /* 0x000fe400000e0000 */
[----:B------:R-:W-:Y:S01]  /*18aa0*/  R2UR UR34, R8 ;  /* 0x00000000082272ca */ /* 0x000fe200000e0000 */
        /* <DEDUP_REMOVED lines=27> */
.L_x_1419:
[----:B------:R-:W-:Y:S02]  /*18c60*/  SHF.L.U32 R7, R20, 0x1f, RZ ;  /* 0x0000001f14077819 */ /* 0x000fe400000006ff */
[----:B------:R-:W-:-:S04]  /*18c70*/  LEA R8, R200, R16, 0x3 ;  /* 0x00000010c8087211 */ /* 0x000fc800078e18ff */
[----:B------:R0:W1:Y:S01]  /*18c80*/  SYNCS.PHASECHK.TRANS64.TRYWAIT P2, [R8+URZ+0x28450], R7 ;  /* 0x02845007080075a7 */ /* 0x000062000804017f */
[----:B------:R-:W-:Y:S05]  /*18c90*/  @!P0 BRA `(.L_x_1420) ;  /* 0x0000000000048947 */ /* 0x000fea0003800000 */
[----:B------:R-:W-:Y:S01]  /*18ca0*/  BPT.TRAP 0x1 ;  /* 0x000000040000795c */ /* 0x000fe20000300000 */
.L_x_1420:
[----:B-1----:R-:W-:Y:S05]  /*18cb0*/  @P2 BRA `(.L_x_1418) ;  /* 0x0000000000082947 */ /* 0x002fea0003800000 */
[----:B------:R-:W1:Y:S02]  /*18cc0*/  SYNCS.PHASECHK.TRANS64.TRYWAIT P2, [R8+URZ+0x28450], R7 ;  /* 0x02845007080075a7 */ /* 0x000e64000804017f */
[----:B-1----:R-:W-:Y:S05]  /*18cd0*/  @!P2 BRA `(.L_x_1421) ;  /* 0x000000e80084a947 */ /* 0x002fea0003800000 */
.L_x_1418:
[----:B01----:R-:W-:Y:S01]  /*18ce0*/  VIADD R7, R16, 0x8000 ;  /* 0x0000800010077836 */ /* 0x003fe20000000000 */
[----:B------:R-:W-:Y:S05]  /*18cf0*/  WARPSYNC.ALL ;  /* 0x0000000000007948 */ /* 0x000fea0003800000 */
[----:B------:R-:W-:Y:S01]  /*18d00*/  SHF.R.U32.HI R7, RZ, 0x4, R7 ;  /* 0x00000004ff077819 */ /* 0x000fe20000011607 */
[----:B------:R-:W-:Y:S01]  /*18d10*/  IMAD.MOV.U32 R9, RZ, RZ, -0x7fffffe0 ;  /* 0x80000020ff097424 */ /* 0x000fe200078e00ff */
[----:B------:R-:W-:-:S06]  /*18d20*/  WARPGROUP.ARRIVE ;  /* 0x00000000000079c5 */ /* 0x000fcc0000000000 */
[----:B------:R-:W0:Y:S01]  /*18d30*/  S2R R204, SR_TID.X ;  /* 0x0000000000cc7919 */ /* 0x000e220000002100 */
[----:B------:R-:W-:Y:S01]  /*18d40*/  LOP3.LUT R7, R7, 0x3fff, RZ, 0xc0, !PT ;  /* 0x00003fff07077812 */ /* 0x000fe200078ec0ff */
[C---:B------:R-:W-:Y:S01]  /*18d50*/  FMUL.FTZ R20, R2.reuse, R153 ;  /* 0x0000009902147220 */ /* 0x040fe20000410000 */
[----:B------:R-:W-:Y:S01]  /*18d60*/  R2UR UR7, R9 ;  /* 0x00000000090772ca */ /* 0x000fe200000e0000 */
[----:B------:R-:W-:Y:S01]  /*18d70*/  IMAD.MOV.U32 R9, RZ, RZ, -0x7fffffe0 ;  /* 0x80000020ff097424 */ /* 0x000fe200078e00ff */
[----:B------:R-:W-:Y:S01]  /*18d80*/  LOP3.LUT R7, R7, 0x10000, RZ, 0xfc, !PT ;  /* 0x0001000007077812 */ /* 0x000fe200078efcff */
[C---:B------:R-:W-:Y:S01]  /*18d90*/  FMUL.FTZ R153, R2.reuse, R156 ;  /* 0x0000009c02997220 */ /* 0x040fe20000410000 */
[C---:B------:R-:W-:Y:S01]  /*18da0*/  FMUL.FTZ R156, R2.reuse, R163 ;  /* 0x000000a3029c7220 */ /* 0x040fe20000410000 */
[C---:B------:R-:W-:Y:S01]  /*18db0*/  FMUL.FTZ R163, R2.reuse, R170 ;  /* 0x000000aa02a37220 */ /* 0x040fe20000410000 */
[----:B------:R-:W-:Y:S01]  /*18dc0*/  FMUL.FTZ R11, R2, R152 ;  /* 0x00000098020b7220 */ /* 0x000fe20000410000 */
[----:B------:R-:W-:-:S02]  /*18dd0*/  IMAD R8, R200, 0x400, R7 ;  /* 0x00000400c8087824 */ /* 0x000fc400078e0207 */
[C---:B------:R-:W-:Y:S01]  /*18de0*/  FMUL.FTZ R10, R2.reuse, R155 ;  /* 0x0000009b020a7220 */ /* 0x040fe20000410000 */
[C---:B------:R-:W-:Y:S01]  /*18df0*/  FMUL.FTZ R170, R2.reuse, R173 ;  /* 0x000000ad02aa7220 */ /* 0x040fe20000410000 */
[C---:B------:R-:W-:Y:S01]  /*18e00*/  FMUL.FTZ R7, R2.reuse, R154 ;  /* 0x0000009a02077220 */ /* 0x040fe20000410000 */
[----:B------:R-:W-:Y:S01]  /*18e10*/  FMUL.FTZ R21, R2, R158 ;  /* 0x0000009e02157220 */ /* 0x000fe20000410000 */
[C---:B------:R-:W-:Y:S01]  /*18e20*/  R2UR UR6, R8.reuse ;  /* 0x00000000080672ca */ /* 0x040fe200000e0000 */
[----:B------:R-:W-:Y:S02]  /*18e30*/  VIADD R8, R8, 0x2 ;  /* 0x0000000208087836 */ /* 0x000fe40000000000 */
[C---:B------:R-:W-:Y:S01]  /*18e40*/  FMUL.FTZ R152, R2.reuse, R159 ;  /* 0x0000009f02987220 */ /* 0x040fe20000410000 */
[C---:B------:R-:W-:Y:S01]  /*18e50*/  FMUL.FTZ R155, R2.reuse, R162 ;  /* 0x000000a2029b7220 */ /* 0x040fe20000410000 */
[C---:B------:R-:W-:Y:S01]  /*18e60*/  FMUL.FTZ R173, R2.reuse, R176 ;  /* 0x000000b002ad7220 */ /* 0x040fe20000410000 */
[C---:B------:R-:W-:Y:S01]  /*18e70*/  FMUL.FTZ R154, R2.reuse, R157 ;  /* 0x0000009d029a7220 */ /* 0x040fe20000410000 */
[C---:B------:R-:W-:Y:S01]  /*18e80*/  FMUL.FTZ R158, R2.reuse, R161 ;  /* 0x000000a1029e7220 */ /* 0x040fe20000410000 */
[C---:B------:R-:W-:Y:S01]  /*18e90*/  FMUL.FTZ R162, R2.reuse, R165 ;  /* 0x000000a502a27220 */ /* 0x040fe20000410000 */
[----:B------:R-:W-:Y:S01]  /*18ea0*/  FMUL.FTZ R159, R2, R166 ;  /* 0x000000a6029f7220 */ /* 0x000fe20000410000 */
[----:B------:R-:W-:-:S02]  /*18eb0*/  IMAD.SHL.U32 R176, R6, 0x40, RZ ;  /* 0x0000004006b07824 */ /* 0x000fc400078e00ff */
[C---:B------:R-:W-:Y:S01]  /*18ec0*/  FMUL.FTZ R157, R2.reuse, R160 ;  /* 0x000000a0029d7220 */ /* 0x040fe20000410000 */
[C---:B------:R-:W-:Y:S01]  /*18ed0*/  FMUL.FTZ R161, R2.reuse, R164 ;  /* 0x000000a402a17220 */ /* 0x040fe20000410000 */
[----:B------:R-:W-:Y:S01]  /*18ee0*/  FMUL.FTZ R165, R2, R168 ;  /* 0x000000a802a57220 */ /* 0x000fe20000410000 */
        /* <DEDUP_REMOVED lines=16> */
[----:B------:R-:W-:Y:S01]  /*18ff0*/  IADD3 R9, R197, 0x1, -R176 ;  /* 0x00000001c5097810 */ /* 0x000fe20007ffe8b0 */
[----:B------:R-:W-:Y:S01]  /*19000*/  @!P1 IMAD R8, R15, 0x8, R16 ;  /* 0x000000080f089824 */ /* 0x000fe200078e0210 */
[----:B0-----:R-:W-:Y:S01]  /*19010*/  SHF.R.U32.HI R204, RZ, 0x7, R204 ;  /* 0x00000007ffcc7819 */ /* 0x001fe200000116cc */
[----:B------:R-:W0:Y:S01]  /*19020*/  MUFU.TANH R11, R11 ;  /* 0x0000000b000b7308 */ /* 0x000e220000002400 */
[----:B------:R-:W-:Y:S01]  /*19030*/  IADD3 R9, R9, -R198, RZ ;  /* 0x800000c609097210 */ /* 0x000fe20007ffe0ff */
[----:B------:R-:W-:Y:S01]  /*19040*/  @!P1 VIADD R8, R8, 0x28440 ;  /* 0x0002844008089836 */ /* 0x000fe20000000000 */
[----:B------:R-:W-:-:S03]  /*19050*/  IADD3 R182, -R204, 0xb, RZ ;  /* 0x0000000bccb67810 */ /* 0x000fc60007ffe1ff */
[----:B------:R-:W-:Y:S01]  /*19060*/  IMAD R9, R196, -0x2, R9 ;  /* 0xfffffffec4097824 */ /* 0x000fe200078e0209 */
[----:B------:R-:W-:Y:S01]  /*19070*/  @!P1 PRMT R8, RZ, 0x654, R8 ;  /* 0x00000654ff089816 */ /* 0x000fe20000000008 */
[----:B------:R-:W1:Y:S02]  /*19080*/  MUFU.TANH R20, R20 ;  /* 0x0000001400147308 */ /* 0x000e640000002400 */
[----:B------:R-:W-:-:S04]  /*19090*/  VIADD R183, R9, UR55 ;  /* 0x0000003709b77c36 */ /* 0x000fc80008000000 */
[----:B------:R-:W-:Y:S02]  /*190a0*/  IMAD.IADD R180, R0, 0x1, R183 ;  /* 0x0000000100b47824 */ /* 0x000fe400078e02b7 */
        /* <DEDUP_REMOVED lines=34> */
[----:B------:R0:W-:Y:S06]  /*192d0*/  BAR.ARV R182, 0x100 ;  /* 0x000400b60000751d */ /* 0x0001ec0000002000 */
[----:B------:R-:W-:Y:S01]  /*192e0*/  VIADD R185, R9, UR53 ;  /* 0x0000003509b97c36 */ /* 0x000fe20008000000 */
[----:B------:R0:W-:Y:S03]  /*192f0*/  @!P1 SYNCS.ARRIVE.TRANS64.RED.A1T0 RZ, [R8+URZ], RZ ;  /* 0x000000ff08ff99a7 */ /* 0x0001e6000810043f */
[----:B------:R-:W-:Y:S01]  /*19300*/  IMAD.IADD R181, R0, 0x1, R185 ;  /* 0x0000000100b57824 */ /* 0x000fe200078e02b9 */
[----:B-1234-:R-:W-:Y:S06]  /*19310*/  @!P5 BRA `(.L_x_1422) ;  /* 0x000000000058d947 */ /* 0x01efec0003800000 */
[----:B------:R-:W-:Y:S01]  /*19320*/  IADD3 R187, R0, R197, -R198 ;  /* 0x000000c500bb7210 */ /* 0x000fe20007ffe8c6 */
[----:B------:R-:W-:Y:S03]  /*19330*/  BSSY B0, `(.L_x_1423) ;  /* 0x0000010000007945 */ /* 0x000fe60003800000 */
[----:B------:R-:W-:-:S13]  /*19340*/  ISETP.GT.AND P2, PT, R187, -0x1, PT ;  /* 0xffffffffbb00780c */ /* 0x000fda0003f44270 */
[----:B------:R-:W-:Y:S05]  /*19350*/  @P2 BRA `(.L_x_1424) ;  /* 0x0000000000202947 */ /* 0x000fea0003800000 */
[----:B0-----:R-:W-:Y:S01]  /*19360*/  IMAD.U32 R182, RZ, RZ, UR49 ;  /* 0x00000031ffb67e24 */ /* 0x001fe2000f8e00ff */
[----:B------:R-:W-:-:S04]  /*19370*/  LOP3.LUT R187, RZ, R187, RZ, 0x33, !PT ;  /* 0x000000bbffbb7212 */ /* 0x000fc800078e33ff */
[----:B------:R-:W-:-:S13]  /*19380*/  ISETP.NE.AND P2, PT, R182, 0x1, PT ;  /* 0x00000001b600780c */ /* 0x000fda0003f45270 */
[----:B------:R-:W0:Y:S02]  /*19390*/  @P2 LDC.64 R8, c[0x0][0x9e8] ;  /* 0x00027a00ff082b82 */ /* 0x000e240000000a00 */
[----:B0-----:R-:W-:-:S05]  /*193a0*/  @P2 IMAD.HI.U32 R8, R187, R8, RZ ;  /* 0x00000008bb082227 */ /* 0x001fca00078e00ff */
[----:B------:R-:W-:-:S04]  /*193b0*/  @P2 SHF.R.U32.HI R187, RZ, R9, R8 ;  /* 0x00000009ffbb2219 */ /* 0x000fc80000011608 */
[----:B------:R-:W-:Y:S01]  /*193c0*/  LOP3.LUT R187, RZ, R187, RZ, 0x33, !PT ;  /* 0x000000bbffbb7212 */ /* 0x000fe200078e33ff */
[----:B------:R-:W-:Y:S06]  /*193d0*/  BRA `(.L_x_1425) ;  /* 0x0000000000147947 */ /* 0x000fec0003800000 */
.L_x_1424:
[----:B0-----:R-:W-:-:S05]  /*193e0*/  IMAD.U32 R182, RZ, RZ, UR49 ;  /* 0x00000031ffb67e24 */ /* 0x001fca000f8e00ff */
[----:B------:R-:W-:-:S13]  /*193f0*/  ISETP.NE.AND P2, PT, R182, 0x1, PT ;  /* 0x00000001b600780c */ /* 0x000fda0003f45270 */
[----:B------:R-:W0:Y:S02]  /*19400*/  @P2 LDC.64 R8, c[0x0][0x9e8] ;  /* 0x00027a00ff082b82 */ /* 0x000e240000000a00 */
[----:B0-----:R-:W-:-:S05]  /*19410*/  @P2 IMAD.HI.U32 R8, R187, R8, RZ ;  /* 0x00000008bb082227 */ /* 0x001fca00078e00ff */
[----:B------:R-:W-:-:S07]  /*19420*/  @P2 SHF.R.U32.HI R187, RZ, R9, R8 ;  /* 0x00000009ffbb2219 */ /* 0x000fce0000011608 */
.L_x_1425:
[----:B------:R-:W-:Y:S05]  /*19430*/  BSYNC B0 ;  /* 0x0000000000007941 */ /* 0x000fea0003800000 */
.L_x_1423:
[----:B------:R-:W-:-:S04]  /*19440*/  IMAD R187, R187, R182, -R176 ;  /* 0x000000b6bbbb7224 */ /* 0x000fc800078e0ab0 */
[----:B------:R-:W-:-:S05]  /*19450*/  IMAD R187, R196, -0x2, R187 ;  /* 0xfffffffec4bb7824 */ /* 0x000fca00078e02bb */
[----:B------:R-:W-:Y:S02]  /*19460*/  VIADDMNMX R181, R187, R182, R181, PT ;  /* 0x000000b6bbb57246 */ /* 0x000fe400038001b5 */
[----:B------:R-:W-:-:S07]  /*19470*/  VIMNMX R180, R180, R187, !PT ;  /* 0x000000bbb4b47248 */ /* 0x000fce0007fe0100 */
.L_x_1422:
[----:B------:R-:W-:Y:S02]  /*19480*/  ISETP.GT.AND P2, PT, R6, -0x1, PT ;  /* 0xffffffff0600780c */ /* 0x000fe40003f44270 */
[----:B------:R-:W-:Y:S02]  /*19490*/  IADD3 R185, R185, 0x8, R0 ;  /* 0x00000008b9b97810 */ /* 0x000fe40007ffe000 */
[C---:B------:R-:W-:Y:S02]  /*194a0*/  ISETP.GT.AND P4, PT, R180.reuse, RZ, P2 ;  /* 0x000000ffb400720c */ /* 0x040fe40001784270 */
[----:B------:R-:W-:Y:S02]  /*194b0*/  ISETP.GT.AND P3, PT, R180, 0x1, P2 ;  /* 0x00000001b400780c */ /* 0x000fe40001764270 */
[C---:B------:R-:W-:Y:S02]  /*194c0*/  ISETP.LT.OR P4, PT, R181.reuse, 0x1, P4 ;  /* 0x00000001b500780c */ /* 0x040fe40002781670 */
[----:B------:R-:W-:-:S02]  /*194d0*/  ISETP.LT.OR P3, PT, R181, 0x2, P3 ;  /* 0x00000002b500780c */ /* 0x000fc40001f61670 */
[----:B0-----:R-:W-:Y:S02]  /*194e0*/  FSEL R11, R11, -INF , !P4 ;  /* 0xff8000000b0b7808 */ /* 0x001fe40006000000 */
        /* <DEDUP_REMOVED lines=51> */
[----:B------:R-:W-:-:S04]  /*19820*/  IADD3 R181, R181, R197, -R198 ;  /* 0x000000c5b5b57210 */ /* 0x000fc80007ffe8c6 */
[----:B------:R-:W-:-:S07]  /*19830*/  LOP3.LUT R181, RZ, R181, RZ, 0x33, !PT ;  /* 0x000000b5ffb57212 */ /* 0x000fce00078e33ff */
[----:B------:R-:W0:Y:S02]  /*19840*/  @P3 LDC.64 R8, c[0x0][0x9e8] ;  /* 0x00027a00ff083b82 */ /* 0x000e240000000a00 */
[----:B0-----:R-:W-:-:S05]  /*19850*/  @P3 IMAD.HI.U32 R8, R181, R8, RZ ;  /* 0x00000008b5083227 */ /* 0x001fca00078e00ff */
[----:B------:R-:W-:-:S04]  /*19860*/  @P3 SHF.R.U32.HI R181, RZ, R9, R8 ;  /* 0x00000009ffb53219 */ /* 0x000fc80000011608 */
[----:B------:R-:W-:Y:S01]  /*19870*/  LOP3.LUT R181, RZ, R181, RZ, 0x33, !PT ;  /* 0x000000b5ffb57212 */ /* 0x000fe200078e33ff */
[----:B------:R-:W-:Y:S06]  /*19880*/  BRA `(.L_x_1429) ;  /* 0x0000000000187947 */ /* 0x000fec0003800000 */
.L_x_1428:
[----:B------:R-:W-:Y:S01]  /*19890*/  MOV R180, UR49 ;  /* 0x0000003100b47c02 */ /* 0x000fe20008000f00 */
[----:B------:R-:W-:-:S03]  /*198a0*/  IMAD.MOV.U32 R181, RZ, RZ, R14 ;  /* 0x000000ffffb57224 */ /* 0x000fc600078e000e */
[----:B------:R-:W-:-:S13]  /*198b0*/  ISETP.NE.AND P3, PT, R180, 0x1, PT ;  /* 0x00000001b400780c */ /* 0x000fda0003f65270 */
[----:B------:R-:W0:Y:S02]  /*198c0*/  @P3 LDC.64 R8, c[0x0][0x9e8] ;  /* 0x00027a00ff083b82 */ /* 0x000e240000000a00 */
[----:B0-----:R-:W-:-:S05]  /*198d0*/  @P3 IMAD.HI.U32 R8, R14, R8, RZ ;  /* 0x000000080e083227 */ /* 0x001fca00078e00ff */
[----:B------:R-:W-:-:S07]  /*198e0*/  @P3 SHF.R.U32.HI R181, RZ, R9, R8 ;  /* 0x00000009ffb53219 */ /* 0x000fce0000011608 */
.L_x_1429:
[----:B------:R-:W-:Y:S05]  /*198f0*/  BSYNC B0 ;  /* 0x0000000000007941 */ /* 0x000fea0003800000 */
.L_x_1427:
[----:B------:R-:W-:-:S04]  /*19900*/  IMAD R9, R181, R180, -R176 ;  /* 0x000000b4b5097224 */ /* 0x000fc800078e0ab0 */
[----:B------:R-:W-:-:S05]  /*19910*/  IMAD R8, R196, -0x2, R9 ;  /* 0xfffffffec4087824 */ /* 0x000fca00078e0209 */
[----:B------:R-:W-:Y:S02]  /*19920*/  VIADDMNMX R185, R8, R180, R185, PT ;  /* 0x000000b408b97246 */ /* 0x000fe400038001b9 */
[----:B------:R-:W-:-:S07]  /*19930*/  VIMNMX R183, R183, R8, !PT ;  /* 0x00000008b7b77248 */ /* 0x000fce0007fe0100 */
.L_x_1426:
[----:B------:R-:W-:Y:S01]  /*19940*/  FMNMX.FTZ R9, R11, R12, !PT ;  /* 0x0000000c0b097209 */ /* 0x000fe20007810000 */
[----:B------:R-:W-:Y:S01]  /*19950*/  UMOV UR56, UR48 ;  /* 0x0000003000387c82 */ /* 0x000fe20008000000 */
        /* <DEDUP_REMOVED lines=27> */
[----:B------:R-:W-:Y:S02]  /*19b10*/  ISETP.GT.AND P4, PT, R183, 0x9, P2 ;  /* 0x00000009b700780c */ /* 0x000fe40001784270 */
[----:B------:R-:W-:-:S02]  /*19b20*/  FMNMX.FTZ R176, R178, R9, !PT ;  /* 0x00000009b2b07209 */ /* 0x000fc40007810000 */
[----:B------:R-:W-:Y:S02]  /*19b30*/  ISETP.LT.OR P4, PT, R185, 0xa, P4 ;  /* 0x0000000ab900780c */ /* 0x000fe40002781670 */
[----:B------:R-:W-:Y:S02]  /*19b40*/  FMNMX.FTZ R176, R179, R176, !PT ;  /* 0x000000b0b3b07209 */ /* 0x000fe40007810000 */
[----:B------:R-:W-:Y:S02]  /*19b50*/  FSEL R152, R152, -INF , !P4 ;  /* 0xff80000098987808 */ /* 0x000fe40006000000 */
[----:B------:R-:W-:Y:S01]  /*19b60*/  ISETP.GT.AND P4, PT, R183, 0x11, P2 ;  /* 0x00000011b700780c */ /* 0x000fe20001784270 */
[----:B------:R-:W0:Y:S01]  /*19b70*/  SHFL.BFLY PT, R9, R176, 0x2, 0x1f ;  /* 0x0c401f00b0097f89 */ /* 0x000e2200000e0000 */
[----:B------:R-:W-:Y:S02]  /*19b80*/  FSEL R163, R163, -INF , !P3 ;  /* 0xff800000a3a37808 */ /* 0x000fe40005800000 */
[----:B------:R-:W-:-:S02]  /*19b90*/  ISETP.LT.OR P4, PT, R185, 0x12, P4 ;  /* 0x00000012b900780c */ /* 0x000fc40002781670 */
[C---:B------:R-:W-:Y:S02]  /*19ba0*/  ISETP.GT.AND P3, PT, R183.reuse, 0x28, P2 ;  /* 0x00000028b700780c */ /* 0x040fe40001764270 */
[----:B------:R-:W-:Y:S02]  /*19bb0*/  FSEL R156, R156, -INF , !P4 ;  /* 0xff8000009c9c7808 */ /* 0x000fe40006000000 */
[----:B------:R-:W-:Y:S02]  /*19bc0*/  ISETP.GT.AND P4, PT, R183, 0x19, P2 ;  /* 0x00000019b700780c */ /* 0x000fe40001784270 */
[C---:B------:R-:W-:Y:S02]  /*19bd0*/  ISETP.LT.OR P3, PT, R185.reuse, 0x29, P3 ;  /* 0x00000029b900780c */ /* 0x040fe40001f61670 */
[----:B------:R-:W-:Y:S02]  /*19be0*/  ISETP.LT.OR P4, PT, R185, 0x1a, P4 ;  /* 0x0000001ab900780c */ /* 0x000fe40002781670 */
[----:B------:R-:W-:-:S02]  /*19bf0*/  FSEL R167, R167, -INF , !P3 ;  /* 0xff800000a7a77808 */ /* 0x000fc40005800000 */
[----:B------:R-:W-:Y:S02]  /*19c00*/  FSEL R160, R160, -INF , !P4 ;  /* 0xff800000a0a07808 */ /* 0x000fe40006000000 */
[C---:B------:R-:W-:Y:S02]  /*19c10*/  ISETP.GT.AND P4, PT, R183.reuse, 0x21, P2 ;  /* 0x00000021b700780c */ /* 0x040fe40001784270 */
[----:B------:R-:W-:Y:S02]  /*19c20*/  ISETP.GT.AND P3, PT, R183, 0x30, P2 ;  /* 0x00000030b700780c */ /* 0x000fe40001764270 */
[----:B------:R-:W-:Y:S02]  /*19c30*/  ISETP.LT.OR P4, PT, R185, 0x22, P4 ;  /* 0x00000022b900780c */ /* 0x000fe40002781670 */
[----:B0-----:R-:W-:Y:S02]  /*19c40*/  FMNMX.FTZ R9, R176, R9, !PT ;  /* 0x00000009b0097209 */ /* 0x001fe40007810000 */
[----:B------:R-:W-:-:S02]  /*19c50*/  FSEL R164, R164, -INF , !P4 ;  /* 0xff800000a4a47808 */ /* 0x000fc40006000000 */
[----:B------:R-:W-:Y:S01]  /*19c60*/  ISETP.GT.AND P4, PT, R183, 0x29, P2 ;  /* 0x00000029b700780c */ /* 0x000fe20001784270 */
[----:B------:R-:W0:Y:S01]  /*19c70*/  SHFL.BFLY PT, R180, R9, 0x1, 0x1f ;  /* 0x0c201f0009b47f89 */ /* 0x000e2200000e0000 */
[C---:B------:R-:W-:Y:S02]  /*19c80*/  ISETP.LT.OR P3, PT, R185.reuse, 0x31, P3 ;  /* 0x00000031b900780c */ /* 0x040fe40001f61670 */
[----:B------:R-:W-:Y:S02]  /*19c90*/  ISETP.LT.OR P4, PT, R185, 0x2a, P4 ;  /* 0x0000002ab900780c */ /* 0x000fe40002781670 */
[----:B------:R-:W-:Y:S02]  /*19ca0*/  FSEL R172, R172, -INF , !P3 ;  /* 0xff800000acac7808 */ /* 0x000fe40005800000 */
[----:B------:R-:W-:Y:S02]  /*19cb0*/  FSEL R168, R168, -INF , !P4 ;  /* 0xff800000a8a87808 */ /* 0x000fe40006000000 */
[----:B------:R-:W-:-:S02]  /*19cc0*/  ISETP.GT.AND P4, PT, R183, RZ, P2 ;  /* 0x000000ffb700720c */ /* 0x000fc40001784270 */
[----:B------:R-:W-:Y:S02]  /*19cd0*/  ISETP.GT.AND P3, PT, R183, 0x31, P2 ;  /* 0x00000031b700780c */ /* 0x000fe40001764270 */
[C---:B------:R-:W-:Y:S02]  /*19ce0*/  ISETP.LT.OR P4, PT, R185.reuse, 0x1, P4 ;  /* 0x00000001b900780c */ /* 0x040fe40002781670 */
[----:B------:R-:W-:Y:S02]  /*19cf0*/  ISETP.LT.OR P3, PT, R185, 0x32, P3 ;  /* 0x00000032b900780c */ /* 0x000fe40001f61670 */
[----:B------:R-:W-:Y:S02]  /*19d00*/  FSEL R176, R7, -INF , !P4 ;  /* 0xff80000007b07808 */ /* 0x000fe40006000000 */
[----:B------:R-:W-:Y:S02]  /*19d10*/  FSEL R171, R171, -INF , !P3 ;  /* 0xff800000abab7808 */ /* 0x000fe40005800000 */
[----:B------:R-:W-:-:S02]  /*19d20*/  FMNMX.FTZ R7, R176, R13, !PT ;  /* 0x0000000db0077209 */ /* 0x000fc40007810000 */
[----:B------:R-:W-:Y:S02]  /*19d30*/  ISETP.GT.AND P4, PT, R183, 0x38, P2 ;  /* 0x00000038b700780c */ /* 0x000fe40001784270 */
[----:B------:R-:W-:Y:S02]  /*19d40*/  FMNMX.FTZ R10, R8, R7, !PT ;  /* 0x00000007080a7209 */ /* 0x000fe40007810000 */
[----:B0-----:R-:W-:Y:S01]  /*19d50*/  FMNMX.FTZ R7, R9, R180, !PT ;  /* 0x000000b409077209 */ /* 0x001fe20007810000 */
[----:B------:R-:W-:Y:S01]  /*19d60*/  IMAD.U32 R180, RZ, RZ, UR56 ;  /* 0x00000038ffb47e24 */ /* 0x000fe2000f8e00ff */
[----:B------:R-:W-:Y:S02]  /*19d70*/  FMNMX.FTZ R9, R21, R10, !PT ;  /* 0x0000000a15097209 */ /* 0x000fe40007810000 */
[C---:B------:R-:W-:Y:S01]  /*19d80*/  FSETP.NEU.FTZ.AND P3, PT, R7.reuse, -INF , PT ;  /* 0xff8000000700780b */ /* 0x040fe20003f7d000 */
[----:B------:R-:W-:-:S01]  /*19d90*/  FFMA.FTZ R180, R7, R180, -8 ;  /* 0xc100000007b47423 */ /* 0x000fc200000100b4 */
[----:B------:R-:W-:-:S02]  /*19da0*/  FMNMX.FTZ R10, R152, R9, !PT ;  /* 0x00000009980a7209 */ /* 0x000fc40007810000 */
[----:B------:R-:W-:Y:S02]  /*19db0*/  ISETP.GT.AND P2, PT, R183, 0x39, P2 ;  /* 0x00000039b700780c */ /* 0x000fe40001744270 */
[----:B------:R-:W-:Y:S02]  /*19dc0*/  FMNMX.FTZ R9, R155, R10, !PT ;  /* 0x0000000a9b097209 */ /* 0x000fe40007810000 */
[----:B------:R-:W-:Y:S02]  /*19dd0*/  FSEL R10, R180, RZ, P3 ;  /* 0x000000ffb40a7208 */ /* 0x000fe40001800000 */
[----:B------:R-:W-:Y:S02]  /*19de0*/  FMNMX.FTZ R180, R156, R9, !PT ;  /* 0x000000099cb47209 */ /* 0x000fe40007810000 */
[----:B------:R-:W-:Y:S01]  /*19df0*/  ISETP.LT.OR P4, PT, R185, 0x39, P4 ;  /* 0x00000039b900780c */ /* 0x000fe20002781670 */
        /* <DEDUP_REMOVED lines=24> */
[----:B------:R-:W-:Y:S01]  /*19f80*/  IMAD.U32 R179, RZ, RZ, UR56 ;  /* 0x00000038ffb37e24 */ /* 0x000fe2000f8e00ff */
[----:B------:R-:W-:Y:S01]  /*19f90*/  FMNMX.FTZ R180, R172, R153, !PT ;  /* 0x00000099acb47209 */ /* 0x000fe20007810000 */
[----:B------:R-:W-:Y:S03]  /*19fa0*/  MUFU.EX2 R9, R9 ;  /* 0x0000000900097308 */ /* 0x000fe60000000800 */
[----:B------:R-:W-:-:S04]  /*19fb0*/  FMNMX.FTZ R153, R171, R180, !PT ;  /* 0x000000b4ab997209 */ /* 0x000fc80007810000 */
[----:B------:R-:W-:Y:S01]  /*19fc0*/  FMNMX.FTZ R180, R174, R153, !PT ;  /* 0x00000099aeb47209 */ /* 0x000fe20007810000 */
[----:B------:R-:W-:Y:S03]  /*19fd0*/  MUFU.EX2 R20, R20 ;  /* 0x0000001400147308 */ /* 0x000fe60000000800 */
[----:B------:R-:W-:-:S05]  /*19fe0*/  FMNMX.FTZ R180, R177, R180, !PT ;  /* 0x000000b4b1b47209 */ /* 0x000fca0007810000 */
[----:B------:R-:W0:Y:S01]  /*19ff0*/  SHFL.BFLY PT, R181, R180, 0x2, 0x1f ;  /* 0x0c401f00b4b57f89 */ /* 0x000e2200000e0000 */
[----:B------:R1:W-:Y:S08]  /*1a000*/  MUFU.EX2 R153, R182 ;  /* 0x000000b600997308 */ /* 0x0003f00000000800 */
[----:B------:R-:W-:Y:S08]  /*1a010*/  MUFU.EX2 R11, R11 ;  /* 0x0000000b000b7308 */ /* 0x000ff00000000800 */
[----:B------:R-:W-:Y:S01]  /*1a020*/  MUFU.EX2 R154, R154 ;  /* 0x0000009a009a7308 */ /* 0x000fe20000000800 */
[----:B0-----:R-:W-:Y:S01]  /*1a030*/  FMNMX.FTZ R181, R180, R181, !PT ;  /* 0x000000b5b4b57209 */ /* 0x001fe20007810000 */
[----:B------:R-:W-:Y:S01]  /*1a040*/  FFMA.FTZ R180, R175, UR56, -R10 ;  /* 0x00000038afb47c23 */ /* 0x000fe2000801080a */
[----:B------:R-:W-:-:S05]  /*1a050*/  FSEL R175, R7, RZ, P3 ;  /* 0x000000ff07af7208 */ /* 0x000fca0001800000 */
[----:B------:R-:W-:Y:S01]  /*1a060*/  MUFU.EX2 R158, R158 ;  /* 0x0000009e009e7308 */ /* 0x000fe20000000800 */
[----:B-1----:R-:W0:Y:S01]  /*1a070*/  SHFL.BFLY PT, R182, R181, 0x1, 0x1f ;  /* 0x0c201f00b5b67f89 */ /* 0x002e2200000e0000 */
[----:B------:R-:W-:-:S04]  /*1a080*/  FADD.FTZ R175, -R175, R12 ;  /* 0x0000000cafaf7221 */ /* 0x000fc80000010100 */
[----:B------:R-:W-:Y:S02]  /*1a090*/  FMUL.FTZ R178, R175, UR56 ;  /* 0x00000038afb27c20 */ /* 0x000fe40008410000 */
[----:B------:R-:W-:Y:S08]  /*1a0a0*/  MUFU.EX2 R157, R157 ;  /* 0x0000009d009d7308 */ /* 0x000ff00000000800 */
[----:B------:R-:W1:Y:S08]  /*1a0b0*/  MUFU.EX2 R178, R178 ;  /* 0x000000b200b27308 */ /* 0x000e700000000800 */
[----:B------:R-:W-:Y:S01]  /*1a0c0*/  MUFU.EX2 R162, R162 ;  /* 0x000000a200a27308 */ /* 0x000fe20000000800 */
[----:B0-----:R-:W-:-:S04]  /*1a0d0*/  FMNMX.FTZ R10, R181, R182, !PT ;  /* 0x000000b6b50a7209 */ /* 0x001fc80007810000 */
[C---:B------:R-:W-:Y:S01]  /*1a0e0*/  FSETP.NEU.FTZ.AND P2, PT, R10.reuse, -INF , PT ;  /* 0xff8000000a00780b */ /* 0x040fe20003f5d000 */
[----:B------:R-:W-:-:S02]  /*1a0f0*/  FFMA.FTZ R179, R10, R179, -8 ;  /* 0xc10000000ab37423 */ /* 0x000fc400000100b3 */
[----:B------:R-:W-:Y:S01]  /*1a100*/  MUFU.EX2 R161, R161 ;  /* 0x000000a100a17308 */ /* 0x000fe20000000800 */
[----:B------:R-:W-:Y:S02]  /*1a110*/  FSEL R182, R10, RZ, P2 ;  /* 0x000000ff0ab67208 */ /* 0x000fe40001000000 */
[----:B------:R-:W-:-:S03]  /*1a120*/  FSEL R175, R179, RZ, P2 ;  /* 0x000000ffb3af7208 */ /* 0x000fc60001000000 */
[----:B------:R-:W-:Y:S02]  /*1a130*/  FADD.FTZ R182, -R182, R13 ;  /* 0x0000000db6b67221 */ /* 0x000fe40000010100 */
        /* <DEDUP_REMOVED lines=18> */
[----:B------:R-:W-:Y:S01]  /*1a260*/  FFMA.FTZ R175, R177, UR56, -R175 ;  /* 0x00000038b1af7c23 */ /* 0x000fe200080108af */
[----:B-1----:R-:W-:-:S04]  /*1a270*/  FFMA.FTZ R177, R178, R4, R9 ;  /* 0x00000004b2b17223 */ /* 0x002fc80000010009 */
[----:B------:R-:W-:Y:S01]  /*1a280*/  FADD.FTZ R168, R20, R177 ;  /* 0x000000b114a87221 */ /* 0x000fe20000010000 */
[----:B------:R-:W0:Y:S03]  /*1a290*/  MUFU.EX2 R159, R159 ;  /* 0x0000009f009f7308 */ /* 0x000e260000000800 */
[----:B------:R-:W-:-:S04]  /*1a2a0*/  FADD.FTZ R177, R11, R168 ;  /* 0x000000a80bb17221 */ /* 0x000fc80000010000 */
[----:B------:R-:W-:Y:S01]  /*1a2b0*/  FADD.FTZ R168, R154, R177 ;  /* 0x000000b19aa87221 */ /* 0x000fe20000010000 */
[----:B------:R-:W1:Y:S03]  /*1a2c0*/  MUFU.EX2 R8, R8 ;  /* 0x0000000800087308 */ /* 0x000e660000000800 */
[----:B------:R-:W-:-:S04]  /*1a2d0*/  FADD.FTZ R177, R153, R168 ;  /* 0x000000a899b17221 */ /* 0x000fc80000010000 */
[----:B------:R-:W-:Y:S01]  /*1a2e0*/  FADD.FTZ R168, R158, R177 ;  /* 0x000000b19ea87221 */ /* 0x000fe20000010000 */
[----:B------:R-:W2:Y:S01]  /*1a2f0*/  MUFU.EX2 R21, R21 ;  /* 0x0000001500157308 */ /* 0x000ea20000000800 */
[----:B0-----:R-:W-:-:S02]  /*1a300*/  FFMA.FTZ R4, R159, R3, R176 ;  /* 0x000000039f047223 */ /* 0x001fc400000100b0 */
[----:B------:R-:W-:Y:S02]  /*1a310*/  FADD.FTZ R177, R157, R168 ;  /* 0x000000a89db17221 */ /* 0x000fe40000010000 */
[----:B------:R-:W-:-:S02]  /*1a320*/  FADD.FTZ R3, R179, R4 ;  /* 0x00000004b3037221 */ /* 0x000fc40000010000 */
[----:B------:R-:W-:Y:S01]  /*1a330*/  FADD.FTZ R168, R162, R177 ;  /* 0x000000b1a2a87221 */ /* 0x000fe20000010000 */
[----:B------:R-:W0:Y:S01]  /*1a340*/  MUFU.EX2 R152, R152 ;  /* 0x0000009800987308 */ /* 0x000e220000000800 */
[----:B-1----:R-:W-:-:S02]  /*1a350*/  FADD.FTZ R4, R8, R3 ;  /* 0x0000000308047221 */ /* 0x002fc40000010000 */
[----:B------:R-:W-:-:S05]  /*1a360*/  FADD.FTZ R177, R161, R168 ;  /* 0x000000a8a1b17221 */ /* 0x000fca0000010000 */
        /* <DEDUP_REMOVED lines=36> */
[----:B--2---:R-:W-:-:S03]  /*1a5b0*/  FADD.FTZ R4, R12, R177 ;  /* 0x000000b10c047221 */ /* 0x004fc60000010000 */
[----:B0-----:R-:W-:Y:S01]  /*1a5c0*/  FADD.FTZ R3, R175, R168 ;  /* 0x000000a8af037221 */ /* 0x001fe20000010000 */
[----:B------:R-:W-:Y:S06]  /*1a5d0*/  @!P0 BRA `(.L_x_1430) ;  /* 0x0000000000048947 */ /* 0x000fec0003800000 */
[----:B------:R-:W-:Y:S01]  /*1a5e0*/  BPT.TRAP 0x1 ;  /* 0x000000040000795c */ /* 0x000fe20000300000 */
.L_x_1430:
[----:B------:R-:W-:Y:S01]  /*1a5f0*/  F2FP.SATFINITE.E4M3.F32.PACK_AB_MERGE_C R11, R154, R11, RZ ;  /* 0x0000000b9a0b723e */ /* 0x000fe200048070ff */
[----:B------:R-:W-:Y:S01]  /*1a600*/  FMUL.FTZ R24, R24, R178 ;  /* 0x000000b218187220 */ /* 0x000fe20000410000 */
[----:B------:R-:W-:Y:S01]  /*1a610*/  F2FP.SATFINITE.E4M3.F32.PACK_AB_MERGE_C R8, R21, R8, RZ ;  /* 0x000000081508723e */ /* 0x000fe200048070ff */
[----:B------:R-:W-:Y:S01]  /*1a620*/  IMAD R21, R200, 0x8, R16 ;  /* 0x00000008c8157824 */ /* 0x000fe200078e0210 */
[----:B------:R-:W-:Y:S01]  /*1a630*/  ISETP.GT.AND P2, PT, R6, R203, PT ;  /* 0x000000cb0600720c */ /* 0x000fe20003f44270 */
[----:B------:R-:W-:Y:S01]  /*1a640*/  FMUL.FTZ R25, R25, R178 ;  /* 0x000000b219197220 */ /* 0x000fe20000410000 */
[----:B------:R-:W-:Y:S01]  /*1a650*/  F2FP.SATFINITE.E4M3.F32.PACK_AB_MERGE_C R188, R20, R9, R11 ;  /* 0x0000000914bc723e */ /* 0x000fe2000480700b */
[----:B------:R-:W-:Y:S01]  /*1a660*/  IMAD.U32 R9, RZ, RZ, UR42 ;  /* 0x0000002aff097e24 */ /* 0x000fe2000f8e00ff */
[----:B------:R-:W-:Y:S01]  /*1a670*/  F2FP.SATFINITE.E4M3.F32.PACK_AB_MERGE_C R189, R179, R176, R8 ;  /* 0x000000b0b3bd723e */ /* 0x000fe20004807008 */
[----:B------:R-:W-:Y:S01]  /*1a680*/  VIADD R8, R21, 0x28460 ;  /* 0x0002846015087836 */ /* 0x000fe20000000000 */
[----:B------:R-:W-:Y:S01]  /*1a690*/  F2FP.SATFINITE.E4M3.F32.PACK_AB_MERGE_C R13, R13, R156, RZ ;  /* 0x0000009c0d0d723e */ /* 0x000fe200048070ff */
        /* <DEDUP_REMOVED lines=10> */
[----:B------:R-:W-:Y:S01]  /*1a740*/  FMUL.FTZ R36, R36, R178 ;  /* 0x000000b224247220 */ /* 0x000fe20000410000 */
[----:B------:R-:W-:Y:S01]  /*1a750*/  F2FP.SATFINITE.E4M3.F32.PACK_AB_MERGE_C R174, R175, R174, RZ ;  /* 0x000000aeafae723e */ /* 0x000fe200048070ff */
        /* <DEDUP_REMOVED lines=127> */
[----:B------:R-:W-:Y:S01]  /*1af50*/  VIADD R6, R6, 0xffffffff ;  /* 0xffffffff06067836 */ /* 0x000fe20000000000 */
[----:B------:R-:W-:Y:S01]  /*1af60*/  MOV R12, R7 ;  /* 0x00000007000c7202 */ /* 0x000fe20000000f00 */
[----:B------:R-:W-:-:S02]  /*1af70*/  IMAD.MOV.U32 R13, RZ, RZ, R10 ;  /* 0x000000ffff0d7224 */ /* 0x000fc400078e000a */
[----:B------:R-:W-:Y:S02]  /*1af80*/  IMAD.MOV.U32 R20, RZ, RZ, R194 ;  /* 0x000000ffff147224 */ /* 0x000fe400078e00c2 */
[----:B------:R-:W-:Y:S01]  /*1af90*/  IMAD.MOV.U32 R200, RZ, RZ, R15 ;  /* 0x000000ffffc87224 */ /* 0x000fe200078e000f */
[----:B0-----:R-:W-:Y:S06]  /*1afa0*/  @P2 BRA `(.L_x_1431) ;  /* 0xffffffd400cc2947 */ /* 0x001fec000383ffff */
[----:B------:R-:W-:-:S07]  /*1afb0*/  IMAD.MOV.U32 R200, RZ, RZ, R15 ;  /* 0x000000ffffc87224 */ /* 0x000fce00078e000f */
.L_x_1412:
[----:B------:R-:W-:Y:S05]  /*1afc0*/  WARPSYNC.ALL ;  /* 0x0000000000007948 */ /* 0x000fea0003800000 */
[----:B------:R-:W-:Y:S06]  /*1afd0*/  BAR.ARV 0x8, 0x120 ;  /* 0x0204800000007b1d */ /* 0x000fec0000002000 */
[----:B------:R-:W-:Y:S05]  /*1afe0*/  @!P0 BRA `(.L_x_1432) ;  /* 0x0000000000048947 */ /* 0x000fea0003800000 */
[----:B------:R-:W-:Y:S01]  /*1aff0*/  BPT.TRAP 0x1 ;  /* 0x000000040000795c */ /* 0x000fe20000300000 */
.L_x_1432:
[----:B------:R-:W-:Y:S01]  /*1b000*/  IMAD R5, R200, 0x8, R16 ;  /* 0x00000008c8057824 */ /* 0x000fe200078e0210 */
[----:B------:R-:W-:-:S04]  /*1b010*/  SHF.L.U32 R0, R194, 0x1f, RZ ;  /* 0x0000001fc2007819 */ /* 0x000fc800000006ff */
[----:B------:R0:W1:Y:S01]  /*1b020*/  SYNCS.PHASECHK.TRANS64.TRYWAIT P1, [R5+URZ+0x28450], R0 ;  /* 0x02845000050075a7 */ /* 0x000062000802017f */
[----:B------:R-:W-:Y:S05]  /*1b030*/  @!P0 BRA `(.L_x_1433) ;  /* 0x0000000000048947 */ /* 0x000fea0003800000 */
[----:B------:R-:W-:Y:S01]  /*1b040*/  BPT.TRAP 0x1 ;  /* 0x000000040000795c */ /* 0x000fe20000300000 */
.L_x_1433:
[----:B-1----:R-:W-:Y:S05]  /*1b050*/  @P1 BRA `(.L_x_1434) ;  /* 0x0000000000081947 */ /* 0x002fea0003800000 */
[----:B------:R-:W1:Y:S02]  /*1b060*/  SYNCS.PHASECHK.TRANS64.TRYWAIT P1, [R5+URZ+0x28450], R0 ;  /* 0x02845000050075a7 */ /* 0x000e64000802017f */
[----:B-1----:R-:W-:Y:S05]  /*1b070*/  @!P1 BRA `(.L_x_1435) ;  /* 0x000000c400b09947 */ /* 0x002fea0003800000 */
.L_x_1434:
[----:B------:R-:W-:Y:S05]  /*1b080*/  WARPSYNC.ALL ;  /* 0x0000000000007948 */ /* 0x000fea0003800000 */
[----:B------:R-:W-:Y:S01]  /*1b090*/  VIADD R16, R16, 0x8000 ;  /* 0x0000800010107836 */ /* 0x000fe20000000000 */
[----:B------:R-:W-:Y:S01]  /*1b0a0*/  ULDC.64 UR4, c[0x0][0x9a0] ;  /* 0x0002680000047ab9 */ /* 0x000fe20000000a00 */
[----:B------:R-:W-:Y:S01]  /*1b0b0*/  WARPGROUP.ARRIVE ;  /* 0x00000000000079c5 */ /* 0x000fe20000000000 */
[----:B------:R-:W-:Y:S01]  /*1b0c0*/  ISETP.NE.U32.AND P1, PT, RZ, UR4, PT ;  /* 0x00000004ff007c0c */ /* 0x000fe2000bf25070 */
[----:B------:R-:W-:Y:S01]  /*1b0d0*/  IMAD.MOV.U32 R6, RZ, RZ, 0x3f800000 ;  /* 0x3f800000ff067424 */ /* 0x000fe200078e00ff */
[----:B------:R-:W-:-:S02]  /*1b0e0*/  SHF.R.U32.HI R16, RZ, 0x4, R16 ;  /* 0x00000004ff107819 */ /* 0x000fc40000011610 */
[----:B------:R-:W-:Y:S02]  /*1b0f0*/  ISETP.NE.AND.EX P1, PT, RZ, UR5, PT, P1 ;  /* 0x00000005ff007c0c */ /* 0x000fe4000bf25310 */
[----:B------:R-:W-:-:S04]  /*1b100*/  LOP3.LUT R16, R16, 0x3fff, RZ, 0xc0, !PT ;  /* 0x00003fff10107812 */ /* 0x000fc800078ec0ff */
[----:B------:R-:W-:-:S05]  /*1b110*/  LOP3.LUT R15, R16, 0x10000, RZ, 0xfc, !PT ;  /* 0x00010000100f7812 */ /* 0x000fca00078efcff */
[----:B------:R-:W-:Y:S02]  /*1b120*/  IMAD R14, R200, 0x400, R15 ;  /* 0x00000400c80e7824 */ /* 0x000fe400078e020f */
[----:B------:R-:W-:Y:S01]  /*1b130*/  IMAD.MOV.U32 R15, RZ, RZ, -0x7fffffe0 ;  /* 0x80000020ff0f7424 */ /* 0x000fe200078e00ff */
[----:B------:R-:W0:Y:S01]  /*1b140*/  @P1 LDC.64 R8, c[0x0][0x9c8] ;  /* 0x00027200ff081b82 */ /* 0x000e220000000a00 */
[----:B------:R-:W-:Y:S02]  /*1b150*/  @P1 SHF.R.S32.HI R11, RZ, 0x1f, R207 ;  /* 0x0000001fff0b1819 */ /* 0x000fe400000114cf */
[----:B------:R-:W-:Y:S02]  /*1b160*/  R2UR UR6, R14 ;  /* 0x000000000e0672ca */ /* 0x000fe400000e0000 */
[----:B------:R-:W-:Y:S02]  /*1b170*/  R2UR UR7, R15 ;  /* 0x000000000f0772ca */ /* 0x000fe400000e0000 */
[----:B------:R-:W-:Y:S01]  /*1b180*/  @P1 SHF.R.S32.HI R15, RZ, 0x1f, R206 ;  /* 0x0000001fff0f1819 */ /* 0x000fe200000114ce */
[----:B------:R-:W2:Y:S10]  /*1b190*/  @P1 LDC.64 R12, c[0x0][0x9d0] ;  /* 0x00027400ff0c1b82 */ /* 0x000eb40000000a00 */
[----:B------:R-:W-:Y:S01]  /*1b1a0*/  QGMMA.64x256x32.F32.E4M3.E4M3 R24, R188, gdesc[UR4], R24, gsb0 ;  /* 0x03e00004bc187df3 */ /* 0x000fe20008000818 */
[----:B01----:R-:W-:-:S04]  /*1b1b0*/  @P1 IMAD R0, R11, R8, RZ ;  /* 0x000000080b001224 */ /* 0x003fc800078e02ff */
[C---:B------:R-:W-:Y:S02]  /*1b1c0*/  @P1 IMAD R11, R207.reuse, R9, R0 ;  /* 0x00000009cf0b1224 */ /* 0x040fe400078e0200 */
[----:B------:R-:W-:-:S04]  /*1b1d0*/  @P1 IMAD.WIDE.U32 R8, R207, R8, RZ ;  /* 0x00000008cf081225 */ /* 0x000fc800078e00ff */
[-C--:B--2---:R-:W-:Y:S02]  /*1b1e0*/  @P1 IMAD R0, R15, R12.reuse, RZ ;  /* 0x0000000c0f001224 */ /* 0x084fe400078e02ff */
[----:B------:R-:W-:Y:S02]  /*1b1f0*/  @P1 IMAD.IADD R9, R9, 0x1, R11 ;  /* 0x0000000109091824 */ /* 0x000fe400078e020b */
[C---:B------:R-:W-:Y:S02]  /*1b200*/  @P1 IMAD R13, R206.reuse, R13, R0 ;  /* 0x0000000dce0d1224 */ /* 0x040fe400078e0200 */
[----:B------:R-:W-:-:S05]  /*1b210*/  @P1 IMAD.WIDE.U32 R8, R206, R12, R8 ;  /* 0x0000000cce081225 */ /* 0x000fca00078e0008 */
[----:B------:R-:W-:Y:S02]  /*1b220*/  @P1 IADD3 R9, R9, R13, RZ ;  /* 0x0000000d09091210 */ /* 0x000fe40007ffe0ff */
[----:B------:R-:W-:-:S04]  /*1b230*/  @P1 LEA R12, P2, R8, UR4, 0x2 ;  /* 0x00000004080c1c11 */ /* 0x000fc8000f8410ff */
[----:B------:R-:W-:-:S05]  /*1b240*/  @P1 LEA.HI.X R13, R8, UR5, R9, 0x2, P2 ;  /* 0x00000005080d1c11 */ /* 0x000fca00090f1409 */
[----:B------:R0:W2:Y:S01]  /*1b250*/  @P1 LDG.E R6, desc[UR46][R12.64] ;  /* 0x0000002e0c061981 */ /* 0x0000a2000c1e1900 */
[----:B------:R-:W-:Y:S02]  /*1b260*/  VIADD R14, R14, 0x2 ;  /* 0x000000020e0e7836 */ /* 0x000fe40000000000 */
[----:B------:R-:W-:-:S03]  /*1b270*/  IMAD.MOV.U32 R15, RZ, RZ, -0x7fffffe0 ;  /* 0x80000020ff0f7424 */ /* 0x000fc600078e00ff */
[----:B------:R-:W-:Y:S02]  /*1b280*/  R2UR UR6, R14 ;  /* 0x000000000e0672ca */ /* 0x000fe400000e0000 */
[----:B------:R-:W-:Y:S01]  /*1b290*/  R2UR UR7, R15 ;  /* 0x000000000f0772ca */ /* 0x000fe200000e0000 */
        /* <DEDUP_REMOVED lines=11> */
[----:B------:R-:W-:-:S03]  /*1b350*/  IMAD.MOV.U32 R11, RZ, RZ, RZ ;  /* 0x000000ffff0b7224 */ /* 0x000fc600078e00ff */
[----:B------:R-:W-:Y:S02]  /*1b360*/  FSETP.NE.FTZ.AND P2, PT, R13, RZ, PT ;  /* 0x000000ff0d00720b */ /* 0x000fe40003f55000 */
[----:B------:R-:W-:-:S05]  /*1b370*/  FSETP.NE.FTZ.AND P3, PT, R8, RZ, PT ;  /* 0x000000ff0800720b */ /* 0x000fca0003f75000 */
[----:B------:R-:W-:Y:S01]  /*1b380*/  @P1 MUFU.RCP R11, R12 ;  /* 0x0000000c000b1308 */ /* 0x000fe20000001000 */
[----:B------:R-:W-:Y:S01]  /*1b390*/  FSETP.NE.FTZ.AND P1, PT, R14, RZ, PT ;  /* 0x000000ff0e00720b */ /* 0x000fe20003f35000 */
[----:B------:R-:W-:Y:S01]  /*1b3a0*/  IMAD.MOV.U32 R9, RZ, RZ, RZ ;  /* 0x000000ffff097224 */ /* 0x000fe200078e00ff */
[----:B------:R-:W-:Y:S02]  /*1b3b0*/  WARPGROUP.DEPBAR.LE gsb0, 0x0 ;  /* 0x00008000000079c5 */ /* 0x000fe40000010000 */
[----:B------:R-:W-:-:S06]  /*1b3c0*/  WARPGROUP.ARRIVE ;  /* 0x00000000000079c5 */ /* 0x000fcc0000000000 */
[----:B------:R-:W-:Y:S01]  /*1b3d0*/  QGMMA.64x256x32.F32.E4M3.E4M3 R24, R184, gdesc[UR4], R24, gsb0 ;  /* 0x03e00004b8187df3 */ /* 0x000fe20008000818 */
[----:B------:R-:W0:Y:S08]  /*1b3e0*/  @P2 MUFU.LG2 R3, R13 ;  /* 0x0000000d00032308 */ /* 0x000e300000000c00 */
[----:B------:R-:W1:Y:S08]  /*1b3f0*/  @P3 MUFU.LG2 R8, R8 ;  /* 0x0000000800083308 */ /* 0x000e700000000c00 */
[----:B------:R-:W3:Y:S01]  /*1b400*/  @P1 MUFU.RCP R9, R14 ;  /* 0x0000000e00091308 */ /* 0x000ee20000001000 */
[----:B------:R-:W-:-:S02]  /*1b410*/  IMAD.U32 R4, RZ, RZ, UR56 ;  /* 0x00000038ff047e24 */ /* 0x000fc4000f8e00ff */
[----:B------:R-:W-:Y:S02]  /*1b420*/  IMAD.U32 R15, RZ, RZ, UR56 ;  /* 0x00000038ff0f7e24 */ /* 0x000fe4000f8e00ff */
[----:B0-----:R-:W-:Y:S01]  /*1b430*/  @P2 FMUL.FTZ R3, R3, 0.69314718246459960938 ;  /* 0x3f31721803032820 */ /* 0x001fe20000410000 */
[----:B------:R-:W-:Y:S01]  /*1b440*/  @P2 FMUL.FTZ R4, R4, 0.69314718246459960938 ;  /* 0x3f31721804042820 */ /* 0x000fe20000410000 */
[----:B------:R-:W-:Y:S01]  /*1b450*/  @P3 FMUL.FTZ R12, R15, 0.69314718246459960938 ;  /* 0x3f3172180f0c3820 */ /* 0x000fe20000410000 */
[----:B-1----:R-:W-:Y:S01]  /*1b460*/  @P3 FMUL.FTZ R13, R8, 0.69314718246459960938 ;  /* 0x3f317218080d3820 */ /* 0x002fe20000410000 */
[----:B------:R-:W-:Y:S01]  /*1b470*/  IMAD.MOV.U32 R0, RZ, RZ, -0x800000 ;  /* 0xff800000ff007424 */ /* 0x000fe200078e00ff */
[----:B------:R-:W-:Y:S01]  /*1b480*/  MOV R2, 0xff800000 ;  /* 0xff80000000027802 */ /* 0x000fe20000000f00 */
[----:B------:R-:W-:-:S01]  /*1b490*/  @P2 FFMA.FTZ R0, R4, R7, R3 ;  /* 0x0000000704002223 */ /* 0x000fc20000010003 */
[----:B------:R-:W-:Y:S01]  /*1b4a0*/  @P3 FFMA.FTZ R2, R12, R10, R13 ;  /* 0x0000000a0c023223 */ /* 0x000fe2000001000d */
[-C--:B--2---:R-:W-:Y:S01]  /*1b4b0*/  FMUL.FTZ R3, R11, R6.reuse ;  /* 0x000000060b037220 */ /* 0x084fe20000410000 */
[----:B---3--:R-:W-:Y:S01]  /*1b4c0*/  FMUL.FTZ R12, R9, R6 ;  /* 0x00000006090c7220 */ /* 0x008fe20000410000 */
[----:B------:R-:W-:-:S02]  /*1b4d0*/  WARPGROUP.DEPBAR.LE gsb0, 0x0 ;  /* 0x00008000000079c5 */ /* 0x000fc40000010000 */
[----:B------:R-:W-:Y:S05]  /*1b4e0*/  @!P0 BRA `(.L_x_1436) ;  /* 0x0000000000048947 */ /* 0x000fea0003800000 */
[----:B------:R-:W-:Y:S01]  /*1b4f0*/  BPT.TRAP 0x1 ;  /* 0x000000040000795c */ /* 0x000fe20000300000 */
.L_x_1436:
[----:B------:R-:W-:Y:S02]  /*1b500*/  VIADD R15, R5, 0x28460 ;  /* 0x00028460050f7836 */ /* 0x000fe40000000000 */
[-C--:B------:R-:W-:Y:S01]  /*1b510*/  FMUL.FTZ R5, R28, R3.reuse ;  /* 0x000000031c057220 */ /* 0x080fe20000410000 */
[----:B------:R-:W-:Y:S02]  /*1b520*/  IMAD.U32 R4, RZ, RZ, UR42 ;  /* 0x0000002aff047e24 */ /* 0x000fe4000f8e00ff */
[-C--:B------:R-:W-:Y:S01]  /*1b530*/  FMUL.FTZ R7, R36, R3.reuse ;  /* 0x0000000324077220 */ /* 0x080fe20000410000 */
[----:B------:R-:W-:Y:S02]  /*1b540*/  VIADD R200, R200, 0x1 ;  /* 0x00000001c8c87836 */ /* 0x000fe40000000000 */
        /* <DEDUP_REMOVED lines=21> */
[----:B------:R-:W-:Y:S01]  /*1b6a0*/  ISETP.NE.AND P1, PT, R200, 0x2, PT ;  /* 0x00000002c800780c */ /* 0x000fe20003f25270 */
        /* <DEDUP_REMOVED lines=61> */
[----:B------:R-:W-:Y:S01]  /*1ba80*/  SEL R3, RZ, 0x1, P1 ;  /* 0x00000001ff037807 */ /* 0x000fe20000800000 */
        /* <DEDUP_REMOVED lines=10> */
[-C--:B0-----:R-:W-:Y:S01]  /*1bb30*/  FMUL.FTZ R15, R27, R12.reuse ;  /* 0x0000000c1b0f7220 */ /* 0x081fe20000410000 */
        /* <DEDUP_REMOVED lines=36> */
[----:B------:R-:W-:Y:S01]  /*1bd80*/  LOP3.LUT R194, R194, R3, RZ, 0x3c, !PT ;  /* 0x00000003c2c27212 */ /* 0x000fe200078e3cff */
[----:B------:R-:W-:Y:S01]  /*1bd90*/  UIADD3 UR43, UR43, 0x1, URZ ;  /* 0x000000012b2b7890 */ /* 0x000fe2000fffe03f */
[----:B------:R-:W-:-:S11]  /*1bda0*/  SEL R200, R200, RZ, P1 ;  /* 0x000000ffc8c87207 */ /* 0x000fd60000800000 */
.L_x_1284:
[----:B------:R-:W-:Y:S05]  /*1bdb0*/  WARPSYNC.ALL ;  /* 0x0000000000007948 */ /* 0x000fea0003800000 */
[----:B------:R-:W0:Y:S08]  /*1bdc0*/  S2UR UR42, SR_CgaCtaId ;  /* 0x00000000002a79c3 */ /* 0x000e300000008800 */
[----:B------:R-:W-:Y:S06]  /*1bdd0*/  BAR.SYNC.DEFER_BLOCKING 0x5, 0x180 ;  /* 0x0146000000007b1d */ /* 0x000fec0000010000 */
[----:B------:R-:W-:Y:S01]  /*1bde0*/  UMOV UR4, 0x400 ;  /* 0x0000040000047882 */ /* 0x000fe20000000000 */
[----:B------:R-:W-:Y:S01]  /*1bdf0*/  BSSY B0, `(.L_x_1437) ;  /* 0x000034c000007945 */ /* 0x000fe20003800000 */
[----:B0-----:R-:W-:-:S06]  /*1be00*/  ULEA UR4, UR42, UR4, 0x18 ;  /* 0x000000042a047291 */ /* 0x001fcc000f8ec03f */
[----:B------:R-:W-:-:S05]  /*1be10*/  IMAD.U32 R16, RZ, RZ, UR4 ;  /* 0x00000004ff107e24 */ /* 0x000fca000f8e00ff */
[----:B------:R0:W1:Y:S01]  /*1be20*/  LDS.128 R204, [R16+0x284d0] ;  /* 0x0284d00010cc7984 */ /* 0x0000620000000c00 */
[----:B------:R-:W-:Y:S06]  /*1be30*/  BAR.ARV 0x4, 0x180 ;  /* 0x0106000000007b1d */ /* 0x000fec0000002000 */
[----:B------:R-:W-:Y:S05]  /*1be40*/  @P0 BRA `(.L_x_1438) ;  /* 0x0000002800580947 */ /* 0x000fea0003800000 */
[----:B------:R-:W2:Y:S01]  /*1be50*/  S2R R56, SR_TID.X ;  /* 0x0000000000387919 */ /* 0x000ea20000002100 */
[----:B------:R-:W-:Y:S01]  /*1be60*/  F2FP.BF16.F32.PACK_AB R31, R31, R34 ;  /* 0x000000221f1f723e */ /* 0x000fe200000010ff */
[----:B------:R-:W-:Y:S01]  /*1be70*/  ULDC.64 UR4, c[0x4][0x38] ;  /* 0x01000e0000047ab9 */ /* 0x000fe20000000a00 */
[----:B------:R-:W-:Y:S02]  /*1be80*/  F2FP.BF16.F32.PACK_AB R34, R60, R13 ;  /* 0x0000000d3c22723e */ /* 0x000fe400000010ff */
[----:B------:R-:W3:Y:S01]  /*1be90*/  S2R R13, SR_SWINHI ;  /* 0x00000000000d7919 */ /* 0x000ee20000002f00 */
[----:B------:R-:W-:Y:S02]  /*1bea0*/  F2FP.BF16.F32.PACK_AB R61, R61, R14 ;  /* 0x0000000e3d3d723e */ /* 0x000fe400000010ff */
[----:B------:R-:W-:Y:S02]  /*1beb0*/  F2FP.BF16.F32.PACK_AB R14, R62, R59 ;  /* 0x0000003b3e0e723e */ /* 0x000fe400000010ff */
[----:B------:R-:W-:-:S02]  /*1bec0*/  F2FP.BF16.F32.PACK_AB R62, R77, R112 ;  /* 0x000000704d3e723e */ /* 0x000fc400000010ff */
[----:B------:R-:W-:Y:S02]  /*1bed0*/  F2FP.BF16.F32.PACK_AB R113, R76, R113 ;  /* 0x000000714c71723e */ /* 0x000fe400000010ff */
[----:B------:R-:W-:Y:S02]  /*1bee0*/  F2FP.BF16.F32.PACK_AB R63, R63, R66 ;  /* 0x000000423f3f723e */ /* 0x000fe400000010ff */
[----:B------:R-:W-:Y:S01]  /*1bef0*/  F2FP.BF16.F32.PACK_AB R126, R70, R67 ;  /* 0x00000043467e723e */ /* 0x000fe200000010ff */
[----:B--2---:R-:W-:-:S05]  /*1bf00*/  IMAD.SHL.U32 R3, R56, 0x4, RZ ;  /* 0x0000000438037824 */ /* 0x004fca00078e00ff */
[----:B------:R-:W-:Y:S02]  /*1bf10*/  LOP3.LUT R3, R3, 0xc, RZ, 0xc0, !PT ;  /* 0x0000000c03037812 */ /* 0x000fe400078ec0ff */
[----:B------:R-:W-:Y:S02]  /*1bf20*/  MOV R76, R16 ;  /* 0x00000010004c7202 */ /* 0x000fe40000000f00 */
[----:B---3--:R-:W-:Y:S02]  /*1bf30*/  MOV R77, R13 ;  /* 0x0000000d004d7202 */ /* 0x008fe40000000f00 */
[----:B------:R-:W-:Y:S01]  /*1bf40*/  IADD3 R26, P0, R3, UR4, RZ ;  /* 0x00000004031a7c10 */ /* 0x000fe2000ff1e0ff */
[----:B------:R-:W-:Y:S01]  /*1bf50*/  IMAD.WIDE R66, R235, 0x2, R76 ;  /* 0x00000002eb427825 */ /* 0x000fe200078e024c */
[----:B------:R-:W-:-:S03]  /*1bf60*/  F2FP.BF16.F32.PACK_AB R12, R38, R35 ;  /* 0x00000023260c723e */ /* 0x000fc600000010ff */
[----:B-----5:R-:W-:Y:S01]  /*1bf70*/  IMAD.X R27, RZ, RZ, UR5, P0 ;  /* 0x00000005ff1b7e24 */ /* 0x020fe200080e06ff */
[----:B------:R-:W-:Y:S02]  /*1bf80*/  F2FP.BF16.F32.PACK_AB R38, R21, R64 ;  /* 0x000000401526723e */ /* 0x000fe400000010ff */
[----:B------:R-:W-:Y:S02]  /*1bf90*/  F2FP.BF16.F32.PACK_AB R116, R117, R116 ;  /* 0x000000747574723e */ /* 0x000fe400000010ff */
[----:B------:R-:W-:Y:S01]  /*1bfa0*/  F2FP.BF16.F32.PACK_AB R130, R78, R75 ;  /* 0x0000004b4e82723e */ /* 0x000fe200000010ff */
[----:B------:R2:W5:Y:S01]  /*1bfb0*/  LDG.E.CONSTANT R3, desc[UR46][R26.64] ;  /* 0x0000002e1a037981 */ /* 0x000562000c1e9900 */
[----:B------:R-:W-:Y:S01]  /*1bfc0*/  F2FP.BF16.F32.PACK_AB R21, R79, R82 ;  /* 0x000000524f15723e */ /* 0x000fe200000010ff */
[----:B------:R-:W-:Y:S01]  /*1bfd0*/  UMOV UR4, 0xffffffff ;  /* 0xffffffff00047882 */ /* 0x000fe20000000000 */
[----:B------:R-:W-:Y:S02]  /*1bfe0*/  F2FP.BF16.F32.PACK_AB R134, R86, R83 ;  /* 0x000000535686723e */ /* 0x000fe400000010ff */
[----:B------:R-:W-:-:S02]  /*1bff0*/  F2FP.BF16.F32.PACK_AB R104, R69, R104 ;  /* 0x000000684568723e */ /* 0x000fc400000010ff */
[----:B------:R-:W-:Y:S02]  /*1c000*/  F2FP.BF16.F32.PACK_AB R117, R36, R81 ;  /* 0x000000512475723e */ /* 0x000fe400000010ff */
[C---:B------:R-:W-:Y:S02]  /*1c010*/  IADD3 R83, P3, R66.reuse, 0xc060, RZ ;  /* 0x0000c06042537810 */ /* 0x040fe40007f7e0ff */
[C---:B------:R-:W-:Y:S02]  /*1c020*/  IADD3 R79, P1, R66.reuse, 0xc020, RZ ;  /* 0x0000c020424f7810 */ /* 0x040fe40007f3e0ff */
[C---:B------:R-:W-:Y:S02]  /*1c030*/  IADD3 R75, P5, R66.reuse, 0xc000, RZ ;  /* 0x0000c000424b7810 */ /* 0x040fe40007fbe0ff */
[C---:B------:R-:W-:Y:S02]  /*1c040*/  IADD3 R69, P4, R66.reuse, 0x8060, RZ ;  /* 0x0000806042457810 */ /* 0x040fe40007f9e0ff */
[----:B------:R-:W-:-:S02]  /*1c050*/  IADD3 R81, P2, R66, 0xc040, RZ ;  /* 0x0000c04042517810 */ /* 0x000fc40007f5e0ff */
[----:B--2---:R-:W-:Y:S02]  /*1c060*/  F2FP.BF16.F32.PACK_AB R26, R8, R41 ;  /* 0x00000029081a723e */ /* 0x004fe400000010ff */
[----:B------:R-:W-:Y:S02]  /*1c070*/  F2FP.BF16.F32.PACK_AB R8, R46, R43 ;  /* 0x0000002b2e08723e */ /* 0x000fe400000010ff */
[----:B------:R-:W-:Y:S02]  /*1c080*/  F2FP.BF16.F32.PACK_AB R71, R71, R74 ;  /* 0x0000004a4747723e */ /* 0x000fe400000010ff */
[----:B------:R-:W-:Y:S02]  /*1c090*/  F2FP.BF16.F32.PACK_AB R143, R68, R105 ;  /* 0x00000069448f723e */ /* 0x000fe400000010ff */
[----:B------:R-:W-:Y:S02]  /*1c0a0*/  F2FP.BF16.F32.PACK_AB R46, R37, R80 ;  /* 0x00000050252e723e */ /* 0x000fe400000010ff */
        /* <DEDUP_REMOVED lines=10> */
[----:B------:R-:W-:Y:S02]  /*1c150*/  F2FP.BF16.F32.PACK_AB R15, R30, R15 ;  /* 0x0000000f1e0f723e */ /* 0x000fe400000010ff */
[----:B------:R-:W-:Y:S02]  /*1c160*/  F2FP.BF16.F32.PACK_AB R118, R54, R51 ;  /* 0x000000333676723e */ /* 0x000fe400000010ff */
[----:B------:R-:W-:Y:S01]  /*1c170*/  LOP3.LUT R82, R82, R83, RZ, 0x3c, !PT ;  /* 0x0000005352527212 */ /* 0x000fe200078e3cff */
[----:B------:R-:W-:Y:S01]  /*1c180*/  IMAD.X R83, RZ, RZ, R67, P3 ;  /* 0x000000ffff537224 */ /* 0x000fe200018e0643 */
[----:B------:R-:W-:-:S02]  /*1c190*/  LOP3.LUT R78, R78, R79, RZ, 0x3c, !PT ;  /* 0x0000004f4e4e7212 */ /* 0x000fc400078e3cff */
[----:B------:R-:W-:Y:S01]  /*1c1a0*/  LOP3.LUT R74, R74, R75, RZ, 0x3c, !PT ;  /* 0x0000004b4a4a7212 */ /* 0x000fe200078e3cff */
[--C-:B------:R-:W-:Y:S01]  /*1c1b0*/  IMAD.X R75, RZ, RZ, R67.reuse, P5 ;  /* 0x000000ffff4b7224 */ /* 0x100fe200028e0643 */
[----:B------:R-:W-:Y:S01]  /*1c1c0*/  LOP3.LUT R68, R68, R69, RZ, 0x3c, !PT ;  /* 0x0000004544447212 */ /* 0x000fe200078e3cff */
[--C-:B------:R-:W-:Y:S01]  /*1c1d0*/  IMAD.X R69, RZ, RZ, R67.reuse, P4 ;  /* 0x000000ffff457224 */ /* 0x100fe200020e0643 */
[----:B------:R-:W-:Y:S02]  /*1c1e0*/  F2FP.BF16.F32.PACK_AB R30, R10, R49 ;  /* 0x000000310a1e723e */ /* 0x000fe400000010ff */
[----:B------:R-:W-:Y:S02]  /*1c1f0*/  F2FP.BF16.F32.PACK_AB R54, R53, R96 ;  /* 0x000000603536723e */ /* 0x000fe400000010ff */
        /* <DEDUP_REMOVED lines=8> */
[----:B------:R-:W-:-:S02]  /*1c280*/  F2FP.BF16.F32.PACK_AB R5, R5, R24 ;  /* 0x000000180505723e */ /* 0x000fc400000010ff */
[----:B------:R-:W-:Y:S02]  /*1c290*/  F2FP.BF16.F32.PACK_AB R24, R6, R33 ;  /* 0x000000210618723e */ /* 0x000fe400000010ff */
[----:B------:R-:W-:Y:S02]  /*1c2a0*/  F2FP.BF16.F32.PACK_AB R11, R11, R48 ;  /* 0x000000300b0b723e */ /* 0x000fe400000010ff */
[----:B------:R-:W-:Y:S02]  /*1c2b0*/  F2FP.BF16.F32.PACK_AB R47, R47, R50 ;  /* 0x000000322f2f723e */ /* 0x000fe400000010ff */
[----:B------:R-:W-:Y:S02]  /*1c2c0*/  F2FP.BF16.F32.PACK_AB R55, R55, R58 ;  /* 0x0000003a3737723e */ /* 0x000fe400000010ff */
[----:B------:R-:W-:Y:S02]  /*1c2d0*/  F2FP.BF16.F32.PACK_AB R141, R52, R97 ;  /* 0x00000061348d723e */ /* 0x000fe400000010ff */
[----:B------:R-:W-:-:S02]  /*1c2e0*/  LOP3.LUT P0, R6, R56, 0x3, RZ, 0xc0, !PT ;  /* 0x0000000338067812 */ /* 0x000fc4000780c0ff */
        /* <DEDUP_REMOVED lines=18> */
[----:B------:R-:W-:-:S02]  /*1c410*/  F2FP.BF16.F32.PACK_AB R88, R45, R88 ;  /* 0x000000582d58723e */ /* 0x000fc400000010ff */
[----:B------:R-:W-:Y:S01]  /*1c420*/  LOP3.LUT R56, R56, R57, RZ, 0x3c, !PT ;  /* 0x0000003938387212 */ /* 0x000fe200078e3cff */
[----:B------:R-:W-:Y:S01]  /*1c430*/  IMAD.X R57, RZ, RZ, R67, P2 ;  /* 0x000000ffff397224 */ /* 0x000fe200010e0643 */
[----:B------:R-:W-:Y:S02]  /*1c440*/  F2FP.BF16.F32.PACK_AB R4, R4, R25 ;  /* 0x000000190404723e */ /* 0x000fe400000010ff */
[----:B------:R-:W-:Y:S02]  /*1c450*/  ISETP.EQ.OR P0, PT, R6, 0x3, !P0 ;  /* 0x000000030600780c */ /* 0x000fe40004702670 */
[C---:B------:R-:W-:Y:S02]  /*1c460*/  IADD3 R45, P3, R66.reuse, 0x4020, RZ ;  /* 0x00004020422d7810 */ /* 0x040fe40007f7e0ff */
[C---:B------:R-:W-:Y:S02]  /*1c470*/  IADD3 R41, P1, R66.reuse, 0x60, RZ ;  /* 0x0000006042297810 */ /* 0x040fe40007f3e0ff */
[----:B------:R-:W-:-:S02]  /*1c480*/  IADD3 R37, P5, R66, 0x40, RZ ;  /* 0x0000004042257810 */ /* 0x000fc40007fbe0ff */
[C---:B------:R-:W-:Y:S02]  /*1c490*/  IADD3 R33, P4, R66.reuse, 0x20, RZ ;  /* 0x0000002042217810 */ /* 0x040fe40007f9e0ff */
[----:B------:R-:W-:Y:S02]  /*1c4a0*/  IADD3 R43, P2, R66, 0x4000, RZ ;  /* 0x00004000422b7810 */ /* 0x000fe40007f5e0ff */
[----:B------:R-:W-:Y:S02]  /*1c4b0*/  F2FP.BF16.F32.PACK_AB R7, R7, R32 ;  /* 0x000000200707723e */ /* 0x000fe400000010ff */
[----:B------:R-:W-:Y:S02]  /*1c4c0*/  F2FP.BF16.F32.PACK_AB R9, R9, R40 ;  /* 0x000000280909723e */ /* 0x000fe400000010ff */
[----:B------:R-:W-:Y:S02]  /*1c4d0*/  F2FP.BF16.F32.PACK_AB R135, R44, R89 ;  /* 0x000000592c87723e */ /* 0x000fe400000010ff */
[----:B------:R-:W-:-:S02]  /*1c4e0*/  F2FP.BF16.F32.PACK_AB R39, R39, R42 ;  /* 0x0000002a2727723e */ /* 0x000fc400000010ff */
[----:B------:R-:W-:Y:S02]  /*1c4f0*/  SEL R13, R5, R4, P0 ;  /* 0x00000004050d7207 */ /* 0x000fe40000000000 */
[----:B------:R-:W-:Y:S02]  /*1c500*/  LOP3.LUT R44, R45, 0x380, RZ, 0xc0, !PT ;  /* 0x000003802d2c7812 */ /* 0x000fe400078ec0ff */
[----:B------:R-:W-:Y:S02]  /*1c510*/  LOP3.LUT R40, R41, 0x380, RZ, 0xc0, !PT ;  /* 0x0000038029287812 */ /* 0x000fe400078ec0ff */
[----:B------:R-:W-:Y:S02]  /*1c520*/  LOP3.LUT R36, R37, 0x380, RZ, 0xc0, !PT ;  /* 0x0000038025247812 */ /* 0x000fe400078ec0ff */
[----:B------:R-:W-:Y:S02]  /*1c530*/  LOP3.LUT R32, R33, 0x380, RZ, 0xc0, !PT ;  /* 0x0000038021207812 */ /* 0x000fe400078ec0ff */
[----:B------:R-:W-:-:S02]  /*1c540*/  SEL R4, R4, R5, P0 ;  /* 0x0000000504047207 */ /* 0x000fc40000000000 */
[----:B------:R-:W-:Y:S02]  /*1c550*/  LOP3.LUT R42, R43, 0x380, RZ, 0xc0, !PT ;  /* 0x000003802b2a7812 */ /* 0x000fe400078ec0ff */
[----:B------:R-:W-:Y:S02]  /*1c560*/  LOP3.LUT R5, R66, 0x380, RZ, 0xc0, !PT ;  /* 0x0000038042057812 */ /* 0x000fe400078ec0ff */
[----:B------:R-:W-:Y:S02]  /*1c570*/  SHF.R.U64 R44, R44, 0x3, RZ ;  /* 0x000000032c2c7819 */ /* 0x000fe400000012ff */
[----:B------:R-:W-:Y:S02]  /*1c580*/  SHF.R.U64 R40, R40, 0x3, RZ ;  /* 0x0000000328287819 */ /* 0x000fe400000012ff */
[----:B------:R-:W-:Y:S02]  /*1c590*/  SHF.R.U64 R36, R36, 0x3, RZ ;  /* 0x0000000324247819 */ /* 0x000fe400000012ff */
[----:B------:R-:W-:-:S02]  /*1c5a0*/  SHF.R.U64 R32, R32, 0x3, RZ ;  /* 0x0000000320207819 */ /* 0x000fc400000012ff */
        /* <DEDUP_REMOVED lines=10> */
[----:B------:R-:W-:-:S02]  /*1c650*/  LOP3.LUT R42, R42, R43, RZ, 0x3c, !PT ;  /* 0x0000002b2a2a7212 */ /* 0x000fc400078e3cff */
[----:B------:R-:W-:Y:S02]  /*1c660*/  F2FP.BF16.F32.PACK_AB R120, R85, R120 ;  /* 0x000000785578723e */ /* 0x000fe400000010ff */
[----:B------:R-:W-:Y:S02]  /*1c670*/  LOP3.LUT R66, R5, R66, RZ, 0x3c, !PT ;  /* 0x0000004205427212 */ /* 0x000fe400078e3cff */
[----:B------:R-:W-:Y:S02]  /*1c680*/  IADD3.X R43, RZ, R67, RZ, P2, !PT ;  /* 0x00000043ff2b7210 */ /* 0x000fe400017fe4ff */
[----:B------:R-:W-:Y:S02]  /*1c690*/  MOV R85, R82 ;  /* 0x0000005200557202 */ /* 0x000fe40000000f00 */
[----:B------:R-:W-:Y:S02]  /*1c6a0*/  F2FP.BF16.F32.PACK_AB R72, R29, R72 ;  /* 0x000000481d48723e */ /* 0x000fe400000010ff */
[----:B------:R-:W-:-:S02]  /*1c6b0*/  MOV R83, R80 ;  /* 0x0000005000537202 */ /* 0x000fc40000000f00 */
        /* <DEDUP_REMOVED lines=10> */
[----:B------:R-:W-:Y:S02]  /*1c760*/  MOV R81, R78 ;  /* 0x0000004e00517202 */ /* 0x000fe40000000f00 */
        /* <DEDUP_REMOVED lines=27> */
[----:B------:R-:W-:Y:S01]  /*1c920*/  MOV R73, R32 ;  /* 0x0000002000497202 */ /* 0x000fe20000000f00 */
[----:B------:R-:W-:Y:S06]  /*1c930*/  BRA.DIV UR4, `(.L_x_1439) ;  /* 0x000000ae04947947 */ /* 0x000fec000b800000 */
[----:B------:R-:W-:Y:S02]  /*1c940*/  SEL R10, R7, R24, P0 ;  /* 0x00000018070a7207 */ /* 0x000fe40000000000 */
[----:B------:R-:W-:Y:S02]  /*1c950*/  SEL R20, R24, R7, P0 ;  /* 0x0000000718147207 */ /* 0x000fe40000000000 */
[----:B------:R-:W-:Y:S01]  /*1c960*/  SEL R24, R9, R26, P0 ;  /* 0x0000001a09187207 */ /* 0x000fe20000000000 */
[----:B-----5:R-:W-:Y:S01]  /*1c970*/  SHFL.IDX PT, R7, R13, R3, 0x1c1f ;  /* 0x001c1f030d077589 */ /* 0x020fe200000e0000 */
[----:B------:R-:W-:Y:S02]  /*1c980*/  SEL R26, R26, R9, P0 ;  /* 0x000000091a1a7207 */ /* 0x000fe40000000000 */
[----:B------:R-:W-:Y:S01]  /*1c990*/  SEL R28, R11, R30, P0 ;  /* 0x0000001e0b1c7207 */ /* 0x000fe20000000000 */
[----:B------:R-:W-:Y:S01]  /*1c9a0*/  SHFL.IDX PT, R10, R10, R3, 0x1c1f ;  /* 0x001c1f030a0a7589 */ /* 0x000fe200000e0000 */
[----:B------:R-:W-:-:S02]  /*1c9b0*/  LOP3.LUT R9, R3, 0x2, RZ, 0x3c, !PT ;  /* 0x0000000203097812 */ /* 0x000fc400078e3cff */
        /* <DEDUP_REMOVED lines=25> */
[----:B------:R-:W2:Y:S01]  /*1cb50*/  SHFL.IDX PT, R25, R26, R9, 0x1c1f ;  /* 0x001c1f091a197589 */ /* 0x000ea200000e0000 */
[----:B------:R-:W-:-:S02]  /*1cb60*/  SEL R48, R88, R135, P0 ;  /* 0x0000008758307207 */ /* 0x000fc40000000000 */
[----:B------:R-:W-:Y:S01]  /*1cb70*/  SEL R118, R27, R146, P0 ;  /* 0x000000921b767207 */ /* 0x000fe20000000000 */
[----:B------:R-:W-:Y:S01]  /*1cb80*/  SHFL.IDX PT, R35, R46, R9, 0x1c1f ;  /* 0x001c1f092e237589 */ /* 0x000fe200000e0000 */
[----:B------:R-:W-:Y:S02]  /*1cb90*/  SEL R120, R146, R27, P0 ;  /* 0x0000001b92787207 */ /* 0x000fe40000000000 */
[----:B------:R-:W-:Y:S01]  /*1cba0*/  SEL R50, R135, R88, P0 ;  /* 0x0000005887327207 */ /* 0x000fe20000000000 */
[----:B------:R-:W3:Y:S01]  /*1cbb0*/  SHFL.IDX PT, R27, R30, R9, 0x1c1f ;  /* 0x001c1f091e1b7589 */ /* 0x000ee200000e0000 */
[----:B------:R-:W-:Y:S02]  /*1cbc0*/  SEL R52, R54, R141, P0 ;  /* 0x0000008d36347207 */ /* 0x000fe40000000000 */
[----:B------:R-:W-:Y:S01]  /*1cbd0*/  SEL R122, R29, R152, P0 ;  /* 0x000000981d7a7207 */ /* 0x000fe20000000000 */
[----:B------:R-:W-:Y:S01]  /*1cbe0*/  SHFL.IDX PT, R48, R48, R3, 0x1c1f ;  /* 0x001c1f0330307589 */ /* 0x000fe200000e0000 */
[----:B------:R-:W-:-:S02]  /*1cbf0*/  SEL R124, R152, R29, P0 ;  /* 0x0000001d987c7207 */ /* 0x000fc40000000000 */
[----:B------:R-:W-:Y:S01]  /*1cc00*/  SEL R54, R141, R54, P0 ;  /* 0x000000368d367207 */ /* 0x000fe20000000000 */
[----:B------:R-:W4:Y:S01]  /*1cc10*/  SHFL.IDX PT, R29, R34, R9, 0x1c1f ;  /* 0x001c1f09221d7589 */ /* 0x000f2200000e0000 */
[----:B------:R-:W-:Y:S02]  /*1cc20*/  SEL R56, R104, R143, P0 ;  /* 0x0000008f68387207 */ /* 0x000fe40000000000 */
[----:B------:R-:W-:Y:S01]  /*1cc30*/  SEL R86, R31, R12, P0 ;  /* 0x0000000c1f567207 */ /* 0x000fe20000000000 */
[----:B------:R-:W-:Y:S01]  /*1cc40*/  SHFL.IDX PT, R37, R50, R9, 0x1c1f ;  /* 0x001c1f0932257589 */ /* 0x000fe200000e0000 */
[----:B------:R-:W-:Y:S02]  /*1cc50*/  SEL R88, R12, R31, P0 ;  /* 0x0000001f0c587207 */ /* 0x000fe40000000000 */
[----:B------:R-:W-:Y:S01]  /*1cc60*/  SEL R58, R143, R104, P0 ;  /* 0x000000688f3a7207 */ /* 0x000fe20000000000 */
[----:B------:R-:W0:Y:S01]  /*1cc70*/  SHFL.IDX PT, R31, R38, R9, 0x1c1f ;  /* 0x001c1f09261f7589 */ /* 0x000e2200000e0000 */
        /* <DEDUP_REMOVED lines=11> */
[----:B------:R-:W1:Y:S01]  /*1cd30*/  SHFL.IDX PT, R39, R54, R9, 0x1c1f ;  /* 0x001c1f0936277589 */ /* 0x000e6200000e0000 */
[----:B------:R-:W-:Y:S02]  /*1cd40*/  SEL R78, R109, R108, P0 ;  /* 0x0000006c6d4e7207 */ /* 0x000fe40000000000 */
[----:B------:R-:W-:Y:S01]  /*1cd50*/  SEL R80, R108, R109, P0 ;  /* 0x0000006d6c507207 */ /* 0x000fe20000000000 */
[----:B------:R-:W-:Y:S01]  /*1cd60*/  SHFL.IDX PT, R60, R60, R3, 0x1c1f ;  /* 0x001c1f033c3c7589 */ /* 0x000fe200000e0000 */
[----:B------:R-:W-:Y:S02]  /*1cd70*/  SEL R98, R55, R14, P0 ;  /* 0x0000000e37627207 */ /* 0x000fe40000000000 */
[----:B------:R-:W-:Y:S01]  /*1cd80*/  SEL R102, R63, R126, P0 ;  /* 0x0000007e3f667207 */ /* 0x000fe20000000000 */
[----:B------:R-:W1:Y:S01]  /*1cd90*/  SHFL.IDX PT, R43, R62, R9, 0x1c1f ;  /* 0x001c1f093e2b7589 */ /* 0x000e6200000e0000 */
        /* <DEDUP_REMOVED lines=11> */
[----:B------:R-:W-:Y:S01]  /*1ce50*/  SHFL.IDX PT, R72, R72, R3, 0x1c1f ;  /* 0x001c1f0348487589 */ /* 0x000fe200000e0000 */
[----:B------:R-:W-:Y:S02]  /*1ce60*/  SEL R134, R125, R148, P0 ;  /* 0x000000947d867207 */ /* 0x000fe40000000000 */
[----:B------:R-:W-:Y:S01]  /*1ce70*/  SEL R138, R127, R140, P0 ;  /* 0x0000008c7f8a7207 */ /* 0x000fe20000000000 */
[----:B------:R-:W1:Y:S01]  /*1ce80*/  SHFL.IDX PT, R49, R74, R9, 0x1c1f ;  /* 0x001c1f094a317589 */ /* 0x000e6200000e0000 */
[----:B------:R-:W-:Y:S02]  /*1ce90*/  SEL R128, R158, R111, P0 ;  /* 0x0000006f9e807207 */ /* 0x000fe40000000000 */
[----:B------:R-:W-:Y:S01]  /*1cea0*/  SEL R132, R132, R119, P0 ;  /* 0x0000007784847207 */ /* 0x000fe20000000000 */
[----:B------:R-:W-:Y:S01]  /*1ceb0*/  SHFL.IDX PT, R78, R78, R3, 0x1c1f ;  /* 0x001c1f034e4e7589 */ /* 0x000fe200000e0000 */
[----:B------:R-:W-:-:S02]  /*1cec0*/  SEL R136, R148, R125, P0 ;  /* 0x0000007d94887207 */ /* 0x000fc40000000000 */
[----:B------:R-:W-:Y:S01]  /*1ced0*/  SEL R140, R140, R127, P0 ;  /* 0x0000007f8c8c7207 */ /* 0x000fe20000000000 */
[----:B------:R-:W1:Y:S01]  /*1cee0*/  SHFL.IDX PT, R8, R4, R9, 0x1c1f ;  /* 0x001c1f0904087589 */ /* 0x000e6200000e0000 */
[----:B--2---:R-:W-:Y:S02]  /*1cef0*/  SEL R12, R24, R25, P0 ;  /* 0x00000019180c7207 */ /* 0x004fe40000000000 */
[----:B------:R-:W-:Y:S01]  /*1cf00*/  SEL R14, R25, R24, P0 ;  /* 0x00000018190e7207 */ /* 0x000fe20000000000 */
[----:B------:R-:W2:Y:S01]  /*1cf10*/  SHFL.IDX PT, R51, R80, R9, 0x1c1f ;  /* 0x001c1f0950337589 */ /* 0x000ea200000e0000 */
[----:B---3--:R-:W-:Y:S02]  /*1cf20*/  SEL R24, R28, R27, P0 ;  /* 0x0000001b1c187207 */ /* 0x008fe40000000000 */
[----:B------:R-:W-:Y:S01]  /*1cf30*/  SEL R26, R27, R28, P0 ;  /* 0x0000001c1b1a7207 */ /* 0x000fe20000000000 */
[----:B------:R-:W-:Y:S01]  /*1cf40*/  SHFL.IDX PT, R82, R82, R3, 0x1c1f ;  /* 0x001c1f0352527589 */ /* 0x000fe200000e0000 */
[----:B----4-:R-:W-:-:S02]  /*1cf50*/  SEL R28, R32, R29, P0 ;  /* 0x0000001d201c7207 */ /* 0x010fc40000000000 */
[----:B------:R-:W-:Y:S01]  /*1cf60*/  SEL R30, R29, R32, P0 ;  /* 0x000000201d1e7207 */ /* 0x000fe20000000000 */
[----:B------:R-:W-:Y:S01]  /*1cf70*/  SHFL.IDX PT, R86, R86, R3, 0x1c1f ;  /* 0x001c1f0356567589 */ /* 0x000fe200000e0000 */
[----:B0-----:R-:W-:Y:S02]  /*1cf80*/  SEL R32, R36, R31, P0 ;  /* 0x0000001f24207207 */ /* 0x001fe40000000000 */
        /* <DEDUP_REMOVED lines=31> */
[----:B------:R-:W0:Y:S01]  /*1d180*/  SHFL.IDX PT, R55, R88, R9, 0x1c1f ;  /* 0x001c1f0958377589 */ /* 0x000e2200000e0000 */
[----:B------:R-:W-:-:S02]  /*1d190*/  SEL R4, R7, R8, P0 ;  /* 0x0000000807047207 */ /* 0x000fc40000000000 */
[----:B--2---:R-:W-:Y:S01]  /*1d1a0*/  SEL R72, R78, R51, P0 ;  /* 0x000000334e487207 */ /* 0x004fe20000000000 */
[----:B------:R-:W1:Y:S01]  /*1d1b0*/  SHFL.IDX PT, R57, R92, R9, 0x1c1f ;  /* 0x001c1f095c397589 */ /* 0x000e6200000e0000 */
[----:B------:R-:W-:Y:S01]  /*1d1c0*/  SEL R74, R51, R78, P0 ;  /* 0x0000004e334a7207 */ /* 0x000fe20000000000 */
[----:B------:R-:W-:Y:S02]  /*1d1d0*/  IMAD.MOV.U32 R78, RZ, RZ, RZ ;  /* 0x000000ffff4e7224 */ /* 0x000fe400078e00ff */
[----:B------:R-:W2:Y:S04]  /*1d1e0*/  SHFL.IDX PT, R59, R96, R9, 0x1c1f ;  /* 0x001c1f09603b7589 */ /* 0x000ea800000e0000 */
[----:B------:R-:W3:Y:S04]  /*1d1f0*/  SHFL.IDX PT, R61, R100, R9, 0x1c1f ;  /* 0x001c1f09643d7589 */ /* 0x000ee800000e0000 */
[----:B------:R-:W4:Y:S04]  /*1d200*/  SHFL.IDX PT, R63, R104, R9, 0x1c1f ;  /* 0x001c1f09683f7589 */ /* 0x000f2800000e0000 */
[----:B------:R-:W4:Y:S04]  /*1d210*/  SHFL.IDX PT, R65, R108, R9, 0x1c1f ;  /* 0x001c1f096c417589 */ /* 0x000f2800000e0000 */
[----:B------:R-:W4:Y:S01]  /*1d220*/  SHFL.IDX PT, R67, R112, R9, 0x1c1f ;  /* 0x001c1f0970437589 */ /* 0x000f2200000e0000 */
[----:B0-----:R-:W-:-:S03]  /*1d230*/  SEL R11, R55, R86, P0 ;  /* 0x00000056370b7207 */ /* 0x001fc60000000000 */
[----:B------:R-:W0:Y:S01]  /*1d240*/  SHFL.IDX PT, R69, R116, R9, 0x1c1f ;  /* 0x001c1f0974457589 */ /* 0x000e2200000e0000 */
[----:B-1----:R-:W-:Y:S02]  /*1d250*/  SEL R13, R90, R57, P0 ;  /* 0x000000395a0d7207 */ /* 0x002fe40000000000 */
[----:B------:R-:W-:Y:S01]  /*1d260*/  SEL R15, R57, R90, P0 ;  /* 0x0000005a390f7207 */ /* 0x000fe20000000000 */
[----:B------:R-:W1:Y:S01]  /*1d270*/  SHFL.IDX PT, R71, R120, R9, 0x1c1f ;  /* 0x001c1f0978477589 */ /* 0x000e6200000e0000 */
[----:B--2---:R-:W-:Y:S02]  /*1d280*/  SEL R25, R94, R59, P0 ;  /* 0x0000003b5e197207 */ /* 0x004fe40000000000 */
[----:B------:R-:W-:Y:S01]  /*1d290*/  SEL R27, R59, R94, P0 ;  /* 0x0000005e3b1b7207 */ /* 0x000fe20000000000 */
[----:B------:R-:W-:Y:S01]  /*1d2a0*/  SHFL.IDX PT, R122, R122, R3, 0x1c1f ;  /* 0x001c1f037a7a7589 */ /* 0x000fe200000e0000 */
[----:B---3--:R-:W-:Y:S02]  /*1d2b0*/  SEL R29, R98, R61, P0 ;  /* 0x0000003d621d7207 */ /* 0x008fe40000000000 */
[----:B------:R-:W-:Y:S01]  /*1d2c0*/  SEL R31, R61, R98, P0 ;  /* 0x000000623d1f7207 */ /* 0x000fe20000000000 */
[----:B------:R-:W-:Y:S01]  /*1d2d0*/  SHFL.IDX PT, R126, R126, R3, 0x1c1f ;  /* 0x001c1f037e7e7589 */ /* 0x000fe200000e0000 */
[----:B----4-:R-:W-:-:S02]  /*1d2e0*/  SEL R33, R102, R63, P0 ;  /* 0x0000003f66217207 */ /* 0x010fc40000000000 */
        /* <DEDUP_REMOVED lines=9> */
[----:B------:R-:W-:Y:S01]  /*1d380*/  SEL R47, R69, R114, P0 ;  /* 0x00000072452f7207 */ /* 0x000fe20000000000 */
[----:B------:R-:W-:Y:S01]  /*1d390*/  SHFL.IDX PT, R109, R124, R9, 0x1c1f ;  /* 0x001c1f097c6d7589 */ /* 0x000fe200000e0000 */
[----:B-1----:R-:W-:Y:S02]  /*1d3a0*/  SEL R49, R118, R71, P0 ;  /* 0x0000004776317207 */ /* 0x002fe40000000000 */
[----:B------:R-:W-:Y:S01]  /*1d3b0*/  SEL R51, R71, R118, P0 ;  /* 0x0000007647337207 */ /* 0x000fe20000000000 */
[----:B------:R-:W0:Y:S04]  /*1d3c0*/  SHFL.IDX PT, R111, R128, R9, 0x1c1f ;  /* 0x001c1f09806f7589 */ /* 0x000e2800000e0000 */
[----:B------:R-:W1:Y:S04]  /*1d3d0*/  SHFL.IDX PT, R113, R132, R9, 0x1c1f ;  /* 0x001c1f0984717589 */ /* 0x000e6800000e0000 */
[----:B------:R-:W2:Y:S04]  /*1d3e0*/  SHFL.IDX PT, R115, R136, R9, 0x1c1f ;  /* 0x001c1f0988737589 */ /* 0x000ea800000e0000 */
[----:B------:R-:W3:Y:S04]  /*1d3f0*/  SHFL.IDX PT, R117, R140, R9, 0x1c1f ;  /* 0x001c1f098c757589 */ /* 0x000ee800000e0000 */
[----:B------:R4:W1:Y:S04]  /*1d400*/  SHFL.IDX PT, R75, R6, R3, 0x1c1f ;  /* 0x001c1f03064b7589 */ /* 0x00086800000e0000 */
[----:B------:R2:W1:Y:S01]  /*1d410*/  SHFL.IDX PT, R20, R5, R9, 0x1c1f ;  /* 0x001c1f0905147589 */ /* 0x00046200000e0000 */
[----:B0-----:R-:W-:-:S02]  /*1d420*/  SEL R57, R126, R111, P0 ;  /* 0x0000006f7e397207 */ /* 0x001fc40000000000 */
[----:B----4-:R-:W-:Y:S02]  /*1d430*/  SEL R6, R8, R7, P0 ;  /* 0x0000000708067207 */ /* 0x010fe40000000000 */
[----:B------:R-:W-:Y:S02]  /*1d440*/  SEL R8, R10, R21, P0 ;  /* 0x000000150a087207 */ /* 0x000fe40000000000 */
[----:B--2---:R-:W-:Y:S02]  /*1d450*/  SEL R5, R82, R53, P0 ;  /* 0x0000003552057207 */ /* 0x004fe40000000000 */
[----:B------:R-:W-:Y:S02]  /*1d460*/  SEL R7, R53, R82, P0 ;  /* 0x0000005235077207 */ /* 0x000fe40000000000 */
[----:B------:R-:W-:Y:S02]  /*1d470*/  SEL R9, R86, R55, P0 ;  /* 0x0000003756097207 */ /* 0x000fe40000000000 */
[----:B------:R-:W-:-:S02]  /*1d480*/  SEL R10, R21, R10, P0 ;  /* 0x0000000a150a7207 */ /* 0x000fc40000000000 */
[----:B------:R-:W-:Y:S02]  /*1d490*/  SEL R53, R122, R109, P0 ;  /* 0x0000006d7a357207 */ /* 0x000fe40000000000 */
[----:B------:R-:W-:Y:S02]  /*1d4a0*/  SEL R55, R109, R122, P0 ;  /* 0x0000007a6d377207 */ /* 0x000fe40000000000 */
[----:B------:R-:W-:Y:S02]  /*1d4b0*/  SEL R59, R111, R126, P0 ;  /* 0x0000007e6f3b7207 */ /* 0x000fe40000000000 */
[----:B-1----:R-:W-:Y:S02]  /*1d4c0*/  SEL R61, R130, R113, P0 ;  /* 0x00000071823d7207 */ /* 0x002fe40000000000 */
[----:B------:R-:W-:Y:S02]  /*1d4d0*/  SEL R63, R113, R130, P0 ;  /* 0x00000082713f7207 */ /* 0x000fe40000000000 */
[----:B------:R-:W-:-:S02]  /*1d4e0*/  SEL R65, R134, R115, P0 ;  /* 0x0000007386417207 */ /* 0x000fc40000000000 */
[----:B------:R-:W-:Y:S02]  /*1d4f0*/  SEL R67, R115, R134, P0 ;  /* 0x0000008673437207 */ /* 0x000fe40000000000 */
[----:B---3--:R-:W-:Y:S02]  /*1d500*/  SEL R69, R138, R117, P0 ;  /* 0x000000758a457207 */ /* 0x008fe40000000000 */
[----:B------:R-:W-:-:S07]  /*1d510*/  SEL R71, R117, R138, P0 ;  /* 0x0000008a75477207 */ /* 0x000fce0000000000 */
.L_x_1771:
[----:B------:R-:W-:Y:S05]  /*1d520*/  WARPSYNC.ALL ;  /* 0x0000000000007948 */ /* 0x000fea0003800000 */
[----:B------:R-:W-:Y:S06]  /*1d530*/  BAR.SYNC.DEFER_BLOCKING 0x1, 0x100 ;  /* 0x0044000000007b1d */ /* 0x000fec0000010000 */
[----:B------:R-:W-:-:S02]  /*1d540*/  ULDC.64 UR4, c[0x0][0xbd8] ;  /* 0x0002f60000047ab9 */ /* 0x000fc40000000a00 */
[----:B------:R-:W0:Y:S01]  /*1d550*/  LDC.64 R108, c[0x0][0xbd8] ;  /* 0x0002f600ff6c7b82 */ /* 0x000e220000000a00 */
[----:B------:R-:W-:-:S04]  /*1d560*/  ISETP.NE.U32.AND P1, PT, RZ, UR4, PT ;  /* 0x00000004ff007c0c */ /* 0x000fc8000bf25070 */
[----:B------:R-:W-:Y:S01]  /*1d570*/  ISETP.NE.AND.EX P1, PT, RZ, UR5, PT, P1 ;  /* 0x00000005ff007c0c */ /* 0x000fe2000bf25310 */
[----:B------:R-:W-:Y:S01]  /*1d580*/  ULDC.64 UR4, c[0x0][0xbe0] ;  /* 0x0002f80000047ab9 */ /* 0x000fe20000000a00 */
[----:B------:R-:W-:Y:S04]  /*1d590*/  STSM.16.M88.4 [R107], R4 ;  /* 0x000000046b007844 */ /* 0x000fe80000000200 */
[----:B------:R1:W-:Y:S01]  /*1d5a0*/  STSM.16.M88.4 [R73], R8 ;  /* 0x0000000849007844 */ /* 0x0003e20000000200 */
[----:B0-----:R-:W-:-:S03]  /*1d5b0*/  IMAD.WIDE R108, R219, 0x4, R108 ;  /* 0x00000004db6c7825 */ /* 0x001fc600078e026c */
[----:B------:R-:W-:Y:S04]  /*1d5c0*/  STSM.16.M88.4 [R87], R12 ;  /* 0x0000000c57007844 */ /* 0x000fe80000000200 */
[----:B------:R-:W-:Y:S04]  /*1d5d0*/  STSM.16.M88.4 [R89], R24 ;  /* 0x0000001859007844 */ /* 0x000fe80000000200 */
[----:B------:R-:W-:Y:S01]  /*1d5e0*/  STSM.16.M88.4 [R91], R28 ;  /* 0x0000001c5b007844 */ /* 0x000fe20000000200 */
[----:B-1----:R-:W-:-:S03]  /*1d5f0*/  SEL R73, R75, R20, P0 ;  /* 0x000000144b497207 */ /* 0x002fc60000000000 */
[----:B------:R-:W-:Y:S01]  /*1d600*/  STSM.16.M88.4 [R93], R32 ;  /* 0x000000205d007844 */ /* 0x000fe20000000200 */
[----:B------:R-:W-:Y:S02]  /*1d610*/  SEL R75, R20, R75, P0 ;  /* 0x0000004b144b7207 */ /* 0x000fe40000000000 */
[----:B------:R-:W-:Y:S01]  /*1d620*/  ISETP.NE.U32.AND P0, PT, RZ, UR4, PT ;  /* 0x00000004ff007c0c */ /* 0x000fe2000bf05070 */
[----:B------:R-:W-:Y:S03]  /*1d630*/  STSM.16.M88.4 [R95], R36 ;  /* 0x000000245f007844 */ /* 0x000fe60000000200 */
[----:B------:R-:W-:Y:S01]  /*1d640*/  ISETP.NE.AND.EX P0, PT, RZ, UR5, PT, P0 ;  /* 0x00000005ff007c0c */ /* 0x000fe2000bf05300 */
[----:B------:R-:W-:Y:S04]  /*1d650*/  STSM.16.M88.4 [R97], R40 ;  /* 0x0000002861007844 */ /* 0x000fe80000000200 */
[----:B------:R-:W-:Y:S04]  /*1d660*/  STSM.16.M88.4 [R99], R44 ;  /* 0x0000002c63007844 */ /* 0x000fe80000000200 */
[----:B------:R-:W-:Y:S04]  /*1d670*/  STSM.16.M88.4 [R101], R48 ;  /* 0x0000003065007844 */ /* 0x000fe80000000200 */
[----:B------:R-:W-:Y:S01]  /*1d680*/  STSM.16.M88.4 [R103], R52 ;  /* 0x0000003467007844 */ /* 0x000fe20000000200 */
[----:B------:R-:W0:Y:S03]  /*1d690*/  @P0 LDC.64 R4, c[0x0][0xbe0] ;  /* 0x0002f800ff040b82 */ /* 0x000e260000000a00 */
[----:B------:R-:W-:Y:S04]  /*1d6a0*/  STSM.16.M88.4 [R105], R56 ;  /* 0x0000003869007844 */ /* 0x000fe80000000200 */
[----:B------:R-:W-:Y:S04]  /*1d6b0*/  STSM.16.M88.4 [R79], R60 ;  /* 0x0000003c4f007844 */ /* 0x000fe80000000200 */
[----:B------:R1:W-:Y:S04]  /*1d6c0*/  STSM.16.M88.4 [R81], R64 ;  /* 0x0000004051007844 */ /* 0x0003e80000000200 */
[----:B------:R2:W-:Y:S04]  /*1d6d0*/  STSM.16.M88.4 [R83], R68 ;  /* 0x0000004453007844 */ /* 0x0005e80000000200 */
[----:B------:R2:W-:Y:S01]  /*1d6e0*/  STSM.16.M88.4 [R85], R72 ;  /* 0x0000004855007844 */ /* 0x0005e20000000200 */
[----:B------:R-:W-:Y:S01]  /*1d6f0*/  BAR.SYNC.DEFER_BLOCKING 0x1, 0x100 ;  /* 0x0044000000007b1d */ /* 0x000fe20000010000 */
[----:B0-----:R-:W-:-:S05]  /*1d700*/  @P0 IMAD.WIDE R4, R219, 0x4, R4 ;  /* 0x00000004db040825 */ /* 0x001fca00078e0204 */
[----:B------:R-:W-:Y:S02]  /*1d710*/  ULDC UR4, c[0x0][0xa88] ;  /* 0x0002a20000047ab9 */ /* 0x000fe40000000800 */
[----:B-1----:R-:W-:Y:S01]  /*1d720*/  IMAD.U32 R81, RZ, RZ, UR4 ;  /* 0x00000004ff517e24 */ /* 0x002fe2000f8e00ff */
[----:B------:R2:W5:Y:S01]  /*1d730*/  @P1 LDG.E R78, desc[UR46][R108.64] ;  /* 0x0000002e6c4e1981 */ /* 0x000562000c1e1900 */
[----:B------:R-:W-:-:S04]  /*1d740*/  IMAD R3, R18, 0x40, R22 ;  /* 0x0000004012037824 */ /* 0x000fc800078e0216 */
[----:B------:R2:W5:Y:S01]  /*1d750*/  @P0 LDG.E R81, desc[UR46][R4.64] ;  /* 0x0000002e04510981 */ /* 0x000562000c1e1900 */
[----:B------:R-:W-:-:S03]  /*1d760*/  IMAD.WIDE R76, R3, 0x2, R76 ;  /* 0x00000002034c7825 */ /* 0x000fc600078e024c */
[----:B------:R-:W-:Y:S01]  /*1d770*/  IADD3 R9, P4, R76, 0x1000, RZ ;  /* 0x000010004c097810 */ /* 0x000fe20007f9e0ff */
[----:B------:R-:W-:-:S12]  /*1d780*/  @P0 BRA `(.L_x_1440) ;  /* 0x0000000000100947 */ /* 0x000fd80003800000 */
[----:B------:R-:W-:Y:S05]  /*1d790*/  @!P1 BRA `(.L_x_1440) ;  /* 0x00000000000c9947 */ /* 0x000fea0003800000 */
[----:B--2---:R-:W2:Y:S04]  /*1d7a0*/  LDG.E R4, desc[UR46][R108.64] ;  /* 0x0000002e6c047981 */ /* 0x004ea8000c1e1900 */
[----:B-----5:R-:W2:Y:S02]  /*1d7b0*/  LDG.E R81, desc[UR46][R108.64+0x4] ;  /* 0x0000042e6c517981 */ /* 0x020ea4000c1e1900 */
[----:B--2---:R-:W-:-:S07]  /*1d7c0*/  IMAD.IADD R81, R81, 0x1, -R4 ;  /* 0x0000000151517824 */ /* 0x004fce00078e0a04 */
.L_x_1440:
[----:B------:R-:W-:Y:S01]  /*1d7d0*/  SHF.R.S32.HI R80, RZ, 0x1f, R217 ;  /* 0x0000001fff507819 */ /* 0x000fe200000114d9 */
[----:B------:R-:W-:Y:S01]  /*1d7e0*/  ULDC.64 UR4, c[0x0][0xb70] ;  /* 0x0002dc0000047ab9 */ /* 0x000fe20000000a00 */
[----:B-----5:R-:W-:Y:S02]  /*1d7f0*/  SHF.R.S32.HI R79, RZ, 0x1f, R78 ;  /* 0x0000001fff4f7819 */ /* 0x020fe4000001144e */
[----:B------:R-:W-:Y:S01]  /*1d800*/  SHF.R.S32.HI R82, RZ, 0x1f, R219 ;  /* 0x0000001fff527819 */ /* 0x000fe200000114db */
[----:B--2---:R-:W-:Y:S01]  /*1d810*/  IMAD R4, R80, UR4, RZ ;  /* 0x0000000450047c24 */ /* 0x004fe2000f8e02ff */
[----:B------:R-:W-:Y:S02]  /*1d820*/  SEL R83, R219, RZ, !P1 ;  /* 0x000000ffdb537207 */ /* 0x000fe40004800000 */
[----:B------:R-:W-:Y:S01]  /*1d830*/  SEL R82, R82, RZ, !P1 ;  /* 0x000000ff52527207 */ /* 0x000fe20004800000 */
[C---:B------:R-:W-:Y:S01]  /*1d840*/  IMAD R3, R217.reuse, UR5, R4 ;  /* 0x00000005d9037c24 */ /* 0x040fe2000f8e0204 */
[----:B------:R-:W-:Y:S01]  /*1d850*/  IADD3 R13, P3, R76, 0x2000, RZ ;  /* 0x000020004c0d7810 */ /* 0x000fe20007f7e0ff */
[----:B------:R-:W-:Y:S01]  /*1d860*/  IMAD.WIDE.U32 R4, R217, UR4, R78 ;  /* 0x00000004d9047c25 */ /* 0x000fe2000f8e004e */
[----:B------:R-:W-:Y:S01]  /*1d870*/  ULDC.64 UR4, c[0x0][0xb78] ;  /* 0x0002de0000047ab9 */ /* 0x000fe20000000a00 */
[----:B------:R-:W-:-:S02]  /*1d880*/  LEA R7, R220, R227, 0x7 ;  /* 0x000000e3dc077211 */ /* 0x000fc400078e38ff */
[----:B------:R-:W-:Y:S01]  /*1d890*/  IMAD.IADD R5, R5, 0x1, R3 ;  /* 0x0000000105057824 */ /* 0x000fe200078e0203 */
[----:B------:R-:W-:Y:S01]  /*1d8a0*/  IADD3 R25, P0, R76, 0x3000, RZ ;  /* 0x000030004c197810 */ /* 0x000fe20007f1e0ff */
[----:B------:R-:W-:Y:S01]  /*1d8b0*/  IMAD R3, R82, UR4, RZ ;  /* 0x0000000452037c24 */ /* 0x000fe2000f8e02ff */
[C---:B------:R-:W-:Y:S01]  /*1d8c0*/  IADD3 R33, P2, R76.reuse, 0x5000, RZ ;  /* 0x000050004c217810 */ /* 0x040fe20007f5e0ff */
[----:B------:R-:W-:Y:S01]  /*1d8d0*/  IMAD.WIDE.U32 R4, R83, UR4, R4 ;  /* 0x0000000453047c25 */ /* 0x000fe2000f8e0004 */
[----:B------:R-:W-:Y:S02]  /*1d8e0*/  LOP3.LUT R8, R9, 0x380, RZ, 0xc0, !PT ;  /* 0x0000038009087812 */ /* 0x000fe400078ec0ff */
[----:B------:R-:W-:Y:S01]  /*1d8f0*/  LOP3.LUT R12, R13, 0x380, RZ, 0xc0, !PT ;  /* 0x000003800d0c7812 */ /* 0x000fe200078ec0ff */
[----:B------:R-:W-:Y:S01]  /*1d900*/  IMAD R6, R83, UR5, R3 ;  /* 0x0000000553067c24 */ /* 0x000fe2000f8e0203 */
[----:B------:R-:W-:Y:S01]  /*1d910*/  SHF.R.S32.HI R3, RZ, 0x1f, R7 ;  /* 0x0000001fff037819 */ /* 0x000fe20000011407 */
[----:B------:R-:W-:Y:S01]  /*1d920*/  ULDC.64 UR4, c[0x0][0xb40] ;  /* 0x0002d00000047ab9 */ /* 0x000fe20000000a00 */
[----:B------:R-:W-:-:S02]  /*1d930*/  IADD3 R29, P1, R76, 0x4000, RZ ;  /* 0x000040004c1d7810 */ /* 0x000fc40007f3e0ff */
[----:B------:R-:W-:Y:S02]  /*1d940*/  IADD3 R4, P5, R7, R4, RZ ;  /* 0x0000000407047210 */ /* 0x000fe40007fbe0ff */
[----:B------:R-:W-:Y:S02]  /*1d950*/  LOP3.LUT R24, R25, 0x380, RZ, 0xc0, !PT ;  /* 0x0000038019187812 */ /* 0x000fe400078ec0ff */
[----:B------:R-:W-:Y:S02]  /*1d960*/  LOP3.LUT R32, R33, 0x380, RZ, 0xc0, !PT ;  /* 0x0000038021207812 */ /* 0x000fe400078ec0ff */
[----:B------:R-:W-:Y:S02]  /*1d970*/  SHF.R.U64 R8, R8, 0x3, RZ ;  /* 0x0000000308087819 */ /* 0x000fe400000012ff */
[----:B------:R-:W-:Y:S02]  /*1d980*/  SHF.R.U64 R12, R12, 0x3, RZ ;  /* 0x000000030c0c7819 */ /* 0x000fe400000012ff */
[----:B------:R-:W-:-:S02]  /*1d990*/  LOP3.LUT R28, R29, 0x380, RZ, 0xc0, !PT ;  /* 0x000003801d1c7812 */ /* 0x000fc400078ec0ff */
[----:B------:R-:W-:Y:S02]  /*1d9a0*/  IADD3.X R3, R3, R5, R6, P5, !PT ;  /* 0x0000000503037210 */ /* 0x000fe40002ffe406 */
[----:B------:R-:W-:Y:S02]  /*1d9b0*/  SHF.R.U64 R24, R24, 0x3, RZ ;  /* 0x0000000318187819 */ /* 0x000fe400000012ff */
[----:B------:R-:W-:Y:S02]  /*1d9c0*/  SHF.R.U64 R32, R32, 0x3, RZ ;  /* 0x0000000320207819 */ /* 0x000fe400000012ff */
[----:B------:R-:W-:Y:S02]  /*1d9d0*/  LEA R20, P5, R4, UR4, 0x2 ;  /* 0x0000000404147c11 */ /* 0x000fe4000f8a10ff */
[----:B------:R-:W-:Y:S01]  /*1d9e0*/  LOP3.LUT R8, R8, R9, RZ, 0x3c, !PT ;  /* 0x0000000908087212 */ /* 0x000fe200078e3cff */
[--C-:B------:R-:W-:Y:S01]  /*1d9f0*/  IMAD.X R9, RZ, RZ, R77.reuse, P4 ;  /* 0x000000ffff097224 */ /* 0x100fe200020e064d */
[----:B------:R-:W-:Y:S01]  /*1da00*/  LOP3.LUT R12, R12, R13, RZ, 0x3c, !PT ;  /* 0x0000000d0c0c7212 */ /* 0x000fe200078e3cff */
[----:B------:R-:W-:Y:S01]  /*1da10*/  IMAD.X R13, RZ, RZ, R77, P3 ;  /* 0x000000ffff0d7224 */ /* 0x000fe200018e064d */
[----:B------:R-:W-:-:S02]  /*1da20*/  SHF.R.U64 R28, R28, 0x3, RZ ;  /* 0x000000031c1c7819 */ /* 0x000fc400000012ff */
[----:B------:R-:W-:Y:S01]  /*1da30*/  LOP3.LUT R24, R24, R25, RZ, 0x3c, !PT ;  /* 0x0000001918187212 */ /* 0x000fe200078e3cff */
[--C-:B------:R-:W-:Y:S01]  /*1da40*/  IMAD.X R25, RZ, RZ, R77.reuse, P0 ;  /* 0x000000ffff197224 */ /* 0x100fe200000e064d */
[----:B------:R-:W-:Y:S01]  /*1da50*/  LOP3.LUT R32, R32, R33, RZ, 0x3c, !PT ;  /* 0x0000002120207212 */ /* 0x000fe200078e3cff */
[----:B------:R-:W-:Y:S01]  /*1da60*/  IMAD.X R33, RZ, RZ, R77, P2 ;  /* 0x000000ffff217224 */ /* 0x000fe200010e064d */
[----:B------:R-:W-:Y:S01]  /*1da70*/  LEA.HI.X R21, R4, UR5, R3, 0x2, P5 ;  /* 0x0000000504157c11 */ /* 0x000fe2000a8f1403 */
[----:B------:R-:W-:Y:S01]  /*1da80*/  VIADD R4, R7, 0x8 ;  /* 0x0000000807047836 */ /* 0x000fe20000000000 */
[C---:B------:R-:W-:Y:S01]  /*1da90*/  IADD3 R37, P5, R76.reuse, 0x6000, RZ ;  /* 0x000060004c257810 */ /* 0x040fe20007fbe0ff */
[----:B------:R-:W-:Y:S01]  /*1daa0*/  ULDC.64 UR4, c[0x0][0xaa0] ;  /* 0x0002a80000047ab9 */ /* 0x000fe20000000a00 */
[C---:B------:R-:W-:Y:S02]  /*1dab0*/  IADD3 R41, P4, R76.reuse, 0x7000, RZ ;  /* 0x000070004c297810 */ /* 0x040fe40007f9e0ff */
[----:B------:R-:W-:-:S02]  /*1dac0*/  IADD3 R45, P3, R76, 0x8000, RZ ;  /* 0x000080004c2d7810 */ /* 0x000fc40007f7e0ff */
[C---:B------:R-:W-:Y:S02]  /*1dad0*/  IADD3 R49, P0, R76.reuse, 0x9000, RZ ;  /* 0x000090004c317810 */ /* 0x040fe40007f1e0ff */
[----:B------:R-:W-:Y:S02]  /*1dae0*/  IADD3 R57, P2, R76, 0xb000, RZ ;  /* 0x0000b0004c397810 */ /* 0x000fe40007f5e0ff */
[----:B------:R-:W-:Y:S01]  /*1daf0*/  LOP3.LUT R28, R28, R29, RZ, 0x3c, !PT ;  /* 0x0000001d1c1c7212 */ /* 0x000fe200078e3cff */
[----:B------:R-:W-:Y:S01]  /*1db00*/  IMAD.X R29, RZ, RZ, R77, P1 ;  /* 0x000000ffff1d7224 */ /* 0x000fe200008e064d */
[----:B------:R-:W-:Y:S02]  /*1db10*/  LOP3.LUT R36, R37, 0x380, RZ, 0xc0, !PT ;  /* 0x0000038025247812 */ /* 0x000fe400078ec0ff */
[----:B------:R-:W-:Y:S02]  /*1db20*/  LOP3.LUT R40, R41, 0x380, RZ, 0xc0, !PT ;  /* 0x0000038029287812 */ /* 0x000fe400078ec0ff */
[----:B------:R-:W-:-:S02]  /*1db30*/  LOP3.LUT R44, R45, 0x380, RZ, 0xc0, !PT ;  /* 0x000003802d2c7812 */ /* 0x000fc400078ec0ff */
[----:B------:R-:W-:Y:S02]  /*1db40*/  LOP3.LUT R48, R49, 0x380, RZ, 0xc0, !PT ;  /* 0x0000038031307812 */ /* 0x000fe400078ec0ff */
[----:B------:R-:W-:Y:S02]  /*1db50*/  IADD3 R53, P1, R76, 0xa000, RZ ;  /* 0x0000a0004c357810 */ /* 0x000fe40007f3e0ff */
[----:B------:R-:W-:Y:S02]  /*1db60*/  LOP3.LUT R56, R57, 0x380, RZ, 0xc0, !PT ;  /* 0x0000038039387812 */ /* 0x000fe400078ec0ff */
[----:B------:R-:W-:Y:S02]  /*1db70*/  SHF.R.U64 R36, R36, 0x3, RZ ;  /* 0x0000000324247819 */ /* 0x000fe400000012ff */
[----:B------:R-:W-:Y:S02]  /*1db80*/  SHF.R.U64 R40, R40, 0x3, RZ ;  /* 0x0000000328287819 */ /* 0x000fe400000012ff */
[----:B------:R-:W-:-:S02]  /*1db90*/  SHF.R.U64 R44, R44, 0x3, RZ ;  /* 0x000000032c2c7819 */ /* 0x000fc400000012ff */
[----:B------:R-:W-:Y:S02]  /*1dba0*/  SHF.R.U64 R48, R48, 0x3, RZ ;  /* 0x0000000330307819 */ /* 0x000fe400000012ff */
[----:B------:R-:W-:Y:S02]  /*1dbb0*/  LOP3.LUT R52, R53, 0x380, RZ, 0xc0, !PT ;  /* 0x0000038035347812 */ /* 0x000fe400078ec0ff */
[----:B------:R-:W-:Y:S02]  /*1dbc0*/  SHF.R.U64 R56, R56, 0x3, RZ ;  /* 0x0000000338387819 */ /* 0x000fe400000012ff */
[----:B------:R-:W-:Y:S01]  /*1dbd0*/  LOP3.LUT R36, R36, R37, RZ, 0x3c, !PT ;  /* 0x0000002524247212 */ /* 0x000fe200078e3cff */
[--C-:B------:R-:W-:Y:S01]  /*1dbe0*/  IMAD.X R37, RZ, RZ, R77.reuse, P5 ;  /* 0x000000ffff257224 */ /* 0x100fe200028e064d */
[----:B------:R-:W-:Y:S01]  /*1dbf0*/  LOP3.LUT R40, R40, R41, RZ, 0x3c, !PT ;  /* 0x0000002928287212 */ /* 0x000fe200078e3cff */
[--C-:B------:R-:W-:Y:S01]  /*1dc00*/  IMAD.X R41, RZ, RZ, R77.reuse, P4 ;  /* 0x000000ffff297224 */ /* 0x100fe200020e064d */
[----:B------:R-:W-:Y:S01]  /*1dc10*/  LOP3.LUT R44, R44, R45, RZ, 0x3c, !PT ;  /* 0x0000002d2c2c7212 */ /* 0x000fe200078e3cff */
[----:B------:R-:W-:Y:S01]  /*1dc20*/  IMAD.X R45, RZ, RZ, R77, P3 ;  /* 0x000000ffff2d7224 */ /* 0x000fe200018e064d */
[----:B------:R-:W-:-:S02]  /*1dc30*/  LOP3.LUT R48, R48, R49, RZ, 0x3c, !PT ;  /* 0x0000003130307212 */ /* 0x000fc400078e3cff */
[----:B------:R-:W-:Y:S02]  /*1dc40*/  SHF.R.U64 R52, R52, 0x3, RZ ;  /* 0x0000000334347819 */ /* 0x000fe400000012ff */
[----:B------:R-:W-:Y:S01]  /*1dc50*/  LOP3.LUT R56, R56, R57, RZ, 0x3c, !PT ;  /* 0x0000003938387212 */ /* 0x000fe200078e3cff */
[----:B------:R-:W-:Y:S01]  /*1dc60*/  IMAD.X R57, RZ, RZ, R77, P2 ;  /* 0x000000ffff397224 */ /* 0x000fe200010e064d */
[----:B------:R-:W-:Y:S02]  /*1dc70*/  IADD3.X R49, RZ, R77, RZ, P0, !PT ;  /* 0x0000004dff317210 */ /* 0x000fe400007fe4ff */
[C---:B------:R-:W-:Y:S02]  /*1dc80*/  IADD3 R61, P5, R76.reuse, 0xc000, RZ ;  /* 0x0000c0004c3d7810 */ /* 0x040fe40007fbe0ff */
[C---:B------:R-:W-:Y:S02]  /*1dc90*/  IADD3 R65, P4, R76.reuse, 0xd000, RZ ;  /* 0x0000d0004c417810 */ /* 0x040fe40007f9e0ff */
[----:B------:R-:W-:-:S02]  /*1dca0*/  IADD3 R69, P3, R76, 0xe000, RZ ;  /* 0x0000e0004c457810 */ /* 0x000fc40007f7e0ff */
[----:B------:R-:W-:Y:S02]  /*1dcb0*/  LOP3.LUT P0, RZ, R223, 0x3, RZ, 0xc0, !PT ;  /* 0x00000003dfff7812 */ /* 0x000fe4000780c0ff */
[----:B------:R-:W-:Y:S02]  /*1dcc0*/  IADD3 R6, P2, R76, 0xf000, RZ ;  /* 0x0000f0004c067810 */ /* 0x000fe40007f5e0ff */
[----:B------:R-:W-:Y:S01]  /*1dcd0*/  LOP3.LUT R52, R52, R53, RZ, 0x3c, !PT ;  /* 0x0000003534347212 */ /* 0x000fe200078e3cff */
[--C-:B------:R-:W-:Y:S01]  /*1dce0*/  IMAD.X R53, RZ, RZ, R77.reuse, P1 ;  /* 0x000000ffff357224 */ /* 0x100fe200008e064d */
[----:B------:R-:W-:Y:S01]  /*1dcf0*/  LOP3.LUT R60, R61, 0x380, RZ, 0xc0, !PT ;  /* 0x000003803d3c7812 */ /* 0x000fe200078ec0ff */
[----:B------:R-:W-:Y:S01]  /*1dd00*/  IMAD.X R73, RZ, RZ, R77, P2 ;  /* 0x000000ffff497224 */ /* 0x000fe200010e064d */
[----:B------:R-:W-:Y:S02]  /*1dd10*/  LOP3.LUT R64, R65, 0x380, RZ, 0xc0, !PT ;  /* 0x0000038041407812 */ /* 0x000fe400078ec0ff */
[----:B------:R-:W-:-:S02]  /*1dd20*/  LOP3.LUT R68, R69, 0x380, RZ, 0xc0, !PT ;  /* 0x0000038045447812 */ /* 0x000fc400078ec0ff */
[-C--:B------:R-:W-:Y:S02]  /*1dd30*/  ISETP.GE.OR P1, PT, R7, R81.reuse, P0 ;  /* 0x000000510700720c */ /* 0x080fe40000726670 */
[----:B------:R-:W-:Y:S02]  /*1dd40*/  ISETP.GE.OR P0, PT, R4, R81, P0 ;  /* 0x000000510400720c */ /* 0x000fe40000706670 */
[----:B------:R-:W-:Y:S02]  /*1dd50*/  LOP3.LUT R3, R6, 0x380, RZ, 0xc0, !PT ;  /* 0x0000038006037812 */ /* 0x000fe400078ec0ff */
[----:B------:R-:W-:Y:S02]  /*1dd60*/  LOP3.LUT R5, R76, 0x380, RZ, 0xc0, !PT ;  /* 0x000003804c057812 */ /* 0x000fe400078ec0ff */
[----:B------:R-:W-:Y:S02]  /*1dd70*/  SHF.R.U64 R60, R60, 0x3, RZ ;  /* 0x000000033c3c7819 */ /* 0x000fe400000012ff */
[----:B------:R-:W-:-:S02]  /*1dd80*/  SHF.R.U64 R64, R64, 0x3, RZ ;  /* 0x0000000340407819 */ /* 0x000fc400000012ff */
[----:B------:R-:W-:Y:S01]  /*1dd90*/  SHF.R.U64 R68, R68, 0x3, RZ ;  /* 0x0000000344447819 */ /* 0x000fe200000012ff */
[----:B------:R-:W-:Y:S01]  /*1dda0*/  @!P1 STG.E desc[UR46][R20.64], R0 ;  /* 0x0000000014009986 */ /* 0x000fe2000c10192e */
[----:B------:R-:W-:Y:S02]  /*1ddb0*/  SHF.R.U64 R3, R3, 0x3, RZ ;  /* 0x0000000303037819 */ /* 0x000fe400000012ff */
[----:B------:R-:W-:Y:S01]  /*1ddc0*/  SHF.R.U64 R5, R5, 0x3, RZ ;  /* 0x0000000305057819 */ /* 0x000fe200000012ff */
[----:B------:R0:W-:Y:S01]  /*1ddd0*/  @!P0 STG.E desc[UR46][R20.64+0x20], R2 ;  /* 0x0000200214008986 */ /* 0x0001e2000c10192e */
[----:B------:R-:W-:Y:S01]  /*1dde0*/  LOP3.LUT R60, R60, R61, RZ, 0x3c, !PT ;  /* 0x0000003d3c3c7212 */ /* 0x000fe200078e3cff */
[--C-:B------:R-:W-:Y:S01]  /*1ddf0*/  IMAD.X R61, RZ, RZ, R77.reuse, P5 ;  /* 0x000000ffff3d7224 */ /* 0x100fe200028e064d */
[----:B------:R-:W-:Y:S01]  /*1de00*/  LOP3.LUT R64, R64, R65, RZ, 0x3c, !PT ;  /* 0x0000004140407212 */ /* 0x000fe200078e3cff */
[--C-:B------:R-:W-:Y:S01]  /*1de10*/  IMAD.X R65, RZ, RZ, R77.reuse, P4 ;  /* 0x000000ffff417224 */ /* 0x100fe200020e064d */
[----:B------:R-:W-:Y:S01]  /*1de20*/  LOP3.LUT R68, R68, R69, RZ, 0x3c, !PT ;  /* 0x0000004544447212 */ /* 0x000fe200078e3cff */
[----:B------:R-:W-:Y:S01]  /*1de30*/  IMAD.X R69, RZ, RZ, R77, P3 ;  /* 0x000000ffff457224 */ /* 0x000fe200018e064d */
[----:B------:R-:W-:Y:S01]  /*1de40*/  LOP3.LUT R72, R3, R6, RZ, 0x3c, !PT ;  /* 0x0000000603487212 */ /* 0x000fe200078e3cff */
[----:B------:R-:W5:Y:S01]  /*1de50*/  LD.E.128 R8, desc[UR46][R8.64] ;  /* 0x0000002e08087980 */ /* 0x000f62000c101d00 */
[----:B------:R-:W-:-:S03]  /*1de60*/  LOP3.LUT R76, R5, R76, RZ, 0x3c, !PT ;  /* 0x0000004c054c7212 */ /* 0x000fc600078e3cff */
[----:B------:R-:W5:Y:S01]  /*1de70*/  LD.E.128 R12, desc[UR46][R12.64] ;  /* 0x0000002e0c0c7980 */ /* 0x000f62000c101d00 */
[----:B------:R-:W-:-:S03]  /*1de80*/  MOV R3, R23 ;  /* 0x0000001700037202 */ /* 0x000fc60000000f00 */
[----:B------:R1:W5:Y:S04]  /*1de90*/  LD.E.128 R4, desc[UR46][R76.64] ;  /* 0x0000002e4c047980 */ /* 0x000368000c101d00 */
        /* <DEDUP_REMOVED lines=13> */
[----:B0-----:R-:W-:Y:S01]  /*1df70*/  IMAD R21, R79, UR4, RZ ;  /* 0x000000044f157c24 */ /* 0x001fe2000f8e02ff */
[----:B------:R-:W-:Y:S01]  /*1df80*/  @!PT LDS RZ, [RZ] ;  /* 0x00000000fffff984 */ /* 0x000fe20000000800 */
[----:B------:R-:W-:Y:S01]  /*1df90*/  @!PT LDS RZ, [RZ] ;  /* 0x00000000fffff984 */ /* 0x000fe20000000800 */
[----:B------:R-:W-:Y:S01]  /*1dfa0*/  @!PT LDS RZ, [RZ] ;  /* 0x00000000fffff984 */ /* 0x000fe20000000800 */
[----:B------:R-:W-:Y:S01]  /*1dfb0*/  @!PT LDS RZ, [RZ] ;  /* 0x00000000fffff984 */ /* 0x000fe20000000800 */
[----:B------:R0:W-:Y:S06]  /*1dfc0*/  MEMBAR.ALL.CTA ;  /* 0x0000000000007992 */ /* 0x0001ec0000008000 */
[----:B0-----:R-:W0:Y:S01]  /*1dfd0*/  FENCE.VIEW.ASYNC.S ;  /* 0x00000000000073c6 */ /* 0x001e220000000000 */
[----:B------:R-:W-:-:S02]  /*1dfe0*/  IMAD.MOV.U32 R2, RZ, RZ, R22 ;  /* 0x000000ffff027224 */ /* 0x000fc400078e0016 */
[C---:B------:R-:W-:Y:S02]  /*1dff0*/  IMAD R21, R78.reuse, UR5, R21 ;  /* 0x000000054e157c24 */ /* 0x040fe4000f8e0215 */
[----:B------:R-:W-:Y:S01]  /*1e000*/  IMAD.WIDE.U32 R2, R78, UR4, R2 ;  /* 0x000000044e027c25 */ /* 0x000fe2000f8e0002 */
[----:B------:R-:W-:-:S03]  /*1e010*/  ULDC.64 UR4, c[0x0][0xae0] ;  /* 0x0002b80000047ab9 */ /* 0x000fc60000000a00 */
[----:B------:R-:W-:Y:S02]  /*1e020*/  IMAD R81, R220, -0x80, R81 ;  /* 0xffffff80dc517824 */ /* 0x000fe400078e0251 */
[----:B------:R-:W-:Y:S02]  /*1e030*/  IMAD R0, R80, UR4, RZ ;  /* 0x0000000450007c24 */ /* 0x000fe4000f8e02ff */
[----:B------:R-:W-:Y:S01]  /*1e040*/  IMAD.IADD R3, R3, 0x1, R21 ;  /* 0x0000000103037824 */ /* 0x000fe200078e0215 */
[----:B------:R-:W-:Y:S01]  /*1e050*/  ISETP.GE.AND P3, PT, R18, R81, PT ;  /* 0x000000511200720c */ /* 0x000fe20003f66270 */
[C---:B------:R-:W-:Y:S02]  /*1e060*/  IMAD R21, R217.reuse, UR5, R0 ;  /* 0x00000005d9157c24 */ /* 0x040fe4000f8e0200 */
[----:B------:R-:W-:Y:S01]  /*1e070*/  IMAD.WIDE.U32 R2, R217, UR4, R2 ;  /* 0x00000004d9027c25 */ /* 0x000fe2000f8e0002 */
[----:B------:R-:W-:-:S03]  /*1e080*/  ULDC.64 UR4, c[0x0][0xae8] ;  /* 0x0002ba0000047ab9 */ /* 0x000fc60000000a00 */
[----:B------:R-:W-:Y:S02]  /*1e090*/  VIADD R0, R16, 0x28420 ;  /* 0x0002842010007836 */ /* 0x000fe40000000000 */
[----:B------:R-:W-:Y:S02]  /*1e0a0*/  IMAD R20, R82, UR4, RZ ;  /* 0x0000000452147c24 */ /* 0x000fe4000f8e02ff */
[----:B------:R-:W-:Y:S01]  /*1e0b0*/  IMAD.IADD R3, R3, 0x1, R21 ;  /* 0x0000000103037824 */ /* 0x000fe200078e0215 */
[----:B------:R-:W-:Y:S01]  /*1e0c0*/  PRMT R0, RZ, 0x654, R0 ;  /* 0x00000654ff007816 */ /* 0x000fe20000000000 */
[C---:B------:R-:W-:Y:S01]  /*1e0d0*/  IMAD R79, R83.reuse, UR5, R20 ;  /* 0x00000005534f7c24 */ /* 0x040fe2000f8e0214 */
[----:B------:R-:W-:Y:S01]  /*1e0e0*/  BSSY B1, `(.L_x_1441) ;  /* 0x000001e000017945 */ /* 0x000fe20003800000 */
[----:B-1----:R-:W-:Y:S01]  /*1e0f0*/  IMAD.WIDE.U32 R76, R83, UR4, R2 ;  /* 0x00000004534c7c25 */ /* 0x002fe2000f8e0002 */
[----:B0-----:R0:W-:Y:S01]  /*1e100*/  SYNCS.ARRIVE.TRANS64.RED.A1T0 RZ, [R0+URZ], RZ ;  /* 0x000000ff00ff79a7 */ /* 0x0011e2000810043f */
[----:B------:R-:W-:-:S02]  /*1e110*/  ISETP.GE.AND P2, PT, R195, R81, PT ;  /* 0x00000051c300720c */ /* 0x000fc40003f46270 */
[-C--:B------:R-:W-:Y:S01]  /*1e120*/  ISETP.GE.AND P0, PT, R222, R81.reuse, PT ;  /* 0x00000051de00720c */ /* 0x080fe20003f06270 */
[----:B------:R-:W-:Y:S01]  /*1e130*/  IMAD.WIDE R20, R220, 0x80, R18 ;  /* 0x00000080dc147825 */ /* 0x000fe200078e0212 */
[----:B------:R-:W-:-:S03]  /*1e140*/  ISETP.GE.AND P1, PT, R221, R81, PT ;  /* 0x00000051dd00720c */ /* 0x000fc60003f26270 */
[----:B------:R-:W-:Y:S01]  /*1e150*/  IMAD.IADD R81, R77, 0x1, R79 ;  /* 0x000000014d517824 */ /* 0x000fe200078e024f */
[----:B0-----:R-:W-:Y:S09]  /*1e160*/  @P3 BRA `(.L_x_1442) ;  /* 0x0000000000543947 */ /* 0x001ff20003800000 */
[----:B------:R-:W-:Y:S01]  /*1e170*/  ULDC.64 UR6, c[0x0][0xad8] ;  /* 0x0002b60000067ab9 */ /* 0x000fe20000000a00 */
[----:B------:R-:W-:Y:S01]  /*1e180*/  IMAD.MOV.U32 R2, RZ, RZ, R76 ;  /* 0x000000ffff027224 */ /* 0x000fe200078e004c */
[----:B------:R-:W-:Y:S01]  /*1e190*/  ULDC UR4, c[0x0][0xa8c] ;  /* 0x0002a30000047ab9 */ /* 0x000fe20000000800 */
[----:B------:R-:W-:Y:S01]  /*1e1a0*/  IMAD R79, R21, UR6, RZ ;  /* 0x00000006154f7c24 */ /* 0x000fe2000f8e02ff */
[----:B------:R-:W-:Y:S01]  /*1e1b0*/  ISETP.GE.AND P5, PT, R22, UR4, PT ;  /* 0x0000000416007c0c */ /* 0x000fe2000bfa6270 */
[----:B------:R-:W-:Y:S01]  /*1e1c0*/  IMAD.MOV.U32 R3, RZ, RZ, R81 ;  /* 0x000000ffff037224 */ /* 0x000fe200078e0051 */
[----:B------:R-:W-:Y:S01]  /*1e1d0*/  ISETP.GE.AND P4, PT, R199, UR4, PT ;  /* 0x00000004c7007c0c */ /* 0x000fe2000bf86270 */
[C---:B------:R-:W-:Y:S02]  /*1e1e0*/  IMAD R79, R20.reuse, UR7, R79 ;  /* 0x00000007144f7c24 */ /* 0x040fe4000f8e024f */
[----:B------:R-:W-:Y:S01]  /*1e1f0*/  IMAD.WIDE.U32 R2, R20, UR6, R2 ;  /* 0x0000000614027c25 */ /* 0x000fe2000f8e0002 */
[----:B------:R-:W-:-:S03]  /*1e200*/  ULDC.64 UR6, c[0x0][0xa80] ;  /* 0x0002a00000067ab9 */ /* 0x000fc60000000a00 */
[----:B------:R-:W-:Y:S01]  /*1e210*/  IMAD.IADD R3, R3, 0x1, R79 ;  /* 0x0000000103037824 */ /* 0x000fe200078e024f */
[----:B------:R-:W-:Y:S01]  /*1e220*/  LEA R78, P3, R2, UR6, 0x1 ;  /* 0x00000006024e7c11 */ /* 0x000fe2000f8608ff */
[----:B------:R-:W-:-:S03]  /*1e230*/  VIADD R0, R22, 0x80 ;  /* 0x0000008016007836 */ /* 0x000fc60000000000 */
        /* <DEDUP_REMOVED lines=8> */
.L_x_1442:
[----:B------:R-:W-:Y:S05]  /*1e2c0*/  BSYNC B1 ;  /* 0x0000000000017941 */ /* 0x000fea0003800000 */
.L_x_1441:
[----:B------:R-:W-:Y:S04]  /*1e2d0*/  BSSY B1, `(.L_x_1443) ;  /* 0x0000019000017945 */ /* 0x000fe80003800000 */
[----:B------:R-:W-:Y:S05]  /*1e2e0*/  @P2 BRA `(.L_x_1444) ;  /* 0x00000000005c2947 */ /* 0x000fea0003800000 */
[----:B0----5:R-:W-:Y:S01]  /*1e2f0*/  IADD3 R5, P2, R20, 0x20, RZ ;  /* 0x0000002014057810 */ /* 0x021fe20007f5e0ff */
[----:B------:R-:W-:Y:S01]  /*1e300*/  ULDC.64 UR4, c[0x0][0xad8] ;  /* 0x0002b60000047ab9 */ /* 0x000fe20000000a00 */
[----:B------:R-:W-:Y:S01]  /*1e310*/  IMAD.MOV.U32 R2, RZ, RZ, R76 ;  /* 0x000000ffff027224 */ /* 0x000fe200078e004c */
[----:B------:R-:W-:Y:S01]  /*1e320*/  ULDC.64 UR6, c[0x0][0xa80] ;  /* 0x0002a00000067ab9 */ /* 0x000fe20000000a00 */
[----:B------:R-:W-:Y:S02]  /*1e330*/  IMAD.MOV.U32 R3, RZ, RZ, R81 ;  /* 0x000000ffff037224 */ /* 0x000fe400078e0051 */
[----:B------:R-:W-:Y:S02]  /*1e340*/  IMAD.X R0, RZ, RZ, R21, P2 ;  /* 0x000000ffff007224 */ /* 0x000fe400010e0615 */
[----:B------:R-:W-:Y:S02]  /*1e350*/  VIADD R4, R22, 0x80 ;  /* 0x0000008016047836 */ /* 0x000fe40000000000 */
[----:B------:R-:W-:-:S02]  /*1e360*/  IMAD R0, R0, UR4, RZ ;  /* 0x0000000400007c24 */ /* 0x000fc4000f8e02ff */
[C---:B------:R-:W-:Y:S01]  /*1e370*/  IMAD.WIDE.U32 R2, R5.reuse, UR4, R2 ;  /* 0x0000000405027c25 */ /* 0x040fe2000f8e0002 */
        /* <DEDUP_REMOVED lines=14> */
.L_x_1444:
[----:B------:R-:W-:Y:S05]  /*1e460*/  BSYNC B1 ;  /* 0x0000000000017941 */ /* 0x000fea0003800000 */
.L_x_1443:
[----:B------:R-:W-:Y:S04]  /*1e470*/  BSSY B1, `(.L_x_1445) ;  /* 0x0000019000017945 */ /* 0x000fe80003800000 */
[----:B------:R-:W-:Y:S05]  /*1e480*/  @P0 BRA `(.L_x_1446) ;  /* 0x00000000005c0947 */ /* 0x000fea0003800000 */
[----:B01---5:R-:W-:Y:S01]  /*1e490*/  IADD3 R5, P0, R20, 0x40, RZ ;  /* 0x0000004014057810 */ /* 0x023fe20007f1e0ff */
[C---:B------:R-:W-:Y:S01]  /*1e4a0*/  VIADD R2, R22.reuse, 0x80 ;  /* 0x0000008016027836 */ /* 0x040fe20000000000 */
[----:B------:R-:W-:Y:S01]  /*1e4b0*/  IADD3 R3, R22, 0xc0, RZ ;  /* 0x000000c016037810 */ /* 0x000fe20007ffe0ff */
[----:B------:R-:W-:Y:S01]  /*1e4c0*/  ULDC UR4, c[0x0][0xa8c] ;  /* 0x0002a30000047ab9 */ /* 0x000fe20000000800 */
[----:B------:R-:W-:Y:S01]  /*1e4d0*/  ULDC.64 UR6, c[0x0][0xad8] ;  /* 0x0002b60000067ab9 */ /* 0x000fe20000000a00 */
[----:B------:R-:W-:Y:S01]  /*1e4e0*/  IMAD.X R0, RZ, RZ, R21, P0 ;  /* 0x000000ffff007224 */ /* 0x000fe200000e0615 */
[----:B------:R-:W-:Y:S01]  /*1e4f0*/  ISETP.GE.AND P4, PT, R2, UR4, PT ;  /* 0x0000000402007c0c */ /* 0x000fe2000bf86270 */
[----:B------:R-:W-:Y:S01]  /*1e500*/  IMAD.MOV.U32 R2, RZ, RZ, R76 ;  /* 0x000000ffff027224 */ /* 0x000fe200078e004c */
[----:B------:R-:W-:Y:S01]  /*1e510*/  ISETP.GE.AND P5, PT, R3, UR4, PT ;  /* 0x0000000403007c0c */ /* 0x000fe2000bfa6270 */
[----:B------:R-:W-:Y:S01]  /*1e520*/  IMAD.MOV.U32 R3, RZ, RZ, R81 ;  /* 0x000000ffff037224 */ /* 0x000fe200078e0051 */
[----:B------:R-:W-:Y:S01]  /*1e530*/  ISETP.GE.AND P2, PT, R22, UR4, PT ;  /* 0x0000000416007c0c */ /* 0x000fe2000bf46270 */
[----:B------:R-:W-:Y:S01]  /*1e540*/  IMAD R0, R0, UR6, RZ ;  /* 0x0000000600007c24 */ /* 0x000fe2000f8e02ff */
        /* <DEDUP_REMOVED lines=11> */
.L_x_1446:
[----:B------:R-:W-:Y:S05]  /*1e600*/  BSYNC B1 ;  /* 0x0000000000017941 */ /* 0x000fea0003800000 */
.L_x_1445:
[----:B------:R-:W-:Y:S05]  /*1e610*/  @P1 BRA `(.L_x_1447) ;  /* 0x0000000c00241947 */ /* 0x000fea0003800000 */
[----:B012--5:R-:W-:Y:S01]  /*1e620*/  IADD3 R5, P0, R20, 0x60, RZ ;  /* 0x0000006014057810 */ /* 0x027fe20007f1e0ff */
[----:B------:R-:W-:Y:S01]  /*1e630*/  ULDC.64 UR6, c[0x0][0xad8] ;  /* 0x0002b60000067ab9 */ /* 0x000fe20000000a00 */
[----:B------:R-:W-:Y:S01]  /*1e640*/  IMAD.MOV.U32 R2, RZ, RZ, R76 ;  /* 0x000000ffff027224 */ /* 0x000fe200078e004c */
[----:B------:R-:W-:Y:S01]  /*1e650*/  ULDC UR4, c[0x0][0xa8c] ;  /* 0x0002a30000047ab9 */ /* 0x000fe20000000800 */
[----:B------:R-:W-:Y:S01]  /*1e660*/  IMAD.MOV.U32 R3, RZ, RZ, R81 ;  /* 0x000000ffff037224 */ /* 0x000fe200078e0051 */
[C---:B------:R-:W-:Y:S01]  /*1e670*/  ISETP.GE.AND P1, PT, R22.reuse, UR4, PT ;  /* 0x0000000416007c0c */ /* 0x040fe2000bf26270 */
[----:B------:R-:W-:Y:S01]  /*1e680*/  IMAD.X R20, RZ, RZ, R21, P0 ;  /* 0x000000ffff147224 */ /* 0x000fe200000e0615 */
[----:B------:R-:W-:Y:S01]  /*1e690*/  ISETP.GE.AND P2, PT, R199, UR4, PT ;  /* 0x00000004c7007c0c */ /* 0x000fe2000bf46270 */
[----:B------:R-:W-:Y:S02]  /*1e6a0*/  VIADD R0, R22, 0x80 ;  /* 0x0000008016007836 */ /* 0x000fe40000000000 */
[----:B------:R-:W-:-:S02]  /*1e6b0*/  IMAD R20, R20, UR6, RZ ;  /* 0x0000000614147c24 */ /* 0x000fc4000f8e02ff */
[C---:B------:R-:W-:Y:S01]  /*1e6c0*/  IMAD.WIDE.U32 R2, R5.reuse, UR6, R2 ;  /* 0x0000000605027c25 */ /* 0x040fe2000f8e0002 */
[----:B------:R-:W-:Y:S02]  /*1e6d0*/  ISETP.GE.AND P3, PT, R0, UR4, PT ;  /* 0x0000000400007c0c */ /* 0x000fe4000bf66270 */
        /* <DEDUP_REMOVED lines=13> */
.L_x_1438:
[----:B------:R-:W-:Y:S01]  /*1e7b0*/  ULDC.64 UR4, c[0x0][0xbd8] ;  /* 0x0002f60000047ab9 */ /* 0x000fe20000000a00 */
[----:B------:R-:W2:Y:S01]  /*1e7c0*/  LDC.64 R2, c[0x0][0xbd8] ;  /* 0x0002f600ff027b82 */ /* 0x000ea20000000a00 */
[----:B------:R-:W-:Y:S01]  /*1e7d0*/  ISETP.NE.U32.AND P0, PT, RZ, UR4, PT ;  /* 0x00000004ff007c0c */ /* 0x000fe2000bf05070 */
[----:B------:R-:W-:-:S03]  /*1e7e0*/  IMAD.MOV.U32 R9, RZ, RZ, RZ ;  /* 0x000000ffff097224 */ /* 0x000fc600078e00ff */
[----:B------:R-:W-:Y:S01]  /*1e7f0*/  ISETP.NE.AND.EX P0, PT, RZ, UR5, PT, P0 ;  /* 0x00000005ff007c0c */ /* 0x000fe2000bf05300 */
[----:B------:R-:W-:Y:S02]  /*1e800*/  ULDC.64 UR4, c[0x0][0xbe0] ;  /* 0x0002f80000047ab9 */ /* 0x000fe40000000a00 */
[----:B------:R-:W-:-:S04]  /*1e810*/  ISETP.NE.U32.AND P1, PT, RZ, UR4, PT ;  /* 0x00000004ff007c0c */ /* 0x000fc8000bf25070 */
[----:B------:R-:W-:Y:S01]  /*1e820*/  ISETP.NE.AND.EX P1, PT, RZ, UR5, PT, P1 ;  /* 0x00000005ff007c0c */ /* 0x000fe2000bf25310 */
[----:B--2---:R-:W-:-:S12]  /*1e830*/  IMAD.WIDE R2, R219, 0x4, R2 ;  /* 0x00000004db027825 */ /* 0x004fd800078e0202 */
[----:B------:R-:W2:Y:S01]  /*1e840*/  @P1 LDC.64 R4, c[0x0][0xbe0] ;  /* 0x0002f800ff041b82 */ /* 0x000ea20000000a00 */
[----:B------:R-:W-:Y:S02]  /*1e850*/  ULDC UR4, c[0x0][0xa88] ;  /* 0x0002a20000047ab9 */ /* 0x000fe40000000800 */
[----:B------:R-:W-:Y:S01]  /*1e860*/  IMAD.U32 R7, RZ, RZ, UR4 ;  /* 0x00000004ff077e24 */ /* 0x000fe2000f8e00ff */
[----:B------:R3:W5:Y:S01]  /*1e870*/  @P0 LDG.E R9, desc[UR46][R2.64] ;  /* 0x0000002e02090981 */ /* 0x000762000c1e1900 */
[----:B--2---:R-:W-:-:S05]  /*1e880*/  @P1 IMAD.WIDE R4, R219, 0x4, R4 ;  /* 0x00000004db041825 */ /* 0x004fca00078e0204 */
[----:B------:R3:W5:Y:S01]  /*1e890*/  @P1 LDG.E R7, desc[UR46][R4.64] ;  /* 0x0000002e04071981 */ /* 0x000762000c1e1900 */
[----:B------:R-:W-:Y:S02]  /*1e8a0*/  ISETP.GT.AND P2, PT, R236, 0x7f, PT ;  /* 0x0000007fec00780c */ /* 0x000fe40003f44270 */
[----:B------:R-:W-:Y:S01]  /*1e8b0*/  SHF.R.S32.HI R6, RZ, 0x1f, R219 ;  /* 0x0000001fff067819 */ /* 0x000fe200000114db */
[----:B------:R-:W-:Y:S10]  /*1e8c0*/  @P1 BRA `(.L_x_1448) ;  /* 0x0000000000101947 */ /* 0x000ff40003800000 */
[----:B------:R-:W-:Y:S05]  /*1e8d0*/  @!P0 BRA `(.L_x_1448) ;  /* 0x00000000000c8947 */ /* 0x000fea0003800000 */
[----:B------:R-:W2:Y:S04]  /*1e8e0*/  LDG.E R0, desc[UR46][R2.64] ;  /* 0x0000002e02007981 */ /* 0x000ea8000c1e1900 */
[----:B-----5:R-:W2:Y:S02]  /*1e8f0*/  LDG.E R7, desc[UR46][R2.64+0x4] ;  /* 0x0000042e02077981 */ /* 0x020ea4000c1e1900 */
[----:B--2---:R-:W-:-:S07]  /*1e900*/  IMAD.IADD R7, R7, 0x1, -R0 ;  /* 0x0000000107077824 */ /* 0x004fce00078e0a00 */
.L_x_1448:
[----:B------:R-:W-:Y:S01]  /*1e910*/  BSSY B1, `(.L_x_1449) ;  /* 0x000001c000017945 */ /* 0x000fe20003800000 */
[----:B------:R-:W-:Y:S02]  /*1e920*/  SEL R10, R6, RZ, !P0 ;  /* 0x000000ff060a7207 */ /* 0x000fe40004000000 */
[----:B------:R-:W-:Y:S02]  /*1e930*/  SHF.R.S32.HI R8, RZ, 0x1f, R217 ;  /* 0x0000001fff087819 */ /* 0x000fe400000114d9 */
[----:B------:R-:W-:Y:S02]  /*1e940*/  SEL R11, R219, RZ, !P0 ;  /* 0x000000ffdb0b7207 */ /* 0x000fe40004000000 */
[----:B-----5:R-:W-:Y:S01]  /*1e950*/  SHF.R.S32.HI R6, RZ, 0x1f, R9 ;  /* 0x0000001fff067819 */ /* 0x020fe20000011409 */
[----:B------:R-:W-:Y:S06]  /*1e960*/  @P2 BRA `(.L_x_1450) ;  /* 0x0000000000582947 */ /* 0x000fec0003800000 */
[----:B------:R-:W2:Y:S02]  /*1e970*/  S2R R0, SR_TID.X ;  /* 0x0000000000007919 */ /* 0x000ea40000002100 */
[----:B--2---:R-:W-:-:S04]  /*1e980*/  IMAD R0, R220, 0x80, R0 ;  /* 0x00000080dc007824 */ /* 0x004fc800078e0200 */
[----:B------:R-:W-:-:S05]  /*1e990*/  VIADD R0, R0, 0xffffff80 ;  /* 0xffffff8000007836 */ /* 0x000fca0000000000 */
[----:B------:R-:W-:-:S13]  /*1e9a0*/  ISETP.GE.AND P0, PT, R0, R7, PT ;  /* 0x000000070000720c */ /* 0x000fda0003f06270 */
[----:B------:R-:W-:Y:S05]  /*1e9b0*/  @P0 BRA `(.L_x_1450) ;  /* 0x0000000000440947 */ /* 0x000fea0003800000 */
[----:B---3--:R-:W-:Y:S01]  /*1e9c0*/  IADD3 R2, P0, R0, R9, RZ ;  /* 0x0000000900027210 */ /* 0x008fe20007f1e0ff */
[----:B------:R-:W-:-:S03]  /*1e9d0*/  ULDC.64 UR4, c[0x0][0xb70] ;  /* 0x0002dc0000047ab9 */ /* 0x000fc60000000a00 */
[----:B------:R-:W-:Y:S01]  /*1e9e0*/  LEA.HI.X.SX32 R3, R0, R6, 0x1, P0 ;  /* 0x0000000600037211 */ /* 0x000fe200000f0eff */
[----:B------:R-:W-:-:S04]  /*1e9f0*/  IMAD R0, R8, UR4, RZ ;  /* 0x0000000408007c24 */ /* 0x000fc8000f8e02ff */
[C---:B------:R-:W-:Y:S02]  /*1ea00*/  IMAD R5, R217.reuse, UR5, R0 ;  /* 0x00000005d9057c24 */ /* 0x040fe4000f8e0200 */
[----:B------:R-:W-:Y:S01]  /*1ea10*/  IMAD.WIDE.U32 R2, R217, UR4, R2 ;  /* 0x00000004d9027c25 */ /* 0x000fe2000f8e0002 */
[----:B------:R-:W-:-:S03]  /*1ea20*/  ULDC.64 UR4, c[0x0][0xb78] ;  /* 0x0002de0000047ab9 */ /* 0x000fc60000000a00 */
[----:B------:R-:W-:Y:S02]  /*1ea30*/  IMAD R0, R10, UR4, RZ ;  /* 0x000000040a007c24 */ /* 0x000fe4000f8e02ff */
[----:B------:R-:W-:Y:S02]  /*1ea40*/  IMAD.IADD R3, R3, 0x1, R5 ;  /* 0x0000000103037824 */ /* 0x000fe400078e0205 */
[C---:B------:R-:W-:Y:S02]  /*1ea50*/  IMAD R5, R11.reuse, UR5, R0 ;  /* 0x000000050b057c24 */ /* 0x040fe4000f8e0200 */
[----:B------:R-:W-:Y:S01]  /*1ea60*/  IMAD.WIDE.U32 R2, R11, UR4, R2 ;  /* 0x000000040b027c25 */ /* 0x000fe2000f8e0002 */
[----:B------:R-:W-:-:S03]  /*1ea70*/  ULDC.64 UR4, c[0x0][0xb40] ;  /* 0x0002d00000047ab9 */ /* 0x000fc60000000a00 */
[----:B------:R-:W-:Y:S01]  /*1ea80*/  IMAD.IADD R3, R3, 0x1, R5 ;  /* 0x0000000103037824 */ /* 0x000fe200078e0205 */
[----:B------:R-:W-:-:S04]  /*1ea90*/  LEA R4, P0, R2, UR4, 0x2 ;  /* 0x0000000402047c11 */ /* 0x000fc8000f8010ff */
[----:B------:R-:W-:Y:S01]  /*1eaa0*/  LEA.HI.X R5, R2, UR5, R3, 0x2, P0 ;  /* 0x0000000502057c11 */ /* 0x000fe200080f1403 */
[----:B------:R-:W-:-:S05]  /*1eab0*/  IMAD.MOV.U32 R3, RZ, RZ, -0x800000 ;  /* 0xff800000ff037424 */ /* 0x000fca00078e00ff */
[----:B------:R2:W-:Y:S03]  /*1eac0*/  STG.E desc[UR46][R4.64], R3 ;  /* 0x0000000304007986 */ /* 0x0005e6000c10192e */
.L_x_1450:
[----:B------:R-:W-:Y:S05]  /*1ead0*/  BSYNC B1 ;  /* 0x0000000000017941 */ /* 0x000fea0003800000 */
.L_x_1449:
[----:B------:R-:W-:Y:S01]  /*1eae0*/  ULDC.64 UR4, c[0x0][0xaa0] ;  /* 0x0002a80000047ab9 */ /* 0x000fe20000000a00 */
[----:B---3--:R-:W-:Y:S01]  /*1eaf0*/  MOV R2, R22 ;  /* 0x0000001600027202 */ /* 0x008fe20000000f00 */
[----:B--2---:R-:W-:Y:S01]  /*1eb00*/  IMAD.MOV.U32 R3, RZ, RZ, R23 ;  /* 0x000000ffff037224 */ /* 0x004fe200078e0017 */
        /* <DEDUP_REMOVED lines=8> */
[C---:B------:R-:W-:Y:S01]  /*1eb90*/  IMAD R5, R217.reuse, UR5, R0 ;  /* 0x00000005d9057c24 */ /* 0x040fe2000f8e0200 */
[-C--:B------:R-:W-:Y:S01]  /*1eba0*/  ISETP.GE.AND P1, PT, R18, R8.reuse, PT ;  /* 0x000000081200720c */ /* 0x080fe20003f26270 */
[----:B------:R-:W-:Y:S01]  /*1ebb0*/  IMAD.WIDE.U32 R2, R217, UR4, R2 ;  /* 0x00000004d9027c25 */ /* 0x000fe2000f8e0002 */
[----:B------:R-:W-:Y:S01]  /*1ebc0*/  ULDC.64 UR4, c[0x0][0xae8] ;  /* 0x0002ba0000047ab9 */ /* 0x000fe20000000a00 */
[----:B------:R-:W-:-:S02]  /*1ebd0*/  ISETP.GE.AND P0, PT, R195, R8, PT ;  /* 0x00000008c300720c */ /* 0x000fc40003f06270 */
[----:B------:R-:W-:Y:S02]  /*1ebe0*/  IMAD.IADD R3, R3, 0x1, R5 ;  /* 0x0000000103037824 */ /* 0x000fe400078e0205 */
[----:B------:R-:W-:Y:S02]  /*1ebf0*/  IMAD R0, R10, UR4, RZ ;  /* 0x000000040a007c24 */ /* 0x000fe4000f8e02ff */
[----:B------:R-:W-:-:S04]  /*1ec00*/  IMAD.WIDE.U32 R4, R11, UR4, R2 ;  /* 0x000000040b047c25 */ /* 0x000fc8000f8e0002 */
[----:B------:R-:W-:Y:S02]  /*1ec10*/  IMAD R9, R11, UR5, R0 ;  /* 0x000000050b097c24 */ /* 0x000fe4000f8e0200 */
[----:B------:R-:W-:Y:S02]  /*1ec20*/  IMAD.MOV.U32 R2, RZ, RZ, R18 ;  /* 0x000000ffff027224 */ /* 0x000fe400078e0012 */
[----:B------:R-:W-:Y:S02]  /*1ec30*/  IMAD.MOV.U32 R3, RZ, RZ, R19 ;  /* 0x000000ffff037224 */ /* 0x000fe400078e0013 */
[----:B------:R-:W-:Y:S02]  /*1ec40*/  IMAD.IADD R11, R5, 0x1, R9 ;  /* 0x00000001050b7824 */ /* 0x000fe400078e0209 */
[----:B------:R-:W-:Y:S01]  /*1ec50*/  IMAD.WIDE R6, R220, 0x80, R2 ;  /* 0x00000080dc067825 */ /* 0x000fe200078e0202 */
[----:B------:R-:W-:Y:S06]  /*1ec60*/  @P1 BRA `(.L_x_1452) ;  /* 0x0000000000541947 */ /* 0x000fec0003800000 */
[C---:B------:R-:W-:Y:S01]  /*1ec70*/  VIADD R2, R22.reuse, 0xc0 ;  /* 0x000000c016027836 */ /* 0x040fe20000000000 */
[----:B------:R-:W-:Y:S01]  /*1ec80*/  ULDC UR4, c[0x0][0xa8c] ;  /* 0x0002a30000047ab9 */ /* 0x000fe20000000800 */
[----:B------:R-:W-:Y:S01]  /*1ec90*/  ULDC.64 UR6, c[0x0][0xad8] ;  /* 0x0002b60000067ab9 */ /* 0x000fe20000000a00 */
[C---:B------:R-:W-:Y:S01]  /*1eca0*/  VIADD R0, R22.reuse, 0x80 ;  /* 0x0000008016007836 */ /* 0x040fe20000000000 */
[----:B------:R-:W-:Y:S01]  /*1ecb0*/  ISETP.GE.AND P2, PT, R22, UR4, PT ;  /* 0x0000000416007c0c */ /* 0x000fe2000bf46270 */
[----:B------:R-:W-:Y:S01]  /*1ecc0*/  IMAD R9, R7, UR6, RZ ;  /* 0x0000000607097c24 */ /* 0x000fe2000f8e02ff */
[----:B------:R-:W-:Y:S01]  /*1ecd0*/  ISETP.GE.AND P5, PT, R2, UR4, PT ;  /* 0x0000000402007c0c */ /* 0x000fe2000bfa6270 */
[----:B------:R-:W-:Y:S01]  /*1ece0*/  IMAD.MOV.U32 R3, RZ, RZ, R11 ;  /* 0x000000ffff037224 */ /* 0x000fe200078e000b */
[----:B------:R-:W-:Y:S01]  /*1ecf0*/  MOV R2, R4 ;  /* 0x0000000400027202 */ /* 0x000fe20000000f00 */
[----:B------:R-:W-:Y:S01]  /*1ed00*/  IMAD R9, R6, UR7, R9 ;  /* 0x0000000706097c24 */ /* 0x000fe2000f8e0209 */
[----:B------:R-:W-:-:S02]  /*1ed10*/  ISETP.GE.AND P4, PT, R0, UR4, PT ;  /* 0x0000000400007c0c */ /* 0x000fc4000bf86270 */
        /* <DEDUP_REMOVED lines=10> */
.L_x_1452:
[----:B------:R-:W-:Y:S05]  /*1edc0*/  BSYNC B1 ;  /* 0x0000000000017941 */ /* 0x000fea0003800000 */
.L_x_1451:
        /* <DEDUP_REMOVED lines=26> */
.L_x_1454:
[----:B------:R-:W-:Y:S05]  /*1ef70*/  BSYNC B1 ;  /* 0x0000000000017941 */ /* 0x000fea0003800000 */
.L_x_1453:
[----:B------:R-:W-:Y:S01]  /*1ef80*/  BSSY B1, `(.L_x_1455) ;  /* 0x000001a000017945 */ /* 0x000fe20003800000 */
[----:B------:R-:W-:-:S03]  /*1ef90*/  ISETP.GE.AND P0, PT, R221, R8, PT ;  /* 0x00000008dd00720c */ /* 0x000fc60003f06270 */
[----:B------:R-:W-:Y:S10]  /*1efa0*/  @P1 BRA `(.L_x_1456) ;  /* 0x00000000005c1947 */ /* 0x000ff40003800000 */
[----:B------:R-:W-:Y:S01]  /*1efb0*/  IADD3 R9, P1, R6, 0x40, RZ ;  /* 0x0000004006097810 */ /* 0x000fe20007f3e0ff */
        /* <DEDUP_REMOVED lines=22> */
.L_x_1456:
[----:B------:R-:W-:Y:S05]  /*1f120*/  BSYNC B1 ;  /* 0x0000000000017941 */ /* 0x000fea0003800000 */
.L_x_1455:
[----:B------:R-:W-:Y:S05]  /*1f130*/  @P0 BRA `(.L_x_1447) ;  /* 0x00000000005c0947 */ /* 0x000fea0003800000 */
[----:B------:R-:W-:Y:S01]  /*1f140*/  IADD3 R5, P0, R6, 0x60, RZ ;  /* 0x0000006006057810 */ /* 0x000fe20007f1e0ff */
[----:B------:R-:W-:Y:S01]  /*1f150*/  ULDC.64 UR6, c[0x0][0xad8] ;  /* 0x0002b60000067ab9 */ /* 0x000fe20000000a00 */
[----:B------:R-:W-:Y:S01]  /*1f160*/  IMAD.MOV.U32 R2, RZ, RZ, R4 ;  /* 0x000000ffff027224 */ /* 0x000fe200078e0004 */
[----:B------:R-:W-:Y:S01]  /*1f170*/  IADD3 R0, R22, 0x80, RZ ;  /* 0x0000008016007810 */ /* 0x000fe20007ffe0ff */
[----:B------:R-:W-:Y:S01]  /*1f180*/  IMAD.MOV.U32 R3, RZ, RZ, R11 ;  /* 0x000000ffff037224 */ /* 0x000fe200078e000b */
[----:B------:R-:W-:Y:S01]  /*1f190*/  ULDC UR4, c[0x0][0xa8c] ;  /* 0x0002a30000047ab9 */ /* 0x000fe20000000800 */
[----:B------:R-:W-:Y:S01]  /*1f1a0*/  IMAD.X R6, RZ, RZ, R7, P0 ;  /* 0x000000ffff067224 */ /* 0x000fe200000e0607 */
[----:B------:R-:W-:Y:S01]  /*1f1b0*/  ISETP.GE.AND P3, PT, R0, UR4, PT ;  /* 0x0000000400007c0c */ /* 0x000fe2000bf66270 */
[C---:B------:R-:W-:Y:S01]  /*1f1c0*/  VIADD R4, R22.reuse, 0xc0 ;  /* 0x000000c016047836 */ /* 0x040fe20000000000 */
[----:B------:R-:W-:Y:S01]  /*1f1d0*/  ISETP.GE.AND P1, PT, R22, UR4, PT ;  /* 0x0000000416007c0c */ /* 0x000fe2000bf26270 */
[----:B------:R-:W-:Y:S01]  /*1f1e0*/  IMAD R6, R6, UR6, RZ ;  /* 0x0000000606067c24 */ /* 0x000fe2000f8e02ff */
[----:B------:R-:W-:Y:S01]  /*1f1f0*/  ISETP.GE.AND P2, PT, R199, UR4, PT ;  /* 0x00000004c7007c0c */ /* 0x000fe2000bf46270 */
[----:B------:R-:W-:Y:S01]  /*1f200*/  IMAD.WIDE.U32 R2, R5, UR6, R2 ;  /* 0x0000000605027c25 */ /* 0x000fe2000f8e0002 */
[----:B------:R-:W-:-:S03]  /*1f210*/  ISETP.GE.AND P4, PT, R4, UR4, PT ;  /* 0x0000000404007c0c */ /* 0x000fc6000bf86270 */
        /* <DEDUP_REMOVED lines=9> */
.L_x_1447:
[----:B------:R-:W-:Y:S05]  /*1f2b0*/  BSYNC B0 ;  /* 0x0000000000007941 */ /* 0x000fea0003800000 */
.L_x_1437:
[----:B------:R-:W-:Y:S02]  /*1f2c0*/  ULDC UR4, c[0x0][0xc14] ;  /* 0x0003050000047ab9 */ /* 0x000fe40000000800 */
[----:B-1----:R-:W-:-:S13]  /*1f2d0*/  ISETP.GE.AND P0, PT, R207, UR4, PT ;  /* 0x00000004cf007c0c */ /* 0x002fda000bf06270 */
[----:B------:R-:W-:Y:S05]  /*1f2e0*/  @!P0 BRA `(.L_x_1457) ;  /* 0xfffffe1c00908947 */ /* 0x000fea000383ffff */
[----:B------:R-:W-:Y:S05]  /*1f2f0*/  BRA `(.L_x_1210) ;  /* 0x0000006800d87947 */ /* 0x000fea0003800000 */
.L_x_1208:
        /* <DEDUP_REMOVED lines=20> */
.L_x_1458:
[----:B------:R-:W1:Y:S01]  /*1f440*/  S2R R0, SR_TID.X ;  /* 0x0000000000007919 */ /* 0x000e620000002100 */
[----:B------:R-:W-:Y:S01]  /*1f450*/  ULDC UR4, c[0x0][0xc14] ;  /* 0x0003050000047ab9 */ /* 0x000fe20000000800 */
[----:B------:R-:W2:Y:S01]  /*1f460*/  S2UR UR6, SR_CTAID.X ;  /* 0x00000000000679c3 */ /* 0x000ea20000002500 */
[----:B------:R-:W-:Y:S01]  /*1f470*/  ULDC UR5, c[0x0][0xc10] ;  /* 0x0003040000057ab9 */ /* 0x000fe20000000800 */
[----:B-1----:R-:W-:-:S04]  /*1f480*/  LOP3.LUT R0, R0, 0x1f, RZ, 0xc0, !PT ;  /* 0x0000001f00007812 */ /* 0x002fc800078ec0ff */
[----:B------:R-:W-:-:S04]  /*1f490*/  ISETP.NE.AND P0, PT, R0, 0x1f, PT ;  /* 0x0000001f0000780c */ /* 0x000fc80003f05270 */
[----:B------:R-:W-:-:S13]  /*1f4a0*/  ISETP.GE.OR P1, PT, R0, UR4, !P0 ;  /* 0x0000000400007c0c */ /* 0x000fda000c726670 */
[----:B0-----:R-:W0:Y:S02]  /*1f4b0*/  @!P1 LDC.64 R2, c[0x0][0xc58] ;  /* 0x00031600ff029b82 */ /* 0x001e240000000a00 */
[----:B0-----:R-:W-:-:S05]  /*1f4c0*/  @!P1 IMAD.WIDE.U32 R2, R0, 0x4, R2 ;  /* 0x0000000400029825 */ /* 0x001fca00078e0002 */
[----:B------:R-:W3:Y:S01]  /*1f4d0*/  @!P1 LDG.E R5, desc[UR46][R2.64] ;  /* 0x0000002e02059981 */ /* 0x000ee2000c1e1900 */
[C---:B------:R-:W-:Y:S01]  /*1f4e0*/  ISETP.NE.AND P1, PT, R0.reuse, RZ, PT ;  /* 0x000000ff0000720c */ /* 0x040fe20003f25270 */
[----:B------:R-:W-:Y:S01]  /*1f4f0*/  UMOV UR4, URZ ;  /* 0x0000003f00047c82 */ /* 0x000fe20008000000 */
[C---:B------:R-:W-:Y:S02]  /*1f500*/  ISETP.GE.U32.AND P2, PT, R0.reuse, 0x2, PT ;  /* 0x000000020000780c */ /* 0x040fe40003f46070 */
[C---:B------:R-:W-:Y:S02]  /*1f510*/  ISETP.GE.U32.AND P3, PT, R0.reuse, 0x4, PT ;  /* 0x000000040000780c */ /* 0x040fe40003f66070 */
[C---:B------:R-:W-:Y:S02]  /*1f520*/  ISETP.GE.U32.AND P4, PT, R0.reuse, 0x8, PT ;  /* 0x000000080000780c */ /* 0x040fe40003f86070 */
[----:B------:R-:W-:Y:S01]  /*1f530*/  ISETP.GE.U32.AND P5, PT, R0, 0x10, PT ;  /* 0x000000100000780c */ /* 0x000fe20003fa6070 */
        /* <DEDUP_REMOVED lines=14> */
[----:B------:R-:W-:Y:S01]  /*1f620*/  IMAD.IADD R6, R3, 0x1, R4 ;  /* 0x0000000103067824 */ /* 0x000fe200078e0204 */
[----:B------:R-:W-:-:S04]  /*1f630*/  MOV R4, RZ ;  /* 0x000000ff00047202 */ /* 0x000fc80000000f00 */
[----:B------:R-:W0:Y:S02]  /*1f640*/  SHFL.IDX PT, R7, R6, 0x1f, 0x1f ;  /* 0x03e01f0006077f89 */ /* 0x000e2400000e0000 */
[----:B0-----:R-:W-:-:S04]  /*1f650*/  IMAD R7, R7, UR5, RZ ;  /* 0x0000000507077c24 */ /* 0x001fc8000f8e02ff */
[----:B------:R-:W-:Y:S01]  /*1f660*/  IMAD.MOV.U32 R2, RZ, RZ, R7 ;  /* 0x000000ffff027224 */ /* 0x000fe200078e0007 */
[----:B--2---:R-:W-:-:S13]  /*1f670*/  ISETP.GT.AND P6, PT, R7, UR6, PT ;  /* 0x0000000607007c0c */ /* 0x004fda000bfc4270 */
[----:B------:R-:W-:Y:S05]  /*1f680*/  @P6 BRA `(.L_x_1460) ;  /* 0x0000000000a06947 */ /* 0x000fea0003800000 */
[----:B------:R-:W0:Y:S01]  /*1f690*/  LDC R6, c[0x0][0xc14] ;  /* 0x00030500ff067b82 */ /* 0x000e220000000800 */
[----:B------:R-:W-:Y:S01]  /*1f6a0*/  IMAD.MOV.U32 R7, RZ, RZ, R2 ;  /* 0x000000ffff077224 */ /* 0x000fe200078e0002 */
[----:B------:R-:W-:Y:S01]  /*1f6b0*/  UMOV UR4, URZ ;  /* 0x0000003f00047c82 */ /* 0x000fe20008000000 */
[----:B------:R-:W-:Y:S01]  /*1f6c0*/  ULDC UR7, c[0x0][0xc14] ;  /* 0x0003050000077ab9 */ /* 0x000fe20000000800 */
[----:B------:R-:W-:-:S05]  /*1f6d0*/  ULDC UR5, c[0x0][0xc10] ;  /* 0x0003040000057ab9 */ /* 0x000fca0000000800 */
.L_x_1464:
[----:B------:R-:W-:Y:S01]  /*1f6e0*/  IMAD.U32 R2, RZ, RZ, UR7 ;  /* 0x00000007ff027e24 */ /* 0x000fe2000f8e00ff */
[----:B------:R-:W-:-:S04]  /*1f6f0*/  UIADD3 UR4, UR4, 0x1f, URZ ;  /* 0x0000001f04047890 */ /* 0x000fc8000fffe03f */
[----:B------:R1:W-:Y:S02]  /*1f700*/  STL [R1+0xc], R2 ;  /* 0x00000c0201007387 */ /* 0x0003e40000100800 */
[----:B0-----:R-:W-:-:S13]  /*1f710*/  ISETP.LE.AND P6, PT, R6, UR4, PT ;  /* 0x0000000406007c0c */ /* 0x001fda000bfc3270 */
[----:B-1----:R-:W-:Y:S05]  /*1f720*/  @P6 BRA `(.L_x_1461) ;  /* 0x0000000400b86947 */ /* 0x002fea0003800000 */
[----:B------:R-:W-:Y:S01]  /*1f730*/  VIADD R9, R0, UR4 ;  /* 0x0000000400097c36 */ /* 0x000fe20008000000 */
[----:B------:R-:W-:Y:S01]  /*1f740*/  BSSY B0, `(.L_x_1462) ;  /* 0x0000007000007945 */ /* 0x000fe20003800000 */
[----:B------:R-:W-:-:S03]  /*1f750*/  IMAD.MOV.U32 R5, RZ, RZ, RZ ;  /* 0x000000ffff057224 */ /* 0x000fc600078e00ff */
[----:B------:R-:W-:-:S13]  /*1f760*/  ISETP.GE.OR P6, PT, R9, R6, !P0 ;  /* 0x000000060900720c */ /* 0x000fda00047c6670 */
[----:B------:R-:W-:Y:S05]  /*1f770*/  @P6 BRA `(.L_x_1463) ;  /* 0x00000000000c6947 */ /* 0x000fea0003800000 */
[----:B------:R-:W0:Y:S02]  /*1f780*/  LDC.64 R2, c[0x0][0xc58] ;  /* 0x00031600ff027b82 */ /* 0x000e240000000a00 */
[----:B0-----:R-:W-:-:S05]  /*1f790*/  IMAD.WIDE R2, R9, 0x4, R2 ;  /* 0x0000000409027825 */ /* 0x001fca00078e0202 */
[----:B------:R0:W5:Y:S02]  /*1f7a0*/  LDG.E R5, desc[UR46][R2.64] ;  /* 0x0000002e02057981 */ /* 0x000164000c1e1900 */
.L_x_1463:
[----:B------:R-:W-:Y:S05]  /*1f7b0*/  BSYNC B0 ;  /* 0x0000000000007941 */ /* 0x000fea0003800000 */
.L_x_1462:
        /* <DEDUP_REMOVED lines=15> */
[----:B------:R-:W0:Y:S02]  /*1f8b0*/  SHFL.IDX PT, R2, R10, 0x1f, 0x1f ;  /* 0x03e01f000a027f89 */ /* 0x000e2400000e0000 */
[----:B0-----:R-:W-:-:S04]  /*1f8c0*/  IMAD R2, R2, UR5, RZ ;  /* 0x0000000502027c24 */ /* 0x001fc8000f8e02ff */
[----:B------:R-:W-:-:S05]  /*1f8d0*/  IMAD.IADD R7, R2, 0x1, R7 ;  /* 0x0000000102077824 */ /* 0x000fca00078e0207 */
[----:B------:R-:W-:-:S13]  /*1f8e0*/  ISETP.GT.AND P6, PT, R7, UR6, PT ;  /* 0x0000000607007c0c */ /* 0x000fda000bfc4270 */
[----:B------:R-:W-:Y:S05]  /*1f8f0*/  @!P6 BRA `(.L_x_1464) ;  /* 0xfffffffc0078e947 */ /* 0x000fea000383ffff */
[----:B------:R-:W-:-:S07]  /*1f900*/  IMAD.MOV.U32 R6, RZ, RZ, R10 ;  /* 0x000000ffff067224 */ /* 0x000fce00078e000a */
.L_x_1460:
[----:B------:R-:W-:-:S04]  /*1f910*/  IMAD.IADD R7, R7, 0x1, -R2 ;  /* 0x0000000107077824 */ /* 0x000fc800078e0a02 */
[----:B------:R-:W-:-:S05]  /*1f920*/  IMAD R2, R6, UR5, R7 ;  /* 0x0000000506027c24 */ /* 0x000fca000f8e0207 */
[----:B------:R-:W-:Y:S02]  /*1f930*/  ISETP.GT.AND P0, PT, R2, UR6, PT ;  /* 0x0000000602007c0c */ /* 0x000fe4000bf04270 */
[----:B------:R-:W0:Y:S11]  /*1f940*/  LDC.64 R2, c[0x0][0xc68] ;  /* 0x00031a00ff027b82 */ /* 0x000e360000000a00 */
[----:B------:R-:W-:-:S04]  /*1f950*/  VOTE.ANY R12, PT, !P0 ;  /* 0x00000000000c7806 */ /* 0x000fc800040e0100 */
[----:B------:R-:W1:Y:S02]  /*1f960*/  POPC R8, R12 ;  /* 0x0000000c00087309 */ /* 0x000e640000000000 */
[----:B-1----:R-:W-:-:S04]  /*1f970*/  VIADD R9, R8, UR4 ;  /* 0x0000000408097c36 */ /* 0x002fc80008000000 */
[----:B0-----:R-:W-:Y:S01]  /*1f980*/  IMAD.WIDE R2, R9, 0x4, R2 ;  /* 0x0000000409027825 */ /* 0x001fe200078e0202 */
[----:B------:R-:W0:Y:S04]  /*1f990*/  SHFL.IDX PT, R5, R5, R8, 0x1f ;  /* 0x00001f0805057589 */ /* 0x000e2800000e0000 */
[----:B------:R-:W0:Y:S04]  /*1f9a0*/  LDG.E R10, desc[UR46][R2.64] ;  /* 0x0000002e020a7981 */ /* 0x000e28000c1e1900 */
[----:B------:R0:W-:Y:S01]  /*1f9b0*/  STL [R1+0xc], R9 ;  /* 0x00000c0901007387 */ /* 0x0001e20000100800 */
[----:B------:R-:W-:Y:S01]  /*1f9c0*/  ISETP.NE.AND P0, PT, R12, RZ, PT ;  /* 0x000000ff0c00720c */ /* 0x000fe20003f05270 */
[----:B0-----:R-:W-:-:S05]  /*1f9d0*/  IMAD R9, R5, R10, RZ ;  /* 0x0000000a05097224 */ /* 0x001fca00078e02ff */
[----:B------:R-:W-:-:S04]  /*1f9e0*/  IABS R11, R9 ;  /* 0x00000009000b7213 */ /* 0x000fc80000000000 */
[----:B------:R-:W0:Y:S08]  /*1f9f0*/  I2F.RP R13, R11 ;  /* 0x0000000b000d7306 */ /* 0x000e300000209400 */
[----:B0-----:R-:W0:Y:S02]  /*1fa00*/  MUFU.RCP R13, R13 ;  /* 0x0000000d000d7308 */ /* 0x001e240000001000 */
[----:B0-----:R-:W-:-:S06]  /*1fa10*/  VIADD R14, R13, 0xffffffe ;  /* 0x0ffffffe0d0e7836 */ /* 0x001fcc0000000000 */
[----:B------:R0:W1:Y:S01]  /*1fa20*/  F2I.FTZ.U32.TRUNC.NTZ R3, R14 ;  /* 0x0000000e00037305 */ /* 0x000062000021f000 */
[----:B------:R-:W-:Y:S05]  /*1fa30*/  @!P0 BRA `(.L_x_1465) ;  /* 0x0000000000088947 */ /* 0x000fea0003800000 */
[----:B------:R-:W-:-:S05]  /*1fa40*/  VIADD R13, R8, 0xffffffff ;  /* 0xffffffff080d7836 */ /* 0x000fca0000000000 */
[----:B------:R2:W3:Y:S02]  /*1fa50*/  SHFL.IDX PT, R4, R6, R13, 0x1f ;  /* 0x00001f0d06047589 */ /* 0x0004e400000e0000 */
.L_x_1465:
[----:B-1----:R-:W-:Y:S01]  /*1fa60*/  IMAD.MOV R2, RZ, RZ, -R3 ;  /* 0x000000ffff027224 */ /* 0x002fe200078e0a03 */
[----:B--2---:R-:W-:Y:S01]  /*1fa70*/  IABS R6, R9 ;  /* 0x0000000900067213 */ /* 0x004fe20000000000 */
[----:B---3--:R-:W-:Y:S02]  /*1fa80*/  IMAD R4, R4, UR5, R7 ;  /* 0x0000000504047c24 */ /* 0x008fe4000f8e0207 */
[----:B------:R-:W-:Y:S01]  /*1fa90*/  IMAD R7, R2, R11, RZ ;  /* 0x0000000b02077224 */ /* 0x000fe200078e02ff */
[----:B------:R-:W-:Y:S01]  /*1faa0*/  MOV R2, RZ ;  /* 0x000000ff00027202 */ /* 0x000fe20000000f00 */
[----:B------:R-:W-:Y:S01]  /*1fab0*/  IMAD.MOV R6, RZ, RZ, -R6 ;  /* 0x000000ffff067224 */ /* 0x000fe200078e0a06 */
[----:B------:R1:W-:Y:S03]  /*1fac0*/  STL [R1], R4 ;  /* 0x0000000401007387 */ /* 0x0003e60000100800 */
[----:B------:R-:W-:Y:S01]  /*1fad0*/  IMAD.HI.U32 R3, R3, R7, R2 ;  /* 0x0000000703037227 */ /* 0x000fe200078e0002 */
[----:B------:R-:W-:-:S04]  /*1fae0*/  IADD3 R2, -R4, UR6, RZ ;  /* 0x0000000604027c10 */ /* 0x000fc8000fffe1ff */
[----:B-1----:R-:W-:-:S05]  /*1faf0*/  IABS R4, R2 ;  /* 0x0000000200047213 */ /* 0x002fca0000000000 */
[----:B------:R-:W-:Y:S01]  /*1fb00*/  IMAD.HI.U32 R7, R3, R4, RZ ;  /* 0x0000000403077227 */ /* 0x000fe200078e00ff */
[----:B------:R-:W-:-:S03]  /*1fb10*/  LOP3.LUT R3, R2, R9, RZ, 0x3c, !PT ;  /* 0x0000000902037212 */ /* 0x000fc600078e3cff */
[----:B------:R-:W-:Y:S01]  /*1fb20*/  IMAD R4, R7, R6, R4 ;  /* 0x0000000607047224 */ /* 0x000fe200078e0204 */
[----:B------:R-:W-:-:S04]  /*1fb30*/  ISETP.GE.AND P2, PT, R3, RZ, PT ;  /* 0x000000ff0300720c */ /* 0x000fc80003f46270 */
[----:B------:R-:W-:-:S13]  /*1fb40*/  ISETP.GT.U32.AND P1, PT, R11, R4, PT ;  /* 0x000000040b00720c */ /* 0x000fda0003f24070 */
        /* <DEDUP_REMOVED lines=12> */
[----:B------:R-:W-:-:S04]  /*1fc10*/  VIADDMNMX R10, R3, UR5, R10, PT ;  /* 0x00000005030a7c46 */ /* 0x000fc8000b80010a */
[----:B------:R-:W-:-:S04]  /*1fc20*/  IABS R6, R10 ;  /* 0x0000000a00067213 */ /* 0x000fc80000000000 */
[----:B------:R-:W1:Y:S08]  /*1fc30*/  I2F.RP R8, R6 ;  /* 0x0000000600087306 */ /* 0x000e700000209400 */
[----:B-1----:R-:W1:Y:S02]  /*1fc40*/  MUFU.RCP R8, R8 ;  /* 0x0000000800087308 */ /* 0x002e640000001000 */
[----:B-1----:R-:W-:Y:S01]  /*1fc50*/  VIADD R3, R8, 0xffffffe ;  /* 0x0ffffffe08037836 */ /* 0x002fe20000000000 */
[----:B------:R-:W-:-:S05]  /*1fc60*/  IABS R8, R10 ;  /* 0x0000000a00087213 */ /* 0x000fca0000000000 */
[----:B------:R-:W1:Y:S02]  /*1fc70*/  F2I.FTZ.U32.TRUNC.NTZ R3, R3 ;  /* 0x0000000300037305 */ /* 0x000e64000021f000 */
[----:B-1----:R-:W-:-:S05]  /*1fc80*/  IADD3 R7, RZ, -R3, RZ ;  /* 0x80000003ff077210 */ /* 0x002fca0007ffe0ff */
[----:B------:R-:W-:-:S04]  /*1fc90*/  IMAD R7, R7, R6, RZ ;  /* 0x0000000607077224 */ /* 0x000fc800078e02ff */
[----:B------:R-:W-:Y:S01]  /*1fca0*/  IMAD.HI.U32 R2, R3, R7, R2 ;  /* 0x0000000703027227 */ /* 0x000fe200078e0002 */
[----:B------:R-:W-:-:S03]  /*1fcb0*/  IABS R7, R9 ;  /* 0x0000000900077213 */ /* 0x000fc60000000000 */
        /* <DEDUP_REMOVED lines=17> */
[----:B------:R-:W-:Y:S01]  /*1fdd0*/  IADD3 R2, R5, R2, RZ ;  /* 0x0000000205027210 */ /* 0x000fe20007ffe0ff */
[----:B------:R1:W-:Y:S04]  /*1fde0*/  STL [R1+0x8], R3 ;  /* 0x0000080301007387 */ /* 0x0003e80000100800 */
[----:B------:R1:W-:Y:S01]  /*1fdf0*/  STL [R1+0x4], R2 ;  /* 0x0000040201007387 */ /* 0x0003e20000100800 */
[----:B------:R-:W-:Y:S05]  /*1fe00*/  BRA `(.L_x_1466) ;  /* 0x0000000000107947 */ /* 0x000fea0003800000 */
.L_x_1461:
[----:B------:R-:W-:Y:S01]  /*1fe10*/  IMAD.U32 R2, RZ, RZ, UR6 ;  /* 0x00000006ff027e24 */ /* 0x000fe2000f8e00ff */
[----:B------:R0:W-:Y:S04]  /*1fe20*/  STL [R1+0x4], RZ ;  /* 0x000004ff01007387 */ /* 0x0001e80000100800 */
[----:B------:R0:W-:Y:S04]  /*1fe30*/  STL [R1+0x8], RZ ;  /* 0x000008ff01007387 */ /* 0x0001e80000100800 */
[----:B------:R0:W-:Y:S02]  /*1fe40*/  STL [R1], R2 ;  /* 0x0000000201007387 */ /* 0x0001e40000100800 */
.L_x_1466:
[----:B------:R-:W2:Y:S04]  /*1fe50*/  LDL R4, [R1] ;  /* 0x0000000001047983 */ /* 0x000ea80000100800 */
[----:B------:R-:W2:Y:S04]  /*1fe60*/  LDL R5, [R1+0x4] ;  /* 0x0000040001057983 */ /* 0x000ea80000100800 */
[----:B------:R-:W2:Y:S04]  /*1fe70*/  LDL R6, [R1+0x8] ;  /* 0x0000080001067983 */ /* 0x000ea80000100800 */
[----:B------:R-:W2:Y:S01]  /*1fe80*/  LDL R7, [R1+0xc] ;  /* 0x00000c0001077983 */ /* 0x000ea20000100800 */
[----:B------:R-:W-:-:S13]  /*1fe90*/  ISETP.NE.AND P0, PT, R0, RZ, PT ;  /* 0x000000ff0000720c */ /* 0x000fda0003f05270 */
[----:B-1----:R-:W1:Y:S01]  /*1fea0*/  @!P0 S2R R3, SR_CgaCtaId ;  /* 0x0000000000038919 */ /* 0x002e620000008800 */
[----:B------:R-:W-:-:S04]  /*1feb0*/  @!P0 MOV R0, 0x400 ;  /* 0x0000040000008802 */ /* 0x000fc80000000f00 */
[----:B-1----:R-:W-:-:S05]  /*1fec0*/  @!P0 LEA R0, R3, R0, 0x18 ;  /* 0x0000000003008211 */ /* 0x002fca00078ec0ff */
[----:B--2---:R1:W-:Y:S01]  /*1fed0*/  @!P0 STS.128 [R0+0x284d0], R4 ;  /* 0x0284d00400008388 */ /* 0x0043e20000000c00 */
[----:B------:R-:W-:Y:S06]  /*1fee0*/  BAR.ARV 0x5, 0x180 ;  /* 0x0146000000007b1d */ /* 0x000fec0000002000 */
.L_x_1459:
[----:B-1----:R-:W3:Y:S01]  /*1fef0*/  LDL R0, [R1+0xc] ;  /* 0x00000c0001007983 */ /* 0x002ee20000100800 */
[----:B------:R-:W-:-:S03]  /*1ff00*/  ULDC UR4, c[0x0][0xc14] ;  /* 0x0003050000047ab9 */ /* 0x000fc60000000800 */
[----:B------:R1:W-:Y:S01]  /*1ff10*/  STL [R1+0x10], RZ ;  /* 0x000010ff01007387 */ /* 0x0003e20000100800 */
[----:B---3--:R-:W-:Y:S01]  /*1ff20*/  ISETP.GE.AND P0, PT, R0, UR4, PT ;  /* 0x0000000400007c0c */ /* 0x008fe2000bf06270 */
[----:B------:R-:W-:-:S05]  /*1ff30*/  IMAD.MOV.U32 R0, RZ, RZ, 0x1 ;  /* 0x00000001ff007424 */ /* 0x000fca00078e00ff */
[----:B------:R1:W-:Y:S04]  /*1ff40*/  STL [R1+0x18], R0 ;  /* 0x0000180001007387 */ /* 0x0003e80000100800 */
[----:B------:R1:W-:Y:S03]  /*1ff50*/  STL [R1+0x44], RZ ;  /* 0x000044ff01007387 */ /* 0x0003e60000100800 */
[----:B------:R-:W-:Y:S05]  /*1ff60*/  @P0 BRA `(.L_x_1467) ;  /* 0x0000005800b80947 */ /* 0x000fea0003800000 */
[----:B-1----:R-:W1:Y:S01]  /*1ff70*/  S2R R0, SR_TID.X ;  /* 0x0000000000007919 */ /* 0x002e620000002100 */
[----:B------:R-:W-:Y:S01]  /*1ff80*/  BSSY B7, `(.L_x_1467) ;  /* 0x00005ac000077945 */ /* 0x000fe20003800000 */
[----:B------:R-:W-:Y:S01]  /*1ff90*/  ULDC.64 UR42, c[0x0][0x198] ;  /* 0x00006600002a7ab9 */ /* 0x000fe20000000a00 */
[----:B------:R-:W-:Y:S01]  /*1ffa0*/  ULOP3.LUT UR36, UR40, 0x1, URZ, 0xfc, !UPT ;  /* 0x0000000128247892 */ /* 0x000fe2000f8efc3f */
[----:B--2---:R-:W2:Y:S01]  /*1ffb0*/  S2R R6, SR_TID.X ;  /* 0x0000000000067919 */ /* 0x004ea20000002100 */
[----:B------:R-:W-:Y:S01]  /*1ffc0*/  ULOP3.LUT UR38, UR40, 0x2, URZ, 0xfc, !UPT ;  /* 0x0000000228267892 */ /* 0x000fe2000f8efc3f */
[----:B------:R-:W-:Y:S01]  /*1ffd0*/  ULDC UR37, c[0x0][0xc] ;  /* 0x0000030000257ab9 */ /* 0x000fe20000000800 */
[----:B-1----:R-:W-:Y:S01]  /*1ffe0*/  LOP3.LUT R0, R0, 0x7f, RZ, 0xc0, !PT ;  /* 0x0000007f00007812 */ /* 0x002fe200078ec0ff */
[C---:B--2---:R-:W-:Y:S01]  /*1fff0*/  IMAD.SHL.U32 R4, R6.reuse, 0x40, RZ ;  /* 0x0000004006047824 */ /* 0x044fe200078e00ff */
[----:B------:R-:W-:-:S03]  /*20000*/  LOP3.LUT P0, RZ, R6, 0x4, RZ, 0xc0, !PT ;  /* 0x0000000406ff7812 */ /* 0x000fc6000780c0ff */
[----:B------:R-:W-:-:S05]  /*20010*/  IMAD.SHL.U32 R0, R0, 0x20, RZ ;  /* 0x0000002000007824 */ /* 0x000fca00078e00ff */
[----:B------:R-:W-:Y:S01]  /*20020*/  LOP3.LUT R3, R0, 0xc00, RZ, 0xc0, !PT ;  /* 0x00000c0000037812 */ /* 0x000fe200078ec0ff */
[----:B------:R-:W-:-:S03]  /*20030*/  IMAD.SHL.U32 R0, R6, 0x80, RZ ;  /* 0x0000008006007824 */ /* 0x000fc600078e00ff */
[----:B------:R-:W-:Y:S02]  /*20040*/  LOP3.LUT R5, R3, 0x40, R4, 0xf8, !PT ;  /* 0x0000004003057812 */ /* 0x000fe400078ef804 */
[----:B------:R-:W-:Y:S02]  /*20050*/  SHF.R.U32.HI R3, RZ, 0x1, R6 ;  /* 0x00000001ff037819 */ /* 0x000fe40000011606 */
[----:B0-----:R-:W-:Y:S02]  /*20060*/  LOP3.LUT R2, R0, 0x380, RZ, 0xc0, !PT ;  /* 0x0000038000027812 */ /* 0x001fe400078ec0ff */
[----:B------:R-:W-:Y:S01]  /*20070*/  LOP3.LUT R7, R5, 0x200, R4, 0xf8, !PT ;  /* 0x0000020005077812 */ /* 0x000fe200078ef804 */
[----:B------:R-:W-:Y:S01]  /*20080*/  IMAD.SHL.U32 R5, R6, 0x8, RZ ;  /* 0x0000000806057824 */ /* 0x000fe200078e00ff */
[----:B------:R-:W-:Y:S02]  /*20090*/  LOP3.LUT R4, R4, 0x180, RZ, 0xc0, !PT ;  /* 0x0000018004047812 */ /* 0x000fe400078ec0ff */
[----:B------:R-:W-:Y:S01]  /*200a0*/  LOP3.LUT R2, R2, 0x30, R3, 0xf8, !PT ;  /* 0x0000003002027812 */ /* 0x000fe200078ef803 */
[----:B------:R-:W-:Y:S01]  /*200b0*/  IMAD.SHL.U32 R3, R6, 0x10, RZ ;  /* 0x0000001006037824 */ /* 0x000fe200078e00ff */
[----:B------:R-:W-:-:S04]  /*200c0*/  LOP3.LUT R4, R4, 0x10, R6, 0xf8, !PT ;  /* 0x0000001004047812 */ /* 0x000fc800078ef806 */
[----:B------:R-:W-:Y:S02]  /*200d0*/  LOP3.LUT R3, R2, 0x70, R3, 0x78, !PT ;  /* 0x0000007002037812 */ /* 0x000fe400078e7803 */
[----:B------:R-:W-:Y:S02]  /*200e0*/  LOP3.LUT R4, R4, 0x30, R5, 0x78, !PT ;  /* 0x0000003004047812 */ /* 0x000fe400078e7805 */
[----:B------:R-:W-:Y:S02]  /*200f0*/  LOP3.LUT R2, R3, 0xc00, R0, 0xf8, !PT ;  /* 0x00000c0003027812 */ /* 0x000fe400078ef800 */
[----:B------:R-:W-:-:S03]  /*20100*/  LOP3.LUT R0, R7, R4, RZ, 0xfc, !PT ;  /* 0x0000000407007212 */ /* 0x000fc600078efcff */
        /* <DEDUP_REMOVED lines=14> */
.L_x_1587:
[----:B------:R-:W2:Y:S01]  /*201f0*/  LDL R14, [R1+0xc] ;  /* 0x00000c00010e7983 */ /* 0x000ea20000100800 */
[----:B------:R-:W-:Y:S05]  /*20200*/  YIELD ;  /* 0x0000000000007946 */ /* 0x000fea0003800000 */
[----:B------:R-:W-:Y:S01]  /*20210*/  ULDC.64 UR4, c[0x0][0xa28] ;  /* 0x00028a0000047ab9 */ /* 0x000fe20000000a00 */
[----:B------:R-:W-:Y:S01]  /*20220*/  IMAD.MOV.U32 R8, RZ, RZ, RZ ;  /* 0x000000ffff087224 */ /* 0x000fe200078e00ff */
[----:B------:R-:W-:Y:S01]  /*20230*/  ISETP.NE.U32.AND P0, PT, RZ, UR4, PT ;  /* 0x00000004ff007c0c */ /* 0x000fe2000bf05070 */
[----:B------:R-:W1:Y:S01]  /*20240*/  LDC.64 R10, c[0x0][0xa00] ;  /* 0x00028000ff0a7b82 */ /* 0x000e620000000a00 */
[----:B------:R-:W-:Y:S01]  /*20250*/  ULDC.64 UR6, c[0x0][0xa08] ;  /* 0x0002820000067ab9 */ /* 0x000fe20000000a00 */
[----:B------:R-:W-:Y:S01]  /*20260*/  ULDC.64 UR8, c[0x0][0xa10] ;  /* 0x0002840000087ab9 */ /* 0x000fe20000000a00 */
[----:B------:R-:W-:Y:S01]  /*20270*/  ISETP.NE.AND.EX P0, PT, RZ, UR5, PT, P0 ;  /* 0x00000005ff007c0c */ /* 0x000fe2000bf05300 */
[----:B------:R-:W-:-:S04]  /*20280*/  ULDC.64 UR4, c[0x0][0xa18] ;  /* 0x0002860000047ab9 */ /* 0x000fc80000000a00 */
[----:B0-----:R-:W3:Y:S08]  /*20290*/  LDC.64 R4, c[0x0][0xa08] ;  /* 0x00028200ff047b82 */ /* 0x001ef00000000a00 */
[----:B0-----:R-:W2:Y:S01]  /*202a0*/  @P0 LDC.64 R2, c[0x0][0xa28] ;  /* 0x00028a00ff020b82 */ /* 0x001ea20000000a00 */
[----:B------:R-:W-:Y:S02]  /*202b0*/  ISETP.NE.U32.AND P2, PT, RZ, UR6, PT ;  /* 0x00000006ff007c0c */ /* 0x000fe4000bf45070 */
[----:B------:R-:W-:Y:S01]  /*202c0*/  ISETP.NE.U32.AND P4, PT, RZ, UR8, PT ;  /* 0x00000008ff007c0c */ /* 0x000fe2000bf85070 */
[----:B------:R-:W-:-:S02]  /*202d0*/  IMAD.MOV.U32 R19, RZ, RZ, RZ ;  /* 0x000000ffff137224 */ /* 0x000fc400078e00ff */
[----:B------:R-:W-:Y:S02]  /*202e0*/  IMAD.MOV.U32 R7, RZ, RZ, RZ ;  /* 0x000000ffff077224 */ /* 0x000fe400078e00ff */
[----:B------:R-:W-:Y:S02]  /*202f0*/  IMAD.MOV.U32 R17, RZ, RZ, RZ ;  /* 0x000000ffff117224 */ /* 0x000fe400078e00ff */
[----:B--2---:R-:W-:-:S05]  /*20300*/  @P0 IMAD.WIDE R2, R14, 0x4, R2 ;  /* 0x000000040e020825 */ /* 0x004fca00078e0202 */
[----:B------:R0:W5:Y:S01]  /*20310*/  @P0 LDG.E R8, desc[UR46][R2.64] ;  /* 0x0000002e02080981 */ /* 0x000162000c1e1900 */
[----:B------:R-:W-:Y:S01]  /*20320*/  ISETP.NE.U32.AND P0, PT, RZ, UR4, PT ;  /* 0x00000004ff007c0c */ /* 0x000fe2000bf05070 */
[----:B-1----:R-:W-:-:S03]  /*20330*/  IMAD.WIDE R10, R14, 0x4, R10 ;  /* 0x000000040e0a7825 */ /* 0x002fc600078e020a */
[----:B------:R-:W-:Y:S01]  /*20340*/  ISETP.NE.AND.EX P0, PT, RZ, UR5, PT, P0 ;  /* 0x00000005ff007c0c */ /* 0x000fe2000bf05300 */
[----:B------:R-:W-:Y:S01]  /*20350*/  ULDC.64 UR4, c[0x0][0xa00] ;  /* 0x0002800000047ab9 */ /* 0x000fe20000000a00 */
[----:B---3--:R-:W-:Y:S01]  /*20360*/  IMAD.WIDE R4, R14, 0x4, R4 ;  /* 0x000000040e047825 */ /* 0x008fe200078e0204 */
[----:B------:R-:W-:Y:S01]  /*20370*/  ISETP.NE.U32.AND P1, PT, RZ, UR4, PT ;  /* 0x00000004ff007c0c */ /* 0x000fe2000bf25070 */
[----:B0-----:R-:W0:Y:S03]  /*20380*/  LDC.64 R2, c[0x0][0xa10] ;  /* 0x00028400ff027b82 */ /* 0x001e260000000a00 */
[----:B------:R-:W-:Y:S02]  /*20390*/  ISETP.NE.AND.EX P3, PT, RZ, UR5, PT, P1 ;  /* 0x00000005ff007c0c */ /* 0x000fe4000bf65310 */
[----:B------:R-:W-:Y:S02]  /*203a0*/  ISETP.NE.AND.EX P1, PT, RZ, UR7, PT, P2 ;  /* 0x00000007ff007c0c */ /* 0x000fe4000bf25320 */
[----:B------:R-:W-:-:S02]  /*203b0*/  ISETP.NE.AND.EX P2, PT, RZ, UR9, PT, P4 ;  /* 0x00000009ff007c0c */ /* 0x000fc4000bf45340 */
[----:B------:R-:W1:Y:S01]  /*203c0*/  @P0 LDC.64 R12, c[0x0][0xa18] ;  /* 0x00028600ff0c0b82 */ /* 0x000e620000000a00 */
[----:B------:R-:W-:Y:S02]  /*203d0*/  ULDC UR4, c[0x0][0x288] ;  /* 0x0000a20000047ab9 */ /* 0x000fe40000000800 */
[----:B------:R-:W-:Y:S01]  /*203e0*/  IMAD.U32 R0, RZ, RZ, UR4 ;  /* 0x00000004ff007e24 */ /* 0x000fe2000f8e00ff */
[----:B------:R-:W-:-:S03]  /*203f0*/  ULDC.64 UR4, c[0x0][0x3f8] ;  /* 0x0000fe0000047ab9 */ /* 0x000fc60000000a00 */
[----:B------:R2:W5:Y:S04]  /*20400*/  @P3 LDG.E R19, desc[UR46][R10.64] ;  /* 0x0000002e0a133981 */ /* 0x000568000c1e1900 */
[----:B------:R2:W5:Y:S01]  /*20410*/  @P1 LDG.E R7, desc[UR46][R4.64] ;  /* 0x0000002e04071981 */ /* 0x000562000c1e1900 */
[----:B0-----:R-:W-:-:S05]  /*20420*/  IMAD.WIDE R2, R14, 0x4, R2 ;  /* 0x000000040e027825 */ /* 0x001fca00078e0202 */
[----:B------:R2:W5:Y:S01]  /*20430*/  @P2 LDG.E R17, desc[UR46][R2.64] ;  /* 0x0000002e02112981 */ /* 0x000562000c1e1900 */
[----:B-1----:R-:W-:-:S05]  /*20440*/  @P0 IMAD.WIDE R12, R14, 0x4, R12 ;  /* 0x000000040e0c0825 */ /* 0x002fca00078e020c */
        /* <DEDUP_REMOVED lines=11> */
[----:B------:R-:W-:Y:S05]  /*20500*/  @!P3 BRA `(.L_x_1468) ;  /* 0x00000000000cb947 */ /* 0x000fea0003800000 */
[----:B------:R-:W2:Y:S04]  /*20510*/  LDG.E R12, desc[UR46][R10.64] ;  /* 0x0000002e0a0c7981 */ /* 0x000ea8000c1e1900 */
[----:B-----5:R-:W2:Y:S02]  /*20520*/  LDG.E R0, desc[UR46][R10.64+0x4] ;  /* 0x0000042e0a007981 */ /* 0x020ea4000c1e1900 */
[----:B--2---:R-:W-:-:S07]  /*20530*/  IADD3 R0, -R12, R0, RZ ;  /* 0x000000000c007210 */ /* 0x004fce0007ffe1ff */
.L_x_1468:
[----:B-----5:R-:W-:Y:S01]  /*20540*/  IMAD.IADD R7, R7, 0x1, R8 ;  /* 0x0000000107077824 */ /* 0x020fe200078e0208 */
[----:B------:R-:W-:Y:S02]  /*20550*/  ULDC.64 UR4, c[0x0][0xa20] ;  /* 0x0002880000047ab9 */ /* 0x000fe40000000a00 */
[----:B------:R-:W-:Y:S02]  /*20560*/  ISETP.NE.U32.AND P0, PT, RZ, UR4, PT ;  /* 0x00000004ff007c0c */ /* 0x000fe4000bf05070 */
[----:B------:R0:W-:Y:S02]  /*20570*/  STL [R1+0x2c], R7 ;  /* 0x00002c0701007387 */ /* 0x0001e40000100800 */
[----:B------:R-:W-:-:S13]  /*20580*/  ISETP.NE.AND.EX P0, PT, RZ, UR5, PT, P0 ;  /* 0x00000005ff007c0c */ /* 0x000fda000bf05300 */
[----:B0-----:R-:W-:Y:S05]  /*20590*/  @!P0 BRA `(.L_x_1469) ;  /* 0x0000000000108947 */ /* 0x001fea0003800000 */
[----:B------:R-:W0:Y:S02]  /*205a0*/  LDC.64 R6, c[0x0][0xa20] ;  /* 0x00028800ff067b82 */ /* 0x000e240000000a00 */
[----:B0-----:R-:W-:-:S06]  /*205b0*/  IMAD.WIDE R6, R14, 0x4, R6 ;  /* 0x000000040e067825 */ /* 0x001fcc00078e0206 */
[----:B------:R0:W5:Y:S01]  /*205c0*/  LDG.E R6, desc[UR46][R6.64] ;  /* 0x0000002e06067981 */ /* 0x000162000c1e1900 */
[----:B------:R-:W-:Y:S05]  /*205d0*/  BRA `(.L_x_1470) ;  /* 0x0000000000107947 */ /* 0x000fea0003800000 */
.L_x_1469:
[----:B------:R-:W-:Y:S05]  /*205e0*/  @!P1 BRA `(.L_x_1470) ;  /* 0x00000000000c9947 */ /* 0x000fea0003800000 */
[----:B------:R-:W2:Y:S04]  /*205f0*/  LDG.E R6, desc[UR46][R4.64] ;  /* 0x0000002e04067981 */ /* 0x000ea8000c1e1900 */
[----:B------:R-:W2:Y:S02]  /*20600*/  LDG.E R4, desc[UR46][R4.64+0x4] ;  /* 0x0000042e04047981 */ /* 0x000ea4000c1e1900 */
[----:B--2---:R-:W-:-:S07]  /*20610*/  IMAD.IADD R6, R4, 0x1, -R6 ;  /* 0x0000000104067824 */ /* 0x004fce00078e0a06 */
.L_x_1470:
[----:B------:R-:W2:Y:S04]  /*20620*/  @P2 LDG.E R4, desc[UR46][R2.64] ;  /* 0x0000002e02042981 */ /* 0x000ea8000c1e1900 */
[----:B------:R-:W3:Y:S04]  /*20630*/  LDL R10, [R1+0x4] ;  /* 0x00000400010a7983 */ /* 0x000ee80000100800 */
[----:B------:R-:W2:Y:S01]  /*20640*/  @P2 LDG.E R2, desc[UR46][R2.64+0x4] ;  /* 0x0000042e02022981 */ /* 0x000ea2000c1e1900 */
[----:B-----5:R-:W-:Y:S02]  /*20650*/  IMAD.IADD R8, R6, 0x1, -R8 ;  /* 0x0000000106087824 */ /* 0x020fe400078e0a08 */
[----:B--2---:R-:W-:-:S04]  /*20660*/  @P2 IMAD.IADD R9, R2, 0x1, -R4 ;  /* 0x0000000102092824 */ /* 0x004fc800078e0a04 */
[----:B------:R-:W-:-:S04]  /*20670*/  IMAD.IADD R6, R8, 0x1, R9 ;  /* 0x0000000108067824 */ /* 0x000fc800078e0209 */
[----:B------:R-:W-:-:S05]  /*20680*/  VIADD R2, R6, 0x3f ;  /* 0x0000003f06027836 */ /* 0x000fca0000000000 */
[----:B------:R-:W-:-:S04]  /*20690*/  SHF.R.S32.HI R3, RZ, 0x1f, R2 ;  /* 0x0000001fff037819 */ /* 0x000fc80000011402 */
[----:B------:R-:W-:Y:S02]  /*206a0*/  LEA.HI R18, R3, R2, RZ, 0x6 ;  /* 0x0000000203127211 */ /* 0x000fe400078f30ff */
[----:B------:R-:W1:Y:S01]  /*206b0*/  LDC.64 R2, c[0x0][0x9e0] ;  /* 0x00027800ff027b82 */ /* 0x000e620000000a00 */
[----:B---3--:R-:W-:-:S04]  /*206c0*/  LEA R16, R10, 0x80, 0x7 ;  /* 0x000000800a107811 */ /* 0x008fc800078e38ff */
[----:B------:R-:W-:Y:S02]  /*206d0*/  IADD3 R16, R6, R16, -R0 ;  /* 0x0000001006107210 */ /* 0x000fe40007ffe800 */
[----:B------:R-:W-:Y:S02]  /*206e0*/  SHF.R.S32.HI R18, RZ, 0x6, R18 ;  /* 0x00000006ff127819 */ /* 0x000fe40000011412 */
[----:B-1----:R-:W-:Y:S01]  /*206f0*/  ISETP.GE.AND P1, PT, R3, 0x1, PT ;  /* 0x000000010300780c */ /* 0x002fe20003f26270 */
[----:B------:R-:W-:-:S12]  /*20700*/  IMAD.IADD R2, R16, 0x1, R2 ;  /* 0x0000000110027824 */ /* 0x000fd800078e0202 */
[----:B------:R-:W-:Y:S05]  /*20710*/  @!P1 BRA `(.L_x_1471) ;  /* 0x0000000000489947 */ /* 0x000fea0003800000 */
[C---:B------:R-:W-:Y:S01]  /*20720*/  ISETP.GT.AND P0, PT, R16.reuse, RZ, PT ;  /* 0x000000ff1000720c */ /* 0x040fe20003f04270 */
[----:B------:R-:W-:Y:S01]  /*20730*/  BSSY B0, `(.L_x_1472) ;  /* 0x000000e000007945 */ /* 0x000fe20003800000 */
[----:B0-----:R-:W-:-:S11]  /*20740*/  VIADD R7, R16, 0xffffffff ;  /* 0xffffffff10077836 */ /* 0x001fd60000000000 */
[----:B------:R-:W-:Y:S05]  /*20750*/  @P0 BRA `(.L_x_1473) ;  /* 0x00000000001c0947 */ /* 0x000fea0003800000 */
[----:B------:R-:W-:Y:S02]  /*20760*/  ISETP.NE.AND P0, PT, R3, 0x1, PT ;  /* 0x000000010300780c */ /* 0x000fe40003f05270 */
[----:B------:R-:W-:-:S11]  /*20770*/  IADD3 R7, -R16, RZ, RZ ;  /* 0x000000ff10077210 */ /* 0x000fd60007ffe1ff */
[----:B------:R-:W0:Y:S02]  /*20780*/  @P0 LDC.64 R4, c[0x0][0x9e8] ;  /* 0x00027a00ff040b82 */ /* 0x000e240000000a00 */
[----:B0-----:R-:W-:-:S05]  /*20790*/  @P0 IMAD.HI.U32 R4, R7, R4, RZ ;  /* 0x0000000407040227 */ /* 0x001fca00078e00ff */
[----:B------:R-:W-:-:S04]  /*207a0*/  @P0 SHF.R.U32.HI R7, RZ, R5, R4 ;  /* 0x00000005ff070219 */ /* 0x000fc80000011604 */
[----:B------:R-:W-:Y:S01]  /*207b0*/  LOP3.LUT R7, RZ, R7, RZ, 0x33, !PT ;  /* 0x00000007ff077212 */ /* 0x000fe200078e33ff */
[----:B------:R-:W-:Y:S06]  /*207c0*/  BRA `(.L_x_1474) ;  /* 0x0000000000107947 */ /* 0x000fec0003800000 */
.L_x_1473:
[----:B------:R-:W-:-:S13]  /*207d0*/  ISETP.NE.AND P0, PT, R3, 0x1, PT ;  /* 0x000000010300780c */ /* 0x000fda0003f05270 */
[----:B------:R-:W0:Y:S02]  /*207e0*/  @P0 LDC.64 R4, c[0x0][0x9e8] ;  /* 0x00027a00ff040b82 */ /* 0x000e240000000a00 */
[----:B0-----:R-:W-:-:S05]  /*207f0*/  @P0 IMAD.HI.U32 R4, R7, R4, RZ ;  /* 0x0000000407040227 */ /* 0x001fca00078e00ff */
[----:B------:R-:W-:-:S07]  /*20800*/  @P0 SHF.R.U32.HI R7, RZ, R5, R4 ;  /* 0x00000005ff070219 */ /* 0x000fce0000011604 */
.L_x_1474:
[----:B------:R-:W-:Y:S05]  /*20810*/  BSYNC B0 ;  /* 0x0000000000007941 */ /* 0x000fea0003800000 */
.L_x_1472:
[----:B------:R-:W-:-:S05]  /*20820*/  IMAD R7, R7, R3, R3 ;  /* 0x0000000307077224 */ /* 0x000fca00078e0203 */
[----:B------:R-:W-:-:S07]  /*20830*/  VIMNMX R2, R2, R7, PT ;  /* 0x0000000702027248 */ /* 0x000fce0003fe0100 */
.L_x_1471:
[----:B------:R-:W-:Y:S01]  /*20840*/  IMAD R0, R10, 0x80, -R0 ;  /* 0x000000800a007824 */ /* 0x000fe200078e0a00 */
[----:B------:R-:W-:-:S03]  /*20850*/  ULDC UR4, c[0x0][0x9dc] ;  /* 0x0002770000047ab9 */ /* 0x000fc60000000800 */
[----:B------:R-:W-:-:S04]  /*20860*/  IMAD.IADD R4, R6, 0x1, R0 ;  /* 0x0000000106047824 */ /* 0x000fc800078e0200 */
[----:B------:R-:W-:Y:S01]  /*20870*/  VIADD R0, R4, -UR4 ;  /* 0x8000000404007c36 */ /* 0x000fe20008000000 */
[----:B------:R-:W-:Y:S06]  /*20880*/  @!P1 BRA `(.L_x_1475) ;  /* 0x0000000000489947 */ /* 0x000fec0003800000 */
[----:B------:R-:W-:Y:S01]  /*20890*/  ISETP.GT.AND P0, PT, R4, -0x1, PT ;  /* 0xffffffff0400780c */ /* 0x000fe20003f04270 */
[----:B------:R-:W-:-:S12]  /*208a0*/  BSSY B0, `(.L_x_1476) ;  /* 0x000000e000007945 */ /* 0x000fd80003800000 */
[----:B------:R-:W-:Y:S05]  /*208b0*/  @P0 BRA `(.L_x_1477) ;  /* 0x00000000001c0947 */ /* 0x000fea0003800000 */
[----:B------:R-:W-:Y:S02]  /*208c0*/  ISETP.NE.AND P0, PT, R3, 0x1, PT ;  /* 0x000000010300780c */ /* 0x000fe40003f05270 */
[----:B------:R-:W-:-:S11]  /*208d0*/  LOP3.LUT R5, RZ, R4, RZ, 0x33, !PT ;  /* 0x00000004ff057212 */ /* 0x000fd600078e33ff */
[----:B0-----:R-:W0:Y:S02]  /*208e0*/  @P0 LDC.64 R6, c[0x0][0x9e8] ;  /* 0x00027a00ff060b82 */ /* 0x001e240000000a00 */
[----:B0-----:R-:W-:-:S05]  /*208f0*/  @P0 IMAD.HI.U32 R6, R5, R6, RZ ;  /* 0x0000000605060227 */ /* 0x001fca00078e00ff */
[----:B------:R-:W-:-:S04]  /*20900*/  @P0 SHF.R.U32.HI R5, RZ, R7, R6 ;  /* 0x00000007ff050219 */ /* 0x000fc80000011606 */
[----:B------:R-:W-:Y:S01]  /*20910*/  LOP3.LUT R5, RZ, R5, RZ, 0x33, !PT ;  /* 0x00000005ff057212 */ /* 0x000fe200078e33ff */
[----:B------:R-:W-:Y:S06]  /*20920*/  BRA `(.L_x_1478) ;  /* 0x0000000000147947 */ /* 0x000fec0003800000 */
.L_x_1477:
[----:B------:R-:W-:Y:S01]  /*20930*/  ISETP.NE.AND P0, PT, R3, 0x1, PT ;  /* 0x000000010300780c */ /* 0x000fe20003f05270 */
[----:B------:R-:W-:-:S12]  /*20940*/  IMAD.MOV.U32 R5, RZ, RZ, R4 ;  /* 0x000000ffff057224 */ /* 0x000fd800078e0004 */
[----:B0-----:R-:W0:Y:S02]  /*20950*/  @P0 LDC.64 R6, c[0x0][0x9e8] ;  /* 0x00027a00ff060b82 */ /* 0x001e240000000a00 */
[----:B0-----:R-:W-:-:S05]  /*20960*/  @P0 IMAD.HI.U32 R6, R4, R6, RZ ;  /* 0x0000000604060227 */ /* 0x001fca00078e00ff */
[----:B------:R-:W-:-:S07]  /*20970*/  @P0 SHF.R.U32.HI R5, RZ, R7, R6 ;  /* 0x00000007ff050219 */ /* 0x000fce0000011606 */
.L_x_1478:
[----:B------:R-:W-:Y:S05]  /*20980*/  BSYNC B0 ;  /* 0x0000000000007941 */ /* 0x000fea0003800000 */
.L_x_1476:
[----:B------:R-:W-:-:S05]  /*20990*/  IMAD R3, R5, R3, RZ ;  /* 0x0000000305037224 */ /* 0x000fca00078e02ff */
[----:B------:R-:W-:-:S07]  /*209a0*/  VIMNMX R0, R0, R3, !PT ;  /* 0x0000000300007248 */ /* 0x000fce0007fe0100 */
.L_x_1475:
[----:B------:R-:W-:Y:S01]  /*209b0*/  VIADD R2, R2, 0x3f ;  /* 0x0000003f02027836 */ /* 0x000fe20000000000 */
[----:B------:R-:W-:Y:S04]  /*209c0*/  BSSY B0, `(.L_x_1479) ;  /* 0x0000135000007945 */ /* 0x000fe80003800000 */
[----:B------:R-:W-:-:S04]  /*209d0*/  SHF.R.S32.HI R3, RZ, 0x1f, R2 ;  /* 0x0000001fff037819 */ /* 0x000fc80000011402 */
[----:B------:R-:W-:Y:S02]  /*209e0*/  LEA.HI R3, R3, R2, RZ, 0x6 ;  /* 0x0000000203037211 */ /* 0x000fe400078f30ff */
[----:B------:R-:W-:Y:S02]  /*209f0*/  SHF.R.S32.HI R2, RZ, 0x1f, R0 ;  /* 0x0000001fff027819 */ /* 0x000fe40000011400 */
[----:B------:R-:W-:Y:S02]  /*20a00*/  SHF.R.S32.HI R3, RZ, 0x6, R3 ;  /* 0x00000006ff037819 */ /* 0x000fe40000011403 */
[----:B------:R-:W-:-:S04]  /*20a10*/  LEA.HI R0, R2, R0, RZ, 0x6 ;  /* 0x0000000002007211 */ /* 0x000fc800078f30ff */
[----:B------:R-:W-:-:S04]  /*20a20*/  SHF.R.S32.HI R0, RZ, 0x6, R0 ;  /* 0x00000006ff007819 */ /* 0x000fc80000011400 */
[----:B------:R-:W-:Y:S02]  /*20a30*/  VIMNMX R2, RZ, R0, !PT ;  /* 0x00000000ff027248 */ /* 0x000fe40007fe0100 */
[----:B------:R-:W-:-:S03]  /*20a40*/  VIMNMX R0, R18, R3, PT ;  /* 0x0000000312007248 */ /* 0x000fc60003fe0100 */
[--C-:B------:R-:W-:Y:S02]  /*20a50*/  IMAD R2, R2, 0x40, -R8.reuse ;  /* 0x0000004002027824 */ /* 0x100fe400078e0a08 */
[----:B------:R-:W-:-:S03]  /*20a60*/  IMAD R0, R0, 0x40, -R8 ;  /* 0x0000004000007824 */ /* 0x000fc600078e0a08 */
[----:B------:R-:W-:Y:S02]  /*20a70*/  VIMNMX R3, RZ, R2, !PT ;  /* 0x00000002ff037248 */ /* 0x000fe40007fe0100 */
[----:B------:R-:W-:-:S04]  /*20a80*/  VIMNMX R0, R0, R9, PT ;  /* 0x0000000900007248 */ /* 0x000fc80003fe0100 */
[----:B------:R-:W-:Y:S02]  /*20a90*/  ISETP.GT.AND P0, PT, R0, R3, PT ;  /* 0x000000030000720c */ /* 0x000fe40003f04270 */
[----:B------:R-:W-:-:S04]  /*20aa0*/  SHF.R.U32.HI R3, RZ, 0x6, R3 ;  /* 0x00000006ff037819 */ /* 0x000fc80000011603 */
[----:B------:R-:W-:-:S07]  /*20ab0*/  MOV R9, R3 ;  /* 0x0000000300097202 */ /* 0x000fce0000000f00 */
[----:B------:R-:W-:-:S05]  /*20ac0*/  @P0 VIADD R0, R0, 0x3f ;  /* 0x0000003f00000836 */ /* 0x000fca0000000000 */
[----:B------:R-:W-:-:S04]  /*20ad0*/  @P0 SHF.R.S32.HI R2, RZ, 0x1f, R0 ;  /* 0x0000001fff020819 */ /* 0x000fc80000011400 */
[----:B------:R-:W-:-:S04]  /*20ae0*/  @P0 LEA.HI R0, R2, R0, RZ, 0x6 ;  /* 0x0000000002000211 */ /* 0x000fc800078f30ff */
[----:B------:R-:W-:Y:S02]  /*20af0*/  @P0 SHF.R.S32.HI R9, RZ, 0x6, R0 ;  /* 0x00000006ff090819 */ /* 0x000fe40000011400 */
[----:B------:R-:W-:Y:S02]  /*20b00*/  PLOP3.LUT P0, PT, PT, PT, PT, 0x80, 0x0 ;  /* 0x000000000000781c */ /* 0x000fe40003f0f070 */
[----:B------:R-:W-:-:S13]  /*20b10*/  ISETP.GT.AND P1, PT, R9, R3, PT ;  /* 0x000000030900720c */ /* 0x000fda0003f24270 */
[----:B------:R-:W-:Y:S05]  /*20b20*/  @!P1 BRA `(.L_x_1480) ;  /* 0x0000001000789947 */ /* 0x000fea0003800000 */
[----:B------:R-:W2:Y:S01]  /*20b30*/  LDL R6, [R1+0x8] ;  /* 0x0000080001067983 */ /* 0x000ea20000100800 */
[----:B------:R-:W1:Y:S01]  /*20b40*/  LDC R0, c[0x0][0x428] ;  /* 0x00010a00ff007b82 */ /* 0x000e620000000800 */
[----:B------:R-:W-:Y:S01]  /*20b50*/  UMOV UR4, 0xffffffff ;  /* 0xffffffff00047882 */ /* 0x000fe20000000000 */
[----:B-1----:R-:W-:-:S13]  /*20b60*/  ISETP.NE.AND P0, PT, R0, 0x1, PT ;  /* 0x000000010000780c */ /* 0x002fda0003f05270 */
[----:B------:R-:W2:Y:S08]  /*20b70*/  @P0 LDC R0, c[0x0][0x42c] ;  /* 0x00010b00ff000b82 */ /* 0x000eb00000000800 */
[----:B------:R-:W1:Y:S01]  /*20b80*/  @P0 LDC R5, c[0x0][0x430] ;  /* 0x00010c00ff050b82 */ /* 0x000e620000000800 */
[----:B--2---:R-:W-:-:S04]  /*20b90*/  @P0 IMAD.HI.U32 R0, R6, R0, RZ ;  /* 0x0000000006000227 */ /* 0x004fc800078e00ff */
[----:B------:R-:W-:Y:S01]  /*20ba0*/  IMAD.MOV.U32 R2, RZ, RZ, R6 ;  /* 0x000000ffff027224 */ /* 0x000fe200078e0006 */
[----:B-1----:R-:W-:Y:S02]  /*20bb0*/  @P0 SHF.R.U32.HI R2, RZ, R5, R0 ;  /* 0x00000005ff020219 */ /* 0x002fe40000011600 */
[----:B------:R-:W-:Y:S01]  /*20bc0*/  SEL R0, R14, RZ, !P2 ;  /* 0x000000ff0e007207 */ /* 0x000fe20005000000 */
[----:B------:R-:W-:Y:S06]  /*20bd0*/  BRA.DIV UR4, `(.L_x_1481) ;  /* 0x0000008a04ec7947 */ /* 0x000fec000b800000 */
[----:B------:R-:W1:Y:S02]  /*20be0*/  S2R R5, SR_TID.X ;  /* 0x0000000000057919 */ /* 0x000e640000002100 */
[----:B-1----:R-:W-:-:S04]  /*20bf0*/  SHF.R.U32.HI R5, RZ, 0x5, R5 ;  /* 0x00000005ff057819 */ /* 0x002fc80000011605 */
[----:B------:R-:W-:-:S05]  /*20c00*/  LOP3.LUT R5, R5, 0x3, RZ, 0xc0, !PT ;  /* 0x0000000305057812 */ /* 0x000fca00078ec0ff */
[----:B------:R1:W2:Y:S02]  /*20c10*/  SHFL.IDX PT, R14, R5, RZ, 0x1f ;  /* 0x00001fff050e7589 */ /* 0x0002a400000e0000 */
.L_x_1774:
[----:B--2---:R-:W-:Y:S02]  /*20c20*/  ISETP.NE.AND P0, PT, R14, RZ, PT ;  /* 0x000000ff0e00720c */ /* 0x004fe40003f05270 */
[----:B------:R-:W-:-:S11]  /*20c30*/  PLOP3.LUT P6, PT, PT, PT, PT, 0x8, 0x0 ;  /* 0x000000000000781c */ /* 0x000fd60003fce170 */
[----:B------:R-:W-:Y:S05]  /*20c40*/  @P0 BRA `(.L_x_1482) ;  /* 0x00000000000c0947 */ /* 0x000fea0003800000 */
[----:B------:R-:W-:-:S03]  /*20c50*/  UMOV UR4, 0xffffffff ;  /* 0xffffffff00047882 */ /* 0x000fc60000000000 */
[----:B------:R-:W-:Y:S05]  /*20c60*/  BRA.DIV UR4, `(.L_x_1483) ;  /* 0x0000008a04fc7947 */ /* 0x000fea000b800000 */
[----:B------:R-:W-:-:S13]  /*20c70*/  ELECT P6, URZ, PT ;  /* 0x00000000003f782f */ /* 0x000fda00038c0000 */
.L_x_1482:
[----:B-1----:R-:W2:Y:S01]  /*20c80*/  LDL R5, [R1+0x44] ;  /* 0x0000440001057983 */ /* 0x002ea20000100800 */
        /* <DEDUP_REMOVED lines=11> */
.L_x_1777:
[----:B------:R-:W-:Y:S05]  /*20d40*/  BSYNC B1 ;  /* 0x0000000000017941 */ /* 0x000fea0003800000 */
.L_x_1484:
[----:B------:R-:W-:Y:S04]  /*20d50*/  BSSY B1, `(.L_x_1486) ;  /* 0x000006f000017945 */ /* 0x000fe80003800000 */
[----:B------:R-:W-:Y:S05]  /*20d60*/  @!P6 BRA `(.L_x_1487) ;  /* 0x0000000400b4e947 */ /* 0x000fea0003800000 */
[----:B------:R-:W2:Y:S04]  /*20d70*/  LDL R8, [R1+0x14] ;  /* 0x0000140001087983 */ /* 0x000ea80000100800 */
[----:B0-----:R-:W3:Y:S01]  /*20d80*/  LDL R7, [R1+0x1c] ;  /* 0x00001c0001077983 */ /* 0x001ee20000100800 */
[----:B------:R-:W0:Y:S01]  /*20d90*/  S2R R6, SR_TID.X ;  /* 0x0000000000067919 */ /* 0x000e220000002100 */
[----:B------:R-:W-:Y:S01]  /*20da0*/  BSSY B2, `(.L_x_1488) ;  /* 0x0000007000027945 */ /* 0x000fe20003800000 */
[----:B0-----:R-:W-:-:S04]  /*20db0*/  LOP3.LUT R6, R6, 0x7f, RZ, 0xc0, !PT ;  /* 0x0000007f06067812 */ /* 0x001fc800078ec0ff */
[----:B------:R-:W-:Y:S01]  /*20dc0*/  ISETP.NE.AND P1, PT, R6, RZ, PT ;  /* 0x000000ff0600720c */ /* 0x000fe20003f25270 */
[----:B--2---:R-:W-:Y:S01]  /*20dd0*/  IMAD R8, R8, 0x8, R12 ;  /* 0x0000000808087824 */ /* 0x004fe200078e020c */
[----:B---3--:R-:W-:-:S04]  /*20de0*/  SHF.L.U32 R11, R7, 0x1f, RZ ;  /* 0x0000001f070b7819 */ /* 0x008fc800000006ff */
[----:B------:R-:W0:Y:S02]  /*20df0*/  SYNCS.PHASECHK.TRANS64.TRYWAIT P0, [R8+URZ+0x284a0], R11 ;  /* 0x0284a00b080075a7 */ /* 0x000e24000800017f */
[----:B0-----:R-:W-:Y:S05]  /*20e00*/  @!P0 BRA `(.L_x_1489) ;  /* 0x0000008800c88947 */ /* 0x001fea0003800000 */
.L_x_1778:
[----:B------:R-:W-:Y:S05]  /*20e10*/  BSYNC B2 ;  /* 0x0000000000027941 */ /* 0x000fea0003800000 */
.L_x_1488:
[----:B------:R-:W-:Y:S04]  /*20e20*/  BSSY B2, `(.L_x_1490) ;  /* 0x0000009000027945 */ /* 0x000fe80003800000 */
[----:B------:R-:W-:Y:S05]  /*20e30*/  @P1 BRA `(.L_x_1491) ;  /* 0x00000000001c1947 */ /* 0x000fea0003800000 */
[----:B-1----:R-:W1:Y:S02]  /*20e40*/  S2R R5, SR_TID.X ;  /* 0x0000000000057919 */ /* 0x002e640000002100 */
[----:B-1----:R-:W-:Y:S01]  /*20e50*/  LOP3.LUT R6, R5, 0x1f, RZ, 0xc0, !PT ;  /* 0x0000001f05067812 */ /* 0x002fe200078ec0ff */
[----:B------:R-:W-:-:S03]  /*20e60*/  IMAD.MOV.U32 R5, RZ, RZ, 0x4000 ;  /* 0x00004000ff057424 */ /* 0x000fc600078e00ff */
[----:B------:R-:W-:Y:S01]  /*20e70*/  ISETP.NE.AND P0, PT, R6, RZ, PT ;  /* 0x000000ff0600720c */ /* 0x000fe20003f05270 */
[----:B------:R2:W-:-:S12]  /*20e80*/  SYNCS.ARRIVE.TRANS64 RZ, [R8+URZ+0x28490], R5 ;  /* 0x0284900508ff79a7 */ /* 0x0005d8000800003f */
[----:B--2---:R-:W-:Y:S05]  /*20e90*/  @!P0 BRA `(.L_x_1491) ;  /* 0x0000000000048947 */ /* 0x004fea0003800000 */
[----:B------:R-:W-:Y:S01]  /*20ea0*/  BPT.TRAP 0x1 ;  /* 0x000000040000795c */ /* 0x000fe20000300000 */
.L_x_1491:
[----:B------:R-:W-:Y:S05]  /*20eb0*/  BSYNC B2 ;  /* 0x0000000000027941 */ /* 0x000fea0003800000 */
.L_x_1490:
[----:B-1----:R-:W2:Y:S01]  /*20ec0*/  LDL R5, [R1+0x14] ;  /* 0x0000140001057983 */ /* 0x002ea20000100800 */
[----:B------:R-:W-:Y:S01]  /*20ed0*/  IMAD.MOV.U32 R20, RZ, RZ, RZ ;  /* 0x000000ffff147224 */ /* 0x000fe200078e00ff */
[----:B------:R-:W-:Y:S01]  /*20ee0*/  UIADD3 UR4, UP0, UR42, 0x570, URZ ;  /* 0x000005702a047890 */ /* 0x000fe2000ff1e03f */
[----:B------:R-:W-:Y:S01]  /*20ef0*/  IMAD R6, R9, 0x40, R17 ;  /* 0x0000004009067824 */ /* 0x000fe200078e0211 */
[----:B------:R-:W-:Y:S01]  /*20f00*/  PLOP3.LUT P0, PT, PT, PT, PT, 0x80, 0x0 ;  /* 0x000000000000781c */ /* 0x000fe20003f0f070 */
[----:B------:R-:W-:Y:S01]  /*20f10*/  UMOV UR6, 0x0 ;  /* 0x0000000000067882 */ /* 0x000fe20000000000 */
[----:B------:R-:W-:Y:S01]  /*20f20*/  R2UR UR10, R20 ;  /* 0x00000000140a72ca */ /* 0x000fe200000e0000 */
[----:B------:R-:W-:Y:S01]  /*20f30*/  UIADD3.X UR5, URZ, UR43, URZ, UP0, !UPT ;  /* 0x0000002b3f057290 */ /* 0x000fe200087fe43f */
[----:B------:R-:W-:Y:S01]  /*20f40*/  IADD3 R6, R6, -0x40, RZ ;  /* 0xffffffc006067810 */ /* 0x000fe20007ffe0ff */
[----:B------:R-:W-:Y:S01]  /*20f50*/  UMOV UR7, 0x12f00000 ;  /* 0x12f0000000077882 */ /* 0x000fe20000000000 */
[----:B--2---:R-:W-:-:S02]  /*20f60*/  IMAD R10, R5, 0x4000, R12 ;  /* 0x00004000050a7824 */ /* 0x004fc400078e020c */
[----:B------:R-:W-:Y:S02]  /*20f70*/  VIADD R5, R8, 0x28490 ;  /* 0x0002849008057836 */ /* 0x000fe40000000000 */
[----:B------:R-:W-:-:S07]  /*20f80*/  VIADD R7, R10, 0x20000 ;  /* 0x000200000a077836 */ /* 0x000fce0000000000 */
.L_x_1492:
        /* <DEDUP_REMOVED lines=12> */
[----:B------:R-:W-:Y:S01]  /*21050*/  VIADD R7, R10, 0x22000 ;  /* 0x000220000a077836 */ /* 0x000fe20000000000 */
[----:B------:R-:W-:Y:S01]  /*21060*/  UMOV UR6, 0x0 ;  /* 0x0000000000067882 */ /* 0x000fe20000000000 */
[----:B------:R-:W-:Y:S01]  /*21070*/  UMOV UR7, 0x12f00000 ;  /* 0x12f0000000077882 */ /* 0x000fe20000000000 */
[----:B------:R-:W-:-:S15]  /*21080*/  R2UR UR10, R13 ;  /* 0x000000000d0a72ca */ /* 0x000fde00000e0000 */
.L_x_1493:
        /* <DEDUP_REMOVED lines=13> */
.L_x_1779:
[----:B------:R-:W-:Y:S05]  /*21160*/  BSYNC B2 ;  /* 0x0000000000027941 */ /* 0x000fea0003800000 */
.L_x_1494:
[----:B------:R-:W-:Y:S01]  /*21170*/  BSSY B2, `(.L_x_1496) ;  /* 0x000000b000027945 */ /* 0x000fe20003800000 */
[----:B------:R-:W-:Y:S02]  /*21180*/  IMAD.MOV.U32 R14, RZ, RZ, 0x0 ;  /* 0x00000000ff0e7424 */ /* 0x000fe400078e00ff */
[----:B------:R-:W-:Y:S01]  /*21190*/  IMAD.MOV.U32 R15, RZ, RZ, 0x12f00000 ;  /* 0x12f00000ff0f7424 */ /* 0x000fe200078e00ff */
[----:B------:R-:W-:Y:S06]  /*211a0*/  @P1 BRA `(.L_x_1497) ;  /* 0x00000000001c1947 */ /* 0x000fec0003800000 */
[----:B------:R-:W2:Y:S02]  /*211b0*/  S2R R5, SR_TID.X ;  /* 0x0000000000057919 */ /* 0x000ea40000002100 */
[----:B--2---:R-:W-:Y:S01]  /*211c0*/  LOP3.LUT R7, R5, 0x1f, RZ, 0xc0, !PT ;  /* 0x0000001f05077812 */ /* 0x004fe200078ec0ff */
[----:B------:R-:W-:-:S03]  /*211d0*/  IMAD.MOV.U32 R5, RZ, RZ, 0x4000 ;  /* 0x00004000ff057424 */ /* 0x000fc600078e00ff */
[----:B------:R-:W-:Y:S01]  /*211e0*/  ISETP.NE.AND P0, PT, R7, RZ, PT ;  /* 0x000000ff0700720c */ /* 0x000fe20003f05270 */
[----:B------:R2:W-:-:S12]  /*211f0*/  SYNCS.ARRIVE.TRANS64 RZ, [R8+URZ+0x284b0], R5 ;  /* 0x0284b00508ff79a7 */ /* 0x0005d8000800003f */
[----:B--2---:R-:W-:Y:S05]  /*21200*/  @!P0 BRA `(.L_x_1497) ;  /* 0x0000000000048947 */ /* 0x004fea0003800000 */
[----:B------:R-:W-:Y:S01]  /*21210*/  BPT.TRAP 0x1 ;  /* 0x000000040000795c */ /* 0x000fe20000300000 */
.L_x_1497:
[----:B------:R-:W-:Y:S05]  /*21220*/  BSYNC B2 ;  /* 0x0000000000027941 */ /* 0x000fea0003800000 */
.L_x_1496:
        /* <DEDUP_REMOVED lines=8> */
.L_x_1498:
        /* <DEDUP_REMOVED lines=15> */
.L_x_1499:
        /* <DEDUP_REMOVED lines=10> */
.L_x_1487:
[----:B------:R-:W-:Y:S05]  /*21440*/  BSYNC B1 ;  /* 0x0000000000017941 */ /* 0x000fea0003800000 */
.L_x_1486:
[----:B------:R-:W1:Y:S04]  /*21450*/  LDL.LU R10, [R1+0x14] ;  /* 0x00001400010a7983 */ /* 0x000e680000300800 */
[----:B0-----:R-:W2:Y:S01]  /*21460*/  LDL.LU R7, [R1+0x1c] ;  /* 0x00001c0001077983 */ /* 0x001ea20000300800 */
[----:B------:R-:W-:Y:S01]  /*21470*/  PLOP3.LUT P0, PT, PT, PT, PT, 0x8, 0x0 ;  /* 0x000000000000781c */ /* 0x000fe20003f0e170 */
[----:B-1----:R-:W-:-:S05]  /*21480*/  VIADD R5, R10, 0x1 ;  /* 0x000000010a057836 */ /* 0x002fca0000000000 */
[----:B------:R-:W-:-:S04]  /*21490*/  ISETP.NE.AND P1, PT, R5, 0x2, PT ;  /* 0x000000020500780c */ /* 0x000fc80003f25270 */
[----:B------:R-:W-:Y:S02]  /*214a0*/  SEL R6, RZ, 0x1, P1 ;  /* 0x00000001ff067807 */ /* 0x000fe40000800000 */
[----:B------:R-:W-:Y:S02]  /*214b0*/  SEL R5, R5, RZ, P1 ;  /* 0x000000ff05057207 */ /* 0x000fe40000800000 */
[----:B--2---:R-:W-:Y:S01]  /*214c0*/  LOP3.LUT R7, R7, R6, RZ, 0x3c, !PT ;  /* 0x0000000607077212 */ /* 0x004fe200078e3cff */
[----:B------:R-:W-:-:S04]  /*214d0*/  VIADD R6, R9, 0xfffffffe ;  /* 0xfffffffe09067836 */ /* 0x000fc80000000000 */
[----:B------:R1:W-:Y:S01]  /*214e0*/  STL [R1+0x1c], R7 ;  /* 0x00001c0701007387 */ /* 0x0003e20000100800 */
[----:B------:R-:W-:-:S03]  /*214f0*/  ISETP.GE.AND P2, PT, R6, R3, PT ;  /* 0x000000030600720c */ /* 0x000fc60003f46270 */
[----:B------:R1:W-:Y:S10]  /*21500*/  STL [R1+0x14], R5 ;  /* 0x0000140501007387 */ /* 0x0003f40000100800 */
[----:B-1----:R-:W-:Y:S05]  /*21510*/  @!P2 BRA `(.L_x_1480) ;  /* 0x0000000400fca947 */ /* 0x002fea0003800000 */
[C---:B------:R-:W-:Y:S02]  /*21520*/  IMAD R17, R9.reuse, 0x40, R17 ;  /* 0x0000004009117824 */ /* 0x040fe400078e0211 */
[----:B------:R-:W-:Y:S02]  /*21530*/  VIADD R10, R9, 0xffffffff ;  /* 0xffffffff090a7836 */ /* 0x000fe40000000000 */
[----:B------:R-:W-:-:S07]  /*21540*/  VIADD R9, R17, 0xffffff80 ;  /* 0xffffff8011097836 */ /* 0x000fce0000000000 */
.L_x_1514:
[----:B------:R-:W-:Y:S05]  /*21550*/  YIELD ;  /* 0x0000000000007946 */ /* 0x000fea0003800000 */
[----:B------:R-:W-:Y:S04]  /*21560*/  BSSY B1, `(.L_x_1500) ;  /* 0x000006d000017945 */ /* 0x000fe80003800000 */
[----:B-1----:R-:W-:Y:S05]  /*21570*/  @!P6 BRA `(.L_x_1501) ;  /* 0x0000000400ace947 */ /* 0x002fea0003800000 */
[----:B------:R-:W2:Y:S04]  /*21580*/  LDL R7, [R1+0x14] ;  /* 0x0000140001077983 */ /* 0x000ea80000100800 */
[----:B------:R-:W3:Y:S01]  /*21590*/  LDL R6, [R1+0x1c] ;  /* 0x00001c0001067983 */ /* 0x000ee20000100800 */
        /* <DEDUP_REMOVED lines=8> */
.L_x_1780:
[----:B------:R-:W-:Y:S05]  /*21620*/  BSYNC B2 ;  /* 0x0000000000027941 */ /* 0x000fea0003800000 */
.L_x_1502:
        /* <DEDUP_REMOVED lines=9> */
.L_x_1505:
[----:B------:R-:W-:Y:S05]  /*216c0*/  BSYNC B2 ;  /* 0x0000000000027941 */ /* 0x000fea0003800000 */
.L_x_1504:
[----:B------:R-:W2:Y:S01]  /*216d0*/  LDL R5, [R1+0x14] ;  /* 0x0000140001057983 */ /* 0x000ea20000100800 */
[----:B------:R-:W-:Y:S01]  /*216e0*/  MOV R13, RZ ;  /* 0x000000ff000d7202 */ /* 0x000fe20000000f00 */
[----:B------:R-:W-:Y:S01]  /*216f0*/  UIADD3 UR4, UP0, UR42, 0x570, URZ ;  /* 0x000005702a047890 */ /* 0x000fe2000ff1e03f */
[----:B------:R-:W-:Y:S01]  /*21700*/  PLOP3.LUT P1, PT, PT, PT, PT, 0x80, 0x0 ;  /* 0x000000000000781c */ /* 0x000fe20003f2f070 */
[----:B------:R-:W-:Y:S01]  /*21710*/  UMOV UR6, 0x0 ;  /* 0x0000000000067882 */ /* 0x000fe20000000000 */
[----:B------:R-:W-:Y:S01]  /*21720*/  R2UR UR10, R13 ;  /* 0x000000000d0a72ca */ /* 0x000fe200000e0000 */
[----:B------:R-:W-:Y:S01]  /*21730*/  UIADD3.X UR5, URZ, UR43, URZ, UP0, !UPT ;  /* 0x0000002b3f057290 */ /* 0x000fe200087fe43f */
[----:B------:R-:W-:Y:S01]  /*21740*/  UMOV UR7, 0x12f00000 ;  /* 0x12f0000000077882 */ /* 0x000fe20000000000 */
[----:B--2---:R-:W-:Y:S02]  /*21750*/  IMAD R6, R5, 0x4000, R12 ;  /* 0x0000400005067824 */ /* 0x004fe400078e020c */
[----:B------:R-:W-:-:S02]  /*21760*/  VIADD R5, R8, 0x28490 ;  /* 0x0002849008057836 */ /* 0x000fc40000000000 */
[----:B------:R-:W-:-:S08]  /*21770*/  VIADD R11, R6, 0x20000 ;  /* 0x00020000060b7836 */ /* 0x000fd00000000000 */
.L_x_1506:
        /* <DEDUP_REMOVED lines=16> */
.L_x_1507:
        /* <DEDUP_REMOVED lines=13> */
.L_x_1781:
[----:B------:R-:W-:Y:S05]  /*21950*/  BSYNC B2 ;  /* 0x0000000000027941 */ /* 0x000fea0003800000 */
.L_x_1508:
        /* <DEDUP_REMOVED lines=11> */
.L_x_1511:
[----:B------:R-:W-:Y:S05]  /*21a10*/  BSYNC B2 ;  /* 0x0000000000027941 */ /* 0x000fea0003800000 */
.L_x_1510:
[----:B------:R-:W-:Y:S01]  /*21a20*/  R2UR UR10, R13 ;  /* 0x000000000d0a72ca */ /* 0x000fe200000e0000 */
[----:B------:R-:W-:Y:S01]  /*21a30*/  UIADD3 UR4, UP0, UR42, 0x670, URZ ;  /* 0x000006702a047890 */ /* 0x000fe2000ff1e03f */
[----:B------:R-:W-:Y:S01]  /*21a40*/  R2UR UR6, R14 ;  /* 0x000000000e0672ca */ /* 0x000fe200000e0000 */
[----:B------:R-:W-:Y:S01]  /*21a50*/  VIADD R5, R6, 0x10000 ;  /* 0x0001000006057836 */ /* 0x000fe20000000000 */
[----:B------:R-:W-:Y:S01]  /*21a60*/  R2UR UR7, R15 ;  /* 0x000000000f0772ca */ /* 0x000fe200000e0000 */
[----:B------:R-:W-:Y:S01]  /*21a70*/  UIADD3.X UR5, URZ, UR43, URZ, UP0, !UPT ;  /* 0x0000002b3f057290 */ /* 0x000fe200087fe43f */
[----:B------:R-:W-:Y:S02]  /*21a80*/  PLOP3.LUT P1, PT, PT, PT, PT, 0x80, 0x0 ;  /* 0x000000000000781c */ /* 0x000fe40003f2f070 */
[----:B01----:R-:W-:-:S11]  /*21a90*/  IADD3 R8, R8, 0x284b0, RZ ;  /* 0x000284b008087810 */ /* 0x003fd60007ffe0ff */
.L_x_1512:
        /* <DEDUP_REMOVED lines=15> */
.L_x_1513:
        /* <DEDUP_REMOVED lines=10> */
.L_x_1501:
[----:B------:R-:W-:Y:S05]  /*21c30*/  BSYNC B1 ;  /* 0x0000000000017941 */ /* 0x000fea0003800000 */
.L_x_1500:
[----:B------:R-:W2:Y:S04]  /*21c40*/  LDL.LU R5, [R1+0x14] ;  /* 0x0000140001057983 */ /* 0x000ea80000300800 */
[----:B------:R-:W3:Y:S01]  /*21c50*/  LDL.LU R7, [R1+0x1c] ;  /* 0x00001c0001077983 */ /* 0x000ee20000300800 */
[----:B------:R-:W-:Y:S02]  /*21c60*/  VIADD R10, R10, 0xffffffff ;  /* 0xffffffff0a0a7836 */ /* 0x000fe40000000000 */
        /* <DEDUP_REMOVED lines=10> */
.L_x_1480:
[----:B------:R-:W-:Y:S05]  /*21d10*/  BSYNC B0 ;  /* 0x0000000000007941 */ /* 0x000fea0003800000 */
.L_x_1479:
[----:B------:R-:W2:Y:S01]  /*21d20*/  LDC.64 R2, c[0x0][0x9e0] ;  /* 0x00027800ff027b82 */ /* 0x000ea20000000a00 */
[----:B------:R-:W-:Y:S07]  /*21d30*/  @!P0 WARPSYNC.ALL ;  /* 0x0000000000008948 */ /* 0x000fee0003800000 */
[----:B------:R-:W-:Y:S01]  /*21d40*/  @!P0 BAR.SYNC.DEFER_BLOCKING 0xc, 0x180 ;  /* 0x0306000000008b1d */ /* 0x000fe20000010000 */
[----:B--2---:R-:W-:Y:S01]  /*21d50*/  ISETP.GE.AND P0, PT, R3, 0x1, PT ;  /* 0x000000010300780c */ /* 0x004fe20003f06270 */
[----:B------:R-:W-:-:S12]  /*21d60*/  IMAD.IADD R2, R16, 0x1, R2 ;  /* 0x0000000110027824 */ /* 0x000fd800078e0202 */
[----:B------:R-:W-:Y:S05]  /*21d70*/  @!P0 BRA `(.L_x_1515) ;  /* 0x0000000000488947 */ /* 0x000fea0003800000 */
[C---:B------:R-:W-:Y:S01]  /*21d80*/  ISETP.GT.AND P1, PT, R16.reuse, RZ, PT ;  /* 0x000000ff1000720c */ /* 0x040fe20003f24270 */
[----:B------:R-:W-:Y:S01]  /*21d90*/  BSSY B0, `(.L_x_1516) ;  /* 0x000000e000007945 */ /* 0x000fe20003800000 */
[----:B------:R-:W-:-:S11]  /*21da0*/  VIADD R0, R16, 0xffffffff ;  /* 0xffffffff10007836 */ /* 0x000fd60000000000 */
[----:B------:R-:W-:Y:S05]  /*21db0*/  @P1 BRA `(.L_x_1517) ;  /* 0x00000000001c1947 */ /* 0x000fea0003800000 */
[----:B------:R-:W-:Y:S01]  /*21dc0*/  ISETP.NE.AND P1, PT, R3, 0x1, PT ;  /* 0x000000010300780c */ /* 0x000fe20003f25270 */
[----:B------:R-:W-:-:S12]  /*21dd0*/  IMAD.MOV R0, RZ, RZ, -R16 ;  /* 0x000000ffff007224 */ /* 0x000fd800078e0a10 */
[----:B01----:R-:W0:Y:S02]  /*21de0*/  @P1 LDC.64 R6, c[0x0][0x9e8] ;  /* 0x00027a00ff061b82 */ /* 0x003e240000000a00 */
[----:B0-----:R-:W-:-:S05]  /*21df0*/  @P1 IMAD.HI.U32 R6, R0, R6, RZ ;  /* 0x0000000600061227 */ /* 0x001fca00078e00ff */
[----:B------:R-:W-:-:S04]  /*21e00*/  @P1 SHF.R.U32.HI R0, RZ, R7, R6 ;  /* 0x00000007ff001219 */ /* 0x000fc80000011606 */
[----:B------:R-:W-:Y:S01]  /*21e10*/  LOP3.LUT R0, RZ, R0, RZ, 0x33, !PT ;  /* 0x00000000ff007212 */ /* 0x000fe200078e33ff */
[----:B------:R-:W-:Y:S06]  /*21e20*/  BRA `(.L_x_1518) ;  /* 0x0000000000107947 */ /* 0x000fec0003800000 */
.L_x_1517:
[----:B------:R-:W-:-:S13]  /*21e30*/  ISETP.NE.AND P1, PT, R3, 0x1, PT ;  /* 0x000000010300780c */ /* 0x000fda0003f25270 */
[----:B01----:R-:W0:Y:S02]  /*21e40*/  @P1 LDC.64 R6, c[0x0][0x9e8] ;  /* 0x00027a00ff061b82 */ /* 0x003e240000000a00 */
[----:B0-----:R-:W-:-:S05]  /*21e50*/  @P1 IMAD.HI.U32 R6, R0, R6, RZ ;  /* 0x0000000600061227 */ /* 0x001fca00078e00ff */
[----:B------:R-:W-:-:S07]  /*21e60*/  @P1 SHF.R.U32.HI R0, RZ, R7, R6 ;  /* 0x00000007ff001219 */ /* 0x000fce0000011606 */
.L_x_1518:
[----:B------:R-:W-:Y:S05]  /*21e70*/  BSYNC B0 ;  /* 0x0000000000007941 */ /* 0x000fea0003800000 */
.L_x_1516:
[----:B------:R-:W-:-:S05]  /*21e80*/  IMAD R0, R0, R3, R3 ;  /* 0x0000000300007224 */ /* 0x000fca00078e0203 */
[----:B------:R-:W-:-:S07]  /*21e90*/  VIMNMX R2, R2, R0, PT ;  /* 0x0000000002027248 */ /* 0x000fce0003fe0100 */
.L_x_1515:
[----:B------:R-:W-:Y:S01]  /*21ea0*/  IADD3 R2, R2, 0x3f, RZ ;  /* 0x0000003f02027810 */ /* 0x000fe20007ffe0ff */
[----:B------:R-:W-:-:S03]  /*21eb0*/  ULDC UR4, c[0x0][0x9dc] ;  /* 0x0002770000047ab9 */ /* 0x000fc60000000800 */
[----:B------:R-:W-:-:S04]  /*21ec0*/  SHF.R.S32.HI R0, RZ, 0x1f, R2 ;  /* 0x0000001fff007819 */ /* 0x000fc80000011402 */
[----:B------:R-:W-:-:S04]  /*21ed0*/  LEA.HI R0, R0, R2, RZ, 0x6 ;  /* 0x0000000200007211 */ /* 0x000fc800078f30ff */
[----:B------:R-:W-:-:S04]  /*21ee0*/  SHF.R.S32.HI R0, RZ, 0x6, R0 ;  /* 0x00000006ff007819 */ /* 0x000fc80000011400 */
[----:B------:R-:W-:Y:S01]  /*21ef0*/  VIMNMX R16, R18, R0, PT ;  /* 0x0000000012107248 */ /* 0x000fe20003fe0100 */
[----:B------:R-:W-:Y:S01]  /*21f00*/  VIADD R0, R4, -UR4 ;  /* 0x8000000404007c36 */ /* 0x000fe20008000000 */
[----:B------:R-:W-:Y:S06]  /*21f10*/  @!P0 BRA `(.L_x_1519) ;  /* 0x0000000000448947 */ /* 0x000fec0003800000 */
[----:B------:R-:W-:Y:S01]  /*21f20*/  ISETP.GT.AND P0, PT, R4, -0x1, PT ;  /* 0xffffffff0400780c */ /* 0x000fe20003f04270 */
[----:B------:R-:W-:-:S12]  /*21f30*/  BSSY B0, `(.L_x_1520) ;  /* 0x000000d000007945 */ /* 0x000fd80003800000 */
[----:B------:R-:W-:Y:S05]  /*21f40*/  @P0 BRA `(.L_x_1521) ;  /* 0x00000000001c0947 */ /* 0x000fea0003800000 */
[----:B------:R-:W-:Y:S02]  /*21f50*/  ISETP.NE.AND P0, PT, R3, 0x1, PT ;  /* 0x000000010300780c */ /* 0x000fe40003f05270 */
[----:B------:R-:W-:-:S11]  /*21f60*/  LOP3.LUT R4, RZ, R4, RZ, 0x33, !PT ;  /* 0x00000004ff047212 */ /* 0x000fd600078e33ff */
[----:B01----:R-:W0:Y:S02]  /*21f70*/  @P0 LDC.64 R6, c[0x0][0x9e8] ;  /* 0x00027a00ff060b82 */ /* 0x003e240000000a00 */
[----:B0-----:R-:W-:-:S05]  /*21f80*/  @P0 IMAD.HI.U32 R6, R4, R6, RZ ;  /* 0x0000000604060227 */ /* 0x001fca00078e00ff */
[----:B------:R-:W-:-:S04]  /*21f90*/  @P0 SHF.R.U32.HI R4, RZ, R7, R6 ;  /* 0x00000007ff040219 */ /* 0x000fc80000011606 */
[----:B------:R-:W-:Y:S01]  /*21fa0*/  LOP3.LUT R4, RZ, R4, RZ, 0x33, !PT ;  /* 0x00000004ff047212 */ /* 0x000fe200078e33ff */
[----:B------:R-:W-:Y:S06]  /*21fb0*/  BRA `(.L_x_1522) ;  /* 0x0000000000107947 */ /* 0x000fec0003800000 */
.L_x_1521:
[----:B------:R-:W-:-:S13]  /*21fc0*/  ISETP.NE.AND P0, PT, R3, 0x1, PT ;  /* 0x000000010300780c */ /* 0x000fda0003f05270 */
[----:B01----:R-:W0:Y:S02]  /*21fd0*/  @P0 LDC.64 R6, c[0x0][0x9e8] ;  /* 0x00027a00ff060b82 */ /* 0x003e240000000a00 */
[----:B0-----:R-:W-:-:S05]  /*21fe0*/  @P0 IMAD.HI.U32 R6, R4, R6, RZ ;  /* 0x0000000604060227 */ /* 0x001fca00078e00ff */
[----:B------:R-:W-:-:S07]  /*21ff0*/  @P0 SHF.R.U32.HI R4, RZ, R7, R6 ;  /* 0x00000007ff040219 */ /* 0x000fce0000011606 */
.L_x_1522:
[----:B------:R-:W-:Y:S05]  /*22000*/  BSYNC B0 ;  /* 0x0000000000007941 */ /* 0x000fea0003800000 */
.L_x_1520:
[----:B------:R-:W-:-:S05]  /*22010*/  IMAD R3, R4, R3, RZ ;  /* 0x0000000304037224 */ /* 0x000fca00078e02ff */
[----:B------:R-:W-:-:S07]  /*22020*/  VIMNMX R0, R0, R3, !PT ;  /* 0x0000000300007248 */ /* 0x000fce0007fe0100 */
.L_x_1519:
[----:B------:R-:W-:Y:S01]  /*22030*/  SHF.R.S32.HI R2, RZ, 0x1f, R0 ;  /* 0x0000001fff027819 */ /* 0x000fe20000011400 */
[----:B------:R-:W-:Y:S03]  /*22040*/  BSSY B6, `(.L_x_1523) ;  /* 0x00002c8000067945 */ /* 0x000fe60003800000 */
[----:B------:R-:W-:-:S04]  /*22050*/  LEA.HI R2, R2, R0, RZ, 0x6 ;  /* 0x0000000002027211 */ /* 0x000fc800078f30ff */
[----:B------:R-:W-:-:S04]  /*22060*/  SHF.R.S32.HI R2, RZ, 0x6, R2 ;  /* 0x00000006ff027819 */ /* 0x000fc80000011402 */
[----:B------:R-:W-:-:S04]  /*22070*/  VIMNMX R3, RZ, R2, !PT ;  /* 0x00000002ff037248 */ /* 0x000fc80007fe0100 */
[----:B------:R-:W-:Y:S01]  /*22080*/  ISETP.GT.AND P0, PT, R16, R3, PT ;  /* 0x000000031000720c */ /* 0x000fe20003f04270 */
[----:B------:R2:W-:-:S12]  /*22090*/  STL [R1+0x28], R3 ;  /* 0x0000280301007387 */ /* 0x0005d80000100800 */
[----:B--2---:R-:W-:Y:S05]  /*220a0*/  @P0 BRA `(.L_x_1524) ;  /* 0x0000000000480947 */ /* 0x004fea0003800000 */
[----:B------:R-:W2:Y:S02]  /*220b0*/  S2R R3, SR_TID.X ;  /* 0x0000000000037919 */ /* 0x000ea40000002100 */
[----:B--2---:R-:W-:-:S04]  /*220c0*/  LOP3.LUT R3, R3, 0x7f, RZ, 0xc0, !PT ;  /* 0x0000007f03037812 */ /* 0x004fc800078ec0ff */
[----:B------:R-:W-:-:S13]  /*220d0*/  ISETP.NE.AND P0, PT, R3, RZ, PT ;  /* 0x000000ff0300720c */ /* 0x000fda0003f05270 */
[----:B------:R-:W-:Y:S05]  /*220e0*/  @P0 BRA `(.L_x_1525) ;  /* 0x0000002800f40947 */ /* 0x000fea0003800000 */
[----:B-1----:R-:W1:Y:S01]  /*220f0*/  S2R R5, SR_LANEID ;  /* 0x0000000000057919 */ /* 0x002e620000000000 */
        /* <DEDUP_REMOVED lines=8> */
[----:B0-----:R-:W0:Y:S01]  /*22180*/  POPC R7, R4 ;  /* 0x0000000400077309 */ /* 0x001e220000000000 */
[----:B--2---:R-:W0:Y:S02]  /*22190*/  SHFL.IDX PT, R0, R3, R0, 0x1f ;  /* 0x00001f0003007589 */ /* 0x004e2400000e0000 */
[----:B0-----:R-:W-:-:S05]  /*221a0*/  IADD3 R0, R0, UR37, R7 ;  /* 0x0000002500007c10 */ /* 0x001fca000fffe007 */
[----:B------:R2:W-:Y:S01]  /*221b0*/  STL [R1], R0 ;  /* 0x0000000001007387 */ /* 0x0005e20000100800 */
[----:B------:R-:W-:Y:S05]  /*221c0*/  BRA `(.L_x_1525) ;  /* 0x0000002800bc7947 */ /* 0x000fea0003800000 */
.L_x_1524:
[----:B------:R-:W2:Y:S01]  /*221d0*/  S2R R0, SR_CgaCtaId ;  /* 0x0000000000007919 */ /* 0x000ea20000008800 */
[----:B------:R-:W-:-:S04]  /*221e0*/  MOV R2, 0x400 ;  /* 0x0000040000027802 */ /* 0x000fc80000000f00 */
[----:B--2---:R-:W-:-:S05]  /*221f0*/  LEA R18, R0, R2, 0x18 ;  /* 0x0000000200127211 */ /* 0x004fca00078ec0ff */
[----:B------:R-:W-:-:S05]  /*22200*/  VIADD R0, R18, 0x20000 ;  /* 0x0002000012007836 */ /* 0x000fca0000000000 */
[----:B------:R-:W-:-:S13]  /*22210*/  LOP3.LUT P0, RZ, R0, 0x3ff, RZ, 0xc0, !PT ;  /* 0x000003ff00ff7812 */ /* 0x000fda000780c0ff */
[----:B------:R-:W-:Y:S05]  /*22220*/  @!P0 BRA `(.L_x_1526) ;  /* 0x0000000000408947 */ /* 0x000fea0003800000 */
[----:B------:R-:W-:Y:S01]  /*22230*/  MOV R2, 0x0 ;  /* 0x0000000000027802 */ /* 0x000fe20000000f00 */
[----:B------:R-:W-:Y:S01]  /*22240*/  ULDC.64 UR6, c[0x4][0xc0] ;  /* 0x0100300000067ab9 */ /* 0x000fe20000000a00 */
[----:B------:R-:W-:Y:S01]  /*22250*/  ULDC.64 UR8, c[0x4][0xc8] ;  /* 0x0100320000087ab9 */ /* 0x000fe20000000a00 */
[----:B------:R-:W-:Y:S01]  /*22260*/  ULDC.64 UR4, c[0x4][0x40] ;  /* 0x0100100000047ab9 */ /* 0x000fe20000000a00 */
[----:B------:R-:W-:Y:S01]  /*22270*/  IMAD.U32 R4, RZ, RZ, UR6 ;  /* 0x00000006ff047e24 */ /* 0x000fe2000f8e00ff */
[----:B------:R-:W-:Y:S01]  /*22280*/  MOV R8, 0x70 ;  /* 0x0000007000087802 */ /* 0x000fe20000000f00 */
[----:B------:R-:W2:Y:S01]  /*22290*/  LDC.64 R2, c[0x4][R2] ;  /* 0x0100000002027b82 */ /* 0x000ea20000000a00 */
[----:B-1----:R-:W-:Y:S02]  /*222a0*/  IMAD.U32 R5, RZ, RZ, UR7 ;  /* 0x00000007ff057e24 */ /* 0x002fe4000f8e00ff */
[----:B------:R-:W-:Y:S02]  /*222b0*/  IMAD.U32 R6, RZ, RZ, UR8 ;  /* 0x00000008ff067e24 */ /* 0x000fe4000f8e00ff */
[----:B0-----:R-:W-:-:S02]  /*222c0*/  IMAD.U32 R7, RZ, RZ, UR9 ;  /* 0x00000009ff077e24 */ /* 0x001fc4000f8e00ff */
[----:B------:R-:W-:Y:S02]  /*222d0*/  IMAD.U32 R10, RZ, RZ, UR4 ;  /* 0x00000004ff0a7e24 */ /* 0x000fe4000f8e00ff */
[----:B------:R-:W-:Y:S02]  /*222e0*/  IMAD.U32 R11, RZ, RZ, UR5 ;  /* 0x00000005ff0b7e24 */ /* 0x000fe4000f8e00ff */
[----:B------:R-:W-:Y:S02]  /*222f0*/  IMAD.MOV.U32 R12, RZ, RZ, 0x1 ;  /* 0x00000001ff0c7424 */ /* 0x000fe400078e00ff */
[----:B------:R-:W-:-:S07]  /*22300*/  IMAD.MOV.U32 R13, RZ, RZ, RZ ;  /* 0x000000ffff0d7224 */ /* 0x000fce00078e00ff */
[----:B------:R-:W-:-:S07]  /*22310*/  LEPC R20, `(.L_x_1526) ;  /* 0x000000001014794e */ /* 0x000fce0000000000 */
[----:B--2---:R-:W-:Y:S05]  /*22320*/  CALL.ABS.NOINC R2 ;  /* 0x0000000002007343 */ /* 0x004fea0003c00000 */
.L_x_1526:
[----:B------:R-:W2:Y:S01]  /*22330*/  LDL.LU R2, [R1+0x40] ;  /* 0x0000400001027983 */ /* 0x000ea20000300800 */
[----:B------:R-:W-:-:S05]  /*22340*/  VIADD R17, R18, 0x10000 ;  /* 0x0001000012117836 */ /* 0x000fca0000000000 */
[----:B------:R-:W-:Y:S02]  /*22350*/  LOP3.LUT P0, RZ, R17, 0x3ff, RZ, 0xc0, !PT ;  /* 0x000003ff11ff7812 */ /* 0x000fe4000780c0ff */
[----:B--2---:R-:W-:-:S11]  /*22360*/  LOP3.LUT R2, R2, 0xfffffffe, RZ, 0xc0, !PT ;  /* 0xfffffffe02027812 */ /* 0x004fd600078ec0ff */
[----:B------:R-:W-:-:S05]  /*22370*/  @P0 LOP3.LUT R2, R2, 0x1, RZ, 0xfc, !PT ;  /* 0x0000000102020812 */ /* 0x000fca00078efcff */
[----:B------:R2:W-:Y:S01]  /*22380*/  STL [R1+0x40], R2 ;  /* 0x0000400201007387 */ /* 0x0005e20000100800 */
[----:B------:R-:W-:Y:S05]  /*22390*/  @!P0 BRA `(.L_x_1527) ;  /* 0x0000000000408947 */ /* 0x000fea0003800000 */
[----:B--2---:R-:W-:Y:S01]  /*223a0*/  MOV R2, 0x0 ;  /* 0x0000000000027802 */ /* 0x004fe20000000f00 */
[----:B------:R-:W-:Y:S01]  /*223b0*/  ULDC.64 UR6, c[0x4][0xc0] ;  /* 0x0100300000067ab9 */ /* 0x000fe20000000a00 */
[----:B------:R-:W-:Y:S01]  /*223c0*/  ULDC.64 UR8, c[0x4][0xc8] ;  /* 0x0100320000087ab9 */ /* 0x000fe20000000a00 */
[----:B------:R-:W-:Y:S01]  /*223d0*/  ULDC.64 UR4, c[0x4][0x48] ;  /* 0x0100120000047ab9 */ /* 0x000fe20000000a00 */
[----:B------:R-:W-:Y:S01]  /*223e0*/  IMAD.U32 R4, RZ, RZ, UR6 ;  /* 0x00000006ff047e24 */ /* 0x000fe2000f8e00ff */
[----:B------:R-:W-:Y:S01]  /*223f0*/  MOV R11, UR5 ;  /* 0x00000005000b7c02 */ /* 0x000fe20008000f00 */
[----:B------:R-:W2:Y:S01]  /*22400*/  LDC.64 R2, c[0x4][R2] ;  /* 0x0100000002027b82 */ /* 0x000ea20000000a00 */
[----:B-1----:R-:W-:Y:S02]  /*22410*/  IMAD.U32 R5, RZ, RZ, UR7 ;  /* 0x00000007ff057e24 */ /* 0x002fe4000f8e00ff */
[----:B------:R-:W-:Y:S02]  /*22420*/  IMAD.U32 R6, RZ, RZ, UR8 ;  /* 0x00000008ff067e24 */ /* 0x000fe4000f8e00ff */
[----:B0-----:R-:W-:-:S02]  /*22430*/  IMAD.U32 R7, RZ, RZ, UR9 ;  /* 0x00000009ff077e24 */ /* 0x001fc4000f8e00ff */
[----:B------:R-:W-:Y:S02]  /*22440*/  IMAD.U32 R10, RZ, RZ, UR4 ;  /* 0x00000004ff0a7e24 */ /* 0x000fe4000f8e00ff */
[----:B------:R-:W-:Y:S02]  /*22450*/  IMAD.MOV.U32 R8, RZ, RZ, 0x70 ;  /* 0x00000070ff087424 */ /* 0x000fe400078e00ff */
[----:B------:R-:W-:Y:S02]  /*22460*/  IMAD.MOV.U32 R12, RZ, RZ, 0x1 ;  /* 0x00000001ff0c7424 */ /* 0x000fe400078e00ff */
[----:B------:R-:W-:-:S07]  /*22470*/  IMAD.MOV.U32 R13, RZ, RZ, RZ ;  /* 0x000000ffff0d7224 */ /* 0x000fce00078e00ff */
[----:B------:R-:W-:-:S07]  /*22480*/  LEPC R20, `(.L_x_1527) ;  /* 0x000000001014794e */ /* 0x000fce0000000000 */
[----:B--2---:R-:W-:Y:S05]  /*22490*/  CALL.ABS.NOINC R2 ;  /* 0x0000000002007343 */ /* 0x004fea0003c00000 */
.L_x_1527:
[----:B------:R-:W-:-:S05]  /*224a0*/  VIADD R0, R18, 0x8000 ;  /* 0x0000800012007836 */ /* 0x000fca0000000000 */
[----:B------:R-:W-:-:S13]  /*224b0*/  LOP3.LUT P0, RZ, R0, 0x1bf, RZ, 0xc0, !PT ;  /* 0x000001bf00ff7812 */ /* 0x000fda000780c0ff */
        /* <DEDUP_REMOVED lines=17> */
.L_x_1528:
        /* <DEDUP_REMOVED lines=18> */
.L_x_1529:
[----:B--2---:R-:W2:Y:S01]  /*226f0*/  LDL.LU R2, [R1+0x4] ;  /* 0x0000040001027983 */ /* 0x004ea20000300800 */
[----:B------:R-:W3:Y:S01]  /*22700*/  LDC R0, c[0x0][0x428] ;  /* 0x00010a00ff007b82 */ /* 0x000ee20000000800 */
[----:B------:R-:W-:Y:S02]  /*22710*/  ULDC.64 UR4, c[0x0][0x9f8] ;  /* 0x00027e0000047ab9 */ /* 0x000fe40000000a00 */
[----:B------:R-:W4:Y:S04]  /*22720*/  LDL R18, [R1+0x8] ;  /* 0x0000080001127983 */ /* 0x000f280000100800 */
[----:B------:R-:W1:Y:S01]  /*22730*/  LDL R17, [R1+0xc] ;  /* 0x00000c0001117983 */ /* 0x000e620000100800 */
[----:B---3--:R-:W-:-:S13]  /*22740*/  ISETP.NE.AND P0, PT, R0, 0x1, PT ;  /* 0x000000010000780c */ /* 0x008fda0003f05270 */
[----:B------:R-:W3:Y:S01]  /*22750*/  @P0 LDC R3, c[0x0][0x430] ;  /* 0x00010c00ff030b82 */ /* 0x000ee20000000800 */
[----:B--2---:R-:W-:-:S07]  /*22760*/  IMAD R4, R2, 0x80, R19 ;  /* 0x0000008002047824 */ /* 0x004fce00078e0213 */
[----:B------:R-:W2:Y:S01]  /*22770*/  @P0 LDC R2, c[0x0][0x42c] ;  /* 0x00010b00ff020b82 */ /* 0x000ea20000000800 */
[----:B----4-:R-:W-:Y:S02]  /*22780*/  IMAD.MOV.U32 R0, RZ, RZ, R18 ;  /* 0x000000ffff007224 */ /* 0x010fe400078e0012 */
[----:B-1----:R-:W-:Y:S02]  /*22790*/  IMAD.MOV.U32 R5, RZ, RZ, R17 ;  /* 0x000000ffff057224 */ /* 0x002fe400078e0011 */
[----:B--2---:R-:W-:Y:S02]  /*227a0*/  @P0 IMAD.HI.U32 R2, R18, R2, RZ ;  /* 0x0000000212020227 */ /* 0x004fe400078e00ff */
[----:B------:R-:W1:Y:S03]  /*227b0*/  S2R R18, SR_TID.X ;  /* 0x0000000000127919 */ /* 0x000e660000002100 */
[----:B---3--:R-:W-:-:S02]  /*227c0*/  @P0 SHF.R.U32.HI R0, RZ, R3, R2 ;  /* 0x00000003ff000219 */ /* 0x008fc40000011602 */
[----:B------:R-:W-:-:S04]  /*227d0*/  ISETP.NE.U32.AND P0, PT, RZ, UR4, PT ;  /* 0x00000004ff007c0c */ /* 0x000fc8000bf05070 */
[----:B------:R-:W-:Y:S01]  /*227e0*/  ISETP.NE.AND.EX P0, PT, RZ, UR5, PT, P0 ;  /* 0x00000005ff007c0c */ /* 0x000fe2000bf05300 */
[----:B------:R-:W-:-:S12]  /*227f0*/  ULDC.64 UR4, c[0x0][0xa00] ;  /* 0x0002800000047ab9 */ /* 0x000fd80000000a00 */
[----:B------:R-:W2:Y:S01]  /*22800*/  @P0 LDC.64 R2, c[0x0][0x9f8] ;  /* 0x00027e00ff020b82 */ /* 0x000ea20000000a00 */
[----:B-1----:R-:W-:Y:S01]  /*22810*/  LOP3.LUT R18, R18, 0x7f, RZ, 0xc0, !PT ;  /* 0x0000007f12127812 */ /* 0x002fe200078ec0ff */
[----:B--2---:R-:W-:-:S05]  /*22820*/  @P0 IMAD.WIDE R2, R17, 0x4, R2 ;  /* 0x0000000411020825 */ /* 0x004fca00078e0202 */
[----:B------:R1:W2:Y:S01]  /*22830*/  @P0 LDG.E R5, desc[UR46][R2.64] ;  /* 0x0000002e02050981 */ /* 0x0002a2000c1e1900 */
[----:B------:R-:W-:Y:S02]  /*22840*/  ISETP.NE.AND P1, PT, R18, RZ, PT ;  /* 0x000000ff1200720c */ /* 0x000fe40003f25270 */
[----:B------:R-:W-:Y:S02]  /*22850*/  ISETP.NE.U32.AND P0, PT, RZ, UR4, PT ;  /* 0x00000004ff007c0c */ /* 0x000fe4000bf05070 */
[----:B------:R-:W-:Y:S02]  /*22860*/  PLOP3.LUT P3, PT, P1, PT, PT, 0x8, 0x0 ;  /* 0x000000000000781c */ /* 0x000fe40000f6e170 */
[----:B------:R-:W-:-:S04]  /*22870*/  ISETP.NE.AND.EX P2, PT, RZ, UR5, PT, P0 ;  /* 0x00000005ff007c0c */ /* 0x000fc8000bf45300 */
[----:B-1----:R-:W-:-:S03]  /*22880*/  SEL R3, R17, RZ, !P2 ;  /* 0x000000ff11037207 */ /* 0x002fc60005000000 */
[----:B------:R-:W-:-:S05]  /*22890*/  VOTEU.ALL UP1, P1 ;  /* 0x00000000003f7886 */ /* 0x000fca0000820000 */
[----:B------:R-:W-:-:S04]  /*228a0*/  @!UP1 UIADD3 UR8, UP0, UR42, 0x270, URZ ;  /* 0x000002702a089890 */ /* 0x000fc8000ff1e03f */
[----:B------:R-:W-:-:S03]  /*228b0*/  @!UP1 UIADD3.X UR9, URZ, UR43, URZ, UP0, !UPT ;  /* 0x0000002b3f099290 */ /* 0x000fc600087fe43f */
[----:B------:R-:W-:Y:S01]  /*228c0*/  VOTEU.ALL UP0, P1 ;  /* 0x00000000003f7886 */ /* 0x000fe20000800000 */
[----:B--2---:R1:W-:Y:S08]  /*228d0*/  STL [R1+0x20], R5 ;  /* 0x0000200501007387 */ /* 0x0043f00000100800 */
.L_x_1530:
        /* <DEDUP_REMOVED lines=10> */
[----:B--2---:R-:W-:Y:S05]  /*22980*/  @P3 BRA.U.ANY `(.L_x_1530) ;  /* 0xfffffffd00d43947 */ /* 0x004fea000393ffff */
[----:B------:R-:W-:Y:S01]  /*22990*/  PLOP3.LUT P2, PT, P1, PT, PT, 0x8, 0x0 ;  /* 0x000000000000781c */ /* 0x000fe20000f4e170 */
[----:B------:R-:W-:Y:S01]  /*229a0*/  VOTEU.ALL UP0, P1 ;  /* 0x00000000003f7886 */ /* 0x000fe20000800000 */
[----:B------:R-:W-:-:S11]  /*229b0*/  UMOV UR4, 0x80 ;  /* 0x0000008000047882 */ /* 0x000fd60000000000 */
.L_x_1531:
        /* <DEDUP_REMOVED lines=9> */
[----:B--2---:R-:W-:Y:S05]  /*22a50*/  @P2 BRA.U.ANY `(.L_x_1531) ;  /* 0xfffffffd00d82947 */ /* 0x004fea000393ffff */
[----:B------:R-:W2:Y:S01]  /*22a60*/  LDL R17, [R1+0x20] ;  /* 0x0000200001117983 */ /* 0x000ea20000100800 */
[----:B0-----:R-:W0:Y:S01]  /*22a70*/  LDC.64 R6, c[0x0][0x3f8] ;  /* 0x0000fe00ff067b82 */ /* 0x001e220000000a00 */
        /* <DEDUP_REMOVED lines=8> */
[----:B-1----:R-:W1:Y:S02]  /*22b00*/  S2R R5, SR_TID.X ;  /* 0x0000000000057919 */ /* 0x002e640000002100 */
[----:B-1----:R-:W-:-:S04]  /*22b10*/  SHF.R.U32.HI R5, RZ, 0x5, R5 ;  /* 0x00000005ff057819 */ /* 0x002fc80000011605 */
[----:B------:R-:W-:-:S05]  /*22b20*/  LOP3.LUT R5, R5, 0x3, RZ, 0xc0, !PT ;  /* 0x0000000305057812 */ /* 0x000fca00078ec0ff */
[----:B------:R1:W2:Y:S02]  /*22b30*/  SHFL.IDX PT, R14, R5, RZ, 0x1f ;  /* 0x00001fff050e7589 */ /* 0x0002a400000e0000 */
.L_x_1784:
[----:B--2---:R-:W-:Y:S02]  /*22b40*/  ISETP.NE.AND P0, PT, R14, RZ, PT ;  /* 0x000000ff0e00720c */ /* 0x004fe40003f05270 */
[----:B------:R-:W-:-:S11]  /*22b50*/  PLOP3.LUT P6, PT, PT, PT, PT, 0x8, 0x0 ;  /* 0x000000000000781c */ /* 0x000fd60003fce170 */
[----:B------:R-:W-:Y:S05]  /*22b60*/  @P0 BRA `(.L_x_1533) ;  /* 0x00000008000c0947 */ /* 0x000fea0003800000 */
[----:B------:R-:W-:-:S03]  /*22b70*/  UMOV UR4, 0xffffffff ;  /* 0xffffffff00047882 */ /* 0x000fc60000000000 */
[----:B------:R-:W-:Y:S05]  /*22b80*/  BRA.DIV UR4, `(.L_x_1534) ;  /* 0x0000006e04ec7947 */ /* 0x000fea000b800000 */
[----:B------:R-:W-:-:S13]  /*22b90*/  ELECT P6, URZ, PT ;  /* 0x00000000003f782f */ /* 0x000fda00038c0000 */
.L_x_1787:
[----:B------:R-:W-:Y:S05]  /*22ba0*/  @!P6 BRA `(.L_x_1535) ;  /* 0x000000040080e947 */ /* 0x000fea0003800000 */
[----:B------:R-:W-:Y:S01]  /*22bb0*/  ISETP.NE.U32.AND P0, PT, R6, RZ, PT ;  /* 0x000000ff0600720c */ /* 0x000fe20003f05070 */
[----:B------:R-:W-:-:S03]  /*22bc0*/  VIADD R8, R16, 0xffffffff ;  /* 0xffffffff10087836 */ /* 0x000fc60000000000 */
[----:B------:R-:W-:-:S13]  /*22bd0*/  ISETP.NE.AND.EX P0, PT, R7, RZ, PT, P0 ;  /* 0x000000ff0700720c */ /* 0x000fda0003f05300 */
[----:B------:R-:W-:Y:S05]  /*22be0*/  @!P0 BRA `(.L_x_1536) ;  /* 0x0000000000488947 */ /* 0x000fea0003800000 */
[----:B------:R-:W2:Y:S01]  /*22bf0*/  LDC R9, c[0x0][0x41c] ;  /* 0x00010700ff097b82 */ /* 0x000ea20000000800 */
[----:B------:R-:W-:Y:S01]  /*22c00*/  MOV R2, R8 ;  /* 0x0000000800027202 */ /* 0x000fe20000000f00 */
[----:B------:R-:W-:Y:S01]  /*22c10*/  ULDC.64 UR4, c[0x0][0x408] ;  /* 0x0001020000047ab9 */ /* 0x000fe20000000a00 */
[----:B--2---:R-:W-:-:S13]  /*22c20*/  ISETP.NE.AND P0, PT, R9, 0x1, PT ;  /* 0x000000010900780c */ /* 0x004fda0003f05270 */
[----:B------:R-:W2:Y:S02]  /*22c30*/  @P0 LDC.64 R10, c[0x0][0x420] ;  /* 0x00010800ff0a0b82 */ /* 0x000ea40000000a00 */
[----:B--2---:R-:W-:-:S05]  /*22c40*/  @P0 IMAD.HI.U32 R10, R8, R10, RZ ;  /* 0x0000000a080a0227 */ /* 0x004fca00078e00ff */
[----:B------:R-:W-:-:S04]  /*22c50*/  @P0 SHF.R.U32.HI R2, RZ, R11, R10 ;  /* 0x0000000bff020219 */ /* 0x000fc8000001160a */
[--C-:B------:R-:W-:Y:S01]  /*22c60*/  SHF.R.S32.HI R11, RZ, 0x1f, R2.reuse ;  /* 0x0000001fff0b7819 */ /* 0x100fe20000011402 */
[--C-:B-1----:R-:W-:Y:S02]  /*22c70*/  IMAD.MOV R5, RZ, RZ, -R2.reuse ;  /* 0x000000ffff057224 */ /* 0x102fe400078e0a02 */
[----:B------:R-:W-:Y:S02]  /*22c80*/  IMAD.MOV.U32 R10, RZ, RZ, R2 ;  /* 0x000000ffff0a7224 */ /* 0x000fe400078e0002 */
        /* <DEDUP_REMOVED lines=8> */
.L_x_1536:
[----:B-1----:R-:W3:Y:S01]  /*22d10*/  LDL R5, [R1+0x10] ;  /* 0x0000100001057983 */ /* 0x002ee20000100800 */
[----:B------:R-:W-:-:S03]  /*22d20*/  MOV R9, 0x400 ;  /* 0x0000040000097802 */ /* 0x000fc60000000f00 */
[----:B--2---:R-:W2:Y:S01]  /*22d30*/  LDL R7, [R1+0x18] ;  /* 0x0000180001077983 */ /* 0x004ea20000100800 */
[----:B------:R-:W1:Y:S01]  /*22d40*/  S2R R10, SR_CgaCtaId ;  /* 0x00000000000a7919 */ /* 0x000e620000008800 */
[----:B------:R-:W4:Y:S01]  /*22d50*/  S2R R6, SR_TID.X ;  /* 0x0000000000067919 */ /* 0x000f220000002100 */
[----:B-1----:R-:W-:Y:S02]  /*22d60*/  LEA R9, R10, R9, 0x18 ;  /* 0x000000090a097211 */ /* 0x002fe400078ec0ff */
[----:B----4-:R-:W-:-:S04]  /*22d70*/  LOP3.LUT R6, R6, 0x7f, RZ, 0xc0, !PT ;  /* 0x0000007f06067812 */ /* 0x010fc800078ec0ff */
[----:B------:R-:W-:Y:S01]  /*22d80*/  ISETP.NE.AND P0, PT, R6, RZ, PT ;  /* 0x000000ff0600720c */ /* 0x000fe20003f05270 */
[----:B---3--:R-:W-:Y:S01]  /*22d90*/  IMAD R5, R5, 0x8, R9 ;  /* 0x0000000805057824 */ /* 0x008fe200078e0209 */
[----:B--2---:R-:W-:-:S04]  /*22da0*/  SHF.L.U32 R7, R7, 0x1f, RZ ;  /* 0x0000001f07077819 */ /* 0x004fc800000006ff */
[----:B------:R-:W1:Y:S02]  /*22db0*/  SYNCS.PHASECHK.TRANS64.TRYWAIT P2, [R5+URZ+0x28480], R7 ;  /* 0x02848007050075a7 */ /* 0x000e64000804017f */
[----:B-1----:R-:W-:Y:S05]  /*22dc0*/  @!P2 BRA `(.L_x_1537) ;  /* 0x0000006c007ca947 */ /* 0x002fea0003800000 */
.L_x_1788:
        /* <DEDUP_REMOVED lines=8> */
.L_x_1538:
        /* <DEDUP_REMOVED lines=16> */
[----:B------:R-:W-:Y:S01]  /*22f50*/  R2UR UR14, R6 ;  /* 0x00000000060e72ca */ /* 0x000fe200000e0000 */
[----:B---3--:R-:W-:-:S05]  /*22f60*/  IMAD R8, R8, 0x40, R9 ;  /* 0x0000004008087824 */ /* 0x008fca00078e0209 */
        /* <DEDUP_REMOVED lines=9> */
.L_x_1789:
        /* <DEDUP_REMOVED lines=8> */
.L_x_1540:
        /* <DEDUP_REMOVED lines=19> */
.L_x_1535:
[----:B------:R-:W3:Y:S01]  /*231b0*/  LDL.LU R6, [R1+0x8] ;  /* 0x0000080001067983 */ /* 0x000ee20000300800 */
[----:B-12---:R-:W-:Y:S01]  /*231c0*/  MOV R7, 0x400 ;  /* 0x0000040000077802 */ /* 0x006fe20000000f00 */
        /* <DEDUP_REMOVED lines=10> */
[----:B------:R-:W-:Y:S02]  /*23270*/  R2UR UR16, R7 ;  /* 0x00000000071072ca */ /* 0x000fe400000e0000 */
[----:B------:R-:W-:Y:S01]  /*23280*/  @P0 MOV R5, 0x8000 ;  /* 0x0000800000050802 */ /* 0x000fe20000000f00 */
[----:B------:R-:W-:Y:S10]  /*23290*/  BAR.SYNC.DEFER_BLOCKING 0x8, 0x120 ;  /* 0x0204800000007b1d */ /* 0x000ff40000010000 */
        /* <DEDUP_REMOVED lines=11> */
[----:B---3--:R-:W-:-:S02]  /*23350*/  @P0 R2UR UR12, R6 ;  /* 0x00000000060c02ca */ /* 0x008fc400000e0000 */
[----:B------:R-:W-:-:S11]  /*23360*/  @P0 R2UR UR20, R6 ;  /* 0x00000000061402ca */ /* 0x000fd600000e0000 */
[----:B------:R2:W-:Y:S02]  /*23370*/  UTMALDG.4D [UR8], [UR4], desc[UR6] ;  /* 0x00000608040075b4 */ /* 0x0005e40008019000 */
[----:B------:R2:W-:Y:S02]  /*23380*/  UTMALDG.4D [UR16], [UR4], desc[UR14] ;  /* 0x00000e10040075b4 */ /* 0x0005e40008019000 */
[----:B--2---:R-:W-:Y:S01]  /*23390*/  NOP ;  /* 0x0000000000007918 */ /* 0x004fe20000000000 */
.L_x_1533:
[----:B------:R-:W2:Y:S01]  /*233a0*/  LDL.LU R6, [R1+0x44] ;  /* 0x0000440001067983 */ /* 0x000ea20000300800 */
[----:B------:R-:W-:Y:S01]  /*233b0*/  MOV R4, 0x400 ;  /* 0x0000040000047802 */ /* 0x000fe20000000f00 */
[----:B------:R-:W-:Y:S01]  /*233c0*/  BSSY B0, `(.L_x_1541) ;  /* 0x000000b000007945 */ /* 0x000fe20003800000 */
[----:B-1----:R-:W1:Y:S02]  /*233d0*/  S2R R5, SR_CgaCtaId ;  /* 0x0000000000057919 */ /* 0x002e640000008800 */
[----:B-1----:R-:W-:Y:S01]  /*233e0*/  LEA R4, R5, R4, 0x18 ;  /* 0x0000000405047211 */ /* 0x002fe200078ec0ff */
[----:B--2---:R-:W-:-:S05]  /*233f0*/  VIADD R6, R6, 0x1 ;  /* 0x0000000106067836 */ /* 0x004fca0000000000 */
[----:B------:R-:W-:Y:S01]  /*23400*/  LEA.HI R3, R6, R6, RZ, 0x1 ;  /* 0x0000000606037211 */ /* 0x000fe200078f08ff */
[----:B------:R1:W-:Y:S03]  /*23410*/  STL [R1+0x44], R6 ;  /* 0x0000440601007387 */ /* 0x0003e60000100800 */
[----:B------:R-:W-:-:S05]  /*23420*/  LOP3.LUT R3, R3, 0xfffffffe, RZ, 0xc0, !PT ;  /* 0xfffffffe03037812 */ /* 0x000fca00078ec0ff */
[----:B------:R-:W-:-:S05]  /*23430*/  IMAD.IADD R3, R6, 0x1, -R3 ;  /* 0x0000000106037824 */ /* 0x000fca00078e0a03 */
[----:B------:R-:W-:-:S04]  /*23440*/  SHF.L.U32 R3, R3, 0x1f, RZ ;  /* 0x0000001f03037819 */ /* 0x000fc800000006ff */
[----:B------:R-:W2:Y:S02]  /*23450*/  SYNCS.PHASECHK.TRANS64.TRYWAIT P0, [R4+URZ+0x28420], R3 ;  /* 0x02842003040075a7 */ /* 0x000ea4000800017f */
[----:B-12---:R-:W-:Y:S05]  /*23460*/  @!P0 BRA `(.L_x_1542) ;  /* 0x0000006400fc8947 */ /* 0x006fea0003800000 */
.L_x_1790:
[----:B------:R-:W-:Y:S05]  /*23470*/  BSYNC B0 ;  /* 0x0000000000007941 */ /* 0x000fea0003800000 */
.L_x_1541:
[----:B-1----:R-:W2:Y:S01]  /*23480*/  LDL R4, [R1+0x28] ;  /* 0x0000280001047983 */ /* 0x002ea20000100800 */
[----:B------:R-:W-:-:S05]  /*23490*/  VIADD R3, R16, 0xfffffffe ;  /* 0xfffffffe10037836 */ /* 0x000fca0000000000 */
[----:B--2---:R-:W-:-:S13]  /*234a0*/  ISETP.GE.AND P0, PT, R3, R4, PT ;  /* 0x000000040300720c */ /* 0x004fda0003f06270 */
[----:B------:R-:W-:Y:S05]  /*234b0*/  @!P0 BRA `(.L_x_1543) ;  /* 0x0000001000088947 */ /* 0x000fea0003800000 */
[----:B------:R1:W5:Y:S04]  /*234c0*/  LDL.LU R8, [R1+0x10] ;  /* 0x0000100001087983 */ /* 0x0003680000300800 */
[----:B------:R1:W5:Y:S02]  /*234d0*/  LDL.LU R9, [R1+0x18] ;  /* 0x0000180001097983 */ /* 0x0003640000300800 */
.L_x_1565:
[----:B-----5:R-:W-:Y:S01]  /*234e0*/  VIADD R5, R8, 0x1 ;  /* 0x0000000108057836 */ /* 0x020fe20000000000 */
[----:B------:R-:W-:Y:S05]  /*234f0*/  YIELD ;  /* 0x0000000000007946 */ /* 0x000fea0003800000 */
[----:B------:R-:W-:Y:S01]  /*23500*/  ISETP.NE.AND P0, PT, R5, 0x2, PT ;  /* 0x000000020500780c */ /* 0x000fe20003f05270 */
[----:B------:R-:W-:Y:S03]  /*23510*/  BSSY B0, `(.L_x_1544) ;  /* 0x0000090000007945 */ /* 0x000fe60003800000 */
[----:B--2---:R-:W-:-:S02]  /*23520*/  SEL R4, RZ, 0x1, P0 ;  /* 0x00000001ff047807 */ /* 0x004fc40000000000 */
[----:B------:R-:W-:Y:S02]  /*23530*/  SEL R12, R5, RZ, P0 ;  /* 0x000000ff050c7207 */ /* 0x000fe40000000000 */
        /* <DEDUP_REMOVED lines=28> */
.L_x_1546:
[----:B---3--:R-:W3:Y:S01]  /*23700*/  S2R R6, SR_CgaCtaId ;  /* 0x0000000000067919 */ /* 0x008ee20000008800 */
[----:B------:R-:W-:Y:S01]  /*23710*/  MOV R5, 0x400 ;  /* 0x0000040000057802 */ /* 0x000fe20000000f00 */
[----:B------:R-:W-:Y:S01]  /*23720*/  BSSY B1, `(.L_x_1547) ;  /* 0x0000009000017945 */ /* 0x000fe20003800000 */
[----:B------:R-:W4:Y:S02]  /*23730*/  S2R R4, SR_TID.X ;  /* 0x0000000000047919 */ /* 0x000f240000002100 */
[----:B---3--:R-:W-:-:S04]  /*23740*/  LEA R5, R6, R5, 0x18 ;  /* 0x0000000506057211 */ /* 0x008fc800078ec0ff */
[----:B------:R-:W-:Y:S02]  /*23750*/  LEA R6, R12, R5, 0x3 ;  /* 0x000000050c067211 */ /* 0x000fe400078e18ff */
[----:B------:R-:W-:Y:S02]  /*23760*/  SHF.L.U32 R5, R11, 0x1f, RZ ;  /* 0x0000001f0b057819 */ /* 0x000fe400000006ff */
[----:B----4-:R-:W-:Y:S02]  /*23770*/  LOP3.LUT R4, R4, 0x7f, RZ, 0xc0, !PT ;  /* 0x0000007f04047812 */ /* 0x010fe400078ec0ff */
[----:B------:R-:W3:Y:S02]  /*23780*/  SYNCS.PHASECHK.TRANS64.TRYWAIT P0, [R6+URZ+0x28480], R5 ;  /* 0x02848005060075a7 */ /* 0x000ee4000800017f */
[----:B------:R-:W-:Y:S01]  /*23790*/  ISETP.NE.AND P2, PT, R4, RZ, PT ;  /* 0x000000ff0400720c */ /* 0x000fe20003f45270 */
[----:B---3--:R-:W-:-:S12]  /*237a0*/  @!P0 BRA `(.L_x_1548) ;  /* 0x00000064004c8947 */ /* 0x008fd80003800000 */
.L_x_1791:
[----:B------:R-:W-:Y:S05]  /*237b0*/  BSYNC B1 ;  /* 0x0000000000017941 */ /* 0x000fea0003800000 */
.L_x_1547:
        /* <DEDUP_REMOVED lines=9> */
.L_x_1550:
[----:B------:R-:W-:Y:S05]  /*23850*/  BSYNC B1 ;  /* 0x0000000000017941 */ /* 0x000fea0003800000 */
.L_x_1549:
[----:B------:R-:W4:Y:S04]  /*23860*/  LDL R4, [R1+0x10] ;  /* 0x0000100001047983 */ /* 0x000f280000100800 */
[----:B------:R-:W3:Y:S01]  /*23870*/  LDL R7, [R1+0x2c] ;  /* 0x00002c0001077983 */ /* 0x000ee20000100800 */
[----:B------:R-:W-:Y:S01]  /*23880*/  IMAD.MOV.U32 R15, RZ, RZ, RZ ;  /* 0x000000ffff0f7224 */ /* 0x000fe200078e00ff */
[----:B--2---:R-:W-:Y:S01]  /*23890*/  MOV R11, 0x400 ;  /* 0x00000400000b7802 */ /* 0x004fe20000000f00 */
[----:B------:R-:W-:Y:S01]  /*238a0*/  UIADD3 UR4, UP0, UR42, 0x470, URZ ;  /* 0x000004702a047890 */ /* 0x000fe2000ff1e03f */
[----:B------:R-:W2:Y:S01]  /*238b0*/  S2R R12, SR_CgaCtaId ;  /* 0x00000000000c7919 */ /* 0x000ea20000008800 */
[----:B------:R-:W-:Y:S01]  /*238c0*/  PLOP3.LUT P0, PT, PT, PT, PT, 0x80, 0x0 ;  /* 0x000000000000781c */ /* 0x000fe20003f0f070 */
[----:B------:R-:W-:Y:S01]  /*238d0*/  UMOV UR6, 0x0 ;  /* 0x0000000000067882 */ /* 0x000fe20000000000 */
[----:B------:R-:W-:Y:S01]  /*238e0*/  R2UR UR10, R15 ;  /* 0x000000000f0a72ca */ /* 0x000fe200000e0000 */
[----:B------:R-:W-:Y:S01]  /*238f0*/  UIADD3.X UR5, URZ, UR43, URZ, UP0, !UPT ;  /* 0x0000002b3f057290 */ /* 0x000fe200087fe43f */
[----:B------:R-:W-:Y:S01]  /*23900*/  UMOV UR7, 0x14f00000 ;  /* 0x14f0000000077882 */ /* 0x000fe20000000000 */
[----:B--2---:R-:W-:-:S05]  /*23910*/  LEA R11, R12, R11, 0x18 ;  /* 0x0000000b0c0b7211 */ /* 0x004fca00078ec0ff */
[----:B----4-:R-:W-:Y:S02]  /*23920*/  IMAD R4, R4, 0x4000, R11 ;  /* 0x0000400004047824 */ /* 0x010fe400078e020b */
[----:B---3--:R-:W-:Y:S02]  /*23930*/  IMAD R10, R10, 0x40, R7 ;  /* 0x000000400a0a7824 */ /* 0x008fe400078e0207 */
[----:B------:R-:W-:Y:S02]  /*23940*/  VIADD R7, R6, 0x28470 ;  /* 0x0002847006077836 */ /* 0x000fe40000000000 */
[----:B------:R-:W-:-:S07]  /*23950*/  VIADD R11, R4, 0x10000 ;  /* 0x00010000040b7836 */ /* 0x000fce0000000000 */
.L_x_1551:
        /* <DEDUP_REMOVED lines=10> */
[----:B------:R-:W-:Y:S01]  /*23a00*/  IMAD.MOV.U32 R14, RZ, RZ, 0x80 ;  /* 0x00000080ff0e7424 */ /* 0x000fe200078e00ff */
[----:B------:R-:W-:Y:S01]  /*23a10*/  PLOP3.LUT P0, PT, PT, PT, PT, 0x80, 0x0 ;  /* 0x000000000000781c */ /* 0x000fe20003f0f070 */
[----:B------:R-:W-:Y:S01]  /*23a20*/  VIADD R11, R4, 0x12000 ;  /* 0x00012000040b7836 */ /* 0x000fe20000000000 */
[----:B------:R-:W-:Y:S01]  /*23a30*/  UMOV UR6, 0x0 ;  /* 0x0000000000067882 */ /* 0x000fe20000000000 */
[----:B------:R-:W-:Y:S01]  /*23a40*/  UMOV UR7, 0x14f00000 ;  /* 0x14f0000000077882 */ /* 0x000fe20000000000 */
[----:B------:R-:W-:-:S15]  /*23a50*/  R2UR UR10, R14 ;  /* 0x000000000e0a72ca */ /* 0x000fde00000e0000 */
.L_x_1552:
        /* <DEDUP_REMOVED lines=10> */
[----:B------:R-:W2:Y:S01]  /*23b00*/  SYNCS.PHASECHK.TRANS64.TRYWAIT P0, [R6+URZ+0x28440], R5 ;  /* 0x02844005060075a7 */ /* 0x000ea2000800017f */
[----:B------:R-:W-:Y:S04]  /*23b10*/  BSSY B1, `(.L_x_1553) ;  /* 0x0000002000017945 */ /* 0x000fe80003800000 */
[----:B--2---:R-:W-:Y:S05]  /*23b20*/  @!P0 BRA `(.L_x_1554) ;  /* 0x0000006000808947 */ /* 0x004fea0003800000 */
.L_x_1792:
[----:B------:R-:W-:Y:S05]  /*23b30*/  BSYNC B1 ;  /* 0x0000000000017941 */ /* 0x000fea0003800000 */
.L_x_1553:
[----:B------:R-:W-:Y:S01]  /*23b40*/  BSSY B1, `(.L_x_1555) ;  /* 0x000000b000017945 */ /* 0x000fe20003800000 */
[----:B------:R-:W-:Y:S01]  /*23b50*/  MOV R12, 0x0 ;  /* 0x00000000000c7802 */ /* 0x000fe20000000f00 */
[----:B------:R-:W-:Y:S02]  /*23b60*/  IMAD.MOV.U32 R13, RZ, RZ, 0x14f00000 ;  /* 0x14f00000ff0d7424 */ /* 0x000fe400078e00ff */
[----:B------:R-:W-:Y:S05]  /*23b70*/  @P2 BRA `(.L_x_1556) ;  /* 0x00000000001c2947 */ /* 0x000fea0003800000 */
[----:B------:R-:W3:Y:S01]  /*23b80*/  S2R R7, SR_TID.X ;  /* 0x0000000000077919 */ /* 0x000ee20000002100 */
[----:B--2---:R-:W-:-:S04]  /*23b90*/  IMAD.MOV.U32 R5, RZ, RZ, 0x4000 ;  /* 0x00004000ff057424 */ /* 0x004fc800078e00ff */
[----:B------:R4:W-:Y:S01]  /*23ba0*/  SYNCS.ARRIVE.TRANS64 RZ, [R6+URZ+0x28430], R5 ;  /* 0x0284300506ff79a7 */ /* 0x0009e2000800003f */
[----:B---3--:R-:W-:-:S04]  /*23bb0*/  LOP3.LUT R7, R7, 0x1f, RZ, 0xc0, !PT ;  /* 0x0000001f07077812 */ /* 0x008fc800078ec0ff */
[----:B------:R-:W-:-:S13]  /*23bc0*/  ISETP.NE.AND P0, PT, R7, RZ, PT ;  /* 0x000000ff0700720c */ /* 0x000fda0003f05270 */
[----:B----4-:R-:W-:Y:S05]  /*23bd0*/  @!P0 BRA `(.L_x_1556) ;  /* 0x0000000000048947 */ /* 0x010fea0003800000 */
[----:B------:R-:W-:Y:S01]  /*23be0*/  BPT.TRAP 0x1 ;  /* 0x000000040000795c */ /* 0x000fe20000300000 */
.L_x_1556:
[----:B------:R-:W-:Y:S05]  /*23bf0*/  BSYNC B1 ;  /* 0x0000000000017941 */ /* 0x000fea0003800000 */
.L_x_1555:
[----:B------:R-:W-:Y:S01]  /*23c00*/  R2UR UR10, R15 ;  /* 0x000000000f0a72ca */ /* 0x000fe200000e0000 */
[----:B------:R-:W-:Y:S01]  /*23c10*/  UIADD3 UR4, UP0, UR42, 0x370, URZ ;  /* 0x000003702a047890 */ /* 0x000fe2000ff1e03f */
[----:B------:R-:W-:Y:S01]  /*23c20*/  R2UR UR6, R12 ;  /* 0x000000000c0672ca */ /* 0x000fe200000e0000 */
[----:B--2---:R-:W-:Y:S01]  /*23c30*/  VIADD R6, R6, 0x28430 ;  /* 0x0002843006067836 */ /* 0x004fe20000000000 */
[----:B------:R-:W-:Y:S01]  /*23c40*/  R2UR UR7, R13 ;  /* 0x000000000d0772ca */ /* 0x000fe200000e0000 */
[----:B------:R-:W-:Y:S01]  /*23c50*/  VIADD R5, R4, 0x20000 ;  /* 0x0002000004057836 */ /* 0x000fe20000000000 */
[----:B------:R-:W-:Y:S01]  /*23c60*/  PLOP3.LUT P0, PT, PT, PT, PT, 0x80, 0x0 ;  /* 0x000000000000781c */ /* 0x000fe20003f0f070 */
[----:B------:R-:W-:-:S12]  /*23c70*/  UIADD3.X UR5, URZ, UR43, URZ, UP0, !UPT ;  /* 0x0000002b3f057290 */ /* 0x000fd800087fe43f */
.L_x_1557:
        /* <DEDUP_REMOVED lines=10> */
[----:B------:R-:W-:Y:S01]  /*23d20*/  R2UR UR10, R14 ;  /* 0x000000000e0a72ca */ /* 0x000fe200000e0000 */
[----:B------:R-:W-:Y:S01]  /*23d30*/  VIADD R4, R4, 0x22000 ;  /* 0x0002200004047836 */ /* 0x000fe20000000000 */
[----:B------:R-:W-:Y:S02]  /*23d40*/  R2UR UR6, R12 ;  /* 0x000000000c0672ca */ /* 0x000fe400000e0000 */
[----:B------:R-:W-:Y:S02]  /*23d50*/  R2UR UR7, R13 ;  /* 0x000000000d0772ca */ /* 0x000fe400000e0000 */
[----:B------:R-:W-:-:S13]  /*23d60*/  PLOP3.LUT P0, PT, PT, PT, PT, 0x80, 0x0 ;  /* 0x000000000000781c */ /* 0x000fda0003f0f070 */
.L_x_1558:
        /* <DEDUP_REMOVED lines=9> */
[----:B---3--:R-:W-:Y:S05]  /*23e00*/  @P0 BRA.U.ANY `(.L_x_1558) ;  /* 0xfffffffd00d80947 */ /* 0x008fea000393ffff */
.L_x_1545:
[----:B------:R-:W-:Y:S05]  /*23e10*/  BSYNC B0 ;  /* 0x0000000000007941 */ /* 0x000fea0003800000 */
.L_x_1544:
[----:B------:R-:W-:-:S06]  /*23e20*/  UISETP.NE.AND UP0, UPT, UR36, 0x3, UPT ;  /* 0x000000032400788c */ /* 0x000fcc000bf05270 */
[----:B------:R-:W-:-:S13]  /*23e30*/  PLOP3.LUT P0, PT, PT, PT, UP0, 0x80, 0x0 ;  /* 0x000000000000781c */ /* 0x000fda0003f0f008 */
[----:B------:R-:W-:Y:S05]  /*23e40*/  @!P0 BRA `(.L_x_1559) ;  /* 0x0000000000048947 */ /* 0x000fea0003800000 */
[----:B------:R-:W-:Y:S01]  /*23e50*/  BPT.TRAP 0x1 ;  /* 0x000000040000795c */ /* 0x000fe20000300000 */
.L_x_1559:
[----:B------:R-:W3:Y:S01]  /*23e60*/  S2R R6, SR_CgaCtaId ;  /* 0x0000000000067919 */ /* 0x000ee20000008800 */
[----:B------:R-:W-:Y:S01]  /*23e70*/  IMAD.U32 R4, RZ, RZ, UR38 ;  /* 0x00000026ff047e24 */ /* 0x000fe2000f8e00ff */
[----:B------:R-:W-:Y:S01]  /*23e80*/  MOV R5, 0x400 ;  /* 0x0000040000057802 */ /* 0x000fe20000000f00 */
[----:B------:R-:W-:Y:S03]  /*23e90*/  BSSY B0, `(.L_x_1560) ;  /* 0x0000009000007945 */ /* 0x000fe60003800000 */
[----:B------:R-:W-:Y:S02]  /*23ea0*/  ISETP.NE.AND P0, PT, R4, 0x3, PT ;  /* 0x000000030400780c */ /* 0x000fe40003f05270 */
[----:B------:R-:W-:-:S04]  /*23eb0*/  LOP3.LUT R4, R9, 0x1, RZ, 0x3c, !PT ;  /* 0x0000000109047812 */ /* 0x000fc800078e3cff */
[----:B------:R-:W-:Y:S02]  /*23ec0*/  SHF.L.U32 R4, R4, 0x1f, RZ ;  /* 0x0000001f04047819 */ /* 0x000fe400000006ff */
[----:B---3--:R-:W-:-:S05]  /*23ed0*/  LEA R5, R6, R5, 0x18 ;  /* 0x0000000506057211 */ /* 0x008fca00078ec0ff */
[----:B------:R-:W-:-:S04]  /*23ee0*/  IMAD R5, R8, 0x8, R5 ;  /* 0x0000000808057824 */ /* 0x000fc800078e0205 */
[----:B------:R-:W3:Y:S01]  /*23ef0*/  SYNCS.PHASECHK.TRANS64.TRYWAIT P2, [R5+URZ+0x28470], R4 ;  /* 0x02847004050075a7 */ /* 0x000ee2000804017f */
[----:B------:R4:W-:Y:S02]  /*23f00*/  STL [R1+0x4], R5 ;  /* 0x0000040501007387 */ /* 0x0009e40000100800 */
[----:B---34-:R-:W-:Y:S05]  /*23f10*/  @!P2 BRA `(.L_x_1561) ;  /* 0x0000005c0098a947 */ /* 0x018fea0003800000 */
.L_x_1793:
[----:B------:R-:W-:Y:S05]  /*23f20*/  BSYNC B0 ;  /* 0x0000000000007941 */ /* 0x000fea0003800000 */
.L_x_1560:
[----:B------:R-:W-:Y:S05]  /*23f30*/  @!P0 BRA `(.L_x_1562) ;  /* 0x0000000000048947 */ /* 0x000fea0003800000 */
[----:B------:R-:W-:Y:S01]  /*23f40*/  BPT.TRAP 0x1 ;  /* 0x000000040000795c */ /* 0x000fe20000300000 */
.L_x_1562:
[----:B---3--:R-:W3:Y:S01]  /*23f50*/  LDL R5, [R1+0x4] ;  /* 0x0000040001057983 */ /* 0x008ee20000100800 */
[----:B------:R-:W-:Y:S01]  /*23f60*/  SHF.L.U32 R4, R9, 0x1f, RZ ;  /* 0x0000001f09047819 */ /* 0x000fe200000006ff */
[----:B--2---:R-:W-:-:S03]  /*23f70*/  IMAD.SHL.U32 R12, R8, 0x4000, RZ ;  /* 0x00004000080c7824 */ /* 0x004fc600078e00ff */
[----:B---3--:R-:W2:Y:S02]  /*23f80*/  SYNCS.PHASECHK.TRANS64.TRYWAIT P2, [R5+URZ+0x28460], R4 ;  /* 0x02846004050075a7 */ /* 0x008ea4000804017f */
[----:B--2---:R-:W-:Y:S05]  /*23f90*/  @!P2 BRA `(.L_x_1563) ;  /* 0x0000005c0090a947 */ /* 0x004fea0003800000 */
.L_x_1794:
[----:B--2---:R-:W2:Y:S04]  /*23fa0*/  LDL R5, [R1+0x38] ;  /* 0x0000380001057983 */ /* 0x004ea80000100800 */
[----:B------:R-:W3:Y:S04]  /*23fb0*/  LDL R16, [R1+0x3c] ;  /* 0x00003c0001107983 */ /* 0x000ee80000100800 */
[----:B------:R-:W4:Y:S01]  /*23fc0*/  LDL R15, [R1+0x30] ;  /* 0x00003000010f7983 */ /* 0x000f220000100800 */
[----:B------:R-:W-:Y:S01]  /*23fd0*/  MOV R13, 0x400 ;  /* 0x00000400000d7802 */ /* 0x000fe20000000f00 */
[----:B------:R-:W-:Y:S05]  /*23fe0*/  WARPSYNC.ALL ;  /* 0x0000000000007948 */ /* 0x000fea0003800000 */
[----:B------:R-:W5:Y:S02]  /*23ff0*/  S2R R14, SR_CgaCtaId ;  /* 0x00000000000e7919 */ /* 0x000f640000008800 */
[----:B-----5:R-:W-:-:S02]  /*24000*/  LEA R13, R14, R13, 0x18 ;  /* 0x0000000d0e0d7211 */ /* 0x020fc400078ec0ff */
[----:B--2---:R-:W-:-:S04]  /*24010*/  LOP3.LUT R20, R12, R5, RZ, 0xfc, !PT ;  /* 0x000000050c147212 */ /* 0x004fc800078efcff */
[----:B------:R-:W-:Y:S02]  /*24020*/  IADD3 R20, R13, R20, RZ ;  /* 0x000000140d147210 */ /* 0x000fe40007ffe0ff */
[----:B----4-:R-:W-:-:S03]  /*24030*/  LOP3.LUT R12, R12, R15, RZ, 0xfc, !PT ;  /* 0x0000000f0c0c7212 */ /* 0x010fc600078efcff */
[----:B------:R-:W2:Y:S01]  /*24040*/  LDSM.16.MT88.4 R4, [R20+0x10000] ;  /* 0x010000001404783b */ /* 0x000ea20000004200 */
[----:B---3--:R-:W-:Y:S02]  /*24050*/  IMAD.IADD R21, R16, 0x1, R20 ;  /* 0x0000000110157824 */ /* 0x008fe400078e0214 */
[----:B------:R-:W-:Y:S01]  /*24060*/  IMAD.IADD R16, R13, 0x1, R12 ;  /* 0x000000010d107824 */ /* 0x000fe200078e020c */
[C-C-:B--2---:R-:W-:Y:S02]  /*24070*/  PRMT R8, R4.reuse, 0x6420, R5.reuse ;  /* 0x0000642004087816 */ /* 0x144fe40000000005 */
[----:B------:R-:W-:Y:S02]  /*24080*/  PRMT R9, R4, 0x7531, R5 ;  /* 0x0000753104097816 */ /* 0x000fe40000000005 */
[C-C-:B------:R-:W-:Y:S02]  /*24090*/  PRMT R10, R6.reuse, 0x6420, R7.reuse ;  /* 0x00006420060a7816 */ /* 0x140fe40000000007 */
[----:B------:R-:W-:-:S02]  /*240a0*/  PRMT R11, R6, 0x7531, R7 ;  /* 0x00007531060b7816 */ /* 0x000fc40000000007 */
[----:B------:R-:W2:Y:S04]  /*240b0*/  LDSM.16.MT88.4 R4, [R21+0x10000] ;  /* 0x010000001504783b */ /* 0x000ea80000004200 */
[----:B------:R2:W-:Y:S02]  /*240c0*/  STSM.16.M88.4 [R16+0x8000], R8 ;  /* 0x0080000810007844 */ /* 0x0005e40000000200 */
[C-C-:B--2---:R-:W-:Y:S02]  /*240d0*/  PRMT R8, R4.reuse, 0x6420, R5.reuse ;  /* 0x0000642004087816 */ /* 0x144fe40000000005 */
[----:B------:R-:W-:Y:S02]  /*240e0*/  PRMT R9, R4, 0x7531, R5 ;  /* 0x0000753104097816 */ /* 0x000fe40000000005 */
[----:B------:R-:W-:-:S02]  /*240f0*/  PRMT R10, R6, 0x6420, R7 ;  /* 0x00006420060a7816 */ /* 0x000fc40000000007 */
[----:B------:R-:W-:-:S05]  /*24100*/  PRMT R11, R6, 0x7531, R7 ;  /* 0x00007531060b7816 */ /* 0x000fca0000000007 */
[----:B------:R-:W-:Y:S04]  /*24110*/  STSM.16.M88.4 [R16+0x9000], R8 ;  /* 0x0090000810007844 */ /* 0x000fe80000000200 */
[----:B------:R-:W2:Y:S02]  /*24120*/  LDSM.16.MT88.4 R4, [R20+0x12000] ;  /* 0x012000001404783b */ /* 0x000ea40000004200 */
[C-C-:B--2---:R-:W-:Y:S02]  /*24130*/  PRMT R12, R4.reuse, 0x6420, R5.reuse ;  /* 0x00006420040c7816 */ /* 0x144fe40000000005 */
[----:B------:R-:W-:Y:S02]  /*24140*/  PRMT R13, R4, 0x7531, R5 ;  /* 0x00007531040d7816 */ /* 0x000fe40000000005 */
[----:B------:R-:W-:-:S02]  /*24150*/  PRMT R14, R6, 0x6420, R7 ;  /* 0x00006420060e7816 */ /* 0x000fc40000000007 */
[----:B------:R-:W-:Y:S02]  /*24160*/  PRMT R15, R6, 0x7531, R7 ;  /* 0x00007531060f7816 */ /* 0x000fe40000000007 */
[----:B------:R-:W2:Y:S04]  /*24170*/  LDSM.16.MT88.4 R4, [R21+0x12000] ;  /* 0x012000001504783b */ /* 0x000ea80000004200 */
[----:B------:R3:W-:Y:S04]  /*24180*/  STSM.16.M88.4 [R16+0xa000], R12 ;  /* 0x00a0000c10007844 */ /* 0x0007e80000000200 */
[----:B---3--:R-:W3:Y:S01]  /*24190*/  LDL R15, [R1+0x34] ;  /* 0x00003400010f7983 */ /* 0x008ee20000100800 */
[----:B------:R-:W-:Y:S01]  /*241a0*/  IMAD.MOV.U32 R14, RZ, RZ, R16 ;  /* 0x000000ffff0e7224 */ /* 0x000fe200078e0010 */
[----:B--2---:R-:W-:-:S02]  /*241b0*/  PRMT R8, R4, 0x6420, R5 ;  /* 0x0000642004087816 */ /* 0x004fc40000000005 */
[----:B------:R-:W-:Y:S02]  /*241c0*/  PRMT R9, R4, 0x7531, R5 ;  /* 0x0000753104097816 */ /* 0x000fe40000000005 */
[C-C-:B------:R-:W-:Y:S02]  /*241d0*/  PRMT R10, R6.reuse, 0x6420, R7.reuse ;  /* 0x00006420060a7816 */ /* 0x140fe40000000007 */
[----:B------:R-:W-:-:S05]  /*241e0*/  PRMT R11, R6, 0x7531, R7 ;  /* 0x00007531060b7816 */ /* 0x000fca0000000007 */
[----:B------:R-:W-:Y:S04]  /*241f0*/  STSM.16.M88.4 [R14+0xb000], R8 ;  /* 0x00b000080e007844 */ /* 0x000fe80000000200 */
[----:B------:R-:W2:Y:S02]  /*24200*/  LDSM.16.MT88.4 R4, [R20+0x11000] ;  /* 0x011000001404783b */ /* 0x000ea40000004200 */
[C-C-:B--2---:R-:W-:Y:S02]  /*24210*/  PRMT R16, R4.reuse, 0x6420, R5.reuse ;  /* 0x0000642004107816 */ /* 0x144fe40000000005 */
[----:B------:R-:W-:Y:S02]  /*24220*/  PRMT R17, R4, 0x7531, R5 ;  /* 0x0000753104117816 */ /* 0x000fe40000000005 */
[----:B0-----:R-:W-:-:S02]  /*24230*/  PRMT R18, R6, 0x6420, R7 ;  /* 0x0000642006127816 */ /* 0x001fc40000000007 */
[----:B------:R-:W-:Y:S02]  /*24240*/  PRMT R19, R6, 0x7531, R7 ;  /* 0x0000753106137816 */ /* 0x000fe40000000007 */
[----:B------:R-:W0:Y:S02]  /*24250*/  LDSM.16.MT88.4 R4, [R21+0x11000] ;  /* 0x011000001504783b */ /* 0x000e240000004200 */
[C-C-:B0-----:R-:W-:Y:S02]  /*24260*/  PRMT R8, R4.reuse, 0x6420, R5.reuse ;  /* 0x0000642004087816 */ /* 0x141fe40000000005 */
[----:B------:R-:W-:Y:S02]  /*24270*/  PRMT R9, R4, 0x7531, R5 ;  /* 0x0000753104097816 */ /* 0x000fe40000000005 */
[C-C-:B------:R-:W-:Y:S02]  /*24280*/  PRMT R10, R6.reuse, 0x6420, R7.reuse ;  /* 0x00006420060a7816 */ /* 0x140fe40000000007 */
[----:B------:R-:W-:-:S02]  /*24290*/  PRMT R11, R6, 0x7531, R7 ;  /* 0x00007531060b7816 */ /* 0x000fc40000000007 */
[----:B---3--:R-:W-:-:S05]  /*242a0*/  IADD3 R12, R15, 0x8000, R14 ;  /* 0x000080000f0c7810 */ /* 0x008fca0007ffe00e */
[----:B------:R0:W-:Y:S02]  /*242b0*/  STSM.16.M88.4 [R12], R16 ;  /* 0x000000100c007844 */ /* 0x0001e40000000200 */
[----:B0-----:R-:W-:-:S05]  /*242c0*/  IMAD.MOV.U32 R19, RZ, RZ, R12 ;  /* 0x000000ffff137224 */ /* 0x001fca00078e000c */
        /* <DEDUP_REMOVED lines=21> */
.L_x_1564:
[----:B------:R-:W0:Y:S04]  /*24420*/  LDL.LU R4, [R1+0x4] ;  /* 0x0000040001047983 */ /* 0x000e280000300800 */
[----:B------:R-:W3:Y:S04]  /*24430*/  LDL R5, [R1+0x28] ;  /* 0x0000280001057983 */ /* 0x000ee80000100800 */
[----:B--2---:R2:W5:Y:S04]  /*24440*/  LDL R8, [R1+0x10] ;  /* 0x0000100001087983 */ /* 0x0045680000100800 */
[----:B------:R2:W5:Y:S01]  /*24450*/  LDL R9, [R1+0x18] ;  /* 0x0000180001097983 */ /* 0x0005620000100800 */
[----:B0-----:R0:W-:Y:S01]  /*24460*/  SYNCS.ARRIVE.TRANS64.A1T0 RZ, [R4+URZ+0x28450], RZ ;  /* 0x028450ff04ff79a7 */ /* 0x0011e2000810003f */
[----:B------:R-:W-:Y:S01]  /*24470*/  BAR.SYNC.DEFER_BLOCKING 0x2, 0x80 ;  /* 0x0082000000007b1d */ /* 0x000fe20000010000 */
[C---:B---3--:R-:W-:Y:S01]  /*24480*/  ISETP.GT.AND P0, PT, R3.reuse, R5, PT ;  /* 0x000000050300720c */ /* 0x048fe20003f04270 */
[----:B------:R-:W-:-:S02]  /*24490*/  VIADD R3, R3, 0xffffffff ;  /* 0xffffffff03037836 */ /* 0x000fc40000000000 */
[----:B0-----:R-:W-:-:S05]  /*244a0*/  @!P1 VIADD R4, R4, 0x28480 ;  /* 0x0002848004049836 */ /* 0x001fca0000000000 */
[----:B------:R-:W-:-:S04]  /*244b0*/  @!P1 PRMT R4, RZ, 0x654, R4 ;  /* 0x00000654ff049816 */ /* 0x000fc80000000004 */
[----:B------:R2:W-:Y:S01]  /*244c0*/  @!P1 SYNCS.ARRIVE.TRANS64.RED.A1T0 RZ, [R4+URZ], RZ ;  /* 0x000000ff04ff99a7 */ /* 0x0005e2000810043f */
[----:B------:R-:W-:Y:S05]  /*244d0*/  @P0 BRA `(.L_x_1565) ;  /* 0xfffffff000000947 */ /* 0x000fea000383ffff */
.L_x_1543:
[----:B------:R-:W-:Y:S04]  /*244e0*/  BSSY B0, `(.L_x_1566) ;  /* 0x000000f000007945 */ /* 0x000fe80003800000 */
[----:B------:R-:W-:Y:S05]  /*244f0*/  @P1 BRA `(.L_x_1567) ;  /* 0x0000000000341947 */ /* 0x000fea0003800000 */
[----:B------:R-:W3:Y:S01]  /*24500*/  S2R R5, SR_LANEID ;  /* 0x0000000000057919 */ /* 0x000ee20000000000 */
[----:B------:R-:W-:Y:S01]  /*24510*/  VOTEU.ANY UR4, UPT, PT ;  /* 0x0000000000047886 */ /* 0x000fe200038e0100 */
[----:B------:R-:W4:Y:S01]  /*24520*/  LDC.64 R2, c[0x0][0xc38] ;  /* 0x00030e00ff027b82 */ /* 0x000f220000000a00 */
[----:B------:R-:W3:Y:S02]  /*24530*/  FLO.U32 R0, UR4 ;  /* 0x0000000400007d00 */ /* 0x000ee400080e0000 */
[----:B---3--:R-:W-:-:S06]  /*24540*/  ISETP.EQ.U32.AND P0, PT, R0, R5, PT ;  /* 0x000000050000720c */ /* 0x008fcc0003f02070 */
[----:B------:R-:W4:Y:S07]  /*24550*/  POPC R5, UR4 ;  /* 0x0000000400057d09 */ /* 0x000f2e0008000000 */
[----:B----4-:R-:W3:Y:S01]  /*24560*/  @P0 ATOMG.E.ADD.STRONG.GPU PT, R3, desc[UR46][R2.64], R5 ;  /* 0x00000005020309a8 */ /* 0x010ee200081ee1ee */
[----:B--2---:R-:W2:Y:S02]  /*24570*/  S2R R4, SR_LTMASK ;  /* 0x0000000000047919 */ /* 0x004ea40000003900 */
[----:B--2---:R-:W-:-:S04]  /*24580*/  LOP3.LUT R4, R4, UR4, RZ, 0xc0, !PT ;  /* 0x0000000404047c12 */ /* 0x004fc8000f8ec0ff */
[----:B------:R-:W2:Y:S01]  /*24590*/  POPC R7, R4 ;  /* 0x0000000400077309 */ /* 0x000ea20000000000 */
[----:B---3--:R-:W2:Y:S02]  /*245a0*/  SHFL.IDX PT, R0, R3, R0, 0x1f ;  /* 0x00001f0003007589 */ /* 0x008ea400000e0000 */
[----:B--2---:R-:W-:-:S05]  /*245b0*/  IADD3 R0, R0, UR37, R7 ;  /* 0x0000002500007c10 */ /* 0x004fca000fffe007 */
[----:B------:R3:W-:Y:S02]  /*245c0*/  STL [R1], R0 ;  /* 0x0000000001007387 */ /* 0x0007e40000100800 */
.L_x_1567:
[----:B------:R-:W-:Y:S05]  /*245d0*/  BSYNC B0 ;  /* 0x0000000000007941 */ /* 0x000fea0003800000 */
.L_x_1566:
[----:B------:R-:W-:-:S06]  /*245e0*/  UISETP.NE.AND UP0, UPT, UR36, 0x3, UPT ;  /* 0x000000032400788c */ /* 0x000fcc000bf05270 */
[----:B------:R-:W-:-:S13]  /*245f0*/  PLOP3.LUT P0, PT, PT, PT, UP0, 0x80, 0x0 ;  /* 0x000000000000781c */ /* 0x000fda0003f0f008 */
[----:B------:R-:W-:Y:S05]  /*24600*/  @!P0 BRA `(.L_x_1568) ;  /* 0x0000000000048947 */ /* 0x000fea0003800000 */
[----:B------:R-:W-:Y:S01]  /*24610*/  BPT.TRAP 0x1 ;  /* 0x000000040000795c */ /* 0x000fe20000300000 */
.L_x_1568:
[----:B------:R-:W4:Y:S04]  /*24620*/  LDL R3, [R1+0x18] ;  /* 0x0000180001037983 */ /* 0x000f280000100800 */
[----:B---3--:R-:W3:Y:S01]  /*24630*/  LDL R0, [R1+0x10] ;  /* 0x0000100001007983 */ /* 0x008ee20000100800 */
[----:B--2---:R-:W2:Y:S01]  /*24640*/  S2R R4, SR_CgaCtaId ;  /* 0x0000000000047919 */ /* 0x004ea20000008800 */
[----:B------:R-:W-:-:S04]  /*24650*/  MOV R2, 0x400 ;  /* 0x0000040000027802 */ /* 0x000fc80000000f00 */
[----:B--2---:R-:W-:Y:S01]  /*24660*/  LEA R2, R4, R2, 0x18 ;  /* 0x0000000204027211 */ /* 0x004fe200078ec0ff */
[----:B------:R-:W-:Y:S01]  /*24670*/  BSSY B0, `(.L_x_1569) ;  /* 0x0000008000007945 */ /* 0x000fe20003800000 */
[----:B----4-:R-:W-:-:S04]  /*24680*/  LOP3.LUT R3, R3, 0x1, RZ, 0x3c, !PT ;  /* 0x0000000103037812 */ /* 0x010fc800078e3cff */
[----:B------:R-:W-:Y:S01]  /*24690*/  SHF.L.U32 R3, R3, 0x1f, RZ ;  /* 0x0000001f03037819 */ /* 0x000fe200000006ff */
[----:B---3--:R-:W-:-:S04]  /*246a0*/  IMAD R20, R0, 0x8, R2 ;  /* 0x0000000800147824 */ /* 0x008fc800078e0202 */
[----:B------:R-:W2:Y:S01]  /*246b0*/  SYNCS.PHASECHK.TRANS64.TRYWAIT P0, [R20+URZ+0x28470], R3 ;  /* 0x02847003140075a7 */ /* 0x000ea2000800017f */
[----:B------:R-:W-:-:S05]  /*246c0*/  IMAD.U32 R0, RZ, RZ, UR38 ;  /* 0x00000026ff007e24 */ /* 0x000fca000f8e00ff */
[----:B------:R-:W-:Y:S01]  /*246d0*/  ISETP.NE.AND P2, PT, R0, 0x3, PT ;  /* 0x000000030000780c */ /* 0x000fe20003f45270 */
[----:B--2---:R-:W-:-:S12]  /*246e0*/  @!P0 BRA `(.L_x_1570) ;  /* 0x0000005400d48947 */ /* 0x004fd80003800000 */
.L_x_1795:
[----:B------:R-:W-:Y:S05]  /*246f0*/  BSYNC B0 ;  /* 0x0000000000007941 */ /* 0x000fea0003800000 */
.L_x_1569:
[----:B------:R-:W-:Y:S05]  /*24700*/  @!P2 BRA `(.L_x_1571) ;  /* 0x000000000004a947 */ /* 0x000fea0003800000 */
[----:B------:R-:W-:Y:S01]  /*24710*/  BPT.TRAP 0x1 ;  /* 0x000000040000795c */ /* 0x000fe20000300000 */
.L_x_1571:
[----:B------:R-:W2:Y:S02]  /*24720*/  LDL R0, [R1+0x18] ;  /* 0x0000180001007983 */ /* 0x000ea40000100800 */
[----:B--2---:R-:W-:-:S04]  /*24730*/  SHF.L.U32 R3, R0, 0x1f, RZ ;  /* 0x0000001f00037819 */ /* 0x004fc800000006ff */
[----:B------:R-:W2:Y:S02]  /*24740*/  SYNCS.PHASECHK.TRANS64.TRYWAIT P0, [R20+URZ+0x28460], R3 ;  /* 0x02846003140075a7 */ /* 0x000ea4000800017f */
[----:B--2---:R-:W-:Y:S05]  /*24750*/  @!P0 BRA `(.L_x_1572) ;  /* 0x0000005400cc8947 */ /* 0x004fea0003800000 */
.L_x_1796:
[----:B------:R-:W3:Y:S04]  /*24760*/  LDL R0, [R1+0x10] ;  /* 0x0000100001007983 */ /* 0x000ee80000100800 */
[----:B------:R-:W4:Y:S04]  /*24770*/  LDL R2, [R1+0x38] ;  /* 0x0000380001027983 */ /* 0x000f280000100800 */
[----:B------:R-:W2:Y:S01]  /*24780*/  LDL R10, [R1+0x30] ;  /* 0x00003000010a7983 */ /* 0x000ea20000100800 */
[----:B-----5:R-:W-:-:S03]  /*24790*/  MOV R8, 0x400 ;  /* 0x0000040000087802 */ /* 0x020fc60000000f00 */
[----:B------:R-:W2:Y:S01]  /*247a0*/  LDL R12, [R1+0x3c] ;  /* 0x00003c00010c7983 */ /* 0x000ea20000100800 */
[----:B------:R-:W0:Y:S01]  /*247b0*/  S2R R9, SR_CgaCtaId ;  /* 0x0000000000097919 */ /* 0x000e220000008800 */
[----:B------:R-:W-:Y:S05]  /*247c0*/  WARPSYNC.ALL ;  /* 0x0000000000007948 */ /* 0x000fea0003800000 */
[----:B0-----:R-:W-:Y:S02]  /*247d0*/  LEA R8, R9, R8, 0x18 ;  /* 0x0000000809087211 */ /* 0x001fe400078ec0ff */
[----:B---3--:R-:W-:-:S04]  /*247e0*/  SHF.L.U32 R0, R0, 0xe, RZ ;  /* 0x0000000e00007819 */ /* 0x008fc800000006ff */
[----:B----4-:R-:W-:-:S05]  /*247f0*/  LOP3.LUT R2, R0, R2, RZ, 0xfc, !PT ;  /* 0x0000000200027212 */ /* 0x010fca00078efcff */
[----:B------:R-:W-:-:S05]  /*24800*/  IMAD.IADD R2, R8, 0x1, R2 ;  /* 0x0000000108027824 */ /* 0x000fca00078e0202 */
[----:B------:R-:W0:Y:S01]  /*24810*/  LDSM.16.MT88.4 R4, [R2+0x10000] ;  /* 0x010000000204783b */ /* 0x000e220000004200 */
[----:B--2---:R-:W-:Y:S01]  /*24820*/  LOP3.LUT R0, R0, R10, RZ, 0xfc, !PT ;  /* 0x0000000a00007212 */ /* 0x004fe200078efcff */
[----:B------:R-:W-:-:S04]  /*24830*/  IMAD.IADD R3, R12, 0x1, R2 ;  /* 0x000000010c037824 */ /* 0x000fc800078e0202 */
        /* <DEDUP_REMOVED lines=19> */
[----:B--2---:R-:W2:Y:S01]  /*24970*/  LDL R15, [R1+0x34] ;  /* 0x00003400010f7983 */ /* 0x004ea20000100800 */
        /* <DEDUP_REMOVED lines=16> */
[----:B------:R-:W-:Y:S04]  /*24a80*/  STSM.16.M88.4 [R0], R16 ;  /* 0x0000001000007844 */ /* 0x000fe80000000200 */
[----:B------:R-:W-:Y:S04]  /*24a90*/  STSM.16.M88.4 [R0+0x1000], R8 ;  /* 0x0010000800007844 */ /* 0x000fe80000000200 */
[----:B------:R-:W0:Y:S02]  /*24aa0*/  LDSM.16.MT88.4 R4, [R2+0x13000] ;  /* 0x013000000204783b */ /* 0x000e240000004200 */
[----:B0-----:R-:W-:-:S02]  /*24ab0*/  PRMT R12, R4, 0x6420, R5 ;  /* 0x00006420040c7816 */ /* 0x001fc40000000005 */
        /* <DEDUP_REMOVED lines=18> */
.L_x_1573:
[----:B------:R-:W3:Y:S01]  /*24be0*/  LDL.LU R2, [R1+0x10] ;  /* 0x0000100001027983 */ /* 0x000ee20000300800 */
[----:B0-----:R-:W-:Y:S03]  /*24bf0*/  SYNCS.ARRIVE.TRANS64.A1T0 RZ, [R20+URZ+0x28450], RZ ;  /* 0x028450ff14ff79a7 */ /* 0x001fe6000810003f */
        /* <DEDUP_REMOVED lines=12> */
.L_x_1525:
[----:B------:R-:W-:Y:S05]  /*24cc0*/  BSYNC B6 ;  /* 0x0000000000067941 */ /* 0x000fea0003800000 */
.L_x_1523:
[----:B0-2---:R-:W2:Y:S02]  /*24cd0*/  LDL R0, [R1+0x40] ;  /* 0x0000400001007983 */ /* 0x005ea40000100800 */
[----:B--2---:R-:W-:-:S13]  /*24ce0*/  LOP3.LUT P0, RZ, R0, 0x2, RZ, 0xc0, !PT ;  /* 0x0000000200ff7812 */ /* 0x004fda000780c0ff */
[----:B------:R-:W-:Y:S05]  /*24cf0*/  @!P0 BRA `(.L_x_1574) ;  /* 0x0000000000288947 */ /* 0x000fea0003800000 */
[----:B------:R-:W-:Y:S05]  /*24d00*/  WARPSYNC.ALL ;  /* 0x0000000000007948 */ /* 0x000fea0003800000 */
[----:B------:R-:W0:Y:S08]  /*24d10*/  S2UR UR5, SR_CgaCtaId ;  /* 0x00000000000579c3 */ /* 0x000e300000008800 */
[----:B------:R-:W-:Y:S06]  /*24d20*/  BAR.SYNC.DEFER_BLOCKING 0x5, 0x180 ;  /* 0x0146000000007b1d */ /* 0x000fec0000010000 */
[----:B------:R-:W-:-:S02]  /*24d30*/  UMOV UR4, 0x400 ;  /* 0x0000040000047882 */ /* 0x000fc40000000000 */
[----:B0-----:R-:W-:-:S09]  /*24d40*/  ULEA UR4, UR5, UR4, 0x18 ;  /* 0x0000000405047291 */ /* 0x001fd2000f8ec03f */
[----:B-1----:R-:W0:Y:S04]  /*24d50*/  LDS.128 R4, [UR4+0x284d0] ;  /* 0x0284d004ff047984 */ /* 0x002e280008000c00 */
[----:B0-----:R0:W-:Y:S04]  /*24d60*/  STL.64 [R1], R4 ;  /* 0x0000000401007387 */ /* 0x0011e80000100a00 */
[----:B------:R0:W-:Y:S01]  /*24d70*/  STL.64 [R1+0x8], R6 ;  /* 0x0000080601007387 */ /* 0x0001e20000100a00 */
[----:B------:R-:W-:Y:S06]  /*24d80*/  BAR.ARV 0x4, 0x180 ;  /* 0x0106000000007b1d */ /* 0x000fec0000002000 */
[----:B------:R-:W-:Y:S05]  /*24d90*/  BRA `(.L_x_1575) ;  /* 0x0000000c00187947 */ /* 0x000fea0003800000 */
.L_x_1574:
[----:B------:R-:W1:Y:S01]  /*24da0*/  S2R R0, SR_TID.X ;  /* 0x0000000000007919 */ /* 0x000e620000002100 */
[----:B------:R-:W-:Y:S01]  /*24db0*/  UMOV UR4, 0xffffffff ;  /* 0xffffffff00047882 */ /* 0x000fe20000000000 */
[----:B-1----:R-:W-:-:S04]  /*24dc0*/  LOP3.LUT R7, R0, 0x1f, RZ, 0xc0, !PT ;  /* 0x0000001f00077812 */ /* 0x002fc800078ec0ff */
        /* <DEDUP_REMOVED lines=14> */
[C---:B------:R-:W-:Y:S01]  /*24eb0*/  ISETP.GE.U32.AND P5, PT, R7.reuse, 0x10, PT ;  /* 0x000000100700780c */ /* 0x040fe20003fa6070 */
[----:B------:R-:W-:Y:S01]  /*24ec0*/  SHFL.IDX PT, R4, R6, 0x1, 0x1f ;  /* 0x00201f0006047f89 */ /* 0x000fe200000e0000 */
[----:B0-----:R-:W-:Y:S02]  /*24ed0*/  IMAD.MOV.U32 R3, RZ, RZ, RZ ;  /* 0x000000ffff037224 */ /* 0x001fe400078e00ff */
[----:B---3--:R-:W-:Y:S01]  /*24ee0*/  @!P1 IMAD.MOV.U32 R3, RZ, RZ, R2 ;  /* 0x000000ffff039224 */ /* 0x008fe200078e0002 */
[----:B------:R-:W-:-:S04]  /*24ef0*/  ISETP.NE.AND P1, PT, R7, RZ, PT ;  /* 0x000000ff0700720c */ /* 0x000fc80003f25270 */
        /* <DEDUP_REMOVED lines=15> */
[----:B------:R0:W1:Y:S02]  /*24ff0*/  SHFL.IDX PT, R14, R2, 0x1f, 0x1f ;  /* 0x03e01f00020e7f89 */ /* 0x00006400000e0000 */
.L_x_1806:
[----:B------:R-:W-:Y:S02]  /*25000*/  ULDC UR4, c[0x0][0xc10] ;  /* 0x0003040000047ab9 */ /* 0x000fe40000000800 */
[----:B------:R-:W-:-:S04]  /*25010*/  IMAD.U32 R5, RZ, RZ, UR4 ;  /* 0x00000004ff057e24 */ /* 0x000fc8000f8e00ff */
[----:B-1----:R-:W-:-:S04]  /*25020*/  IMAD R8, R14, R5, RZ ;  /* 0x000000050e087224 */ /* 0x002fc800078e02ff */
[----:B------:R-:W-:-:S05]  /*25030*/  IMAD.IADD R4, R4, 0x1, R8 ;  /* 0x0000000104047824 */ /* 0x000fca00078e0208 */
[----:B------:R-:W-:-:S13]  /*25040*/  ISETP.GT.AND P6, PT, R4, R0, PT ;  /* 0x000000000400720c */ /* 0x000fda0003fc4270 */
[----:B------:R-:W-:Y:S05]  /*25050*/  @P6 BRA `(.L_x_1577) ;  /* 0x0000000000a46947 */ /* 0x000fea0003800000 */
.L_x_1582:
        /* <DEDUP_REMOVED lines=8> */
[----:B0-----:R-:W-:-:S05]  /*250e0*/  LOP3.LUT R3, R3, 0x1f, RZ, 0xc0, !PT ;  /* 0x0000001f03037812 */ /* 0x001fca00078ec0ff */
[----:B------:R-:W-:Y:S01]  /*250f0*/  IMAD.IADD R6, R2, 0x1, R3 ;  /* 0x0000000102067824 */ /* 0x000fe200078e0203 */
[----:B------:R-:W-:-:S04]  /*25100*/  MOV R3, RZ ;  /* 0x000000ff00037202 */ /* 0x000fc80000000f00 */
[----:B------:R-:W-:-:S13]  /*25110*/  ISETP.GE.OR P6, PT, R6, R5, !P0 ;  /* 0x000000050600720c */ /* 0x000fda00047c6670 */
[----:B-1----:R-:W-:Y:S05]  /*25120*/  @P6 BRA `(.L_x_1580) ;  /* 0x00000000000c6947 */ /* 0x002fea0003800000 */
[----:B------:R-:W0:Y:S02]  /*25130*/  LDC.64 R2, c[0x0][0xc58] ;  /* 0x00031600ff027b82 */ /* 0x000e240000000a00 */
[----:B0-----:R-:W-:-:S06]  /*25140*/  IMAD.WIDE R2, R6, 0x4, R2 ;  /* 0x0000000406027825 */ /* 0x001fcc00078e0202 */
[----:B------:R0:W5:Y:S02]  /*25150*/  LDG.E R3, desc[UR46][R2.64] ;  /* 0x0000002e02037981 */ /* 0x000164000c1e1900 */
.L_x_1580:
[----:B------:R-:W-:Y:S05]  /*25160*/  BSYNC B0 ;  /* 0x0000000000007941 */ /* 0x000fea0003800000 */
.L_x_1579:
[----:B------:R-:W-:-:S03]  /*25170*/  UMOV UR4, 0xffffffff ;  /* 0xffffffff00047882 */ /* 0x000fc60000000000 */
[----:B------:R-:W-:Y:S05]  /*25180*/  BRA.DIV UR4, `(.L_x_1581) ;  /* 0x0000005204807947 */ /* 0x000fea000b800000 */
[----:B-----5:R-:W0:Y:S02]  /*25190*/  SHFL.UP PT, R14, R3, 0x1, RZ ;  /* 0x04200000030e7989 */ /* 0x020e2400000e00ff */
        /* <DEDUP_REMOVED lines=15> */
.L_x_1814:
[----:B------:R-:W-:Y:S02]  /*25290*/  ULDC UR4, c[0x0][0xc10] ;  /* 0x0003040000047ab9 */ /* 0x000fe40000000800 */
[----:B------:R-:W-:-:S04]  /*252a0*/  IMAD.U32 R5, RZ, RZ, UR4 ;  /* 0x00000004ff057e24 */ /* 0x000fc8000f8e00ff */
[----:B-1----:R-:W-:-:S04]  /*252b0*/  IMAD R8, R14, R5, RZ ;  /* 0x000000050e087224 */ /* 0x002fc800078e02ff */
[----:B------:R-:W-:-:S05]  /*252c0*/  IMAD.IADD R4, R8, 0x1, R4 ;  /* 0x0000000108047824 */ /* 0x000fca00078e0204 */
[----:B------:R-:W-:-:S13]  /*252d0*/  ISETP.GT.AND P6, PT, R4, R0, PT ;  /* 0x000000000400720c */ /* 0x000fda0003fc4270 */
[----:B------:R-:W-:Y:S05]  /*252e0*/  @!P6 BRA `(.L_x_1582) ;  /* 0xfffffffc005ce947 */ /* 0x000fea000383ffff */
.L_x_1577:
[----:B------:R-:W-:Y:S01]  /*252f0*/  IMAD.IADD R8, R4, 0x1, -R8 ;  /* 0x0000000104087824 */ /* 0x000fe200078e0a08 */
[----:B------:R-:W-:-:S03]  /*25300*/  UMOV UR4, 0xffffffff ;  /* 0xffffffff00047882 */ /* 0x000fc60000000000 */
[----:B------:R-:W-:-:S05]  /*25310*/  IMAD R7, R2, R5, R8 ;  /* 0x0000000502077224 */ /* 0x000fca00078e0208 */
[----:B------:R-:W-:Y:S01]  /*25320*/  ISETP.GT.AND P6, PT, R7, R0, PT ;  /* 0x000000000700720c */ /* 0x000fe20003fc4270 */
[----:B------:R-:W-:-:S12]  /*25330*/  BRA.DIV UR4, `(.L_x_1583) ;  /* 0x0000005204d47947 */ /* 0x000fd8000b800000 */
[----:B------:R-:W-:-:S04]  /*25340*/  VOTE.ANY R6, PT, !P6 ;  /* 0x0000000000067806 */ /* 0x000fc800070e0100 */
[----:B------:R-:W1:Y:S02]  /*25350*/  POPC R7, R6 ;  /* 0x0000000600077309 */ /* 0x000e640000000000 */
[----:B-1----:R1:W2:Y:S02]  /*25360*/  SHFL.IDX PT, R4, R3, R7, 0x1f ;  /* 0x00001f0703047589 */ /* 0x0022a400000e0000 */
.L_x_1818:
[----:B------:R-:W-:Y:S02]  /*25370*/  ISETP.NE.AND P0, PT, R6, RZ, PT ;  /* 0x000000ff0600720c */ /* 0x000fe40003f05270 */
[----:B------:R-:W-:-:S11]  /*25380*/  MOV R9, RZ ;  /* 0x000000ff00097202 */ /* 0x000fd60000000f00 */
[----:B------:R-:W-:Y:S05]  /*25390*/  @!P0 BRA `(.L_x_1584) ;  /* 0x0000000000108947 */ /* 0x000fea0003800000 */
[----:B------:R-:W-:Y:S01]  /*253a0*/  UMOV UR4, 0xffffffff ;  /* 0xffffffff00047882 */ /* 0x000fe20000000000 */
[----:B------:R-:W-:Y:S02]  /*253b0*/  VIADD R12, R7, 0xffffffff ;  /* 0xffffffff070c7836 */ /* 0x000fe40000000000 */
[----:B------:R-:W-:Y:S05]  /*253c0*/  BRA.DIV UR4, `(.L_x_1585) ;  /* 0x0000005204f87947 */ /* 0x000fea000b800000 */
[----:B------:R3:W4:Y:S02]  /*253d0*/  SHFL.IDX PT, R9, R2, R12, 0x1f ;  /* 0x00001f0c02097589 */ /* 0x00072400000e0000 */
.L_x_1584:
[----:B------:R-:W5:Y:S01]  /*253e0*/  LDL.LU R6, [R1+0xc] ;  /* 0x00000c0001067983 */ /* 0x000f620000300800 */
[----:B01-3--:R-:W0:Y:S01]  /*253f0*/  LDC.64 R2, c[0x0][0xc68] ;  /* 0x00031a00ff027b82 */ /* 0x00be220000000a00 */
[----:B-----5:R-:W-:-:S04]  /*25400*/  IMAD.IADD R6, R7, 0x1, R6 ;  /* 0x0000000107067824 */ /* 0x020fc800078e0206 */
[----:B0-----:R-:W-:Y:S01]  /*25410*/  IMAD.WIDE R2, R6, 0x4, R2 ;  /* 0x0000000406027825 */ /* 0x001fe200078e0202 */
[----:B------:R2:W-:Y:S04]  /*25420*/  STL [R1+0xc], R6 ;  /* 0x00000c0601007387 */ /* 0x0005e80000100800 */
[----:B------:R-:W2:Y:S01]  /*25430*/  LDG.E R7, desc[UR46][R2.64] ;  /* 0x0000002e02077981 */ /* 0x000ea2000c1e1900 */
[----:B----4-:R-:W-:-:S04]  /*25440*/  IMAD R9, R9, R5, R8 ;  /* 0x0000000509097224 */ /* 0x010fc800078e0208 */
[----:B------:R-:W-:Y:S01]  /*25450*/  IMAD.IADD R0, R0, 0x1, -R9 ;  /* 0x0000000100007824 */ /* 0x000fe200078e0a09 */
[----:B------:R0:W-:Y:S01]  /*25460*/  STL [R1], R9 ;  /* 0x0000000901007387 */ /* 0x0001e20000100800 */
[----:B--2---:R-:W-:-:S05]  /*25470*/  IMAD R6, R4, R7, RZ ;  /* 0x0000000704067224 */ /* 0x004fca00078e02ff */
[----:B------:R-:W-:-:S04]  /*25480*/  IABS R10, R6 ;  /* 0x00000006000a7213 */ /* 0x000fc80000000000 */
[----:B------:R-:W1:Y:S08]  /*25490*/  I2F.RP R2, R10 ;  /* 0x0000000a00027306 */ /* 0x000e700000209400 */
[----:B-1----:R-:W1:Y:S02]  /*254a0*/  MUFU.RCP R2, R2 ;  /* 0x0000000200027308 */ /* 0x002e640000001000 */
[----:B-1----:R-:W-:-:S06]  /*254b0*/  VIADD R2, R2, 0xffffffe ;  /* 0x0ffffffe02027836 */ /* 0x002fcc0000000000 */
[----:B------:R-:W1:Y:S02]  /*254c0*/  F2I.FTZ.U32.TRUNC.NTZ R3, R2 ;  /* 0x0000000200037305 */ /* 0x000e64000021f000 */
[----:B-1----:R-:W-:-:S04]  /*254d0*/  IMAD.MOV R2, RZ, RZ, -R3 ;  /* 0x000000ffff027224 */ /* 0x002fc800078e0a03 */
[----:B------:R-:W-:Y:S02]  /*254e0*/  IMAD R8, R2, R10, RZ ;  /* 0x0000000a02087224 */ /* 0x000fe400078e02ff */
[----:B------:R-:W-:-:S04]  /*254f0*/  IMAD.MOV.U32 R2, RZ, RZ, RZ ;  /* 0x000000ffff027224 */ /* 0x000fc800078e00ff */
[----:B------:R-:W-:Y:S01]  /*25500*/  IMAD.HI.U32 R8, R3, R8, R2 ;  /* 0x0000000803087227 */ /* 0x000fe200078e0002 */
[----:B------:R-:W-:Y:S02]  /*25510*/  IABS R2, R0 ;  /* 0x0000000000027213 */ /* 0x000fe40000000000 */
[----:B------:R-:W-:-:S03]  /*25520*/  IABS R3, R6 ;  /* 0x0000000600037213 */ /* 0x000fc60000000000 */
[----:B------:R-:W-:-:S04]  /*25530*/  IMAD.HI.U32 R8, R8, R2, RZ ;  /* 0x0000000208087227 */ /* 0x000fc800078e00ff */
[----:B------:R-:W-:-:S04]  /*25540*/  IMAD.MOV R3, RZ, RZ, -R3 ;  /* 0x000000ffff037224 */ /* 0x000fc800078e0a03 */
        /* <DEDUP_REMOVED lines=8> */
[----:B------:R-:W-:-:S04]  /*255d0*/  @P0 VIADD R8, R8, 0x1 ;  /* 0x0000000108080836 */ /* 0x000fc80000000000 */
[----:B------:R-:W-:-:S04]  /*255e0*/  IMAD.MOV.U32 R2, RZ, RZ, R8 ;  /* 0x000000ffff027224 */ /* 0x000fc800078e0008 */
[----:B------:R-:W-:Y:S01]  /*255f0*/  @!P2 IMAD.MOV R2, RZ, RZ, -R2 ;  /* 0x000000ffff02a224 */ /* 0x000fe200078e0a02 */
[----:B------:R-:W-:-:S05]  /*25600*/  @!P1 LOP3.LUT R2, RZ, R6, RZ, 0x33, !PT ;  /* 0x00000006ff029212 */ /* 0x000fca00078e33ff */
[----:B------:R-:W-:Y:S02]  /*25610*/  IMAD R8, R7, R2, RZ ;  /* 0x0000000207087224 */ /* 0x000fe400078e02ff */
[----:B------:R-:W-:Y:S02]  /*25620*/  IMAD.MOV R2, RZ, RZ, -R2 ;  /* 0x000000ffff027224 */ /* 0x000fe400078e0a02 */
[----:B------:R-:W-:Y:S02]  /*25630*/  IMAD.MOV R3, RZ, RZ, -R8 ;  /* 0x000000ffff037224 */ /* 0x000fe400078e0a08 */
[----:B------:R-:W-:-:S03]  /*25640*/  IMAD R0, R6, R2, R0 ;  /* 0x0000000206007224 */ /* 0x000fc600078e0200 */
[----:B------:R-:W-:-:S04]  /*25650*/  VIADDMNMX R5, R3, R5, R7, PT ;  /* 0x0000000503057246 */ /* 0x000fc80003800107 */
        /* <DEDUP_REMOVED lines=11> */
[----:B------:R-:W-:Y:S01]  /*25710*/  IMAD.HI.U32 R2, R2, R3, RZ ;  /* 0x0000000302027227 */ /* 0x000fe200078e00ff */
[----:B------:R-:W-:-:S05]  /*25720*/  IADD3 R6, RZ, -R6, RZ ;  /* 0x80000006ff067210 */ /* 0x000fca0007ffe0ff */
        /* <DEDUP_REMOVED lines=13> */
[----:B------:R-:W-:Y:S01]  /*25800*/  IMAD R5, R2, R5, R3 ;  /* 0x0000000502057224 */ /* 0x000fe200078e0203 */
[----:B------:R-:W-:-:S04]  /*25810*/  LOP3.LUT R3, RZ, R2, RZ, 0x33, !PT ;  /* 0x00000002ff037212 */ /* 0x000fc800078e33ff */
[----:B------:R0:W-:Y:S01]  /*25820*/  STL [R1+0x8], R5 ;  /* 0x0000080501007387 */ /* 0x0001e20000100800 */
[----:B------:R-:W-:-:S05]  /*25830*/  IMAD.IADD R0, R4, 0x1, R3 ;  /* 0x0000000104007824 */ /* 0x000fca00078e0203 */
[----:B------:R0:W-:Y:S01]  /*25840*/  STL [R1+0x4], R0 ;  /* 0x0000040001007387 */ /* 0x0001e20000100800 */
[----:B------:R-:W-:Y:S05]  /*25850*/  BRA `(.L_x_1586) ;  /* 0x0000000000287947 */ /* 0x000fea0003800000 */
.L_x_1578:
        /* <DEDUP_REMOVED lines=10> */
.L_x_1586:
[----:B-1----:R-:W2:Y:S04]  /*25900*/  LDL R3, [R1+0x8] ;  /* 0x0000080001037983 */ /* 0x002ea80000100800 */
[----:B------:R-:W3:Y:S04]  /*25910*/  LDL R2, [R1+0xc] ;  /* 0x00000c0001027983 */ /* 0x000ee80000100800 */
[----:B------:R-:W4:Y:S04]  /*25920*/  LDL R4, [R1] ;  /* 0x0000000001047983 */ /* 0x000f280000100800 */
[----:B0-----:R-:W4:Y:S01]  /*25930*/  LDL R5, [R1+0x4] ;  /* 0x0000040001057983 */ /* 0x001f220000100800 */
        /* <DEDUP_REMOVED lines=10> */
[----:B----4-:R1:W-:Y:S01]  /*259e0*/  @!P0 STS.128 [R0+0x284d0], R4 ;  /* 0x0284d00400008388 */ /* 0x0103e20000000c00 */
[----:B------:R-:W-:Y:S06]  /*259f0*/  BAR.ARV 0x5, 0x180 ;  /* 0x0146000000007b1d */ /* 0x000fec0000002000 */
.L_x_1575:
[----:B-1----:R-:W2:Y:S01]  /*25a00*/  LDL R0, [R1+0xc] ;  /* 0x00000c0001007983 */ /* 0x002ea20000100800 */
[----:B------:R-:W-:Y:S02]  /*25a10*/  ULDC UR4, c[0x0][0xc14] ;  /* 0x0003050000047ab9 */ /* 0x000fe40000000800 */
[----:B--2---:R-:W-:-:S13]  /*25a20*/  ISETP.GE.AND P0, PT, R0, UR4, PT ;  /* 0x0000000400007c0c */ /* 0x004fda000bf06270 */
[----:B------:R-:W-:Y:S05]  /*25a30*/  @!P0 BRA `(.L_x_1587) ;  /* 0xffffffa400ec8947 */ /* 0x000fea000383ffff */
[----:B------:R-:W-:Y:S05]  /*25a40*/  BSYNC B7 ;  /* 0x0000000000077941 */ /* 0x000fea0003800000 */
.L_x_1467:
[----:B-1----:R-:W3:Y:S01]  /*25a50*/  LDL.LU R0, [R1+0x44] ;  /* 0x0000440001007983 */ /* 0x002ee20000300800 */
[----:B------:R-:W-:Y:S01]  /*25a60*/  BSSY B0, `(.L_x_1588) ;  /* 0x000000b000007945 */ /* 0x000fe20003800000 */
[----:B0-2---:R-:W0:Y:S01]  /*25a70*/  S2R R5, SR_CgaCtaId ;  /* 0x0000000000057919 */ /* 0x005e220000008800 */
[----:B---3--:R-:W-:-:S05]  /*25a80*/  VIADD R0, R0, 0x1 ;  /* 0x0000000100007836 */ /* 0x008fca0000000000 */
        /* <DEDUP_REMOVED lines=8> */
.L_x_1821:
[----:B------:R-:W-:Y:S05]  /*25b10*/  BSYNC B0 ;  /* 0x0000000000007941 */ /* 0x000fea0003800000 */
.L_x_1588:
[----:B------:R-:W-:-:S03]  /*25b20*/  UMOV UR4, 0xffffffff ;  /* 0xffffffff00047882 */ /* 0x000fc60000000000 */
[----:B------:R-:W-:Y:S05]  /*25b30*/  BRA.DIV UR4, `(.L_x_1590) ;  /* 0x0000004e04587947 */ /* 0x000fea000b800000 */
[----:B------:R-:W1:Y:S02]  /*25b40*/  S2R R2, SR_TID.X ;  /* 0x0000000000027919 */ /* 0x000e640000002100 */
[----:B-1----:R-:W-:-:S04]  /*25b50*/  SHF.R.U32.HI R2, RZ, 0x5, R2 ;  /* 0x00000005ff027819 */ /* 0x002fc80000011602 */
[----:B------:R-:W-:-:S05]  /*25b60*/  LOP3.LUT R2, R2, 0x3, RZ, 0xc0, !PT ;  /* 0x0000000302027812 */ /* 0x000fca00078ec0ff */
[----:B------:R1:W2:Y:S02]  /*25b70*/  SHFL.IDX PT, R14, R2, RZ, 0x1f ;  /* 0x00001fff020e7589 */ /* 0x0002a400000e0000 */
.L_x_1824:
[----:B--2---:R-:W-:-:S13]  /*25b80*/  ISETP.NE.AND P0, PT, R14, RZ, PT ;  /* 0x000000ff0e00720c */ /* 0x004fda0003f05270 */
[----:B------:R-:W-:Y:S05]  /*25b90*/  @P0 BRA `(.L_x_1210) ;  /* 0x0000000000b00947 */ /* 0x000fea0003800000 */
[----:B------:R-:W-:-:S03]  /*25ba0*/  UMOV UR4, 0xffffffff ;  /* 0xffffffff00047882 */ /* 0x000fc60000000000 */
[----:B------:R-:W-:Y:S05]  /*25bb0*/  BRA.DIV UR4, `(.L_x_1591) ;  /* 0x0000004e046c7947 */ /* 0x000fea000b800000 */
[----:B------:R-:W-:-:S13]  /*25bc0*/  ELECT P6, URZ, PT ;  /* 0x00000000003f782f */ /* 0x000fda00038c0000 */
.L_x_1827:
[----:B------:R-:W-:Y:S05]  /*25bd0*/  @!P6 BRA `(.L_x_1210) ;  /* 0x0000000000a0e947 */ /* 0x000fea0003800000 */
[----:B------:R-:W-:-:S06]  /*25be0*/  ULOP3.LUT UR4, UR40, 0x2, URZ, 0xfc, !UPT ;  /* 0x0000000228047892 */ /* 0x000fcc000f8efc3f */
[----:B-1----:R-:W-:-:S05]  /*25bf0*/  IMAD.U32 R2, RZ, RZ, UR4 ;  /* 0x00000004ff027e24 */ /* 0x002fca000f8e00ff */
[----:B------:R-:W-:-:S13]  /*25c00*/  ISETP.NE.AND P0, PT, R2, 0x3, PT ;  /* 0x000000030200780c */ /* 0x000fda0003f05270 */
[----:B------:R-:W-:Y:S05]  /*25c10*/  @!P0 BRA `(.L_x_1592) ;  /* 0x0000000000048947 */ /* 0x000fea0003800000 */
[----:B------:R-:W-:Y:S01]  /*25c20*/  BPT.TRAP 0x1 ;  /* 0x000000040000795c */ /* 0x000fe20000300000 */
.L_x_1592:
        /* <DEDUP_REMOVED lines=14> */
.L_x_1828:
[----:B------:R-:W1:Y:S02]  /*25d10*/  SYNCS.PHASECHK.TRANS64.TRYWAIT P1, [R7+URZ], R2 ;  /* 0x00000002070075a7 */ /* 0x000e64000802017f */
[----:B-1----:R-:W-:Y:S05]  /*25d20*/  @!P1 BRA `(.L_x_1594) ;  /* 0x0000004c00449947 */ /* 0x002fea0003800000 */
.L_x_1829:
[----:B------:R-:W-:Y:S05]  /*25d30*/  @!P0 BRA `(.L_x_1595) ;  /* 0x0000000000048947 */ /* 0x000fea0003800000 */
[----:B------:R-:W-:Y:S01]  /*25d40*/  BPT.TRAP 0x1 ;  /* 0x000000040000795c */ /* 0x000fe20000300000 */
.L_x_1595:
[----:B------:R-:W2:Y:S02]  /*25d50*/  LDL.LU R4, [R1+0x10] ;  /* 0x0000100001047983 */ /* 0x000ea40000300800 */
[----:B--2---:R-:W-:-:S04]  /*25d60*/  IMAD R4, R4, 0x8, R0 ;  /* 0x0000000804047824 */ /* 0x004fc800078e0200 */
[----:B------:R-:W2:Y:S02]  /*25d70*/  SYNCS.PHASECHK.TRANS64.TRYWAIT P1, [R4+URZ+0x28460], R5 ;  /* 0x02846005040075a7 */ /* 0x000ea4000802017f */
[----:B--2---:R-:W-:Y:S05]  /*25d80*/  @!P1 BRA `(.L_x_1596) ;  /* 0x0000004c00409947 */ /* 0x004fea0003800000 */
.L_x_1830:
[----:B------:R-:W-:Y:S05]  /*25d90*/  @!P0 BRA `(.L_x_1597) ;  /* 0x0000000000048947 */ /* 0x000fea0003800000 */
[----:B------:R-:W-:Y:S01]  /*25da0*/  BPT.TRAP 0x1 ;  /* 0x000000040000795c */ /* 0x000fe20000300000 */
.L_x_1597:
[----:B------:R-:W-:-:S04]  /*25db0*/  IMAD R3, R3, 0x8, R0 ;  /* 0x0000000803037824 */ /* 0x000fc800078e0200 */
[----:B------:R-:W3:Y:S02]  /*25dc0*/  SYNCS.PHASECHK.TRANS64.TRYWAIT P1, [R3+URZ+0x28460], R2 ;  /* 0x02846002030075a7 */ /* 0x000ee4000802017f */
[----:B---3--:R-:W-:Y:S05]  /*25dd0*/  @!P1 BRA `(.L_x_1598) ;  /* 0x0000004c00409947 */ /* 0x008fea0003800000 */
.L_x_1831:
[----:B------:R-:W-:Y:S05]  /*25de0*/  @!P0 BRA `(.L_x_1599) ;  /* 0x0000000000048947 */ /* 0x000fea0003800000 */
[----:B------:R-:W-:Y:S01]  /*25df0*/  BPT.TRAP 0x1 ;  /* 0x000000040000795c */ /* 0x000fe20000300000 */
.L_x_1599:
[----:B------:R-:W4:Y:S02]  /*25e00*/  SYNCS.PHASECHK.TRANS64.TRYWAIT P0, [R4+URZ+0x28480], R5 ;  /* 0x02848005040075a7 */ /* 0x000f24000800017f */
[----:B----4-:R-:W-:Y:S05]  /*25e10*/  @!P0 BRA `(.L_x_1600) ;  /* 0x0000004c00448947 */ /* 0x010fea0003800000 */
.L_x_1601:
[----:B------:R0:W0:Y:S02]  /*25e20*/  SYNCS.PHASECHK.TRANS64.TRYWAIT P0, [R3+URZ+0x28480], R2 ;  /* 0x02848002030075a7 */ /* 0x000024000800017f */
[----:B0-----:R-:W-:Y:S05]  /*25e30*/  @!P0 NANOSLEEP.SYNCS 0x989680 ;  /* 0x009896800000895d */ /* 0x001fea0003900000 */
[----:B------:R-:W0:Y:S02]  /*25e40*/  @!P0 SYNCS.PHASECHK.TRANS64 P0, [R3+URZ+0x28480], R2 ;  /* 0x02848002030085a7 */ /* 0x000e24000800007f */
[----:B0-----:R-:W-:Y:S05]  /*25e50*/  @!P0 BRA `(.L_x_1601) ;  /* 0xfffffffc00f08947 */ /* 0x001fea000383ffff */
.L_x_1210:
[----:B------:R-:W-:Y:S05]  /*25e60*/  BSYNC B8 ;  /* 0x0000000000087941 */ /* 0x000fea0003800000 */
.L_x_1207:
[----:B------:R-:W-:Y:S05]  /*25e70*/  EXIT ;  /* 0x000000000000794d */ /* 0x000fea0003800000 */
.L_x_1236:
[----:B-1----:R1:W2:Y:S02]  /*25e80*/  SYNCS.PHASECHK.TRANS64.TRYWAIT P6, [R85+URZ+0x28490], R88 ;  /* 0x02849058550075a7 */ /* 0x0022a400080c017f */
[----:B--2---:R-:W-:Y:S05]  /*25e90*/  @!P6 NANOSLEEP.SYNCS 0x989680 ;  /* 0x009896800000e95d */ /* 0x004fea0003900000 */
[----:B------:R-:W2:Y:S02]  /*25ea0*/  @!P6 SYNCS.PHASECHK.TRANS64 P6, [R85+URZ+0x28490], R88 ;  /* 0x028490585500e5a7 */ /* 0x000ea400080c007f */
[----:B--2---:R-:W-:Y:S05]  /*25eb0*/  @!P6 BRA `(.L_x_1236) ;  /* 0xfffffffc00f0e947 */ /* 0x004fea000383ffff */
[----:B------:R-:W-:Y:S05]  /*25ec0*/  BRA `(.L_x_1602) ;  /* 0xfffffdcc00247947 */ /* 0x000fea000383ffff */
.L_x_1254:
[----:B0-----:R0:W1:Y:S02]  /*25ed0*/  SYNCS.PHASECHK.TRANS64.TRYWAIT P5, [R85+URZ+0x28490], R88 ;  /* 0x02849058550075a7 */ /* 0x00106400080a017f */
[----:B-1----:R-:W-:Y:S05]  /*25ee0*/  @!P5 NANOSLEEP.SYNCS 0x989680 ;  /* 0x009896800000d95d */ /* 0x002fea0003900000 */
[----:B------:R-:W1:Y:S02]  /*25ef0*/  @!P5 SYNCS.PHASECHK.TRANS64 P5, [R85+URZ+0x28490], R88 ;  /* 0x028490585500d5a7 */ /* 0x000e6400080a007f */
[----:B-1----:R-:W-:Y:S05]  /*25f00*/  @!P5 BRA `(.L_x_1254) ;  /* 0xfffffffc00f0d947 */ /* 0x002fea000383ffff */
[----:B------:R-:W-:Y:S05]  /*25f10*/  BRA `(.L_x_1603) ;  /* 0xfffffdec00087947 */ /* 0x000fea000383ffff */
.L_x_1263:
[----:B0-----:R0:W1:Y:S02]  /*25f20*/  SYNCS.PHASECHK.TRANS64.TRYWAIT P4, [R85+URZ+0x28490], R88 ;  /* 0x02849058550075a7 */ /* 0x001064000808017f */
[----:B-1----:R-:W-:Y:S05]  /*25f30*/  @!P4 NANOSLEEP.SYNCS 0x989680 ;  /* 0x009896800000c95d */ /* 0x002fea0003900000 */
[----:B------:R-:W1:Y:S02]  /*25f40*/  @!P4 SYNCS.PHASECHK.TRANS64 P4, [R85+URZ+0x28490], R88 ;  /* 0x028490585500c5a7 */ /* 0x000e64000808007f */
[----:B-1----:R-:W-:Y:S05]  /*25f50*/  @!P4 BRA `(.L_x_1263) ;  /* 0xfffffffc00f0c947 */ /* 0x002fea000383ffff */
[----:B------:R-:W-:Y:S05]  /*25f60*/  BRA `(.L_x_1604) ;  /* 0xfffffe0800f47947 */ /* 0x000fea000383ffff */
.L_x_1269:
[----:B-1----:R1:W2:Y:S02]  /*25f70*/  SYNCS.PHASECHK.TRANS64.TRYWAIT P3, [R85+URZ+0x284b0], R88 ;  /* 0x0284b058550075a7 */ /* 0x0022a4000806017f */
[----:B--2---:R-:W-:Y:S05]  /*25f80*/  @!P3 NANOSLEEP.SYNCS 0x989680 ;  /* 0x009896800000b95d */ /* 0x004fea0003900000 */
[----:B------:R-:W2:Y:S02]  /*25f90*/  @!P3 SYNCS.PHASECHK.TRANS64 P3, [R85+URZ+0x284b0], R88 ;  /* 0x0284b0585500b5a7 */ /* 0x000ea4000806007f */
[----:B--2---:R-:W-:Y:S05]  /*25fa0*/  @!P3 BRA `(.L_x_1269) ;  /* 0xfffffffc00f0b947 */ /* 0x004fea000383ffff */
[----:B------:R-:W-:Y:S05]  /*25fb0*/  BRA `(.L_x_1605) ;  /* 0xfffffe0c00807947 */ /* 0x000fea000383ffff */
.L_x_1285:
[----:B------:R-:W-:Y:S01]  /*25fc0*/  BSSY B0, `(.L_x_1606) ;  /* 0x0000008000007945 */ /* 0x000fe20003800000 */
[----:B------:R-:W-:Y:S02]  /*25fd0*/  IMAD.MOV.U32 R13, RZ, RZ, R230 ;  /* 0x000000ffff0d7224 */ /* 0x000fe400078e00e6 */
[----:B------:R-:W-:Y:S02]  /*25fe0*/  IMAD.MOV.U32 R12, RZ, RZ, RZ ;  /* 0x000000ffff0c7224 */ /* 0x000fe400078e00ff */
[----:B------:R-:W-:Y:S02]  /*25ff0*/  IMAD.MOV.U32 R11, RZ, RZ, 0x1f ;  /* 0x0000001fff0b7424 */ /* 0x000fe400078e00ff */
[----:B------:R-:W-:-:S07]  /*26000*/  IMAD.MOV.U32 R15, RZ, RZ, -0x1 ;  /* 0xffffffffff0f7424 */ /* 0x000fce00078e00ff */
[----:B-----5:R-:W-:Y:S05]  /*26010*/  WARPSYNC.COLLECTIVE R15, `(.L_x_1607) ;  /* 0x000000000f087348 */ /* 0x020fea0003c00000 */
[----:B------:R0:W1:Y:S02]  /*26020*/  SHFL.IDX P6, R14, R13, R12, R11 ;  /* 0x0000000c0d0e7389 */ /* 0x00006400000c000b */
[----:B01---5:R-:W-:Y:S01]  /*26030*/  ENDCOLLECTIVE ;  /* 0x000000000000791b */ /* 0x023fe20003800000 */
.L_x_1607:
[----:B------:R-:W-:Y:S05]  /*26040*/  BSYNC B0 ;  /* 0x0000000000007941 */ /* 0x000fea0003800000 */
.L_x_1606:
[----:B------:R-:W-:Y:S01]  /*26050*/  IMAD.MOV.U32 R202, RZ, RZ, R14 ;  /* 0x000000ffffca7224 */ /* 0x000fe200078e000e */
[----:B------:R-:W-:Y:S06]  /*26060*/  BRA `(.L_x_1608) ;  /* 0xfffffe1800807947 */ /* 0x000fec000383ffff */
.L_x_1303:
[----:B------:R-:W-:Y:S01]  /*26070*/  BSSY B1, `(.L_x_1609) ;  /* 0x0000008000017945 */ /* 0x000fe20003800000 */
[----:B------:R-:W-:Y:S01]  /*26080*/  MOV R13, R5 ;  /* 0x00000005000d7202 */ /* 0x000fe20000000f00 */
[----:B------:R-:W-:Y:S02]  /*26090*/  IMAD.MOV.U32 R12, RZ, RZ, RZ ;  /* 0x000000ffff0c7224 */ /* 0x000fe400078e00ff */
[----:B------:R-:W-:Y:S02]  /*260a0*/  IMAD.MOV.U32 R11, RZ, RZ, 0x181f ;  /* 0x0000181fff0b7424 */ /* 0x000fe400078e00ff */
[----:B-1----:R-:W-:-:S07]  /*260b0*/  IMAD.MOV.U32 R15, RZ, RZ, -0x1 ;  /* 0xffffffffff0f7424 */ /* 0x002fce00078e00ff */
[----:B0----5:R-:W-:Y:S05]  /*260c0*/  WARPSYNC.COLLECTIVE R15, `(.L_x_1610) ;  /* 0x000000000f087348 */ /* 0x021fea0003c00000 */
[----:B------:R1:W2:Y:S02]  /*260d0*/  SHFL.IDX P6, R14, R13, R12, R11 ;  /* 0x0000000c0d0e7389 */ /* 0x0002a400000c000b */
[----:B012--5:R-:W-:Y:S01]  /*260e0*/  ENDCOLLECTIVE ;  /* 0x000000000000791b */ /* 0x027fe20003800000 */
.L_x_1610:
[----:B------:R-:W-:Y:S05]  /*260f0*/  BSYNC B1 ;  /* 0x0000000000017941 */ /* 0x000fea0003800000 */
.L_x_1609:
[----:B------:R-:W-:Y:S05]  /*26100*/  BRA `(.L_x_1611) ;  /* 0xfffffe2c00047947 */ /* 0x000fea000383ffff */
.L_x_1304:
[----:B------:R-:W-:Y:S01]  /*26110*/  BSSY B1, `(.L_x_1612) ;  /* 0x0000008000017945 */ /* 0x000fe20003800000 */
[----:B------:R-:W-:Y:S02]  /*26120*/  IMAD.MOV.U32 R13, RZ, RZ, R4 ;  /* 0x000000ffff0d7224 */ /* 0x000fe400078e0004 */
[----:B------:R-:W-:Y:S02]  /*26130*/  IMAD.MOV.U32 R12, RZ, RZ, RZ ;  /* 0x000000ffff0c7224 */ /* 0x000fe400078e00ff */
[----:B------:R-:W-:Y:S02]  /*26140*/  IMAD.MOV.U32 R11, RZ, RZ, 0x181f ;  /* 0x0000181fff0b7424 */ /* 0x000fe400078e00ff */
[----:B-1----:R-:W-:-:S07]  /*26150*/  IMAD.MOV.U32 R15, RZ, RZ, -0x1 ;  /* 0xffffffffff0f7424 */ /* 0x002fce00078e00ff */
[----:B0----5:R-:W-:Y:S05]  /*26160*/  WARPSYNC.COLLECTIVE R15, `(.L_x_1613) ;  /* 0x000000000f087348 */ /* 0x021fea0003c00000 */
[----:B------:R1:W2:Y:S02]  /*26170*/  SHFL.IDX P6, R14, R13, R12, R11 ;  /* 0x0000000c0d0e7389 */ /* 0x0002a400000c000b */
[----:B012--5:R-:W-:Y:S01]  /*26180*/  ENDCOLLECTIVE ;  /* 0x000000000000791b */ /* 0x027fe20003800000 */
.L_x_1613:
[----:B------:R-:W-:Y:S05]  /*26190*/  BSYNC B1 ;  /* 0x0000000000017941 */ /* 0x000fea0003800000 */
.L_x_1612:
[----:B------:R-:W-:Y:S05]  /*261a0*/  BRA `(.L_x_1614) ;  /* 0xfffffe2800e47947 */ /* 0x000fea000383ffff */
.L_x_1305:
[----:B------:R-:W-:Y:S01]  /*261b0*/  BSSY B1, `(.L_x_1615) ;  /* 0x0000008000017945 */ /* 0x000fe20003800000 */
[----:B------:R-:W-:Y:S01]  /*261c0*/  IMAD.MOV.U32 R13, RZ, RZ, R3 ;  /* 0x000000ffff0d7224 */ /* 0x000fe200078e0003 */
[----:B------:R-:W-:Y:S01]  /*261d0*/  MOV R12, RZ ;  /* 0x000000ff000c7202 */ /* 0x000fe20000000f00 */
[----:B------:R-:W-:Y:S02]  /*261e0*/  IMAD.MOV.U32 R11, RZ, RZ, 0x181f ;  /* 0x0000181fff0b7424 */ /* 0x000fe400078e00ff */
[----:B-1----:R-:W-:-:S07]  /*261f0*/  IMAD.MOV.U32 R15, RZ, RZ, -0x1 ;  /* 0xffffffffff0f7424 */ /* 0x002fce00078e00ff */
[----:B0----5:R-:W-:Y:S05]  /*26200*/  WARPSYNC.COLLECTIVE R15, `(.L_x_1616) ;  /* 0x000000000f087348 */ /* 0x021fea0003c00000 */
[----:B------:R1:W2:Y:S02]  /*26210*/  SHFL.IDX P6, R14, R13, R12, R11 ;  /* 0x0000000c0d0e7389 */ /* 0x0002a400000c000b */
[----:B012--5:R-:W-:Y:S01]  /*26220*/  ENDCOLLECTIVE ;  /* 0x000000000000791b */ /* 0x027fe20003800000 */
.L_x_1616:
[----:B------:R-:W-:Y:S05]  /*26230*/  BSYNC B1 ;  /* 0x0000000000017941 */ /* 0x000fea0003800000 */
.L_x_1615:
[----:B------:R-:W-:Y:S05]  /*26240*/  BRA `(.L_x_1617) ;  /* 0xfffffe2800c47947 */ /* 0x000fea000383ffff */
.L_x_1306:
        /* <DEDUP_REMOVED lines=8> */
.L_x_1619:
[----:B------:R-:W-:Y:S05]  /*262d0*/  BSYNC B1 ;  /* 0x0000000000017941 */ /* 0x000fea0003800000 */
.L_x_1618:
[----:B------:R-:W-:Y:S05]  /*262e0*/  BRA `(.L_x_1620) ;  /* 0xfffffe2800a47947 */ /* 0x000fea000383ffff */
.L_x_1307:
[----:B------:R-:W-:Y:S01]  /*262f0*/  BSSY B1, `(.L_x_1621) ;  /* 0x0000008000017945 */ /* 0x000fe20003800000 */
[----:B------:R-:W-:Y:S01]  /*26300*/  IMAD.MOV.U32 R13, RZ, RZ, R5 ;  /* 0x000000ffff0d7224 */ /* 0x000fe200078e0005 */
[----:B------:R-:W-:Y:S01]  /*26310*/  MOV R11, 0x181f ;  /* 0x0000181f000b7802 */ /* 0x000fe20000000f00 */
[----:B------:R-:W-:Y:S02]  /*26320*/  IMAD.MOV.U32 R12, RZ, RZ, 0x1 ;  /* 0x00000001ff0c7424 */ /* 0x000fe400078e00ff */
[----:B-1----:R-:W-:-:S07]  /*26330*/  IMAD.MOV.U32 R15, RZ, RZ, -0x1 ;  /* 0xffffffffff0f7424 */ /* 0x002fce00078e00ff */
[----:B0----5:R-:W-:Y:S05]  /*26340*/  WARPSYNC.COLLECTIVE R15, `(.L_x_1622) ;  /* 0x000000000f087348 */ /* 0x021fea0003c00000 */
[----:B------:R1:W2:Y:S02]  /*26350*/  SHFL.IDX P6, R14, R13, R12, R11 ;  /* 0x0000000c0d0e7389 */ /* 0x0002a400000c000b */
[----:B012--5:R-:W-:Y:S01]  /*26360*/  ENDCOLLECTIVE ;  /* 0x000000000000791b */ /* 0x027fe20003800000 */
.L_x_1622:
[----:B------:R-:W-:Y:S05]  /*26370*/  BSYNC B1 ;  /* 0x0000000000017941 */ /* 0x000fea0003800000 */
.L_x_1621:
[----:B------:R-:W-:Y:S05]  /*26380*/  BRA `(.L_x_1623) ;  /* 0xfffffe2800847947 */ /* 0x000fea000383ffff */
.L_x_1308:
[----:B------:R-:W-:Y:S01]  /*26390*/  BSSY B1, `(.L_x_1624) ;  /* 0x0000008000017945 */ /* 0x000fe20003800000 */
[----:B------:R-:W-:Y:S02]  /*263a0*/  IMAD.MOV.U32 R13, RZ, RZ, R4 ;  /* 0x000000ffff0d7224 */ /* 0x000fe400078e0004 */
[----:B------:R-:W-:Y:S02]  /*263b0*/  IMAD.MOV.U32 R12, RZ, RZ, 0x1 ;  /* 0x00000001ff0c7424 */ /* 0x000fe400078e00ff */
[----:B------:R-:W-:Y:S02]  /*263c0*/  IMAD.MOV.U32 R11, RZ, RZ, 0x181f ;  /* 0x0000181fff0b7424 */ /* 0x000fe400078e00ff */
[----:B-1----:R-:W-:-:S07]  /*263d0*/  IMAD.MOV.U32 R15, RZ, RZ, -0x1 ;  /* 0xffffffffff0f7424 */ /* 0x002fce00078e00ff */
[----:B0----5:R-:W-:Y:S05]  /*263e0*/  WARPSYNC.COLLECTIVE R15, `(.L_x_1625) ;  /* 0x000000000f087348 */ /* 0x021fea0003c00000 */
[----:B------:R1:W2:Y:S02]  /*263f0*/  SHFL.IDX P6, R14, R13, R12, R11 ;  /* 0x0000000c0d0e7389 */ /* 0x0002a400000c000b */
[----:B012--5:R-:W-:Y:S01]  /*26400*/  ENDCOLLECTIVE ;  /* 0x000000000000791b */ /* 0x027fe20003800000 */
.L_x_1625:
[----:B------:R-:W-:Y:S05]  /*26410*/  BSYNC B1 ;  /* 0x0000000000017941 */ /* 0x000fea0003800000 */
.L_x_1624:
[----:B------:R-:W-:Y:S05]  /*26420*/  BRA `(.L_x_1626) ;  /* 0xfffffe2800647947 */ /* 0x000fea000383ffff */
.L_x_1309:
[----:B------:R-:W-:Y:S01]  /*26430*/  BSSY B1, `(.L_x_1627) ;  /* 0x0000008000017945 */ /* 0x000fe20003800000 */
[----:B------:R-:W-:Y:S01]  /*26440*/  IMAD.MOV.U32 R13, RZ, RZ, R3 ;  /* 0x000000ffff0d7224 */ /* 0x000fe200078e0003 */
[----:B-1----:R-:W-:Y:S01]  /*26450*/  MOV R15, 0xffffffff ;  /* 0xffffffff000f7802 */ /* 0x002fe20000000f00 */
[----:B------:R-:W-:Y:S02]  /*26460*/  IMAD.MOV.U32 R12, RZ, RZ, 0x1 ;  /* 0x00000001ff0c7424 */ /* 0x000fe400078e00ff */
[----:B------:R-:W-:-:S07]  /*26470*/  IMAD.MOV.U32 R11, RZ, RZ, 0x181f ;  /* 0x0000181fff0b7424 */ /* 0x000fce00078e00ff */
[----:B0----5:R-:W-:Y:S05]  /*26480*/  WARPSYNC.COLLECTIVE R15, `(.L_x_1628) ;  /* 0x000000000f087348 */ /* 0x021fea0003c00000 */
[----:B------:R1:W2:Y:S02]  /*26490*/  SHFL.IDX P6, R14, R13, R12, R11 ;  /* 0x0000000c0d0e7389 */ /* 0x0002a400000c000b */
[----:B012--5:R-:W-:Y:S01]  /*264a0*/  ENDCOLLECTIVE ;  /* 0x000000000000791b */ /* 0x027fe20003800000 */
.L_x_1628:
[----:B------:R-:W-:Y:S05]  /*264b0*/  BSYNC B1 ;  /* 0x0000000000017941 */ /* 0x000fea0003800000 */
.L_x_1627:
[----:B------:R-:W-:Y:S05]  /*264c0*/  BRA `(.L_x_1629) ;  /* 0xfffffe2800447947 */ /* 0x000fea000383ffff */
.L_x_1310:
        /* <DEDUP_REMOVED lines=8> */
.L_x_1631:
[----:B------:R-:W-:Y:S05]  /*26550*/  BSYNC B1 ;  /* 0x0000000000017941 */ /* 0x000fea0003800000 */
.L_x_1630:
[----:B------:R-:W-:Y:S05]  /*26560*/  BRA `(.L_x_1632) ;  /* 0xfffffe2800247947 */ /* 0x000fea000383ffff */
.L_x_1311:
        /* <DEDUP_REMOVED lines=8> */
.L_x_1634:
[----:B------:R-:W-:Y:S05]  /*265f0*/  BSYNC B1 ;  /* 0x0000000000017941 */ /* 0x000fea0003800000 */
.L_x_1633:
[----:B------:R-:W-:Y:S05]  /*26600*/  BRA `(.L_x_1635) ;  /* 0xfffffe2800047947 */ /* 0x000fea000383ffff */
.L_x_1312:
[----:B------:R-:W-:Y:S01]  /*26610*/  BSSY B1, `(.L_x_1636) ;  /* 0x0000008000017945 */ /* 0x000fe20003800000 */
[----:B------:R-:W-:Y:S01]  /*26620*/  MOV R13, R4 ;  /* 0x00000004000d7202 */ /* 0x000fe20000000f00 */
[----:B------:R-:W-:Y:S02]  /*26630*/  IMAD.MOV.U32 R12, RZ, RZ, 0x2 ;  /* 0x00000002ff0c7424 */ /* 0x000fe400078e00ff */
[----:B------:R-:W-:Y:S02]  /*26640*/  IMAD.MOV.U32 R11, RZ, RZ, 0x181f ;  /* 0x0000181fff0b7424 */ /* 0x000fe400078e00ff */
[----:B-1----:R-:W-:-:S07]  /*26650*/  IMAD.MOV.U32 R15, RZ, RZ, -0x1 ;  /* 0xffffffffff0f7424 */ /* 0x002fce00078e00ff */
[----:B0----5:R-:W-:Y:S05]  /*26660*/  WARPSYNC.COLLECTIVE R15, `(.L_x_1637) ;  /* 0x000000000f087348 */ /* 0x021fea0003c00000 */
[----:B------:R1:W2:Y:S02]  /*26670*/  SHFL.IDX P6, R14, R13, R12, R11 ;  /* 0x0000000c0d0e7389 */ /* 0x0002a400000c000b */
[----:B012--5:R-:W-:Y:S01]  /*26680*/  ENDCOLLECTIVE ;  /* 0x000000000000791b */ /* 0x027fe20003800000 */
.L_x_1637:
[----:B------:R-:W-:Y:S05]  /*26690*/  BSYNC B1 ;  /* 0x0000000000017941 */ /* 0x000fea0003800000 */
.L_x_1636:
[----:B------:R-:W-:Y:S05]  /*266a0*/  BRA `(.L_x_1638) ;  /* 0xfffffe2400e47947 */ /* 0x000fea000383ffff */
.L_x_1313:
        /* <DEDUP_REMOVED lines=8> */
.L_x_1640:
[----:B------:R-:W-:Y:S05]  /*26730*/  BSYNC B1 ;  /* 0x0000000000017941 */ /* 0x000fea0003800000 */
.L_x_1639:
[----:B------:R-:W-:Y:S05]  /*26740*/  BRA `(.L_x_1641) ;  /* 0xfffffe2400c47947 */ /* 0x000fea000383ffff */
.L_x_1314:
        /* <DEDUP_REMOVED lines=8> */
.L_x_1643:
[----:B------:R-:W-:Y:S05]  /*267d0*/  BSYNC B1 ;  /* 0x0000000000017941 */ /* 0x000fea0003800000 */
.L_x_1642:
[----:B------:R-:W-:Y:S05]  /*267e0*/  BRA `(.L_x_1644) ;  /* 0xfffffe2400a47947 */ /* 0x000fea000383ffff */
.L_x_1315:
        /* <DEDUP_REMOVED lines=8> */
.L_x_1646:
[----:B------:R-:W-:Y:S05]  /*26870*/  BSYNC B1 ;  /* 0x0000000000017941 */ /* 0x000fea0003800000 */
.L_x_1645:
[----:B------:R-:W-:Y:S05]  /*26880*/  BRA `(.L_x_1647) ;  /* 0xfffffe2400847947 */ /* 0x000fea000383ffff */
.L_x_1316:
        /* <DEDUP_REMOVED lines=8> */
.L_x_1649:
[----:B------:R-:W-:Y:S05]  /*26910*/  BSYNC B1 ;  /* 0x0000000000017941 */ /* 0x000fea0003800000 */
.L_x_1648:
[----:B------:R-:W-:Y:S05]  /*26920*/  BRA `(.L_x_1650) ;  /* 0xfffffe2400647947 */ /* 0x000fea000383ffff */
.L_x_1317:
        /* <DEDUP_REMOVED lines=8> */
.L_x_1652:
[----:B------:R-:W-:Y:S05]  /*269b0*/  BSYNC B1 ;  /* 0x0000000000017941 */ /* 0x000fea0003800000 */
.L_x_1651:
[----:B------:R-:W-:Y:S05]  /*269c0*/  BRA `(.L_x_1653) ;  /* 0xfffffe2400447947 */ /* 0x000fea000383ffff */
.L_x_1318:
        /* <DEDUP_REMOVED lines=8> */
.L_x_1655:
[----:B------:R-:W-:Y:S05]  /*26a50*/  BSYNC B1 ;  /* 0x0000000000017941 */ /* 0x000fea0003800000 */
.L_x_1654:
[----:B------:R-:W-:Y:S05]  /*26a60*/  BRA `(.L_x_1656) ;  /* 0xfffffe2400247947 */ /* 0x000fea000383ffff */
.L_x_1320:
[----:B--2---:R2:W3:Y:S02]  /*26a70*/  SYNCS.PHASECHK.TRANS64.TRYWAIT P1, [R16+URZ+0x28400], R3 ;  /* 0x02840003100075a7 */ /* 0x0044e4000802017f */
[----:B---3--:R-:W-:Y:S05]  /*26a80*/  @!P1 NANOSLEEP.SYNCS 0x989680 ;  /* 0x009896800000995d */ /* 0x008fea0003900000 */
[----:B------:R-:W3:Y:S02]  /*26a90*/  @!P1 SYNCS.PHASECHK.TRANS64 P1, [R16+URZ+0x28400], R3 ;  /* 0x02840003100095a7 */ /* 0x000ee4000802007f */
[----:B---3--:R-:W-:Y:S05]  /*26aa0*/  @!P1 BRA `(.L_x_1320) ;  /* 0xfffffffc00f09947 */ /* 0x008fea000383ffff */
[----:B------:R-:W-:Y:S05]  /*26ab0*/  BRA `(.L_x_1657) ;  /* 0xfffffe2400307947 */ /* 0x000fea000383ffff */
.L_x_1336:
[----:B------:R-:W-:Y:S01]  /*26ac0*/  BSSY B1, `(.L_x_1658) ;  /* 0x0000008000017945 */ /* 0x000fe20003800000 */
[----:B------:R-:W-:Y:S02]  /*26ad0*/  IMAD.MOV.U32 R13, RZ, RZ, R9 ;  /* 0x000000ffff0d7224 */ /* 0x000fe400078e0009 */
[----:B------:R-:W-:Y:S02]  /*26ae0*/  IMAD.MOV.U32 R12, RZ, RZ, RZ ;  /* 0x000000ffff0c7224 */ /* 0x000fe400078e00ff */
[----:B------:R-:W-:Y:S02]  /*26af0*/  IMAD.MOV.U32 R11, RZ, RZ, 0x181f ;  /* 0x0000181fff0b7424 */ /* 0x000fe400078e00ff */
[----:B------:R-:W-:-:S07]  /*26b00*/  IMAD.MOV.U32 R15, RZ, RZ, -0x1 ;  /* 0xffffffffff0f7424 */ /* 0x000fce00078e00ff */
[----:B0----5:R-:W-:Y:S05]  /*26b10*/  WARPSYNC.COLLECTIVE R15, `(.L_x_1659) ;  /* 0x000000000f087348 */ /* 0x021fea0003c00000 */
[----:B------:R1:W2:Y:S02]  /*26b20*/  SHFL.IDX P6, R14, R13, R12, R11 ;  /* 0x0000000c0d0e7389 */ /* 0x0002a400000c000b */
[----:B012--5:R-:W-:Y:S01]  /*26b30*/  ENDCOLLECTIVE ;  /* 0x000000000000791b */ /* 0x027fe20003800000 */
.L_x_1659:
[----:B------:R-:W-:Y:S05]  /*26b40*/  BSYNC B1 ;  /* 0x0000000000017941 */ /* 0x000fea0003800000 */
.L_x_1658:
[----:B------:R-:W-:Y:S05]  /*26b50*/  BRA `(.L_x_1660) ;  /* 0xfffffe6800247947 */ /* 0x000fea000383ffff */
.L_x_1337:
        /* <DEDUP_REMOVED lines=8> */
.L_x_1662:
[----:B------:R-:W-:Y:S05]  /*26be0*/  BSYNC B1 ;  /* 0x0000000000017941 */ /* 0x000fea0003800000 */
.L_x_1661:
[----:B------:R-:W-:Y:S05]  /*26bf0*/  BRA `(.L_x_1663) ;  /* 0xfffffe6800047947 */ /* 0x000fea000383ffff */
.L_x_1338:
[----:B------:R-:W-:Y:S01]  /*26c00*/  BSSY B1, `(.L_x_1664) ;  /* 0x0000008000017945 */ /* 0x000fe20003800000 */
[----:B------:R-:W-:Y:S01]  /*26c10*/  MOV R13, R3 ;  /* 0x00000003000d7202 */ /* 0x000fe20000000f00 */
[----:B------:R-:W-:Y:S02]  /*26c20*/  IMAD.MOV.U32 R12, RZ, RZ, RZ ;  /* 0x000000ffff0c7224 */ /* 0x000fe400078e00ff */
[----:B------:R-:W-:Y:S02]  /*26c30*/  IMAD.MOV.U32 R11, RZ, RZ, 0x181f ;  /* 0x0000181fff0b7424 */ /* 0x000fe400078e00ff */
[----:B------:R-:W-:-:S07]  /*26c40*/  IMAD.MOV.U32 R15, RZ, RZ, -0x1 ;  /* 0xffffffffff0f7424 */ /* 0x000fce00078e00ff */
[----:B0----5:R-:W-:Y:S05]  /*26c50*/  WARPSYNC.COLLECTIVE R15, `(.L_x_1665) ;  /* 0x000000000f087348 */ /* 0x021fea0003c00000 */
[----:B------:R1:W2:Y:S02]  /*26c60*/  SHFL.IDX P6, R14, R13, R12, R11 ;  /* 0x0000000c0d0e7389 */ /* 0x0002a400000c000b */
[----:B012--5:R-:W-:Y:S01]  /*26c70*/  ENDCOLLECTIVE ;  /* 0x000000000000791b */ /* 0x027fe20003800000 */
.L_x_1665:
[----:B------:R-:W-:Y:S05]  /*26c80*/  BSYNC B1 ;  /* 0x0000000000017941 */ /* 0x000fea0003800000 */
.L_x_1664:
[----:B------:R-:W-:Y:S05]  /*26c90*/  BRA `(.L_x_1666) ;  /* 0xfffffe6400e47947 */ /* 0x000fea000383ffff */
.L_x_1339:
        /* <DEDUP_REMOVED lines=8> */
.L_x_1668:
[----:B------:R-:W-:Y:S05]  /*26d20*/  BSYNC B1 ;  /* 0x0000000000017941 */ /* 0x000fea0003800000 */
.L_x_1667:
[----:B------:R-:W-:Y:S05]  /*26d30*/  BRA `(.L_x_1669) ;  /* 0xfffffe6400c47947 */ /* 0x000fea000383ffff */
.L_x_1340:
[----:B------:R-:W-:Y:S01]  /*26d40*/  BSSY B1, `(.L_x_1670) ;  /* 0x0000008000017945 */ /* 0x000fe20003800000 */
[----:B------:R-:W-:Y:S01]  /*26d50*/  IMAD.MOV.U32 R13, RZ, RZ, R9 ;  /* 0x000000ffff0d7224 */ /* 0x000fe200078e0009 */
[----:B------:R-:W-:Y:S01]  /*26d60*/  MOV R12, 0x1 ;  /* 0x00000001000c7802 */ /* 0x000fe20000000f00 */
[----:B------:R-:W-:Y:S02]  /*26d70*/  IMAD.MOV.U32 R11, RZ, RZ, 0x181f ;  /* 0x0000181fff0b7424 */ /* 0x000fe400078e00ff */
[----:B------:R-:W-:-:S07]  /*26d80*/  IMAD.MOV.U32 R15, RZ, RZ, -0x1 ;  /* 0xffffffffff0f7424 */ /* 0x000fce00078e00ff */
[----:B0----5:R-:W-:Y:S05]  /*26d90*/  WARPSYNC.COLLECTIVE R15, `(.L_x_1671) ;  /* 0x000000000f087348 */ /* 0x021fea0003c00000 */
[----:B------:R1:W2:Y:S02]  /*26da0*/  SHFL.IDX P6, R14, R13, R12, R11 ;  /* 0x0000000c0d0e7389 */ /* 0x0002a400000c000b */
[----:B012--5:R-:W-:Y:S01]  /*26db0*/  ENDCOLLECTIVE ;  /* 0x000000000000791b */ /* 0x027fe20003800000 */
.L_x_1671:
[----:B------:R-:W-:Y:S05]  /*26dc0*/  BSYNC B1 ;  /* 0x0000000000017941 */ /* 0x000fea0003800000 */
.L_x_1670:
[----:B------:R-:W-:Y:S05]  /*26dd0*/  BRA `(.L_x_1672) ;  /* 0xfffffe6400a47947 */ /* 0x000fea000383ffff */
.L_x_1341:
[----:B------:R-:W-:Y:S01]  /*26de0*/  BSSY B1, `(.L_x_1673) ;  /* 0x0000008000017945 */ /* 0x000fe20003800000 */
[----:B------:R-:W-:Y:S02]  /*26df0*/  IMAD.MOV.U32 R13, RZ, RZ, R8 ;  /* 0x000000ffff0d7224 */ /* 0x000fe400078e0008 */
[----:B------:R-:W-:Y:S02]  /*26e00*/  IMAD.MOV.U32 R12, RZ, RZ, 0x1 ;  /* 0x00000001ff0c7424 */ /* 0x000fe400078e00ff */
[----:B------:R-:W-:Y:S02]  /*26e10*/  IMAD.MOV.U32 R11, RZ, RZ, 0x181f ;  /* 0x0000181fff0b7424 */ /* 0x000fe400078e00ff */
[----:B------:R-:W-:-:S07]  /*26e20*/  IMAD.MOV.U32 R15, RZ, RZ, -0x1 ;  /* 0xffffffffff0f7424 */ /* 0x000fce00078e00ff */
[----:B0----5:R-:W-:Y:S05]  /*26e30*/  WARPSYNC.COLLECTIVE R15, `(.L_x_1674) ;  /* 0x000000000f087348 */ /* 0x021fea0003c00000 */
[----:B------:R1:W2:Y:S02]  /*26e40*/  SHFL.IDX P6, R14, R13, R12, R11 ;  /* 0x0000000c0d0e7389 */ /* 0x0002a400000c000b */
[----:B012--5:R-:W-:Y:S01]  /*26e50*/  ENDCOLLECTIVE ;  /* 0x000000000000791b */ /* 0x027fe20003800000 */
.L_x_1674:
[----:B------:R-:W-:Y:S05]  /*26e60*/  BSYNC B1 ;  /* 0x0000000000017941 */ /* 0x000fea0003800000 */
.L_x_1673:
[----:B------:R-:W-:Y:S05]  /*26e70*/  BRA `(.L_x_1675) ;  /* 0xfffffe6400847947 */ /* 0x000fea000383ffff */
.L_x_1342:
        /* <DEDUP_REMOVED lines=8> */
.L_x_1677:
[----:B------:R-:W-:Y:S05]  /*26f00*/  BSYNC B1 ;  /* 0x0000000000017941 */ /* 0x000fea0003800000 */
.L_x_1676:
[----:B------:R-:W-:Y:S05]  /*26f10*/  BRA `(.L_x_1678) ;  /* 0xfffffe6400647947 */ /* 0x000fea000383ffff */
.L_x_1343:
        /* <DEDUP_REMOVED lines=8> */
.L_x_1680:
[----:B------:R-:W-:Y:S05]  /*26fa0*/  BSYNC B1 ;  /* 0x0000000000017941 */ /* 0x000fea0003800000 */
.L_x_1679:
[----:B------:R-:W-:Y:S05]  /*26fb0*/  BRA `(.L_x_1681) ;  /* 0xfffffe6400447947 */ /* 0x000fea000383ffff */
.L_x_1344:
[----:B------:R-:W-:Y:S01]  /*26fc0*/  BSSY B1, `(.L_x_1682) ;  /* 0x0000008000017945 */ /* 0x000fe20003800000 */
[----:B------:R-:W-:Y:S01]  /*26fd0*/  IMAD.MOV.U32 R13, RZ, RZ, R9 ;  /* 0x000000ffff0d7224 */ /* 0x000fe200078e0009 */
[----:B------:R-:W-:Y:S01]  /*26fe0*/  MOV R15, 0xffffffff ;  /* 0xffffffff000f7802 */ /* 0x000fe20000000f00 */
[----:B------:R-:W-:Y:S02]  /*26ff0*/  IMAD.MOV.U32 R12, RZ, RZ, 0x2 ;  /* 0x00000002ff0c7424 */ /* 0x000fe400078e00ff */
[----:B------:R-:W-:-:S07]  /*27000*/  IMAD.MOV.U32 R11, RZ, RZ, 0x181f ;  /* 0x0000181fff0b7424 */ /* 0x000fce00078e00ff */
[----:B0----5:R-:W-:Y:S05]  /*27010*/  WARPSYNC.COLLECTIVE R15, `(.L_x_1683) ;  /* 0x000000000f087348 */ /* 0x021fea0003c00000 */
[----:B------:R1:W2:Y:S02]  /*27020*/  SHFL.IDX P6, R14, R13, R12, R11 ;  /* 0x0000000c0d0e7389 */ /* 0x0002a400000c000b */
[----:B012--5:R-:W-:Y:S01]  /*27030*/  ENDCOLLECTIVE ;  /* 0x000000000000791b */ /* 0x027fe20003800000 */
.L_x_1683:
[----:B------:R-:W-:Y:S05]  /*27040*/  BSYNC B1 ;  /* 0x0000000000017941 */ /* 0x000fea0003800000 */
.L_x_1682:
[----:B------:R-:W-:Y:S05]  /*27050*/  BRA `(.L_x_1684) ;  /* 0xfffffe6400247947 */ /* 0x000fea000383ffff */
.L_x_1345:
        /* <DEDUP_REMOVED lines=8> */
.L_x_1686:
[----:B------:R-:W-:Y:S05]  /*270e0*/  BSYNC B1 ;  /* 0x0000000000017941 */ /* 0x000fea0003800000 */
.L_x_1685:
[----:B------:R-:W-:Y:S05]  /*270f0*/  BRA `(.L_x_1687) ;  /* 0xfffffe6400047947 */ /* 0x000fea000383ffff */
.L_x_1346:
        /* <DEDUP_REMOVED lines=8> */
.L_x_1689:
[----:B------:R-:W-:Y:S05]  /*27180*/  BSYNC B1 ;  /* 0x0000000000017941 */ /* 0x000fea0003800000 */
.L_x_1688:
[----:B------:R-:W-:Y:S05]  /*27190*/  BRA `(.L_x_1690) ;  /* 0xfffffe6000e47947 */ /* 0x000fea000383ffff */
.L_x_1347:
[----:B------:R-:W-:Y:S01]  /*271a0*/  BSSY B1, `(.L_x_1691) ;  /* 0x0000008000017945 */ /* 0x000fe20003800000 */
[----:B------:R-:W-:Y:S01]  /*271b0*/  MOV R13, R0 ;  /* 0x00000000000d7202 */ /* 0x000fe20000000f00 */
[----:B------:R-:W-:Y:S02]  /*271c0*/  IMAD.MOV.U32 R12, RZ, RZ, 0x2 ;  /* 0x00000002ff0c7424 */ /* 0x000fe400078e00ff */
[----:B------:R-:W-:Y:S02]  /*271d0*/  IMAD.MOV.U32 R11, RZ, RZ, 0x181f ;  /* 0x0000181fff0b7424 */ /* 0x000fe400078e00ff */
[----:B------:R-:W-:-:S07]  /*271e0*/  IMAD.MOV.U32 R15, RZ, RZ, -0x1 ;  /* 0xffffffffff0f7424 */ /* 0x000fce00078e00ff */
[----:B0----5:R-:W-:Y:S05]  /*271f0*/  WARPSYNC.COLLECTIVE R15, `(.L_x_1692) ;  /* 0x000000000f087348 */ /* 0x021fea0003c00000 */
[----:B------:R1:W2:Y:S02]  /*27200*/  SHFL.IDX P6, R14, R13, R12, R11 ;  /* 0x0000000c0d0e7389 */ /* 0x0002a400000c000b */
[----:B012--5:R-:W-:Y:S01]  /*27210*/  ENDCOLLECTIVE ;  /* 0x000000000000791b */ /* 0x027fe20003800000 */
.L_x_1692:
[----:B------:R-:W-:Y:S05]  /*27220*/  BSYNC B1 ;  /* 0x0000000000017941 */ /* 0x000fea0003800000 */
.L_x_1691:
[----:B------:R-:W-:Y:S05]  /*27230*/  BRA `(.L_x_1693) ;  /* 0xfffffe6000c47947 */ /* 0x000fea000383ffff */
.L_x_1348:
        /* <DEDUP_REMOVED lines=8> */
.L_x_1695:
[----:B------:R-:W-:Y:S05]  /*272c0*/  BSYNC B1 ;  /* 0x0000000000017941 */ /* 0x000fea0003800000 */
.L_x_1694:
[----:B------:R-:W-:Y:S05]  /*272d0*/  BRA `(.L_x_1696) ;  /* 0xfffffe6000a47947 */ /* 0x000fea000383ffff */
.L_x_1349:
        /* <DEDUP_REMOVED lines=8> */
.L_x_1698:
[----:B------:R-:W-:Y:S05]  /*27360*/  BSYNC B1 ;  /* 0x0000000000017941 */ /* 0x000fea0003800000 */
.L_x_1697:
[----:B------:R-:W-:Y:S05]  /*27370*/  BRA `(.L_x_1699) ;  /* 0xfffffe6000847947 */ /* 0x000fea000383ffff */
.L_x_1350:
        /* <DEDUP_REMOVED lines=8> */
.L_x_1701:
[----:B------:R-:W-:Y:S05]  /*27400*/  BSYNC B1 ;  /* 0x0000000000017941 */ /* 0x000fea0003800000 */
.L_x_1700:
[----:B------:R-:W-:Y:S05]  /*27410*/  BRA `(.L_x_1702) ;  /* 0xfffffe6000647947 */ /* 0x000fea000383ffff */
.L_x_1351:
        /* <DEDUP_REMOVED lines=8> */
.L_x_1704:
[----:B------:R-:W-:Y:S05]  /*274a0*/  BSYNC B1 ;  /* 0x0000000000017941 */ /* 0x000fea0003800000 */
.L_x_1703:
[----:B------:R-:W-:Y:S05]  /*274b0*/  BRA `(.L_x_1705) ;  /* 0xfffffe6000447947 */ /* 0x000fea000383ffff */
.L_x_1353:
[----:B-1----:R1:W2:Y:S02]  /*274c0*/  SYNCS.PHASECHK.TRANS64.TRYWAIT P4, [R16+URZ+0x28400], R3 ;  /* 0x02840003100075a7 */ /* 0x0022a4000808017f */
[----:B--2---:R-:W-:Y:S05]  /*274d0*/  @!P4 NANOSLEEP.SYNCS 0x989680 ;  /* 0x009896800000c95d */ /* 0x004fea0003900000 */
[----:B------:R-:W2:Y:S02]  /*274e0*/  @!P4 SYNCS.PHASECHK.TRANS64 P4, [R16+URZ+0x28400], R3 ;  /* 0x028400031000c5a7 */ /* 0x000ea4000808007f */
[----:B--2---:R-:W-:Y:S05]  /*274f0*/  @!P4 BRA `(.L_x_1353) ;  /* 0xfffffffc00f0c947 */ /* 0x004fea000383ffff */
[----:B------:R-:W-:Y:S05]  /*27500*/  BRA `(.L_x_1706) ;  /* 0xfffffe6000647947 */ /* 0x000fea000383ffff */
.L_x_1363:
[----:B--2---:R2:W3:Y:S02]  /*27510*/  SYNCS.PHASECHK.TRANS64.TRYWAIT P2, [R11+URZ+0x28430], R0 ;  /* 0x028430000b0075a7 */ /* 0x0044e4000804017f */
[----:B---3--:R-:W-:Y:S05]  /*27520*/  @!P2 NANOSLEEP.SYNCS 0x989680 ;  /* 0x009896800000a95d */ /* 0x008fea0003900000 */
[----:B------:R-:W3:Y:S02]  /*27530*/  @!P2 SYNCS.PHASECHK.TRANS64 P2, [R11+URZ+0x28430], R0 ;  /* 0x028430000b00a5a7 */ /* 0x000ee4000804007f */
[----:B---3--:R-:W-:Y:S05]  /*27540*/  @!P2 BRA `(.L_x_1363) ;  /* 0xfffffffc00f0a947 */ /* 0x008fea000383ffff */
[----:B------:R-:W-:Y:S05]  /*27550*/  BRA `(.L_x_1362) ;  /* 0xfffffea0007c7947 */ /* 0x000fea000383ffff */
.L_x_1381:
[----:B-1----:R1:W2:Y:S02]  /*27560*/  SYNCS.PHASECHK.TRANS64.TRYWAIT P4, [R9+URZ+0x28430], R8 ;  /* 0x02843008090075a7 */ /* 0x0022a4000808017f */
[----:B--2---:R-:W-:Y:S05]  /*27570*/  @!P4 NANOSLEEP.SYNCS 0x989680 ;  /* 0x009896800000c95d */ /* 0x004fea0003900000 */
[----:B------:R-:W2:Y:S02]  /*27580*/  @!P4 SYNCS.PHASECHK.TRANS64 P4, [R9+URZ+0x28430], R8 ;  /* 0x028430080900c5a7 */ /* 0x000ea4000808007f */
[----:B--2---:R-:W-:Y:S05]  /*27590*/  @!P4 BRA `(.L_x_1381) ;  /* 0xfffffffc00f0c947 */ /* 0x004fea000383ffff */
[----:B------:R-:W-:Y:S05]  /*275a0*/  BRA `(.L_x_1380) ;  /* 0xfffffec800207947 */ /* 0x000fea000383ffff */
.L_x_1385:
[----:B-1----:R1:W2:Y:S02]  /*275b0*/  SYNCS.PHASECHK.TRANS64.TRYWAIT P3, [R9+URZ+0x28450], R8 ;  /* 0x02845008090075a7 */ /* 0x0022a4000806017f */
[----:B--2---:R-:W-:Y:S05]  /*275c0*/  @!P3 NANOSLEEP.SYNCS 0x989680 ;  /* 0x009896800000b95d */ /* 0x004fea0003900000 */
[----:B------:R-:W2:Y:S02]  /*275d0*/  @!P3 SYNCS.PHASECHK.TRANS64 P3, [R9+URZ+0x28450], R8 ;  /* 0x028450080900b5a7 */ /* 0x000ea4000806007f */
[----:B--2---:R-:W-:Y:S05]  /*275e0*/  @!P3 BRA `(.L_x_1385) ;  /* 0xfffffffc00f0b947 */ /* 0x004fea000383ffff */
[----:B------:R-:W-:Y:S05]  /*275f0*/  BRA `(.L_x_1382) ;  /* 0xfffffecc00207947 */ /* 0x000fea000383ffff */
.L_x_1405:
[----:B-1----:R1:W2:Y:S02]  /*27600*/  SYNCS.PHASECHK.TRANS64.TRYWAIT P3, [R7+URZ+0x28430], R6 ;  /* 0x02843006070075a7 */ /* 0x0022a4000806017f */
[----:B--2---:R-:W-:Y:S05]  /*27610*/  @!P3 NANOSLEEP.SYNCS 0x989680 ;  /* 0x009896800000b95d */ /* 0x004fea0003900000 */
[----:B------:R-:W2:Y:S02]  /*27620*/  @!P3 SYNCS.PHASECHK.TRANS64 P3, [R7+URZ+0x28430], R6 ;  /* 0x028430060700b5a7 */ /* 0x000ea4000806007f */
[----:B--2---:R-:W-:Y:S05]  /*27630*/  @!P3 BRA `(.L_x_1405) ;  /* 0xfffffffc00f0b947 */ /* 0x004fea000383ffff */
[----:B------:R-:W-:Y:S05]  /*27640*/  BRA `(.L_x_1404) ;  /* 0xfffffef000a07947 */ /* 0x000fea000383ffff */
.L_x_1409:
[----:B-1----:R1:W2:Y:S02]  /*27650*/  SYNCS.PHASECHK.TRANS64.TRYWAIT P2, [R7+URZ+0x28450], R6 ;  /* 0x02845006070075a7 */ /* 0x0022a4000804017f */
[----:B--2---:R-:W-:Y:S05]  /*27660*/  @!P2 NANOSLEEP.SYNCS 0x989680 ;  /* 0x009896800000a95d */ /* 0x004fea0003900000 */
[----:B------:R-:W2:Y:S02]  /*27670*/  @!P2 SYNCS.PHASECHK.TRANS64 P2, [R7+URZ+0x28450], R6 ;  /* 0x028450060700a5a7 */ /* 0x000ea4000804007f */
[----:B--2---:R-:W-:Y:S05]  /*27680*/  @!P2 BRA `(.L_x_1409) ;  /* 0xfffffffc00f0a947 */ /* 0x004fea000383ffff */
[----:B------:R-:W-:Y:S05]  /*27690*/  BRA `(.L_x_1406) ;  /* 0xfffffef400bc7947 */ /* 0x000fea000383ffff */
.L_x_1417:
[----:B-1----:R1:W2:Y:S02]  /*276a0*/  SYNCS.PHASECHK.TRANS64.TRYWAIT P3, [R7+URZ+0x28430], R8 ;  /* 0x02843008070075a7 */ /* 0x0022a4000806017f */
[----:B--2---:R-:W-:Y:S05]  /*276b0*/  @!P3 NANOSLEEP.SYNCS 0x989680 ;  /* 0x009896800000b95d */ /* 0x004fea0003900000 */
[----:B------:R-:W2:Y:S02]  /*276c0*/  @!P3 SYNCS.PHASECHK.TRANS64 P3, [R7+URZ+0x28430], R8 ;  /* 0x028430080700b5a7 */ /* 0x000ea4000806007f */
[----:B--2---:R-:W-:Y:S05]  /*276d0*/  @!P3 BRA `(.L_x_1417) ;  /* 0xfffffffc00f0b947 */ /* 0x004fea000383ffff */
[----:B------:R-:W-:Y:S05]  /*276e0*/  BRA `(.L_x_1416) ;  /* 0xffffff10004c7947 */ /* 0x000fea000383ffff */
.L_x_1421:
[----:B-1----:R1:W2:Y:S02]  /*276f0*/  SYNCS.PHASECHK.TRANS64.TRYWAIT P2, [R8+URZ+0x28450], R7 ;  /* 0x02845007080075a7 */ /* 0x0022a4000804017f */
[----:B--2---:R-:W-:Y:S05]  /*27700*/  @!P2 NANOSLEEP.SYNCS 0x989680 ;  /* 0x009896800000a95d */ /* 0x004fea0003900000 */
[----:B------:R-:W2:Y:S02]  /*27710*/  @!P2 SYNCS.PHASECHK.TRANS64 P2, [R8+URZ+0x28450], R7 ;  /* 0x028450070800a5a7 */ /* 0x000ea4000804007f */
[----:B--2---:R-:W-:Y:S05]  /*27720*/  @!P2 BRA `(.L_x_1421) ;  /* 0xfffffffc00f0a947 */ /* 0x004fea000383ffff */
[----:B------:R-:W-:Y:S05]  /*27730*/  BRA `(.L_x_1418) ;  /* 0xffffff1400687947 */ /* 0x000fea000383ffff */
.L_x_1435:
[----:B-1----:R1:W2:Y:S02]  /*27740*/  SYNCS.PHASECHK.TRANS64.TRYWAIT P1, [R5+URZ+0x28450], R0 ;  /* 0x02845000050075a7 */ /* 0x0022a4000802017f */
[----:B--2---:R-:W-:Y:S05]  /*27750*/  @!P1 NANOSLEEP.SYNCS 0x989680 ;  /* 0x009896800000995d */ /* 0x004fea0003900000 */
[----:B------:R-:W2:Y:S02]  /*27760*/  @!P1 SYNCS.PHASECHK.TRANS64 P1, [R5+URZ+0x28450], R0 ;  /* 0x02845000050095a7 */ /* 0x000ea4000802007f */
[----:B--2---:R-:W-:Y:S05]  /*27770*/  @!P1 BRA `(.L_x_1435) ;  /* 0xfffffffc00f09947 */ /* 0x004fea000383ffff */
[----:B------:R-:W-:Y:S05]  /*27780*/  BRA `(.L_x_1434) ;  /* 0xffffff38003c7947 */ /* 0x000fea000383ffff */
.L_x_1439:
[----:B------:R-:W-:Y:S02]  /*27790*/  SEL R28, R11, R30, P0 ;  /* 0x0000001e0b1c7207 */ /* 0x000fe40000000000 */
[----:B------:R-:W-:Y:S02]  /*277a0*/  SEL R48, R88, R135, P0 ;  /* 0x0000008758307207 */ /* 0x000fe40000000000 */
[----:B------:R-:W-:Y:S02]  /*277b0*/  SEL R50, R135, R88, P0 ;  /* 0x0000005887327207 */ /* 0x000fe40000000000 */
[----:B------:R-:W-:Y:S01]  /*277c0*/  SEL R30, R30, R11, P0 ;  /* 0x0000000b1e1e7207 */ /* 0x000fe20000000000 */
[----:B------:R-:W-:Y:S01]  /*277d0*/  IMAD.MOV.U32 R11, RZ, RZ, 0x1c1f ;  /* 0x00001c1fff0b7424 */ /* 0x000fe200078e00ff */
[----:B------:R-:W-:Y:S02]  /*277e0*/  SEL R82, R116, R15, P0 ;  /* 0x0000000f74527207 */ /* 0x000fe40000000000 */
[----:B------:R-:W-:Y:S01]  /*277f0*/  SEL R84, R15, R116, P0 ;  /* 0x000000740f547207 */ /* 0x000fe20000000000 */
[----:B------:R-:W-:Y:S01]  /*27800*/  IMAD.MOV.U32 R15, RZ, RZ, -0x1 ;  /* 0xffffffffff0f7424 */ /* 0x000fe200078e00ff */
[----:B------:R-:W-:-:S02]  /*27810*/  SEL R86, R31, R12, P0 ;  /* 0x0000000c1f567207 */ /* 0x000fc40000000000 */
[----:B------:R-:W-:Y:S01]  /*27820*/  SEL R88, R12, R31, P0 ;  /* 0x0000001f0c587207 */ /* 0x000fe20000000000 */
[----:B-----5:R-:W-:Y:S01]  /*27830*/  IMAD.MOV.U32 R12, RZ, RZ, R3 ;  /* 0x000000ffff0c7224 */ /* 0x020fe200078e0003 */
[----:B------:R-:W-:Y:S02]  /*27840*/  SEL R98, R55, R14, P0 ;  /* 0x0000000e37627207 */ /* 0x000fe40000000000 */
[----:B------:R-:W-:-:S07]  /*27850*/  SEL R100, R14, R55, P0 ;  /* 0x000000370e647207 */ /* 0x000fce0000000000 */
[----:B01----:R-:W-:Y:S05]  /*27860*/  WARPSYNC.COLLECTIVE R15, `(.L_x_1707) ;  /* 0x000000000f087348 */ /* 0x003fea0003c00000 */
[----:B------:R2:W3:Y:S02]  /*27870*/  SHFL.IDX P6, R14, R13, R12, R11 ;  /* 0x0000000c0d0e7389 */ /* 0x0004e400000c000b */
[----:B0123--:R-:W-:Y:S01]  /*27880*/  ENDCOLLECTIVE ;  /* 0x000000000000791b */ /* 0x00ffe20003800000 */
.L_x_1707:
[----:B------:R-:W-:Y:S02]  /*27890*/  SEL R10, R7, R24, P0 ;  /* 0x00000018070a7207 */ /* 0x000fe40000000000 */
[----:B------:R-:W-:Y:S02]  /*278a0*/  SEL R20, R24, R7, P0 ;  /* 0x0000000718147207 */ /* 0x000fe40000000000 */
[----:B------:R-:W-:Y:S02]  /*278b0*/  SEL R24, R9, R26, P0 ;  /* 0x0000001a09187207 */ /* 0x000fe40000000000 */
[----:B------:R-:W-:Y:S02]  /*278c0*/  SEL R26, R26, R9, P0 ;  /* 0x000000091a1a7207 */ /* 0x000fe40000000000 */
[----:B------:R-:W-:Y:S02]  /*278d0*/  LOP3.LUT R9, R3, 0x2, RZ, 0x3c, !PT ;  /* 0x0000000203097812 */ /* 0x000fe400078e3cff */
        /* <DEDUP_REMOVED lines=8> */
[----:B------:R-:W-:Y:S01]  /*27960*/  SEL R32, R34, R61, P0 ;  /* 0x0000003d22207207 */ /* 0x000fe20000000000 */
[----:B------:R-:W-:Y:S01]  /*27970*/  IMAD.MOV.U32 R7, RZ, RZ, R14 ;  /* 0x000000ffff077224 */ /* 0x000fe200078e000e */
[----:B------:R-:W-:-:S07]  /*27980*/  SEL R64, R120, R121, P0 ;  /* 0x0000007978407207 */ /* 0x000fce0000000000 */
[----:B------:R-:W-:Y:S05]  /*27990*/  WARPSYNC.COLLECTIVE R15, `(.L_x_1708) ;  /* 0x000000000f087348 */ /* 0x000fea0003c00000 */
[----:B------:R0:W1:Y:S02]  /*279a0*/  SHFL.IDX P6, R14, R13, R12, R11 ;  /* 0x0000000c0d0e7389 */ /* 0x00006400000c000b */
[----:B01----:R-:W-:Y:S01]  /*279b0*/  ENDCOLLECTIVE ;  /* 0x000000000000791b */ /* 0x003fe20003800000 */
.L_x_1708:
        /* <DEDUP_REMOVED lines=8> */
[----:B------:R-:W-:Y:S02]  /*27a40*/  MOV R13, R10 ;  /* 0x0000000a000d7202 */ /* 0x000fe40000000f00 */
        /* <DEDUP_REMOVED lines=9> */
.L_x_1709:
        /* <DEDUP_REMOVED lines=19> */
.L_x_1710:
        /* <DEDUP_REMOVED lines=19> */
.L_x_1711:
[----:B------:R-:W-:Y:S02]  /*27d40*/  SEL R6, R133, R156, P0 ;  /* 0x0000009c85067207 */ /* 0x000fe40000000000 */
[----:B------:R-:W-:Y:S02]  /*27d50*/  SEL R5, R156, R133, P0 ;  /* 0x000000859c057207 */ /* 0x000fe40000000000 */
[----:B------:R-:W-:Y:S02]  /*27d60*/  SEL R4, R7, R8, P0 ;  /* 0x0000000807047207 */ /* 0x000fe40000000000 */
[----:B------:R-:W-:Y:S01]  /*27d70*/  MOV R13, R26 ;  /* 0x0000001a000d7202 */ /* 0x000fe20000000f00 */
[----:B------:R-:W-:Y:S02]  /*27d80*/  IMAD.MOV.U32 R12, RZ, RZ, R9 ;  /* 0x000000ffff0c7224 */ /* 0x000fe400078e0009 */
[----:B------:R-:W-:-:S07]  /*27d90*/  IMAD.MOV.U32 R24, RZ, RZ, R14 ;  /* 0x000000ffff187224 */ /* 0x000fce00078e000e */
[----:B------:R-:W-:Y:S05]  /*27da0*/  WARPSYNC.COLLECTIVE R15, `(.L_x_1712) ;  /* 0x000000000f087348 */ /* 0x000fea0003c00000 */
[----:B------:R0:W1:Y:S02]  /*27db0*/  SHFL.IDX P6, R14, R13, R12, R11 ;  /* 0x0000000c0d0e7389 */ /* 0x00006400000c000b */
[----:B01----:R-:W-:Y:S01]  /*27dc0*/  ENDCOLLECTIVE ;  /* 0x000000000000791b */ /* 0x003fe20003800000 */
.L_x_1712:
[----:B------:R-:W-:Y:S02]  /*27dd0*/  IMAD.MOV.U32 R13, RZ, RZ, R28 ;  /* 0x000000ffff0d7224 */ /* 0x000fe400078e001c */
[----:B------:R-:W-:Y:S02]  /*27de0*/  IMAD.MOV.U32 R12, RZ, RZ, R3 ;  /* 0x000000ffff0c7224 */ /* 0x000fe400078e0003 */
[----:B------:R-:W-:-:S07]  /*27df0*/  IMAD.MOV.U32 R25, RZ, RZ, R14 ;  /* 0x000000ffff197224 */ /* 0x000fce00078e000e */
[----:B------:R-:W-:Y:S05]  /*27e00*/  WARPSYNC.COLLECTIVE R15, `(.L_x_1713) ;  /* 0x000000000f087348 */ /* 0x000fea0003c00000 */
[----:B------:R0:W1:Y:S02]  /*27e10*/  SHFL.IDX P6, R14, R13, R12, R11 ;  /* 0x0000000c0d0e7389 */ /* 0x00006400000c000b */
[----:B01----:R-:W-:Y:S01]  /*27e20*/  ENDCOLLECTIVE ;  /* 0x000000000000791b */ /* 0x003fe20003800000 */
.L_x_1713:
[----:B------:R-:W-:Y:S02]  /*27e30*/  IMAD.MOV.U32 R13, RZ, RZ, R30 ;  /* 0x000000ffff0d7224 */ /* 0x000fe400078e001e */
[----:B------:R-:W-:Y:S02]  /*27e40*/  IMAD.MOV.U32 R12, RZ, RZ, R9 ;  /* 0x000000ffff0c7224 */ /* 0x000fe400078e0009 */
[----:B------:R-:W-:-:S07]  /*27e50*/  IMAD.MOV.U32 R28, RZ, RZ, R14 ;  /* 0x000000ffff1c7224 */ /* 0x000fce00078e000e */
[----:B------:R-:W-:Y:S05]  /*27e60*/  WARPSYNC.COLLECTIVE R15, `(.L_x_1714) ;  /* 0x000000000f087348 */ /* 0x000fea0003c00000 */
[----:B------:R0:W1:Y:S02]  /*27e70*/  SHFL.IDX P6, R14, R13, R12, R11 ;  /* 0x0000000c0d0e7389 */ /* 0x00006400000c000b */
[----:B01----:R-:W-:Y:S01]  /*27e80*/  ENDCOLLECTIVE ;  /* 0x000000000000791b */ /* 0x003fe20003800000 */
.L_x_1714:
[----:B------:R-:W-:Y:S01]  /*27e90*/  MOV R13, R32 ;  /* 0x00000020000d7202 */ /* 0x000fe20000000f00 */
[----:B------:R-:W-:Y:S02]  /*27ea0*/  IMAD.MOV.U32 R12, RZ, RZ, R3 ;  /* 0x000000ffff0c7224 */ /* 0x000fe400078e0003 */
[----:B------:R-:W-:-:S07]  /*27eb0*/  IMAD.MOV.U32 R27, RZ, RZ, R14 ;  /* 0x000000ffff1b7224 */ /* 0x000fce00078e000e */
[----:B------:R-:W-:Y:S05]  /*27ec0*/  WARPSYNC.COLLECTIVE R15, `(.L_x_1715) ;  /* 0x000000000f087348 */ /* 0x000fea0003c00000 */
[----:B------:R0:W1:Y:S02]  /*27ed0*/  SHFL.IDX P6, R14, R13, R12, R11 ;  /* 0x0000000c0d0e7389 */ /* 0x00006400000c000b */
[----:B01----:R-:W-:Y:S01]  /*27ee0*/  ENDCOLLECTIVE ;  /* 0x000000000000791b */ /* 0x003fe20003800000 */
.L_x_1715:
[----:B------:R-:W-:Y:S01]  /*27ef0*/  SEL R26, R27, R28, P0 ;  /* 0x0000001c1b1a7207 */ /* 0x000fe20000000000 */
[----:B------:R-:W-:Y:S02]  /*27f00*/  IMAD.MOV.U32 R13, RZ, RZ, R34 ;  /* 0x000000ffff0d7224 */ /* 0x000fe400078e0022 */
[----:B------:R-:W-:Y:S02]  /*27f10*/  IMAD.MOV.U32 R12, RZ, RZ, R9 ;  /* 0x000000ffff0c7224 */ /* 0x000fe400078e0009 */
[----:B------:R-:W-:-:S07]  /*27f20*/  IMAD.MOV.U32 R32, RZ, RZ, R14 ;  /* 0x000000ffff207224 */ /* 0x000fce00078e000e */
[----:B------:R-:W-:Y:S05]  /*27f30*/  WARPSYNC.COLLECTIVE R15, `(.L_x_1716) ;  /* 0x000000000f087348 */ /* 0x000fea0003c00000 */
[----:B------:R0:W1:Y:S02]  /*27f40*/  SHFL.IDX P6, R14, R13, R12, R11 ;  /* 0x0000000c0d0e7389 */ /* 0x00006400000c000b */
[----:B01----:R-:W-:Y:S01]  /*27f50*/  ENDCOLLECTIVE ;  /* 0x000000000000791b */ /* 0x003fe20003800000 */
.L_x_1716:
[----:B------:R-:W-:Y:S02]  /*27f60*/  IMAD.MOV.U32 R13, RZ, RZ, R36 ;  /* 0x000000ffff0d7224 */ /* 0x000fe400078e0024 */
[----:B------:R-:W-:Y:S02]  /*27f70*/  IMAD.MOV.U32 R12, RZ, RZ, R3 ;  /* 0x000000ffff0c7224 */ /* 0x000fe400078e0003 */
[----:B------:R-:W-:-:S07]  /*27f80*/  IMAD.MOV.U32 R29, RZ, RZ, R14 ;  /* 0x000000ffff1d7224 */ /* 0x000fce00078e000e */
[----:B------:R-:W-:Y:S05]  /*27f90*/  WARPSYNC.COLLECTIVE R15, `(.L_x_1717) ;  /* 0x000000000f087348 */ /* 0x000fea0003c00000 */
[----:B------:R0:W1:Y:S02]  /*27fa0*/  SHFL.IDX P6, R14, R13, R12, R11 ;  /* 0x0000000c0d0e7389 */ /* 0x00006400000c000b */
[----:B01----:R-:W-:Y:S01]  /*27fb0*/  ENDCOLLECTIVE ;  /* 0x000000000000791b */ /* 0x003fe20003800000 */
.L_x_1717:
[----:B------:R-:W-:Y:S02]  /*27fc0*/  SEL R30, R29, R32, P0 ;  /* 0x000000201d1e7207 */ /* 0x000fe40000000000 */
[----:B------:R-:W-:Y:S01]  /*27fd0*/  MOV R13, R38 ;  /* 0x00000026000d7202 */ /* 0x000fe20000000f00 */
[----:B------:R-:W-:Y:S02]  /*27fe0*/  IMAD.MOV.U32 R12, RZ, RZ, R9 ;  /* 0x000000ffff0c7224 */ /* 0x000fe400078e0009 */
[----:B------:R-:W-:-:S07]  /*27ff0*/  IMAD.MOV.U32 R36, RZ, RZ, R14 ;  /* 0x000000ffff247224 */ /* 0x000fce00078e000e */
[----:B------:R-:W-:Y:S05]  /*28000*/  WARPSYNC.COLLECTIVE R15, `(.L_x_1718) ;  /* 0x000000000f087348 */ /* 0x000fea0003c00000 */
[----:B------:R0:W1:Y:S02]  /*28010*/  SHFL.IDX P6, R14, R13, R12, R11 ;  /* 0x0000000c0d0e7389 */ /* 0x00006400000c000b */
[----:B01----:R-:W-:Y:S01]  /*28020*/  ENDCOLLECTIVE ;  /* 0x000000000000791b */ /* 0x003fe20003800000 */
.L_x_1718:
[----:B------:R-:W-:Y:S02]  /*28030*/  IMAD.MOV.U32 R13, RZ, RZ, R40 ;  /* 0x000000ffff0d7224 */ /* 0x000fe400078e0028 */
[----:B------:R-:W-:Y:S02]  /*28040*/  IMAD.MOV.U32 R12, RZ, RZ, R3 ;  /* 0x000000ffff0c7224 */ /* 0x000fe400078e0003 */
[----:B------:R-:W-:-:S07]  /*28050*/  IMAD.MOV.U32 R31, RZ, RZ, R14 ;  /* 0x000000ffff1f7224 */ /* 0x000fce00078e000e */
[----:B------:R-:W-:Y:S05]  /*28060*/  WARPSYNC.COLLECTIVE R15, `(.L_x_1719) ;  /* 0x000000000f087348 */ /* 0x000fea0003c00000 */
[----:B------:R0:W1:Y:S02]  /*28070*/  SHFL.IDX P6, R14, R13, R12, R11 ;  /* 0x0000000c0d0e7389 */ /* 0x00006400000c000b */
[----:B01----:R-:W-:Y:S01]  /*28080*/  ENDCOLLECTIVE ;  /* 0x000000000000791b */ /* 0x003fe20003800000 */
.L_x_1719:
[----:B------:R-:W-:Y:S01]  /*28090*/  SEL R34, R31, R36, P0 ;  /* 0x000000241f227207 */ /* 0x000fe20000000000 */
[----:B------:R-:W-:Y:S02]  /*280a0*/  IMAD.MOV.U32 R13, RZ, RZ, R42 ;  /* 0x000000ffff0d7224 */ /* 0x000fe400078e002a */
[----:B------:R-:W-:Y:S02]  /*280b0*/  IMAD.MOV.U32 R12, RZ, RZ, R9 ;  /* 0x000000ffff0c7224 */ /* 0x000fe400078e0009 */
[----:B------:R-:W-:-:S07]  /*280c0*/  IMAD.MOV.U32 R40, RZ, RZ, R14 ;  /* 0x000000ffff287224 */ /* 0x000fce00078e000e */
[----:B------:R-:W-:Y:S05]  /*280d0*/  WARPSYNC.COLLECTIVE R15, `(.L_x_1720) ;  /* 0x000000000f087348 */ /* 0x000fea0003c00000 */
[----:B------:R0:W1:Y:S02]  /*280e0*/  SHFL.IDX P6, R14, R13, R12, R11 ;  /* 0x0000000c0d0e7389 */ /* 0x00006400000c000b */
[----:B01----:R-:W-:Y:S01]  /*280f0*/  ENDCOLLECTIVE ;  /* 0x000000000000791b */ /* 0x003fe20003800000 */
.L_x_1720:
[----:B------:R-:W-:Y:S01]  /*28100*/  MOV R13, R44 ;  /* 0x0000002c000d7202 */ /* 0x000fe20000000f00 */
[----:B------:R-:W-:Y:S02]  /*28110*/  IMAD.MOV.U32 R12, RZ, RZ, R3 ;  /* 0x000000ffff0c7224 */ /* 0x000fe400078e0003 */
[----:B------:R-:W-:-:S07]  /*28120*/  IMAD.MOV.U32 R33, RZ, RZ, R14 ;  /* 0x000000ffff217224 */ /* 0x000fce00078e000e */
[----:B------:R-:W-:Y:S05]  /*28130*/  WARPSYNC.COLLECTIVE R15, `(.L_x_1721) ;  /* 0x000000000f087348 */ /* 0x000fea0003c00000 */
[----:B------:R0:W1:Y:S02]  /*28140*/  SHFL.IDX P6, R14, R13, R12, R11 ;  /* 0x0000000c0d0e7389 */ /* 0x00006400000c000b */
[----:B01----:R-:W-:Y:S01]  /*28150*/  ENDCOLLECTIVE ;  /* 0x000000000000791b */ /* 0x003fe20003800000 */
.L_x_1721:
[----:B------:R-:W-:Y:S01]  /*28160*/  SEL R38, R33, R40, P0 ;  /* 0x0000002821267207 */ /* 0x000fe20000000000 */
[----:B------:R-:W-:Y:S02]  /*28170*/  IMAD.MOV.U32 R13, RZ, RZ, R46 ;  /* 0x000000ffff0d7224 */ /* 0x000fe400078e002e */
[----:B------:R-:W-:Y:S02]  /*28180*/  IMAD.MOV.U32 R12, RZ, RZ, R9 ;  /* 0x000000ffff0c7224 */ /* 0x000fe400078e0009 */
[----:B------:R-:W-:-:S07]  /*28190*/  IMAD.MOV.U32 R44, RZ, RZ, R14 ;  /* 0x000000ffff2c7224 */ /* 0x000fce00078e000e */
[----:B------:R-:W-:Y:S05]  /*281a0*/  WARPSYNC.COLLECTIVE R15, `(.L_x_1722) ;  /* 0x000000000f087348 */ /* 0x000fea0003c00000 */
[----:B------:R0:W1:Y:S02]  /*281b0*/  SHFL.IDX P6, R14, R13, R12, R11 ;  /* 0x0000000c0d0e7389 */ /* 0x00006400000c000b */
[----:B01----:R-:W-:Y:S01]  /*281c0*/  ENDCOLLECTIVE ;  /* 0x000000000000791b */ /* 0x003fe20003800000 */
.L_x_1722:
[----:B------:R-:W-:Y:S02]  /*281d0*/  IMAD.MOV.U32 R13, RZ, RZ, R48 ;  /* 0x000000ffff0d7224 */ /* 0x000fe400078e0030 */
[----:B------:R-:W-:Y:S02]  /*281e0*/  IMAD.MOV.U32 R12, RZ, RZ, R3 ;  /* 0x000000ffff0c7224 */ /* 0x000fe400078e0003 */
[----:B------:R-:W-:-:S07]  /*281f0*/  IMAD.MOV.U32 R35, RZ, RZ, R14 ;  /* 0x000000ffff237224 */ /* 0x000fce00078e000e */
[----:B------:R-:W-:Y:S05]  /*28200*/  WARPSYNC.COLLECTIVE R15, `(.L_x_1723) ;  /* 0x000000000f087348 */ /* 0x000fea0003c00000 */
[----:B------:R0:W1:Y:S02]  /*28210*/  SHFL.IDX P6, R14, R13, R12, R11 ;  /* 0x0000000c0d0e7389 */ /* 0x00006400000c000b */
[----:B01----:R-:W-:Y:S01]  /*28220*/  ENDCOLLECTIVE ;  /* 0x000000000000791b */ /* 0x003fe20003800000 */
.L_x_1723:
[----:B------:R-:W-:Y:S02]  /*28230*/  SEL R42, R35, R44, P0 ;  /* 0x0000002c232a7207 */ /* 0x000fe40000000000 */
[----:B------:R-:W-:Y:S01]  /*28240*/  MOV R13, R50 ;  /* 0x00000032000d7202 */ /* 0x000fe20000000f00 */
[----:B------:R-:W-:Y:S02]  /*28250*/  IMAD.MOV.U32 R12, RZ, RZ, R9 ;  /* 0x000000ffff0c7224 */ /* 0x000fe400078e0009 */
[----:B------:R-:W-:-:S07]  /*28260*/  IMAD.MOV.U32 R48, RZ, RZ, R14 ;  /* 0x000000ffff307224 */ /* 0x000fce00078e000e */
[----:B------:R-:W-:Y:S05]  /*28270*/  WARPSYNC.COLLECTIVE R15, `(.L_x_1724) ;  /* 0x000000000f087348 */ /* 0x000fea0003c00000 */
[----:B------:R0:W1:Y:S02]  /*28280*/  SHFL.IDX P6, R14, R13, R12, R11 ;  /* 0x0000000c0d0e7389 */ /* 0x00006400000c000b */
[----:B01----:R-:W-:Y:S01]  /*28290*/  ENDCOLLECTIVE ;  /* 0x000000000000791b */ /* 0x003fe20003800000 */
.L_x_1724:
[----:B------:R-:W-:Y:S02]  /*282a0*/  IMAD.MOV.U32 R13, RZ, RZ, R52 ;  /* 0x000000ffff0d7224 */ /* 0x000fe400078e0034 */
[----:B------:R-:W-:Y:S02]  /*282b0*/  IMAD.MOV.U32 R12, RZ, RZ, R3 ;  /* 0x000000ffff0c7224 */ /* 0x000fe400078e0003 */
[----:B------:R-:W-:-:S07]  /*282c0*/  IMAD.MOV.U32 R37, RZ, RZ, R14 ;  /* 0x000000ffff257224 */ /* 0x000fce00078e000e */
[----:B------:R-:W-:Y:S05]  /*282d0*/  WARPSYNC.COLLECTIVE R15, `(.L_x_1725) ;  /* 0x000000000f087348 */ /* 0x000fea0003c00000 */
[----:B------:R0:W1:Y:S02]  /*282e0*/  SHFL.IDX P6, R14, R13, R12, R11 ;  /* 0x0000000c0d0e7389 */ /* 0x00006400000c000b */
[----:B01----:R-:W-:Y:S01]  /*282f0*/  ENDCOLLECTIVE ;  /* 0x000000000000791b */ /* 0x003fe20003800000 */
.L_x_1725:
[----:B------:R-:W-:Y:S01]  /*28300*/  SEL R46, R37, R48, P0 ;  /* 0x00000030252e7207 */ /* 0x000fe20000000000 */
[----:B------:R-:W-:Y:S02]  /*28310*/  IMAD.MOV.U32 R13, RZ, RZ, R54 ;  /* 0x000000ffff0d7224 */ /* 0x000fe400078e0036 */
[----:B------:R-:W-:Y:S02]  /*28320*/  IMAD.MOV.U32 R12, RZ, RZ, R9 ;  /* 0x000000ffff0c7224 */ /* 0x000fe400078e0009 */
[----:B------:R-:W-:-:S07]  /*28330*/  IMAD.MOV.U32 R52, RZ, RZ, R14 ;  /* 0x000000ffff347224 */ /* 0x000fce00078e000e */
[----:B------:R-:W-:Y:S05]  /*28340*/  WARPSYNC.COLLECTIVE R15, `(.L_x_1726) ;  /* 0x000000000f087348 */ /* 0x000fea0003c00000 */
[----:B------:R0:W1:Y:S02]  /*28350*/  SHFL.IDX P6, R14, R13, R12, R11 ;  /* 0x0000000c0d0e7389 */ /* 0x00006400000c000b */
[----:B01----:R-:W-:Y:S01]  /*28360*/  ENDCOLLECTIVE ;  /* 0x000000000000791b */ /* 0x003fe20003800000 */
.L_x_1726:
[----:B------:R-:W-:Y:S01]  /*28370*/  MOV R13, R56 ;  /* 0x00000038000d7202 */ /* 0x000fe20000000f00 */
[----:B------:R-:W-:Y:S02]  /*28380*/  IMAD.MOV.U32 R12, RZ, RZ, R3 ;  /* 0x000000ffff0c7224 */ /* 0x000fe400078e0003 */
[----:B------:R-:W-:-:S07]  /*28390*/  IMAD.MOV.U32 R39, RZ, RZ, R14 ;  /* 0x000000ffff277224 */ /* 0x000fce00078e000e */
[----:B------:R-:W-:Y:S05]  /*283a0*/  WARPSYNC.COLLECTIVE R15, `(.L_x_1727) ;  /* 0x000000000f087348 */ /* 0x000fea0003c00000 */
[----:B------:R0:W1:Y:S02]  /*283b0*/  SHFL.IDX P6, R14, R13, R12, R11 ;  /* 0x0000000c0d0e7389 */ /* 0x00006400000c000b */
[----:B01----:R-:W-:Y:S01]  /*283c0*/  ENDCOLLECTIVE ;  /* 0x000000000000791b */ /* 0x003fe20003800000 */
.L_x_1727:
[----:B------:R-:W-:Y:S01]  /*283d0*/  SEL R50, R39, R52, P0 ;  /* 0x0000003427327207 */ /* 0x000fe20000000000 */
[----:B------:R-:W-:Y:S02]  /*283e0*/  IMAD.MOV.U32 R13, RZ, RZ, R58 ;  /* 0x000000ffff0d7224 */ /* 0x000fe400078e003a */
[----:B------:R-:W-:Y:S02]  /*283f0*/  IMAD.MOV.U32 R12, RZ, RZ, R9 ;  /* 0x000000ffff0c7224 */ /* 0x000fe400078e0009 */
[----:B------:R-:W-:-:S07]  /*28400*/  IMAD.MOV.U32 R56, RZ, RZ, R14 ;  /* 0x000000ffff387224 */ /* 0x000fce00078e000e */
[----:B------:R-:W-:Y:S05]  /*28410*/  WARPSYNC.COLLECTIVE R15, `(.L_x_1728) ;  /* 0x000000000f087348 */ /* 0x000fea0003c00000 */
[----:B------:R0:W1:Y:S02]  /*28420*/  SHFL.IDX P6, R14, R13, R12, R11 ;  /* 0x0000000c0d0e7389 */ /* 0x00006400000c000b */
[----:B01----:R-:W-:Y:S01]  /*28430*/  ENDCOLLECTIVE ;  /* 0x000000000000791b */ /* 0x003fe20003800000 */
.L_x_1728:
[----:B------:R-:W-:Y:S02]  /*28440*/  IMAD.MOV.U32 R13, RZ, RZ, R60 ;  /* 0x000000ffff0d7224 */ /* 0x000fe400078e003c */
[----:B------:R-:W-:Y:S02]  /*28450*/  IMAD.MOV.U32 R12, RZ, RZ, R3 ;  /* 0x000000ffff0c7224 */ /* 0x000fe400078e0003 */
[----:B------:R-:W-:-:S07]  /*28460*/  IMAD.MOV.U32 R41, RZ, RZ, R14 ;  /* 0x000000ffff297224 */ /* 0x000fce00078e000e */
[----:B------:R-:W-:Y:S05]  /*28470*/  WARPSYNC.COLLECTIVE R15, `(.L_x_1729) ;  /* 0x000000000f087348 */ /* 0x000fea0003c00000 */
[----:B------:R0:W1:Y:S02]  /*28480*/  SHFL.IDX P6, R14, R13, R12, R11 ;  /* 0x0000000c0d0e7389 */ /* 0x00006400000c000b */
[----:B01----:R-:W-:Y:S01]  /*28490*/  ENDCOLLECTIVE ;  /* 0x000000000000791b */ /* 0x003fe20003800000 */
.L_x_1729:
[----:B------:R-:W-:Y:S02]  /*284a0*/  SEL R54, R41, R56, P0 ;  /* 0x0000003829367207 */ /* 0x000fe40000000000 */
[----:B------:R-:W-:Y:S01]  /*284b0*/  MOV R13, R62 ;  /* 0x0000003e000d7202 */ /* 0x000fe20000000f00 */
[----:B------:R-:W-:Y:S02]  /*284c0*/  IMAD.MOV.U32 R12, RZ, RZ, R9 ;  /* 0x000000ffff0c7224 */ /* 0x000fe400078e0009 */
[----:B------:R-:W-:-:S07]  /*284d0*/  IMAD.MOV.U32 R60, RZ, RZ, R14 ;  /* 0x000000ffff3c7224 */ /* 0x000fce00078e000e */
[----:B------:R-:W-:Y:S05]  /*284e0*/  WARPSYNC.COLLECTIVE R15, `(.L_x_1730) ;  /* 0x000000000f087348 */ /* 0x000fea0003c00000 */
[----:B------:R0:W1:Y:S02]  /*284f0*/  SHFL.IDX P6, R14, R13, R12, R11 ;  /* 0x0000000c0d0e7389 */ /* 0x00006400000c000b */
[----:B01----:R-:W-:Y:S01]  /*28500*/  ENDCOLLECTIVE ;  /* 0x000000000000791b */ /* 0x003fe20003800000 */
.L_x_1730:
[----:B------:R-:W-:Y:S02]  /*28510*/  IMAD.MOV.U32 R13, RZ, RZ, R64 ;  /* 0x000000ffff0d7224 */ /* 0x000fe400078e0040 */
[----:B------:R-:W-:Y:S02]  /*28520*/  IMAD.MOV.U32 R12, RZ, RZ, R3 ;  /* 0x000000ffff0c7224 */ /* 0x000fe400078e0003 */
[----:B------:R-:W-:-:S07]  /*28530*/  IMAD.MOV.U32 R43, RZ, RZ, R14 ;  /* 0x000000ffff2b7224 */ /* 0x000fce00078e000e */
[----:B------:R-:W-:Y:S05]  /*28540*/  WARPSYNC.COLLECTIVE R15, `(.L_x_1731) ;  /* 0x000000000f087348 */ /* 0x000fea0003c00000 */
[----:B------:R0:W1:Y:S02]  /*28550*/  SHFL.IDX P6, R14, R13, R12, R11 ;  /* 0x0000000c0d0e7389 */ /* 0x00006400000c000b */
[----:B01----:R-:W-:Y:S01]  /*28560*/  ENDCOLLECTIVE ;  /* 0x000000000000791b */ /* 0x003fe20003800000 */
.L_x_1731:
[----:B------:R-:W-:Y:S01]  /*28570*/  SEL R58, R43, R60, P0 ;  /* 0x0000003c2b3a7207 */ /* 0x000fe20000000000 */
[----:B------:R-:W-:Y:S02]  /*28580*/  IMAD.MOV.U32 R13, RZ, RZ, R66 ;  /* 0x000000ffff0d7224 */ /* 0x000fe400078e0042 */
[----:B------:R-:W-:Y:S02]  /*28590*/  IMAD.MOV.U32 R12, RZ, RZ, R9 ;  /* 0x000000ffff0c7224 */ /* 0x000fe400078e0009 */
[----:B------:R-:W-:-:S07]  /*285a0*/  IMAD.MOV.U32 R64, RZ, RZ, R14 ;  /* 0x000000ffff407224 */ /* 0x000fce00078e000e */
[----:B------:R-:W-:Y:S05]  /*285b0*/  WARPSYNC.COLLECTIVE R15, `(.L_x_1732) ;  /* 0x000000000f087348 */ /* 0x000fea0003c00000 */
[----:B------:R0:W1:Y:S02]  /*285c0*/  SHFL.IDX P6, R14, R13, R12, R11 ;  /* 0x0000000c0d0e7389 */ /* 0x00006400000c000b */
[----:B01----:R-:W-:Y:S01]  /*285d0*/  ENDCOLLECTIVE ;  /* 0x000000000000791b */ /* 0x003fe20003800000 */
.L_x_1732:
[----:B------:R-:W-:Y:S01]  /*285e0*/  MOV R13, R68 ;  /* 0x00000044000d7202 */ /* 0x000fe20000000f00 */
[----:B------:R-:W-:Y:S02]  /*285f0*/  IMAD.MOV.U32 R12, RZ, RZ, R3 ;  /* 0x000000ffff0c7224 */ /* 0x000fe400078e0003 */
[----:B------:R-:W-:-:S07]  /*28600*/  IMAD.MOV.U32 R45, RZ, RZ, R14 ;  /* 0x000000ffff2d7224 */ /* 0x000fce00078e000e */
[----:B------:R-:W-:Y:S05]  /*28610*/  WARPSYNC.COLLECTIVE R15, `(.L_x_1733) ;  /* 0x000000000f087348 */ /* 0x000fea0003c00000 */
[----:B------:R0:W1:Y:S02]  /*28620*/  SHFL.IDX P6, R14, R13, R12, R11 ;  /* 0x0000000c0d0e7389 */ /* 0x00006400000c000b */
[----:B01----:R-:W-:Y:S01]  /*28630*/  ENDCOLLECTIVE ;  /* 0x000000000000791b */ /* 0x003fe20003800000 */
.L_x_1733:
[----:B------:R-:W-:Y:S01]  /*28640*/  SEL R62, R45, R64, P0 ;  /* 0x000000402d3e7207 */ /* 0x000fe20000000000 */
[----:B------:R-:W-:Y:S02]  /*28650*/  IMAD.MOV.U32 R13, RZ, RZ, R70 ;  /* 0x000000ffff0d7224 */ /* 0x000fe400078e0046 */
[----:B------:R-:W-:Y:S02]  /*28660*/  IMAD.MOV.U32 R12, RZ, RZ, R9 ;  /* 0x000000ffff0c7224 */ /* 0x000fe400078e0009 */
[----:B------:R-:W-:-:S07]  /*28670*/  IMAD.MOV.U32 R68, RZ, RZ, R14 ;  /* 0x000000ffff447224 */ /* 0x000fce00078e000e */
[----:B------:R-:W-:Y:S05]  /*28680*/  WARPSYNC.COLLECTIVE R15, `(.L_x_1734) ;  /* 0x000000000f087348 */ /* 0x000fea0003c00000 */
[----:B------:R0:W1:Y:S02]  /*28690*/  SHFL.IDX P6, R14, R13, R12, R11 ;  /* 0x0000000c0d0e7389 */ /* 0x00006400000c000b */
[----:B01----:R-:W-:Y:S01]  /*286a0*/  ENDCOLLECTIVE ;  /* 0x000000000000791b */ /* 0x003fe20003800000 */
.L_x_1734:
[----:B------:R-:W-:Y:S02]  /*286b0*/  IMAD.MOV.U32 R13, RZ, RZ, R72 ;  /* 0x000000ffff0d7224 */ /* 0x000fe400078e0048 */
[----:B------:R-:W-:Y:S02]  /*286c0*/  IMAD.MOV.U32 R12, RZ, RZ, R3 ;  /* 0x000000ffff0c7224 */ /* 0x000fe400078e0003 */
[----:B------:R-:W-:-:S07]  /*286d0*/  IMAD.MOV.U32 R47, RZ, RZ, R14 ;  /* 0x000000ffff2f7224 */ /* 0x000fce00078e000e */
[----:B------:R-:W-:Y:S05]  /*286e0*/  WARPSYNC.COLLECTIVE R15, `(.L_x_1735) ;  /* 0x000000000f087348 */ /* 0x000fea0003c00000 */
[----:B------:R0:W1:Y:S02]  /*286f0*/  SHFL.IDX P6, R14, R13, R12, R11 ;  /* 0x0000000c0d0e7389 */ /* 0x00006400000c000b */
[----:B01----:R-:W-:Y:S01]  /*28700*/  ENDCOLLECTIVE ;  /* 0x000000000000791b */ /* 0x003fe20003800000 */
.L_x_1735:
[----:B------:R-:W-:Y:S02]  /*28710*/  SEL R66, R47, R68, P0 ;  /* 0x000000442f427207 */ /* 0x000fe40000000000 */
[----:B------:R-:W-:Y:S01]  /*28720*/  MOV R13, R74 ;  /* 0x0000004a000d7202 */ /* 0x000fe20000000f00 */
[----:B------:R-:W-:Y:S02]  /*28730*/  IMAD.MOV.U32 R12, RZ, RZ, R9 ;  /* 0x000000ffff0c7224 */ /* 0x000fe400078e0009 */
[----:B------:R-:W-:-:S07]  /*28740*/  IMAD.MOV.U32 R72, RZ, RZ, R14 ;  /* 0x000000ffff487224 */ /* 0x000fce00078e000e */
[----:B------:R-:W-:Y:S05]  /*28750*/  WARPSYNC.COLLECTIVE R15, `(.L_x_1736) ;  /* 0x000000000f087348 */ /* 0x000fea0003c00000 */
[----:B------:R0:W1:Y:S02]  /*28760*/  SHFL.IDX P6, R14, R13, R12, R11 ;  /* 0x0000000c0d0e7389 */ /* 0x00006400000c000b */
[----:B01----:R-:W-:Y:S01]  /*28770*/  ENDCOLLECTIVE ;  /* 0x000000000000791b */ /* 0x003fe20003800000 */
.L_x_1736:
[----:B------:R-:W-:Y:S02]  /*28780*/  IMAD.MOV.U32 R13, RZ, RZ, R78 ;  /* 0x000000ffff0d7224 */ /* 0x000fe400078e004e */
[----:B------:R-:W-:Y:S02]  /*28790*/  IMAD.MOV.U32 R12, RZ, RZ, R3 ;  /* 0x000000ffff0c7224 */ /* 0x000fe400078e0003 */
[----:B------:R-:W-:-:S07]  /*287a0*/  IMAD.MOV.U32 R49, RZ, RZ, R14 ;  /* 0x000000ffff317224 */ /* 0x000fce00078e000e */
[----:B------:R-:W-:Y:S05]  /*287b0*/  WARPSYNC.COLLECTIVE R15, `(.L_x_1737) ;  /* 0x000000000f087348 */ /* 0x000fea0003c00000 */
[----:B------:R0:W1:Y:S02]  /*287c0*/  SHFL.IDX P6, R14, R13, R12, R11 ;  /* 0x0000000c0d0e7389 */ /* 0x00006400000c000b */
[----:B01----:R-:W-:Y:S01]  /*287d0*/  ENDCOLLECTIVE ;  /* 0x000000000000791b */ /* 0x003fe20003800000 */
.L_x_1737:
[----:B------:R-:W-:Y:S01]  /*287e0*/  SEL R70, R49, R72, P0 ;  /* 0x0000004831467207 */ /* 0x000fe20000000000 */
[----:B------:R-:W-:Y:S02]  /*287f0*/  IMAD.MOV.U32 R13, RZ, RZ, R80 ;  /* 0x000000ffff0d7224 */ /* 0x000fe400078e0050 */
[----:B------:R-:W-:Y:S02]  /*28800*/  IMAD.MOV.U32 R12, RZ, RZ, R9 ;  /* 0x000000ffff0c7224 */ /* 0x000fe400078e0009 */
[----:B------:R-:W-:-:S07]  /*28810*/  IMAD.MOV.U32 R78, RZ, RZ, R14 ;  /* 0x000000ffff4e7224 */ /* 0x000fce00078e000e */
[----:B------:R-:W-:Y:S05]  /*28820*/  WARPSYNC.COLLECTIVE R15, `(.L_x_1738) ;  /* 0x000000000f087348 */ /* 0x000fea0003c00000 */
[----:B------:R0:W1:Y:S02]  /*28830*/  SHFL.IDX P6, R14, R13, R12, R11 ;  /* 0x0000000c0d0e7389 */ /* 0x00006400000c000b */
[----:B01----:R-:W-:Y:S01]  /*28840*/  ENDCOLLECTIVE ;  /* 0x000000000000791b */ /* 0x003fe20003800000 */
.L_x_1738:
[----:B------:R-:W-:Y:S01]  /*28850*/  MOV R13, R82 ;  /* 0x00000052000d7202 */ /* 0x000fe20000000f00 */
[----:B------:R-:W-:Y:S02]  /*28860*/  IMAD.MOV.U32 R12, RZ, RZ, R3 ;  /* 0x000000ffff0c7224 */ /* 0x000fe400078e0003 */
[----:B------:R-:W-:-:S07]  /*28870*/  IMAD.MOV.U32 R51, RZ, RZ, R14 ;  /* 0x000000ffff337224 */ /* 0x000fce00078e000e */
[----:B------:R-:W-:Y:S05]  /*28880*/  WARPSYNC.COLLECTIVE R15, `(.L_x_1739) ;  /* 0x000000000f087348 */ /* 0x000fea0003c00000 */
[----:B------:R0:W1:Y:S02]  /*28890*/  SHFL.IDX P6, R14, R13, R12, R11 ;  /* 0x0000000c0d0e7389 */ /* 0x00006400000c000b */
[----:B01----:R-:W-:Y:S01]  /*288a0*/  ENDCOLLECTIVE ;  /* 0x000000000000791b */ /* 0x003fe20003800000 */
.L_x_1739:
[----:B------:R-:W-:Y:S01]  /*288b0*/  SEL R74, R51, R78, P0 ;  /* 0x0000004e334a7207 */ /* 0x000fe20000000000 */
[----:B------:R-:W-:Y:S02]  /*288c0*/  IMAD.MOV.U32 R13, RZ, RZ, R84 ;  /* 0x000000ffff0d7224 */ /* 0x000fe400078e0054 */
[----:B------:R-:W-:Y:S02]  /*288d0*/  IMAD.MOV.U32 R12, RZ, RZ, R9 ;  /* 0x000000ffff0c7224 */ /* 0x000fe400078e0009 */
[----:B------:R-:W-:-:S07]  /*288e0*/  IMAD.MOV.U32 R82, RZ, RZ, R14 ;  /* 0x000000ffff527224 */ /* 0x000fce00078e000e */
[----:B------:R-:W-:Y:S05]  /*288f0*/  WARPSYNC.COLLECTIVE R15, `(.L_x_1740) ;  /* 0x000000000f087348 */ /* 0x000fea0003c00000 */
[----:B------:R0:W1:Y:S02]  /*28900*/  SHFL.IDX P6, R14, R13, R12, R11 ;  /* 0x0000000c0d0e7389 */ /* 0x00006400000c000b */
[----:B01----:R-:W-:Y:S01]  /*28910*/  ENDCOLLECTIVE ;  /* 0x000000000000791b */ /* 0x003fe20003800000 */
.L_x_1740:
[----:B------:R-:W-:Y:S02]  /*28920*/  IMAD.MOV.U32 R13, RZ, RZ, R86 ;  /* 0x000000ffff0d7224 */ /* 0x000fe400078e0056 */
[----:B------:R-:W-:Y:S02]  /*28930*/  IMAD.MOV.U32 R12, RZ, RZ, R3 ;  /* 0x000000ffff0c7224 */ /* 0x000fe400078e0003 */
[----:B------:R-:W-:-:S07]  /*28940*/  IMAD.MOV.U32 R53, RZ, RZ, R14 ;  /* 0x000000ffff357224 */ /* 0x000fce00078e000e */
[----:B------:R-:W-:Y:S05]  /*28950*/  WARPSYNC.COLLECTIVE R15, `(.L_x_1741) ;  /* 0x000000000f087348 */ /* 0x000fea0003c00000 */
[----:B------:R0:W1:Y:S02]  /*28960*/  SHFL.IDX P6, R14, R13, R12, R11 ;  /* 0x0000000c0d0e7389 */ /* 0x00006400000c000b */
[----:B01----:R-:W-:Y:S01]  /*28970*/  ENDCOLLECTIVE ;  /* 0x000000000000791b */ /* 0x003fe20003800000 */
.L_x_1741:
[----:B------:R-:W-:Y:S01]  /*28980*/  MOV R13, R88 ;  /* 0x00000058000d7202 */ /* 0x000fe20000000f00 */
[----:B------:R-:W-:Y:S02]  /*28990*/  IMAD.MOV.U32 R12, RZ, RZ, R9 ;  /* 0x000000ffff0c7224 */ /* 0x000fe400078e0009 */
[----:B------:R-:W-:-:S07]  /*289a0*/  IMAD.MOV.U32 R86, RZ, RZ, R14 ;  /* 0x000000ffff567224 */ /* 0x000fce00078e000e */
[----:B------:R-:W-:Y:S05]  /*289b0*/  WARPSYNC.COLLECTIVE R15, `(.L_x_1742) ;  /* 0x000000000f087348 */ /* 0x000fea0003c00000 */
[----:B------:R0:W1:Y:S02]  /*289c0*/  SHFL.IDX P6, R14, R13, R12, R11 ;  /* 0x0000000c0d0e7389 */ /* 0x00006400000c000b */
[----:B01----:R-:W-:Y:S01]  /*289d0*/  ENDCOLLECTIVE ;  /* 0x000000000000791b */ /* 0x003fe20003800000 */
.L_x_1742:
[----:B------:R-:W-:Y:S02]  /*289e0*/  IMAD.MOV.U32 R13, RZ, RZ, R90 ;  /* 0x000000ffff0d7224 */ /* 0x000fe400078e005a */
[----:B------:R-:W-:Y:S02]  /*289f0*/  IMAD.MOV.U32 R12, RZ, RZ, R3 ;  /* 0x000000ffff0c7224 */ /* 0x000fe400078e0003 */
[----:B------:R-:W-:-:S07]  /*28a00*/  IMAD.MOV.U32 R55, RZ, RZ, R14 ;  /* 0x000000ffff377224 */ /* 0x000fce00078e000e */
[----:B------:R-:W-:Y:S05]  /*28a10*/  WARPSYNC.COLLECTIVE R15, `(.L_x_1743) ;  /* 0x000000000f087348 */ /* 0x000fea0003c00000 */
[----:B------:R0:W1:Y:S02]  /*28a20*/  SHFL.IDX P6, R14, R13, R12, R11 ;  /* 0x0000000c0d0e7389 */ /* 0x00006400000c000b */
[----:B01----:R-:W-:Y:S01]  /*28a30*/  ENDCOLLECTIVE ;  /* 0x000000000000791b */ /* 0x003fe20003800000 */
.L_x_1743:
[----:B------:R-:W-:Y:S02]  /*28a40*/  IMAD.MOV.U32 R13, RZ, RZ, R92 ;  /* 0x000000ffff0d7224 */ /* 0x000fe400078e005c */
[----:B------:R-:W-:Y:S02]  /*28a50*/  IMAD.MOV.U32 R12, RZ, RZ, R9 ;  /* 0x000000ffff0c7224 */ /* 0x000fe400078e0009 */
[----:B------:R-:W-:-:S07]  /*28a60*/  IMAD.MOV.U32 R90, RZ, RZ, R14 ;  /* 0x000000ffff5a7224 */ /* 0x000fce00078e000e */
[----:B------:R-:W-:Y:S05]  /*28a70*/  WARPSYNC.COLLECTIVE R15, `(.L_x_1744) ;  /* 0x000000000f087348 */ /* 0x000fea0003c00000 */
[----:B------:R0:W1:Y:S02]  /*28a80*/  SHFL.IDX P6, R14, R13, R12, R11 ;  /* 0x0000000c0d0e7389 */ /* 0x00006400000c000b */
[----:B01----:R-:W-:Y:S01]  /*28a90*/  ENDCOLLECTIVE ;  /* 0x000000000000791b */ /* 0x003fe20003800000 */
.L_x_1744:
[----:B------:R-:W-:Y:S01]  /*28aa0*/  MOV R13, R94 ;  /* 0x0000005e000d7202 */ /* 0x000fe20000000f00 */
[----:B------:R-:W-:Y:S02]  /*28ab0*/  IMAD.MOV.U32 R12, RZ, RZ, R3 ;  /* 0x000000ffff0c7224 */ /* 0x000fe400078e0003 */
[----:B------:R-:W-:-:S07]  /*28ac0*/  IMAD.MOV.U32 R57, RZ, RZ, R14 ;  /* 0x000000ffff397224 */ /* 0x000fce00078e000e */
[----:B------:R-:W-:Y:S05]  /*28ad0*/  WARPSYNC.COLLECTIVE R15, `(.L_x_1745) ;  /* 0x000000000f087348 */ /* 0x000fea0003c00000 */
[----:B------:R0:W1:Y:S02]  /*28ae0*/  SHFL.IDX P6, R14, R13, R12, R11 ;  /* 0x0000000c0d0e7389 */ /* 0x00006400000c000b */
[----:B01----:R-:W-:Y:S01]  /*28af0*/  ENDCOLLECTIVE ;  /* 0x000000000000791b */ /* 0x003fe20003800000 */
.L_x_1745:
[----:B------:R-:W-:Y:S02]  /*28b00*/  IMAD.MOV.U32 R13, RZ, RZ, R96 ;  /* 0x000000ffff0d7224 */ /* 0x000fe400078e0060 */
[----:B------:R-:W-:Y:S02]  /*28b10*/  IMAD.MOV.U32 R12, RZ, RZ, R9 ;  /* 0x000000ffff0c7224 */ /* 0x000fe400078e0009 */
[----:B------:R-:W-:-:S07]  /*28b20*/  IMAD.MOV.U32 R94, RZ, RZ, R14 ;  /* 0x000000ffff5e7224 */ /* 0x000fce00078e000e */
[----:B------:R-:W-:Y:S05]  /*28b30*/  WARPSYNC.COLLECTIVE R15, `(.L_x_1746) ;  /* 0x000000000f087348 */ /* 0x000fea0003c00000 */
[----:B------:R0:W1:Y:S02]  /*28b40*/  SHFL.IDX P6, R14, R13, R12, R11 ;  /* 0x0000000c0d0e7389 */ /* 0x00006400000c000b */
[----:B01----:R-:W-:Y:S01]  /*28b50*/  ENDCOLLECTIVE ;  /* 0x000000000000791b */ /* 0x003fe20003800000 */
.L_x_1746:
[----:B------:R-:W-:Y:S02]  /*28b60*/  IMAD.MOV.U32 R13, RZ, RZ, R98 ;  /* 0x000000ffff0d7224 */ /* 0x000fe400078e0062 */
[----:B------:R-:W-:Y:S02]  /*28b70*/  IMAD.MOV.U32 R12, RZ, RZ, R3 ;  /* 0x000000ffff0c7224 */ /* 0x000fe400078e0003 */
[----:B------:R-:W-:-:S07]  /*28b80*/  IMAD.MOV.U32 R59, RZ, RZ, R14 ;  /* 0x000000ffff3b7224 */ /* 0x000fce00078e000e */
[----:B------:R-:W-:Y:S05]  /*28b90*/  WARPSYNC.COLLECTIVE R15, `(.L_x_1747) ;  /* 0x000000000f087348 */ /* 0x000fea0003c00000 */
[----:B------:R0:W1:Y:S02]  /*28ba0*/  SHFL.IDX P6, R14, R13, R12, R11 ;  /* 0x0000000c0d0e7389 */ /* 0x00006400000c000b */
[----:B01----:R-:W-:Y:S01]  /*28bb0*/  ENDCOLLECTIVE ;  /* 0x000000000000791b */ /* 0x003fe20003800000 */
.L_x_1747:
[----:B------:R-:W-:Y:S01]  /*28bc0*/  MOV R13, R100 ;  /* 0x00000064000d7202 */ /* 0x000fe20000000f00 */
[----:B------:R-:W-:Y:S02]  /*28bd0*/  IMAD.MOV.U32 R12, RZ, RZ, R9 ;  /* 0x000000ffff0c7224 */ /* 0x000fe400078e0009 */
[----:B------:R-:W-:-:S07]  /*28be0*/  IMAD.MOV.U32 R98, RZ, RZ, R14 ;  /* 0x000000ffff627224 */ /* 0x000fce00078e000e */
[----:B------:R-:W-:Y:S05]  /*28bf0*/  WARPSYNC.COLLECTIVE R15, `(.L_x_1748) ;  /* 0x000000000f087348 */ /* 0x000fea0003c00000 */
[----:B------:R0:W1:Y:S02]  /*28c00*/  SHFL.IDX P6, R14, R13, R12, R11 ;  /* 0x0000000c0d0e7389 */ /* 0x00006400000c000b */
[----:B01----:R-:W-:Y:S01]  /*28c10*/  ENDCOLLECTIVE ;  /* 0x000000000000791b */ /* 0x003fe20003800000 */
.L_x_1748:
[----:B------:R-:W-:Y:S02]  /*28c20*/  IMAD.MOV.U32 R13, RZ, RZ, R102 ;  /* 0x000000ffff0d7224 */ /* 0x000fe400078e0066 */
[----:B------:R-:W-:Y:S02]  /*28c30*/  IMAD.MOV.U32 R12, RZ, RZ, R3 ;  /* 0x000000ffff0c7224 */ /* 0x000fe400078e0003 */
[----:B------:R-:W-:-:S07]  /*28c40*/  IMAD.MOV.U32 R61, RZ, RZ, R14 ;  /* 0x000000ffff3d7224 */ /* 0x000fce00078e000e */
[----:B------:R-:W-:Y:S05]  /*28c50*/  WARPSYNC.COLLECTIVE R15, `(.L_x_1749) ;  /* 0x000000000f087348 */ /* 0x000fea0003c00000 */
[----:B------:R0:W1:Y:S02]  /*28c60*/  SHFL.IDX P6, R14, R13, R12, R11 ;  /* 0x0000000c0d0e7389 */ /* 0x00006400000c000b */
[----:B01----:R-:W-:Y:S01]  /*28c70*/  ENDCOLLECTIVE ;  /* 0x000000000000791b */ /* 0x003fe20003800000 */
.L_x_1749:
[----:B------:R-:W-:Y:S02]  /*28c80*/  IMAD.MOV.U32 R13, RZ, RZ, R104 ;  /* 0x000000ffff0d7224 */ /* 0x000fe400078e0068 */
[----:B------:R-:W-:Y:S02]  /*28c90*/  IMAD.MOV.U32 R12, RZ, RZ, R9 ;  /* 0x000000ffff0c7224 */ /* 0x000fe400078e0009 */
[----:B------:R-:W-:-:S07]  /*28ca0*/  IMAD.MOV.U32 R102, RZ, RZ, R14 ;  /* 0x000000ffff667224 */ /* 0x000fce00078e000e */
[----:B------:R-:W-:Y:S05]  /*28cb0*/  WARPSYNC.COLLECTIVE R15, `(.L_x_1750) ;  /* 0x000000000f087348 */ /* 0x000fea0003c00000 */
[----:B------:R0:W1:Y:S02]  /*28cc0*/  SHFL.IDX P6, R14, R13, R12, R11 ;  /* 0x0000000c0d0e7389 */ /* 0x00006400000c000b */
[----:B01----:R-:W-:Y:S01]  /*28cd0*/  ENDCOLLECTIVE ;  /* 0x000000000000791b */ /* 0x003fe20003800000 */
.L_x_1750:
[----:B------:R-:W-:Y:S01]  /*28ce0*/  MOV R13, R106 ;  /* 0x0000006a000d7202 */ /* 0x000fe20000000f00 */
[----:B------:R-:W-:Y:S02]  /*28cf0*/  IMAD.MOV.U32 R12, RZ, RZ, R3 ;  /* 0x000000ffff0c7224 */ /* 0x000fe400078e0003 */
[----:B------:R-:W-:-:S07]  /*28d00*/  IMAD.MOV.U32 R63, RZ, RZ, R14 ;  /* 0x000000ffff3f7224 */ /* 0x000fce00078e000e */
[----:B------:R-:W-:Y:S05]  /*28d10*/  WARPSYNC.COLLECTIVE R15, `(.L_x_1751) ;  /* 0x000000000f087348 */ /* 0x000fea0003c00000 */
[----:B------:R0:W1:Y:S02]  /*28d20*/  SHFL.IDX P6, R14, R13, R12, R11 ;  /* 0x0000000c0d0e7389 */ /* 0x00006400000c000b */
[----:B01----:R-:W-:Y:S01]  /*28d30*/  ENDCOLLECTIVE ;  /* 0x000000000000791b */ /* 0x003fe20003800000 */
.L_x_1751:
[----:B------:R-:W-:Y:S02]  /*28d40*/  IMAD.MOV.U32 R13, RZ, RZ, R108 ;  /* 0x000000ffff0d7224 */ /* 0x000fe400078e006c */
[----:B------:R-:W-:Y:S02]  /*28d50*/  IMAD.MOV.U32 R12, RZ, RZ, R9 ;  /* 0x000000ffff0c7224 */ /* 0x000fe400078e0009 */
[----:B------:R-:W-:-:S07]  /*28d60*/  IMAD.MOV.U32 R106, RZ, RZ, R14 ;  /* 0x000000ffff6a7224 */ /* 0x000fce00078e000e */
[----:B------:R-:W-:Y:S05]  /*28d70*/  WARPSYNC.COLLECTIVE R15, `(.L_x_1752) ;  /* 0x000000000f087348 */ /* 0x000fea0003c00000 */
[----:B------:R0:W1:Y:S02]  /*28d80*/  SHFL.IDX P6, R14, R13, R12, R11 ;  /* 0x0000000c0d0e7389 */ /* 0x00006400000c000b */
[----:B01----:R-:W-:Y:S01]  /*28d90*/  ENDCOLLECTIVE ;  /* 0x000000000000791b */ /* 0x003fe20003800000 */
.L_x_1752:
[----:B------:R-:W-:Y:S02]  /*28da0*/  IMAD.MOV.U32 R13, RZ, RZ, R110 ;  /* 0x000000ffff0d7224 */ /* 0x000fe400078e006e */
[----:B------:R-:W-:Y:S02]  /*28db0*/  IMAD.MOV.U32 R12, RZ, RZ, R3 ;  /* 0x000000ffff0c7224 */ /* 0x000fe400078e0003 */
[----:B------:R-:W-:-:S07]  /*28dc0*/  IMAD.MOV.U32 R65, RZ, RZ, R14 ;  /* 0x000000ffff417224 */ /* 0x000fce00078e000e */
[----:B------:R-:W-:Y:S05]  /*28dd0*/  WARPSYNC.COLLECTIVE R15, `(.L_x_1753) ;  /* 0x000000000f087348 */ /* 0x000fea0003c00000 */
[----:B------:R0:W1:Y:S02]  /*28de0*/  SHFL.IDX P6, R14, R13, R12, R11 ;  /* 0x0000000c0d0e7389 */ /* 0x00006400000c000b */
[----:B01----:R-:W-:Y:S01]  /*28df0*/  ENDCOLLECTIVE ;  /* 0x000000000000791b */ /* 0x003fe20003800000 */
.L_x_1753:
[----:B------:R-:W-:Y:S01]  /*28e00*/  MOV R13, R112 ;  /* 0x00000070000d7202 */ /* 0x000fe20000000f00 */
[----:B------:R-:W-:Y:S02]  /*28e10*/  IMAD.MOV.U32 R12, RZ, RZ, R9 ;  /* 0x000000ffff0c7224 */ /* 0x000fe400078e0009 */
[----:B------:R-:W-:-:S07]  /*28e20*/  IMAD.MOV.U32 R110, RZ, RZ, R14 ;  /* 0x000000ffff6e7224 */ /* 0x000fce00078e000e */
[----:B------:R-:W-:Y:S05]  /*28e30*/  WARPSYNC.COLLECTIVE R15, `(.L_x_1754) ;  /* 0x000000000f087348 */ /* 0x000fea0003c00000 */
[----:B------:R0:W1:Y:S02]  /*28e40*/  SHFL.IDX P6, R14, R13, R12, R11 ;  /* 0x0000000c0d0e7389 */ /* 0x00006400000c000b */
[----:B01----:R-:W-:Y:S01]  /*28e50*/  ENDCOLLECTIVE ;  /* 0x000000000000791b */ /* 0x003fe20003800000 */
.L_x_1754:
[----:B------:R-:W-:Y:S02]  /*28e60*/  IMAD.MOV.U32 R13, RZ, RZ, R114 ;  /* 0x000000ffff0d7224 */ /* 0x000fe400078e0072 */
[----:B------:R-:W-:Y:S02]  /*28e70*/  IMAD.MOV.U32 R12, RZ, RZ, R3 ;  /* 0x000000ffff0c7224 */ /* 0x000fe400078e0003 */
[----:B------:R-:W-:-:S07]  /*28e80*/  IMAD.MOV.U32 R67, RZ, RZ, R14 ;  /* 0x000000ffff437224 */ /* 0x000fce00078e000e */
[----:B------:R-:W-:Y:S05]  /*28e90*/  WARPSYNC.COLLECTIVE R15, `(.L_x_1755) ;  /* 0x000000000f087348 */ /* 0x000fea0003c00000 */
[----:B------:R0:W1:Y:S02]  /*28ea0*/  SHFL.IDX P6, R14, R13, R12, R11 ;  /* 0x0000000c0d0e7389 */ /* 0x00006400000c000b */
[----:B01----:R-:W-:Y:S01]  /*28eb0*/  ENDCOLLECTIVE ;  /* 0x000000000000791b */ /* 0x003fe20003800000 */
.L_x_1755:
[----:B------:R-:W-:Y:S02]  /*28ec0*/  IMAD.MOV.U32 R13, RZ, RZ, R116 ;  /* 0x000000ffff0d7224 */ /* 0x000fe400078e0074 */
[----:B------:R-:W-:Y:S02]  /*28ed0*/  IMAD.MOV.U32 R12, RZ, RZ, R9 ;  /* 0x000000ffff0c7224 */ /* 0x000fe400078e0009 */
[----:B------:R-:W-:-:S07]  /*28ee0*/  IMAD.MOV.U32 R114, RZ, RZ, R14 ;  /* 0x000000ffff727224 */ /* 0x000fce00078e000e */
[----:B------:R-:W-:Y:S05]  /*28ef0*/  WARPSYNC.COLLECTIVE R15, `(.L_x_1756) ;  /* 0x000000000f087348 */ /* 0x000fea0003c00000 */
[----:B------:R0:W1:Y:S02]  /*28f00*/  SHFL.IDX P6, R14, R13, R12, R11 ;  /* 0x0000000c0d0e7389 */ /* 0x00006400000c000b */
[----:B01----:R-:W-:Y:S01]  /*28f10*/  ENDCOLLECTIVE ;  /* 0x000000000000791b */ /* 0x003fe20003800000 */
.L_x_1756:
[----:B------:R-:W-:Y:S01]  /*28f20*/  MOV R13, R118 ;  /* 0x00000076000d7202 */ /* 0x000fe20000000f00 */
[----:B------:R-:W-:Y:S02]  /*28f30*/  IMAD.MOV.U32 R12, RZ, RZ, R3 ;  /* 0x000000ffff0c7224 */ /* 0x000fe400078e0003 */
[----:B------:R-:W-:-:S07]  /*28f40*/  IMAD.MOV.U32 R69, RZ, RZ, R14 ;  /* 0x000000ffff457224 */ /* 0x000fce00078e000e */
[----:B------:R-:W-:Y:S05]  /*28f50*/  WARPSYNC.COLLECTIVE R15, `(.L_x_1757) ;  /* 0x000000000f087348 */ /* 0x000fea0003c00000 */
[----:B------:R0:W1:Y:S02]  /*28f60*/  SHFL.IDX P6, R14, R13, R12, R11 ;  /* 0x0000000c0d0e7389 */ /* 0x00006400000c000b */
[----:B01----:R-:W-:Y:S01]  /*28f70*/  ENDCOLLECTIVE ;  /* 0x000000000000791b */ /* 0x003fe20003800000 */
.L_x_1757:
[----:B------:R-:W-:Y:S02]  /*28f80*/  IMAD.MOV.U32 R13, RZ, RZ, R120 ;  /* 0x000000ffff0d7224 */ /* 0x000fe400078e0078 */
[----:B------:R-:W-:Y:S02]  /*28f90*/  IMAD.MOV.U32 R12, RZ, RZ, R9 ;  /* 0x000000ffff0c7224 */ /* 0x000fe400078e0009 */
[----:B------:R-:W-:-:S07]  /*28fa0*/  IMAD.MOV.U32 R118, RZ, RZ, R14 ;  /* 0x000000ffff767224 */ /* 0x000fce00078e000e */
[----:B------:R-:W-:Y:S05]  /*28fb0*/  WARPSYNC.COLLECTIVE R15, `(.L_x_1758) ;  /* 0x000000000f087348 */ /* 0x000fea0003c00000 */
[----:B------:R0:W1:Y:S02]  /*28fc0*/  SHFL.IDX P6, R14, R13, R12, R11 ;  /* 0x0000000c0d0e7389 */ /* 0x00006400000c000b */
[----:B01----:R-:W-:Y:S01]  /*28fd0*/  ENDCOLLECTIVE ;  /* 0x000000000000791b */ /* 0x003fe20003800000 */
.L_x_1758:
[----:B------:R-:W-:Y:S02]  /*28fe0*/  IMAD.MOV.U32 R13, RZ, RZ, R122 ;  /* 0x000000ffff0d7224 */ /* 0x000fe400078e007a */
[----:B------:R-:W-:Y:S02]  /*28ff0*/  IMAD.MOV.U32 R12, RZ, RZ, R3 ;  /* 0x000000ffff0c7224 */ /* 0x000fe400078e0003 */
[----:B------:R-:W-:-:S07]  /*29000*/  IMAD.MOV.U32 R71, RZ, RZ, R14 ;  /* 0x000000ffff477224 */ /* 0x000fce00078e000e */
[----:B------:R-:W-:Y:S05]  /*29010*/  WARPSYNC.COLLECTIVE R15, `(.L_x_1759) ;  /* 0x000000000f087348 */ /* 0x000fea0003c00000 */
[----:B------:R0:W1:Y:S02]  /*29020*/  SHFL.IDX P6, R14, R13, R12, R11 ;  /* 0x0000000c0d0e7389 */ /* 0x00006400000c000b */
[----:B01----:R-:W-:Y:S01]  /*29030*/  ENDCOLLECTIVE ;  /* 0x000000000000791b */ /* 0x003fe20003800000 */
.L_x_1759:
[----:B------:R-:W-:Y:S01]  /*29040*/  MOV R13, R124 ;  /* 0x0000007c000d7202 */ /* 0x000fe20000000f00 */
[----:B------:R-:W-:Y:S02]  /*29050*/  IMAD.MOV.U32 R12, RZ, RZ, R9 ;  /* 0x000000ffff0c7224 */ /* 0x000fe400078e0009 */
[----:B------:R-:W-:-:S07]  /*29060*/  IMAD.MOV.U32 R122, RZ, RZ, R14 ;  /* 0x000000ffff7a7224 */ /* 0x000fce00078e000e */
[----:B------:R-:W-:Y:S05]  /*29070*/  WARPSYNC.COLLECTIVE R15, `(.L_x_1760) ;  /* 0x000000000f087348 */ /* 0x000fea0003c00000 */
[----:B------:R0:W1:Y:S02]  /*29080*/  SHFL.IDX P6, R14, R13, R12, R11 ;  /* 0x0000000c0d0e7389 */ /* 0x00006400000c000b */
[----:B01----:R-:W-:Y:S01]  /*29090*/  ENDCOLLECTIVE ;  /* 0x000000000000791b */ /* 0x003fe20003800000 */
.L_x_1760:
[----:B------:R-:W-:Y:S02]  /*290a0*/  IMAD.MOV.U32 R13, RZ, RZ, R126 ;  /* 0x000000ffff0d7224 */ /* 0x000fe400078e007e */
[----:B------:R-:W-:Y:S02]  /*290b0*/  IMAD.MOV.U32 R12, RZ, RZ, R3 ;  /* 0x000000ffff0c7224 */ /* 0x000fe400078e0003 */
[----:B------:R-:W-:-:S07]  /*290c0*/  IMAD.MOV.U32 R109, RZ, RZ, R14 ;  /* 0x000000ffff6d7224 */ /* 0x000fce00078e000e */
[----:B------:R-:W-:Y:S05]  /*290d0*/  WARPSYNC.COLLECTIVE R15, `(.L_x_1761) ;  /* 0x000000000f087348 */ /* 0x000fea0003c00000 */
[----:B------:R0:W1:Y:S02]  /*290e0*/  SHFL.IDX P6, R14, R13, R12, R11 ;  /* 0x0000000c0d0e7389 */ /* 0x00006400000c000b */
[----:B01----:R-:W-:Y:S01]  /*290f0*/  ENDCOLLECTIVE ;  /* 0x000000000000791b */ /* 0x003fe20003800000 */
.L_x_1761:
[----:B------:R-:W-:Y:S02]  /*29100*/  IMAD.MOV.U32 R13, RZ, RZ, R128 ;  /* 0x000000ffff0d7224 */ /* 0x000fe400078e0080 */
[----:B------:R-:W-:Y:S02]  /*29110*/  IMAD.MOV.U32 R12, RZ, RZ, R9 ;  /* 0x000000ffff0c7224 */ /* 0x000fe400078e0009 */
[----:B------:R-:W-:-:S07]  /*29120*/  IMAD.MOV.U32 R126, RZ, RZ, R14 ;  /* 0x000000ffff7e7224 */ /* 0x000fce00078e000e */
[----:B------:R-:W-:Y:S05]  /*29130*/  WARPSYNC.COLLECTIVE R15, `(.L_x_1762) ;  /* 0x000000000f087348 */ /* 0x000fea0003c00000 */
[----:B------:R0:W1:Y:S02]  /*29140*/  SHFL.IDX P6, R14, R13, R12, R11 ;  /* 0x0000000c0d0e7389 */ /* 0x00006400000c000b */
[----:B01----:R-:W-:Y:S01]  /*29150*/  ENDCOLLECTIVE ;  /* 0x000000000000791b */ /* 0x003fe20003800000 */
.L_x_1762:
[----:B------:R-:W-:Y:S01]  /*29160*/  MOV R13, R130 ;  /* 0x00000082000d7202 */ /* 0x000fe20000000f00 */
[----:B------:R-:W-:Y:S02]  /*29170*/  IMAD.MOV.U32 R12, RZ, RZ, R3 ;  /* 0x000000ffff0c7224 */ /* 0x000fe400078e0003 */
[----:B------:R-:W-:-:S07]  /*29180*/  IMAD.MOV.U32 R111, RZ, RZ, R14 ;  /* 0x000000ffff6f7224 */ /* 0x000fce00078e000e */
[----:B------:R-:W-:Y:S05]  /*29190*/  WARPSYNC.COLLECTIVE R15, `(.L_x_1763) ;  /* 0x000000000f087348 */ /* 0x000fea0003c00000 */
[----:B------:R0:W1:Y:S02]  /*291a0*/  SHFL.IDX P6, R14, R13, R12, R11 ;  /* 0x0000000c0d0e7389 */ /* 0x00006400000c000b */
[----:B01----:R-:W-:Y:S01]  /*291b0*/  ENDCOLLECTIVE ;  /* 0x000000000000791b */ /* 0x003fe20003800000 */
.L_x_1763:
[----:B------:R-:W-:Y:S02]  /*291c0*/  IMAD.MOV.U32 R13, RZ, RZ, R132 ;  /* 0x000000ffff0d7224 */ /* 0x000fe400078e0084 */
[----:B------:R-:W-:Y:S02]  /*291d0*/  IMAD.MOV.U32 R12, RZ, RZ, R9 ;  /* 0x000000ffff0c7224 */ /* 0x000fe400078e0009 */
[----:B------:R-:W-:-:S07]  /*291e0*/  IMAD.MOV.U32 R130, RZ, RZ, R14 ;  /* 0x000000ffff827224 */ /* 0x000fce00078e000e */
[----:B------:R-:W-:Y:S05]  /*291f0*/  WARPSYNC.COLLECTIVE R15, `(.L_x_1764) ;  /* 0x000000000f087348 */ /* 0x000fea0003c00000 */
[----:B------:R0:W1:Y:S02]  /*29200*/  SHFL.IDX P6, R14, R13, R12, R11 ;  /* 0x0000000c0d0e7389 */ /* 0x00006400000c000b */
[----:B01----:R-:W-:Y:S01]  /*29210*/  ENDCOLLECTIVE ;  /* 0x000000000000791b */ /* 0x003fe20003800000 */
.L_x_1764:
[----:B------:R-:W-:Y:S02]  /*29220*/  IMAD.MOV.U32 R13, RZ, RZ, R134 ;  /* 0x000000ffff0d7224 */ /* 0x000fe400078e0086 */
[----:B------:R-:W-:Y:S02]  /*29230*/  IMAD.MOV.U32 R12, RZ, RZ, R3 ;  /* 0x000000ffff0c7224 */ /* 0x000fe400078e0003 */
[----:B------:R-:W-:-:S07]  /*29240*/  IMAD.MOV.U32 R113, RZ, RZ, R14 ;  /* 0x000000ffff717224 */ /* 0x000fce00078e000e */
[----:B------:R-:W-:Y:S05]  /*29250*/  WARPSYNC.COLLECTIVE R15, `(.L_x_1765) ;  /* 0x000000000f087348 */ /* 0x000fea0003c00000 */
[----:B------:R0:W1:Y:S02]  /*29260*/  SHFL.IDX P6, R14, R13, R12, R11 ;  /* 0x0000000c0d0e7389 */ /* 0x00006400000c000b */
[----:B01----:R-:W-:Y:S01]  /*29270*/  ENDCOLLECTIVE ;  /* 0x000000000000791b */ /* 0x003fe20003800000 */
.L_x_1765:
[----:B------:R-:W-:Y:S01]  /*29280*/  MOV R13, R136 ;  /* 0x00000088000d7202 */ /* 0x000fe20000000f00 */
[----:B------:R-:W-:Y:S02]  /*29290*/  IMAD.MOV.U32 R12, RZ, RZ, R9 ;  /* 0x000000ffff0c7224 */ /* 0x000fe400078e0009 */
[----:B------:R-:W-:-:S07]  /*292a0*/  IMAD.MOV.U32 R134, RZ, RZ, R14 ;  /* 0x000000ffff867224 */ /* 0x000fce00078e000e */
[----:B------:R-:W-:Y:S05]  /*292b0*/  WARPSYNC.COLLECTIVE R15, `(.L_x_1766) ;  /* 0x000000000f087348 */ /* 0x000fea0003c00000 */
[----:B------:R0:W1:Y:S02]  /*292c0*/  SHFL.IDX P6, R14, R13, R12, R11 ;  /* 0x0000000c0d0e7389 */ /* 0x00006400000c000b */
[----:B01----:R-:W-:Y:S01]  /*292d0*/  ENDCOLLECTIVE ;  /* 0x000000000000791b */ /* 0x003fe20003800000 */
.L_x_1766:
[----:B------:R-:W-:Y:S02]  /*292e0*/  IMAD.MOV.U32 R13, RZ, RZ, R138 ;  /* 0x000000ffff0d7224 */ /* 0x000fe400078e008a */
[----:B------:R-:W-:Y:S02]  /*292f0*/  IMAD.MOV.U32 R12, RZ, RZ, R3 ;  /* 0x000000ffff0c7224 */ /* 0x000fe400078e0003 */
[----:B------:R-:W-:-:S07]  /*29300*/  IMAD.MOV.U32 R115, RZ, RZ, R14 ;  /* 0x000000ffff737224 */ /* 0x000fce00078e000e */
[----:B------:R-:W-:Y:S05]  /*29310*/  WARPSYNC.COLLECTIVE R15, `(.L_x_1767) ;  /* 0x000000000f087348 */ /* 0x000fea0003c00000 */
[----:B------:R0:W1:Y:S02]  /*29320*/  SHFL.IDX P6, R14, R13, R12, R11 ;  /* 0x0000000c0d0e7389 */ /* 0x00006400000c000b */
[----:B01----:R-:W-:Y:S01]  /*29330*/  ENDCOLLECTIVE ;  /* 0x000000000000791b */ /* 0x003fe20003800000 */
.L_x_1767:
[----:B------:R-:W-:Y:S02]  /*29340*/  IMAD.MOV.U32 R13, RZ, RZ, R140 ;  /* 0x000000ffff0d7224 */ /* 0x000fe400078e008c */
[----:B------:R-:W-:Y:S02]  /*29350*/  IMAD.MOV.U32 R12, RZ, RZ, R9 ;  /* 0x000000ffff0c7224 */ /* 0x000fe400078e0009 */
[----:B------:R-:W-:-:S07]  /*29360*/  IMAD.MOV.U32 R138, RZ, RZ, R14 ;  /* 0x000000ffff8a7224 */ /* 0x000fce00078e000e */
[----:B------:R-:W-:Y:S05]  /*29370*/  WARPSYNC.COLLECTIVE R15, `(.L_x_1768) ;  /* 0x000000000f087348 */ /* 0x000fea0003c00000 */
[----:B------:R0:W1:Y:S02]  /*29380*/  SHFL.IDX P6, R14, R13, R12, R11 ;  /* 0x0000000c0d0e7389 */ /* 0x00006400000c000b */
[----:B01----:R-:W-:Y:S01]  /*29390*/  ENDCOLLECTIVE ;  /* 0x000000000000791b */ /* 0x003fe20003800000 */
.L_x_1768:
[----:B------:R-:W-:Y:S01]  /*293a0*/  MOV R13, R6 ;  /* 0x00000006000d7202 */ /* 0x000fe20000000f00 */
[----:B------:R-:W-:Y:S01]  /*293b0*/  IMAD.MOV.U32 R12, RZ, RZ, R3 ;  /* 0x000000ffff0c7224 */ /* 0x000fe200078e0003 */
[----:B------:R-:W-:Y:S02]  /*293c0*/  SEL R6, R8, R7, P0 ;  /* 0x0000000708067207 */ /* 0x000fe40000000000 */
[----:B------:R-:W-:Y:S02]  /*293d0*/  SEL R8, R10, R21, P0 ;  /* 0x000000150a087207 */ /* 0x000fe40000000000 */
[----:B------:R-:W-:Y:S02]  /*293e0*/  SEL R7, R53, R82, P0 ;  /* 0x0000005235077207 */ /* 0x000fe40000000000 */
[----:B------:R-:W-:Y:S01]  /*293f0*/  SEL R10, R21, R10, P0 ;  /* 0x0000000a150a7207 */ /* 0x000fe20000000000 */
[----:B------:R-:W-:-:S07]  /*29400*/  IMAD.MOV.U32 R117, RZ, RZ, R14 ;  /* 0x000000ffff757224 */ /* 0x000fce00078e000e */
[----:B------:R-:W-:Y:S05]  /*29410*/  WARPSYNC.COLLECTIVE R15, `(.L_x_1769) ;  /* 0x000000000f087348 */ /* 0x000fea0003c00000 */
[----:B------:R0:W1:Y:S02]  /*29420*/  SHFL.IDX P6, R14, R13, R12, R11 ;  /* 0x0000000c0d0e7389 */ /* 0x00006400000c000b */
[----:B01----:R-:W-:Y:S01]  /*29430*/  ENDCOLLECTIVE ;  /* 0x000000000000791b */ /* 0x003fe20003800000 */
.L_x_1769:
[----:B------:R-:W-:Y:S01]  /*29440*/  IMAD.MOV.U32 R13, RZ, RZ, R5 ;  /* 0x000000ffff0d7224 */ /* 0x000fe200078e0005 */
[----:B------:R-:W-:Y:S01]  /*29450*/  SEL R5, R82, R53, P0 ;  /* 0x0000003552057207 */ /* 0x000fe20000000000 */
[----:B------:R-:W-:Y:S01]  /*29460*/  IMAD.MOV.U32 R12, RZ, RZ, R9 ;  /* 0x000000ffff0c7224 */ /* 0x000fe200078e0009 */
[----:B------:R-:W-:Y:S02]  /*29470*/  SEL R9, R86, R55, P0 ;  /* 0x0000003756097207 */ /* 0x000fe40000000000 */
[----:B------:R-:W-:Y:S01]  /*29480*/  SEL R53, R122, R109, P0 ;  /* 0x0000006d7a357207 */ /* 0x000fe20000000000 */
[----:B------:R-:W-:-:S07]  /*29490*/  IMAD.MOV.U32 R75, RZ, RZ, R14 ;  /* 0x000000ffff4b7224 */ /* 0x000fce00078e000e */
[----:B------:R-:W-:Y:S05]  /*294a0*/  WARPSYNC.COLLECTIVE R15, `(.L_x_1770) ;  /* 0x000000000f087348 */ /* 0x000fea0003c00000 */
[----:B------:R0:W1:Y:S02]  /*294b0*/  SHFL.IDX P6, R14, R13, R12, R11 ;  /* 0x0000000c0d0e7389 */ /* 0x00006400000c000b */
[----:B01----:R-:W-:Y:S01]  /*294c0*/  ENDCOLLECTIVE ;  /* 0x000000000000791b */ /* 0x003fe20003800000 */
.L_x_1770:
[----:B------:R-:W-:Y:S02]  /*294d0*/  SEL R12, R24, R25, P0 ;  /* 0x00000019180c7207 */ /* 0x000fe40000000000 */
[----:B------:R-:W-:Y:S02]  /*294e0*/  SEL R11, R55, R86, P0 ;  /* 0x00000056370b7207 */ /* 0x000fe40000000000 */
[----:B------:R-:W-:Y:S02]  /*294f0*/  SEL R13, R90, R57, P0 ;  /* 0x000000395a0d7207 */ /* 0x000fe40000000000 */
[----:B------:R-:W-:Y:S02]  /*29500*/  SEL R15, R57, R90, P0 ;  /* 0x0000005a390f7207 */ /* 0x000fe40000000000 */
[----:B------:R-:W-:Y:S01]  /*29510*/  SEL R55, R109, R122, P0 ;  /* 0x0000007a6d377207 */ /* 0x000fe20000000000 */
[----:B------:R-:W-:Y:S01]  /*29520*/  IMAD.MOV.U32 R20, RZ, RZ, R14 ;  /* 0x000000ffff147224 */ /* 0x000fe200078e000e */
        /* <DEDUP_REMOVED lines=13> */
[----:B------:R-:W-:Y:S01]  /*29600*/  SEL R72, R78, R51, P0 ;  /* 0x000000334e487207 */ /* 0x000fe20000000000 */
[----:B------:R-:W-:Y:S01]  /*29610*/  IMAD.MOV.U32 R78, RZ, RZ, RZ ;  /* 0x000000ffff4e7224 */ /* 0x000fe200078e00ff */
        /* <DEDUP_REMOVED lines=21> */
[----:B------:R-:W-:Y:S01]  /*29770*/  SEL R71, R117, R138, P0 ;  /* 0x0000008a75477207 */ /* 0x000fe20000000000 */
[----:B------:R-:W-:Y:S06]  /*29780*/  BRA `(.L_x_1771) ;  /* 0xffffff3c00647947 */ /* 0x000fec000383ffff */
.L_x_1481:
        /* <DEDUP_REMOVED lines=11> */
.L_x_1773:
[----:B------:R-:W-:Y:S05]  /*29840*/  BSYNC B1 ;  /* 0x0000000000017941 */ /* 0x000fea0003800000 */
.L_x_1772:
[----:B------:R-:W-:Y:S05]  /*29850*/  BRA `(.L_x_1774) ;  /* 0xffffff7000f07947 */ /* 0x000fea000383ffff */
.L_x_1483:
[----:B------:R-:W-:Y:S01]  /*29860*/  BSSY B1, `(.L_x_1775) ;  /* 0x0000006000017945 */ /* 0x000fe20003800000 */
[----:B------:R-:W-:-:S07]  /*29870*/  IMAD.MOV.U32 R15, RZ, RZ, -0x1 ;  /* 0xffffffffff0f7424 */ /* 0x000fce00078e00ff */
[----:B01----:R-:W-:Y:S05]  /*29880*/  WARPSYNC.COLLECTIVE R15, `(.L_x_1776) ;  /* 0x000000000f0c7348 */ /* 0x003fea0003c00000 */
[----:B------:R-:W-:Y:S02]  /*29890*/  ELECT P6, UR62, PT ;  /* 0x00000000003e782f */ /* 0x000fe400038c0000 */
[----:B------:R-:W-:Y:S01]  /*298a0*/  MOV R14, UR62 ;  /* 0x0000003e000e7c02 */ /* 0x000fe20008000f00 */
[----:B01----:R-:W-:Y:S10]  /*298b0*/  ENDCOLLECTIVE ;  /* 0x000000000000791b */ /* 0x003ff40003800000 */
.L_x_1776:
[----:B------:R-:W-:Y:S05]  /*298c0*/  BSYNC B1 ;  /* 0x0000000000017941 */ /* 0x000fea0003800000 */
.L_x_1775:
[----:B------:R-:W-:Y:S05]  /*298d0*/  BRA `(.L_x_1482) ;  /* 0xffffff7000e87947 */ /* 0x000fea000383ffff */
.L_x_1485:
[----:B-1----:R1:W2:Y:S02]  /*298e0*/  SYNCS.PHASECHK.TRANS64.TRYWAIT P0, [R12+URZ+0x28420], R5 ;  /* 0x028420050c0075a7 */ /* 0x0022a4000800017f */
[----:B--2---:R-:W-:Y:S05]  /*298f0*/  @!P0 NANOSLEEP.SYNCS 0x989680 ;  /* 0x009896800000895d */ /* 0x004fea0003900000 */
[----:B------:R-:W2:Y:S02]  /*29900*/  @!P0 SYNCS.PHASECHK.TRANS64 P0, [R12+URZ+0x28420], R5 ;  /* 0x028420050c0085a7 */ /* 0x000ea4000800007f */
[----:B--2---:R-:W-:Y:S05]  /*29910*/  @!P0 BRA `(.L_x_1485) ;  /* 0xfffffffc00f08947 */ /* 0x004fea000383ffff */
[----:B------:R-:W-:Y:S05]  /*29920*/  BRA `(.L_x_1777) ;  /* 0xffffff7400047947 */ /* 0x000fea000383ffff */
.L_x_1489:
[----:B0-----:R0:W2:Y:S02]  /*29930*/  SYNCS.PHASECHK.TRANS64.TRYWAIT P0, [R8+URZ+0x284a0], R11 ;  /* 0x0284a00b080075a7 */ /* 0x0010a4000800017f */
[----:B--2---:R-:W-:Y:S05]  /*29940*/  @!P0 NANOSLEEP.SYNCS 0x989680 ;  /* 0x009896800000895d */ /* 0x004fea0003900000 */
[----:B------:R-:W2:Y:S02]  /*29950*/  @!P0 SYNCS.PHASECHK.TRANS64 P0, [R8+URZ+0x284a0], R11 ;  /* 0x0284a00b080085a7 */ /* 0x000ea4000800007f */
[----:B--2---:R-:W-:Y:S05]  /*29960*/  @!P0 BRA `(.L_x_1489) ;  /* 0xfffffffc00f08947 */ /* 0x004fea000383ffff */
[----:B------:R-:W-:Y:S05]  /*29970*/  BRA `(.L_x_1778) ;  /* 0xffffff7400247947 */ /* 0x000fea000383ffff */
.L_x_1495:
[----:B-1----:R1:W2:Y:S02]  /*29980*/  SYNCS.PHASECHK.TRANS64.TRYWAIT P0, [R8+URZ+0x284c0], R11 ;  /* 0x0284c00b080075a7 */ /* 0x0022a4000800017f */
[----:B--2---:R-:W-:Y:S05]  /*29990*/  @!P0 NANOSLEEP.SYNCS 0x989680 ;  /* 0x009896800000895d */ /* 0x004fea0003900000 */
[----:B------:R-:W2:Y:S02]  /*299a0*/  @!P0 SYNCS.PHASECHK.TRANS64 P0, [R8+URZ+0x284c0], R11 ;  /* 0x0284c00b080085a7 */ /* 0x000ea4000800007f */
[----:B--2---:R-:W-:Y:S05]  /*299b0*/  @!P0 BRA `(.L_x_1495) ;  /* 0xfffffffc00f08947 */ /* 0x004fea000383ffff */
[----:B------:R-:W-:Y:S05]  /*299c0*/  BRA `(.L_x_1779) ;  /* 0xffffff7400e47947 */ /* 0x000fea000383ffff */
.L_x_1503:
[----:B0-----:R0:W1:Y:S02]  /*299d0*/  SYNCS.PHASECHK.TRANS64.TRYWAIT P1, [R8+URZ+0x284a0], R7 ;  /* 0x0284a007080075a7 */ /* 0x001064000802017f */
[----:B-1----:R-:W-:Y:S05]  /*299e0*/  @!P1 NANOSLEEP.SYNCS 0x989680 ;  /* 0x009896800000995d */ /* 0x002fea0003900000 */
[----:B------:R-:W1:Y:S02]  /*299f0*/  @!P1 SYNCS.PHASECHK.TRANS64 P1, [R8+URZ+0x284a0], R7 ;  /* 0x0284a007080095a7 */ /* 0x000e64000802007f */
[----:B-1----:R-:W-:Y:S05]  /*29a00*/  @!P1 BRA `(.L_x_1503) ;  /* 0xfffffffc00f09947 */ /* 0x002fea000383ffff */
[----:B------:R-:W-:Y:S05]  /*29a10*/  BRA `(.L_x_1780) ;  /* 0xffffff7c00007947 */ /* 0x000fea000383ffff */
.L_x_1509:
[----:B-1----:R1:W2:Y:S02]  /*29a20*/  SYNCS.PHASECHK.TRANS64.TRYWAIT P1, [R8+URZ+0x284c0], R7 ;  /* 0x0284c007080075a7 */ /* 0x0022a4000802017f */
[----:B--2---:R-:W-:Y:S05]  /*29a30*/  @!P1 NANOSLEEP.SYNCS 0x989680 ;  /* 0x009896800000995d */ /* 0x004fea0003900000 */
[----:B------:R-:W2:Y:S02]  /*29a40*/  @!P1 SYNCS.PHASECHK.TRANS64 P1, [R8+URZ+0x284c0], R7 ;  /* 0x0284c007080095a7 */ /* 0x000ea4000802007f */
[----:B--2---:R-:W-:Y:S05]  /*29a50*/  @!P1 BRA `(.L_x_1509) ;  /* 0xfffffffc00f09947 */ /* 0x004fea000383ffff */
[----:B------:R-:W-:Y:S05]  /*29a60*/  BRA `(.L_x_1781) ;  /* 0xffffff7c00b87947 */ /* 0x000fea000383ffff */
.L_x_1532:
[----:B-1----:R-:W1:Y:S01]  /*29a70*/  S2R R5, SR_TID.X ;  /* 0x0000000000057919 */ /* 0x002e620000002100 */
        /* <DEDUP_REMOVED lines=10> */
.L_x_1783:
[----:B------:R-:W-:Y:S05]  /*29b20*/  BSYNC B0 ;  /* 0x0000000000007941 */ /* 0x000fea0003800000 */
.L_x_1782:
[----:B------:R-:W-:Y:S05]  /*29b30*/  BRA `(.L_x_1784) ;  /* 0xffffff9000007947 */ /* 0x000fea000383ffff */
.L_x_1534:
[----:B------:R-:W-:Y:S01]  /*29b40*/  BSSY B0, `(.L_x_1785) ;  /* 0x0000006000007945 */ /* 0x000fe20003800000 */
[----:B------:R-:W-:-:S07]  /*29b50*/  IMAD.MOV.U32 R15, RZ, RZ, -0x1 ;  /* 0xffffffffff0f7424 */ /* 0x000fce00078e00ff */
[----:B01----:R-:W-:Y:S05]  /*29b60*/  WARPSYNC.COLLECTIVE R15, `(.L_x_1786) ;  /* 0x000000000f0c7348 */ /* 0x003fea0003c00000 */
[----:B------:R-:W-:Y:S02]  /*29b70*/  ELECT P6, UR62, PT ;  /* 0x00000000003e782f */ /* 0x000fe400038c0000 */
[----:B------:R-:W-:Y:S01]  /*29b80*/  MOV R14, UR62 ;  /* 0x0000003e000e7c02 */ /* 0x000fe20008000f00 */
[----:B01----:R-:W-:Y:S10]  /*29b90*/  ENDCOLLECTIVE ;  /* 0x000000000000791b */ /* 0x003ff40003800000 */
.L_x_1786:
[----:B------:R-:W-:Y:S05]  /*29ba0*/  BSYNC B0 ;  /* 0x0000000000007941 */ /* 0x000fea0003800000 */
.L_x_1785:
[----:B------:R-:W-:Y:S05]  /*29bb0*/  BRA `(.L_x_1787) ;  /* 0xffffff8c00f87947 */ /* 0x000fea000383ffff */
.L_x_1537:
[----:B-1----:R1:W2:Y:S02]  /*29bc0*/  SYNCS.PHASECHK.TRANS64.TRYWAIT P2, [R5+URZ+0x28480], R7 ;  /* 0x02848007050075a7 */ /* 0x0022a4000804017f */
[----:B--2---:R-:W-:Y:S05]  /*29bd0*/  @!P2 NANOSLEEP.SYNCS 0x989680 ;  /* 0x009896800000a95d */ /* 0x004fea0003900000 */
[----:B------:R-:W2:Y:S02]  /*29be0*/  @!P2 SYNCS.PHASECHK.TRANS64 P2, [R5+URZ+0x28480], R7 ;  /* 0x028480070500a5a7 */ /* 0x000ea4000804007f */
[----:B--2---:R-:W-:Y:S05]  /*29bf0*/  @!P2 BRA `(.L_x_1537) ;  /* 0xfffffffc00f0a947 */ /* 0x004fea000383ffff */
[----:B------:R-:W-:Y:S05]  /*29c00*/  BRA `(.L_x_1788) ;  /* 0xffffff9000707947 */ /* 0x000fea000383ffff */
.L_x_1539:
[----:B--2---:R2:W3:Y:S02]  /*29c10*/  SYNCS.PHASECHK.TRANS64.TRYWAIT P2, [R5+URZ+0x28440], R7 ;  /* 0x02844007050075a7 */ /* 0x0044e4000804017f */
[----:B---3--:R-:W-:Y:S05]  /*29c20*/  @!P2 NANOSLEEP.SYNCS 0x989680 ;  /* 0x009896800000a95d */ /* 0x008fea0003900000 */
[----:B------:R-:W3:Y:S02]  /*29c30*/  @!P2 SYNCS.PHASECHK.TRANS64 P2, [R5+URZ+0x28440], R7 ;  /* 0x028440070500a5a7 */ /* 0x000ee4000804007f */
[----:B---3--:R-:W-:Y:S05]  /*29c40*/  @!P2 BRA `(.L_x_1539) ;  /* 0xfffffffc00f0a947 */ /* 0x008fea000383ffff */
[----:B------:R-:W-:Y:S05]  /*29c50*/  BRA `(.L_x_1789) ;  /* 0xffffff9000e87947 */ /* 0x000fea000383ffff */
.L_x_1542:
        /* <DEDUP_REMOVED lines=8> */
.L_x_1548:
[----:B---3--:R3:W4:Y:S02]  /*29ce0*/  SYNCS.PHASECHK.TRANS64.TRYWAIT P0, [R6+URZ+0x28480], R5 ;  /* 0x02848005060075a7 */ /* 0x008724000800017f */
[----:B----4-:R-:W-:Y:S05]  /*29cf0*/  @!P0 NANOSLEEP.SYNCS 0x989680 ;  /* 0x009896800000895d */ /* 0x010fea0003900000 */
[----:B------:R-:W4:Y:S02]  /*29d00*/  @!P0 SYNCS.PHASECHK.TRANS64 P0, [R6+URZ+0x28480], R5 ;  /* 0x02848005060085a7 */ /* 0x000f24000800007f */
[----:B----4-:R-:W-:Y:S05]  /*29d10*/  @!P0 BRA `(.L_x_1548) ;  /* 0xfffffffc00f08947 */ /* 0x010fea000383ffff */
[----:B------:R-:W-:Y:S05]  /*29d20*/  BRA `(.L_x_1791) ;  /* 0xffffff9800a07947 */ /* 0x000fea000383ffff */
.L_x_1554:
[----:B--2---:R2:W3:Y:S02]  /*29d30*/  SYNCS.PHASECHK.TRANS64.TRYWAIT P0, [R6+URZ+0x28440], R5 ;  /* 0x02844005060075a7 */ /* 0x0044e4000800017f */
[----:B---3--:R-:W-:Y:S05]  /*29d40*/  @!P0 NANOSLEEP.SYNCS 0x989680 ;  /* 0x009896800000895d */ /* 0x008fea0003900000 */
[----:B------:R-:W3:Y:S02]  /*29d50*/  @!P0 SYNCS.PHASECHK.TRANS64 P0, [R6+URZ+0x28440], R5 ;  /* 0x02844005060085a7 */ /* 0x000ee4000800007f */
[----:B---3--:R-:W-:Y:S05]  /*29d60*/  @!P0 BRA `(.L_x_1554) ;  /* 0xfffffffc00f08947 */ /* 0x008fea000383ffff */
[----:B------:R-:W-:Y:S05]  /*29d70*/  BRA `(.L_x_1792) ;  /* 0xffffff9c006c7947 */ /* 0x000fea000383ffff */
.L_x_1561:
[----:B---3--:R-:W3:Y:S02]  /*29d80*/  LDL R5, [R1+0x4] ;  /* 0x0000040001057983 */ /* 0x008ee40000100800 */
[----:B---3--:R3:W4:Y:S02]  /*29d90*/  SYNCS.PHASECHK.TRANS64.TRYWAIT P2, [R5+URZ+0x28470], R4 ;  /* 0x02847004050075a7 */ /* 0x008724000804017f */
[----:B----4-:R-:W-:Y:S05]  /*29da0*/  @!P2 NANOSLEEP.SYNCS 0x989680 ;  /* 0x009896800000a95d */ /* 0x010fea0003900000 */
[----:B------:R-:W4:Y:S02]  /*29db0*/  @!P2 SYNCS.PHASECHK.TRANS64 P2, [R5+URZ+0x28470], R4 ;  /* 0x028470040500a5a7 */ /* 0x000f24000804007f */
[----:B----4-:R-:W-:Y:S05]  /*29dc0*/  @!P2 BRA `(.L_x_1561) ;  /* 0xfffffffc00eca947 */ /* 0x010fea000383ffff */
[----:B------:R-:W-:Y:S05]  /*29dd0*/  BRA `(.L_x_1793) ;  /* 0xffffffa000507947 */ /* 0x000fea000383ffff */
.L_x_1563:
[----:B--2---:R-:W2:Y:S02]  /*29de0*/  LDL R5, [R1+0x4] ;  /* 0x0000040001057983 */ /* 0x004ea40000100800 */
[----:B--2---:R2:W3:Y:S02]  /*29df0*/  SYNCS.PHASECHK.TRANS64.TRYWAIT P2, [R5+URZ+0x28460], R4 ;  /* 0x02846004050075a7 */ /* 0x0044e4000804017f */
[----:B---3--:R-:W-:Y:S05]  /*29e00*/  @!P2 NANOSLEEP.SYNCS 0x989680 ;  /* 0x009896800000a95d */ /* 0x008fea0003900000 */
[----:B------:R-:W3:Y:S02]  /*29e10*/  @!P2 SYNCS.PHASECHK.TRANS64 P2, [R5+URZ+0x28460], R4 ;  /* 0x028460040500a5a7 */ /* 0x000ee4000804007f */
[----:B---3--:R-:W-:Y:S05]  /*29e20*/  @!P2 BRA `(.L_x_1563) ;  /* 0xfffffffc00eca947 */ /* 0x008fea000383ffff */
[----:B------:R-:W-:Y:S05]  /*29e30*/  BRA `(.L_x_1794) ;  /* 0xffffffa000587947 */ /* 0x000fea000383ffff */
.L_x_1570:
[----:B--2---:R2:W3:Y:S02]  /*29e40*/  SYNCS.PHASECHK.TRANS64.TRYWAIT P0, [R20+URZ+0x28470], R3 ;  /* 0x02847003140075a7 */ /* 0x0044e4000800017f */
[----:B---3--:R-:W-:Y:S05]  /*29e50*/  @!P0 NANOSLEEP.SYNCS 0x989680 ;  /* 0x009896800000895d */ /* 0x008fea0003900000 */
[----:B------:R-:W3:Y:S02]  /*29e60*/  @!P0 SYNCS.PHASECHK.TRANS64 P0, [R20+URZ+0x28470], R3 ;  /* 0x02847003140085a7 */ /* 0x000ee4000800007f */
[----:B---3--:R-:W-:Y:S05]  /*29e70*/  @!P0 BRA `(.L_x_1570) ;  /* 0xfffffffc00f08947 */ /* 0x008fea000383ffff */
[----:B------:R-:W-:Y:S05]  /*29e80*/  BRA `(.L_x_1795) ;  /* 0xffffffa800187947 */ /* 0x000fea000383ffff */
.L_x_1572:
[----:B--2---:R2:W3:Y:S02]  /*29e90*/  SYNCS.PHASECHK.TRANS64.TRYWAIT P0, [R20+URZ+0x28460], R3 ;  /* 0x02846003140075a7 */ /* 0x0044e4000800017f */
[----:B---3--:R-:W-:Y:S05]  /*29ea0*/  @!P0 NANOSLEEP.SYNCS 0x989680 ;  /* 0x009896800000895d */ /* 0x008fea0003900000 */
[----:B------:R-:W3:Y:S02]  /*29eb0*/  @!P0 SYNCS.PHASECHK.TRANS64 P0, [R20+URZ+0x28460], R3 ;  /* 0x02846003140085a7 */ /* 0x000ee4000800007f */
[----:B---3--:R-:W-:Y:S05]  /*29ec0*/  @!P0 BRA `(.L_x_1572) ;  /* 0xfffffffc00f08947 */ /* 0x008fea000383ffff */
[----:B------:R-:W-:Y:S05]  /*29ed0*/  BRA `(.L_x_1796) ;  /* 0xffffffa800207947 */ /* 0x000fea000383ffff */
.L_x_1576:
[----:B------:R-:W2:Y:S01]  /*29ee0*/  LDL R3, [R1] ;  /* 0x0000000001037983 */ /* 0x000ea20000100800 */
[----:B------:R-:W-:Y:S01]  /*29ef0*/  BSSY B0, `(.L_x_1797) ;  /* 0x0000008000007945 */ /* 0x000fe20003800000 */
[----:B------:R-:W-:Y:S01]  /*29f00*/  MOV R12, RZ ;  /* 0x000000ff000c7202 */ /* 0x000fe20000000f00 */
[----:B------:R-:W-:Y:S02]  /*29f10*/  IMAD.MOV.U32 R11, RZ, RZ, 0x1f ;  /* 0x0000001fff0b7424 */ /* 0x000fe400078e00ff */
[----:B------:R-:W-:Y:S02]  /*29f20*/  IMAD.MOV.U32 R15, RZ, RZ, -0x1 ;  /* 0xffffffffff0f7424 */ /* 0x000fe400078e00ff */
[----:B--2---:R-:W-:-:S07]  /*29f30*/  IMAD.MOV.U32 R13, RZ, RZ, R3 ;  /* 0x000000ffff0d7224 */ /* 0x004fce00078e0003 */
[----:B------:R-:W-:Y:S05]  /*29f40*/  WARPSYNC.COLLECTIVE R15, `(.L_x_1798) ;  /* 0x000000000f087348 */ /* 0x000fea0003c00000 */
[----:B------:R0:W1:Y:S02]  /*29f50*/  SHFL.IDX P6, R14, R13, R12, R11 ;  /* 0x0000000c0d0e7389 */ /* 0x00006400000c000b */
[----:B01----:R-:W-:Y:S01]  /*29f60*/  ENDCOLLECTIVE ;  /* 0x000000000000791b */ /* 0x003fe20003800000 */
.L_x_1798:
[----:B------:R-:W-:Y:S05]  /*29f70*/  BSYNC B0 ;  /* 0x0000000000007941 */ /* 0x000fea0003800000 */
.L_x_1797:
[----:B------:R0:W5:Y:S01]  /*29f80*/  LDL R2, [R1+0xc] ;  /* 0x00000c0001027983 */ /* 0x0001620000100800 */
[----:B------:R-:W-:Y:S02]  /*29f90*/  IMAD.MOV.U32 R13, RZ, RZ, R3 ;  /* 0x000000ffff0d7224 */ /* 0x000fe400078e0003 */
[----:B------:R-:W-:Y:S02]  /*29fa0*/  IMAD.MOV.U32 R12, RZ, RZ, 0x1 ;  /* 0x00000001ff0c7424 */ /* 0x000fe400078e00ff */
[----:B------:R-:W-:Y:S02]  /*29fb0*/  IMAD.MOV.U32 R11, RZ, RZ, 0x1f ;  /* 0x0000001fff0b7424 */ /* 0x000fe400078e00ff */
[----:B------:R-:W-:Y:S02]  /*29fc0*/  IMAD.MOV.U32 R15, RZ, RZ, -0x1 ;  /* 0xffffffffff0f7424 */ /* 0x000fe400078e00ff */
[----:B0-----:R-:W-:-:S07]  /*29fd0*/  IMAD.MOV.U32 R0, RZ, RZ, R14 ;  /* 0x000000ffff007224 */ /* 0x001fce00078e000e */
[----:B-----5:R-:W-:Y:S05]  /*29fe0*/  WARPSYNC.COLLECTIVE R15, `(.L_x_1799) ;  /* 0x000000000f087348 */ /* 0x020fea0003c00000 */
[----:B------:R0:W1:Y:S02]  /*29ff0*/  SHFL.IDX P6, R14, R13, R12, R11 ;  /* 0x0000000c0d0e7389 */ /* 0x00006400000c000b */
[----:B01---5:R-:W-:Y:S01]  /*2a000*/  ENDCOLLECTIVE ;  /* 0x000000000000791b */ /* 0x023fe20003800000 */
.L_x_1799:
[----:B------:R-:W-:Y:S01]  /*2a010*/  ULDC UR4, c[0x0][0xc14] ;  /* 0x0003050000047ab9 */ /* 0x000fe20000000800 */
[----:B------:R-:W-:Y:S01]  /*2a020*/  IADD3 R5, R2, R7, RZ ;  /* 0x0000000702057210 */ /* 0x000fe20007ffe0ff */
[----:B------:R-:W-:Y:S02]  /*2a030*/  IMAD.MOV.U32 R11, RZ, RZ, RZ ;  /* 0x000000ffff0b7224 */ /* 0x000fe400078e00ff */
[----:B------:R-:W-:Y:S01]  /*2a040*/  IMAD.MOV.U32 R4, RZ, RZ, R14 ;  /* 0x000000ffff047224 */ /* 0x000fe200078e000e */
[----:B------:R-:W-:-:S13]  /*2a050*/  ISETP.GE.OR P1, PT, R5, UR4, !P0 ;  /* 0x0000000405007c0c */ /* 0x000fda000c726670 */
[----:B------:R-:W0:Y:S02]  /*2a060*/  @!P1 LDC.64 R2, c[0x0][0xc58] ;  /* 0x00031600ff029b82 */ /* 0x000e240000000a00 */
[----:B0-----:R-:W-:-:S06]  /*2a070*/  @!P1 IMAD.WIDE R2, R5, 0x4, R2 ;  /* 0x0000000405029825 */ /* 0x001fcc00078e0202 */
[----:B------:R0:W2:Y:S01]  /*2a080*/  @!P1 LDG.E R2, desc[UR46][R2.64] ;  /* 0x0000002e02029981 */ /* 0x0000a2000c1e1900 */
[C---:B------:R-:W-:Y:S02]  /*2a090*/  ISETP.GE.U32.AND P2, PT, R7.reuse, 0x2, PT ;  /* 0x000000020700780c */ /* 0x040fe40003f46070 */
[C---:B------:R-:W-:Y:S02]  /*2a0a0*/  ISETP.GE.U32.AND P3, PT, R7.reuse, 0x4, PT ;  /* 0x000000040700780c */ /* 0x040fe40003f66070 */
[C---:B------:R-:W-:Y:S02]  /*2a0b0*/  ISETP.GE.U32.AND P4, PT, R7.reuse, 0x8, PT ;  /* 0x000000080700780c */ /* 0x040fe40003f86070 */
[C---:B------:R-:W-:Y:S01]  /*2a0c0*/  ISETP.GE.U32.AND P5, PT, R7.reuse, 0x10, PT ;  /* 0x000000100700780c */ /* 0x040fe20003fa6070 */
[----:B0-----:R-:W-:Y:S02]  /*2a0d0*/  IMAD.MOV.U32 R3, RZ, RZ, RZ ;  /* 0x000000ffff037224 */ /* 0x001fe400078e00ff */
[----:B--2---:R-:W-:Y:S01]  /*2a0e0*/  @!P1 IMAD.MOV.U32 R3, RZ, RZ, R2 ;  /* 0x000000ffff039224 */ /* 0x004fe200078e0002 */
[----:B------:R-:W-:-:S03]  /*2a0f0*/  ISETP.NE.AND P1, PT, R7, RZ, PT ;  /* 0x000000ff0700720c */ /* 0x000fc60003f25270 */
[----:B------:R-:W-:-:S10]  /*2a100*/  IMAD.MOV.U32 R13, RZ, RZ, R3 ;  /* 0x000000ffff0d7224 */ /* 0x000fd400078e0003 */
[----:B------:R-:W-:Y:S05]  /*2a110*/  WARPSYNC.COLLECTIVE R15, `(.L_x_1800) ;  /* 0x000000000f087348 */ /* 0x000fea0003c00000 */
[----:B------:R0:W1:Y:S02]  /*2a120*/  SHFL.UP P6, R14, R13, R12, R11 ;  /* 0x0400000c0d0e7389 */ /* 0x00006400000c000b */
[----:B01----:R-:W-:Y:S01]  /*2a130*/  ENDCOLLECTIVE ;  /* 0x000000000000791b */ /* 0x003fe20003800000 */
.L_x_1800:
[----:B------:R-:W-:Y:S01]  /*2a140*/  IMAD.MOV.U32 R12, RZ, RZ, 0x2 ;  /* 0x00000002ff0c7424 */ /* 0x000fe200078e00ff */
[----:B------:R-:W-:-:S05]  /*2a150*/  SEL R14, R14, RZ, P1 ;  /* 0x000000ff0e0e7207 */ /* 0x000fca0000800000 */
[----:B------:R-:W-:-:S04]  /*2a160*/  IMAD.IADD R2, R3, 0x1, R14 ;  /* 0x0000000103027824 */ /* 0x000fc800078e020e */
[----:B------:R-:W-:-:S07]  /*2a170*/  IMAD.MOV.U32 R13, RZ, RZ, R2 ;  /* 0x000000ffff0d7224 */ /* 0x000fce00078e0002 */
[----:B------:R-:W-:Y:S05]  /*2a180*/  WARPSYNC.COLLECTIVE R15, `(.L_x_1801) ;  /* 0x000000000f087348 */ /* 0x000fea0003c00000 */
[----:B------:R0:W1:Y:S02]  /*2a190*/  SHFL.UP P6, R14, R13, R12, R11 ;  /* 0x0400000c0d0e7389 */ /* 0x00006400000c000b */
[----:B01----:R-:W-:Y:S01]  /*2a1a0*/  ENDCOLLECTIVE ;  /* 0x000000000000791b */ /* 0x003fe20003800000 */
.L_x_1801:
[----:B------:R-:W-:Y:S01]  /*2a1b0*/  IMAD.MOV.U32 R12, RZ, RZ, 0x4 ;  /* 0x00000004ff0c7424 */ /* 0x000fe200078e00ff */
[----:B------:R-:W-:-:S05]  /*2a1c0*/  SEL R5, R14, RZ, P2 ;  /* 0x000000ff0e057207 */ /* 0x000fca0001000000 */
[----:B------:R-:W-:-:S05]  /*2a1d0*/  IMAD.IADD R2, R2, 0x1, R5 ;  /* 0x0000000102027824 */ /* 0x000fca00078e0205 */
[----:B------:R-:W-:-:S07]  /*2a1e0*/  MOV R13, R2 ;  /* 0x00000002000d7202 */ /* 0x000fce0000000f00 */
[----:B------:R-:W-:Y:S05]  /*2a1f0*/  WARPSYNC.COLLECTIVE R15, `(.L_x_1802) ;  /* 0x000000000f087348 */ /* 0x000fea0003c00000 */
[----:B------:R0:W1:Y:S02]  /*2a200*/  SHFL.UP P6, R14, R13, R12, R11 ;  /* 0x0400000c0d0e7389 */ /* 0x00006400000c000b */
[----:B01----:R-:W-:Y:S01]  /*2a210*/  ENDCOLLECTIVE ;  /* 0x000000000000791b */ /* 0x003fe20003800000 */
.L_x_1802:
[----:B------:R-:W-:Y:S01]  /*2a220*/  IMAD.MOV.U32 R12, RZ, RZ, 0x8 ;  /* 0x00000008ff0c7424 */ /* 0x000fe200078e00ff */
[----:B------:R-:W-:-:S05]  /*2a230*/  SEL R5, R14, RZ, P3 ;  /* 0x000000ff0e057207 */ /* 0x000fca0001800000 */
[----:B------:R-:W-:-:S04]  /*2a240*/  IMAD.IADD R2, R2, 0x1, R5 ;  /* 0x0000000102027824 */ /* 0x000fc800078e0205 */
[----:B------:R-:W-:-:S07]  /*2a250*/  IMAD.MOV.U32 R13, RZ, RZ, R2 ;  /* 0x000000ffff0d7224 */ /* 0x000fce00078e0002 */
[----:B------:R-:W-:Y:S05]  /*2a260*/  WARPSYNC.COLLECTIVE R15, `(.L_x_1803) ;  /* 0x000000000f087348 */ /* 0x000fea0003c00000 */
[----:B------:R0:W1:Y:S02]  /*2a270*/  SHFL.UP P6, R14, R13, R12, R11 ;  /* 0x0400000c0d0e7389 */ /* 0x00006400000c000b */
[----:B01----:R-:W-:Y:S01]  /*2a280*/  ENDCOLLECTIVE ;  /* 0x000000000000791b */ /* 0x003fe20003800000 */
.L_x_1803:
[----:B------:R-:W-:Y:S01]  /*2a290*/  IMAD.MOV.U32 R12, RZ, RZ, 0x10 ;  /* 0x00000010ff0c7424 */ /* 0x000fe200078e00ff */
[----:B------:R-:W-:-:S05]  /*2a2a0*/  SEL R5, R14, RZ, P4 ;  /* 0x000000ff0e057207 */ /* 0x000fca0002000000 */
[----:B------:R-:W-:-:S04]  /*2a2b0*/  IMAD.IADD R2, R2, 0x1, R5 ;  /* 0x0000000102027824 */ /* 0x000fc800078e0205 */
[----:B------:R-:W-:-:S07]  /*2a2c0*/  IMAD.MOV.U32 R13, RZ, RZ, R2 ;  /* 0x000000ffff0d7224 */ /* 0x000fce00078e0002 */
[----:B------:R-:W-:Y:S05]  /*2a2d0*/  WARPSYNC.COLLECTIVE R15, `(.L_x_1804) ;  /* 0x000000000f087348 */ /* 0x000fea0003c00000 */
[----:B------:R0:W1:Y:S02]  /*2a2e0*/  SHFL.UP P6, R14, R13, R12, R11 ;  /* 0x0400000c0d0e7389 */ /* 0x00006400000c000b */
[----:B01----:R-:W-:Y:S01]  /*2a2f0*/  ENDCOLLECTIVE ;  /* 0x000000000000791b */ /* 0x003fe20003800000 */
.L_x_1804:
[----:B------:R-:W-:Y:S02]  /*2a300*/  IMAD.MOV.U32 R12, RZ, RZ, 0x1f ;  /* 0x0000001fff0c7424 */ /* 0x000fe400078e00ff */
[----:B------:R-:W-:Y:S01]  /*2a310*/  IMAD.MOV.U32 R11, RZ, RZ, 0x1f ;  /* 0x0000001fff0b7424 */ /* 0x000fe200078e00ff */
[----:B------:R-:W-:-:S05]  /*2a320*/  SEL R5, R14, RZ, P5 ;  /* 0x000000ff0e057207 */ /* 0x000fca0002800000 */
[----:B------:R-:W-:-:S05]  /*2a330*/  IMAD.IADD R2, R2, 0x1, R5 ;  /* 0x0000000102027824 */ /* 0x000fca00078e0205 */
[----:B------:R-:W-:-:S07]  /*2a340*/  MOV R13, R2 ;  /* 0x00000002000d7202 */ /* 0x000fce0000000f00 */
[----:B------:R-:W-:Y:S05]  /*2a350*/  WARPSYNC.COLLECTIVE R15, `(.L_x_1805) ;  /* 0x000000000f087348 */ /* 0x000fea0003c00000 */
[----:B------:R0:W1:Y:S02]  /*2a360*/  SHFL.IDX P6, R14, R13, R12, R11 ;  /* 0x0000000c0d0e7389 */ /* 0x00006400000c000b */
[----:B01----:R-:W-:Y:S01]  /*2a370*/  ENDCOLLECTIVE ;  /* 0x000000000000791b */ /* 0x003fe20003800000 */
.L_x_1805:
[----:B------:R-:W-:Y:S05]  /*2a380*/  BRA `(.L_x_1806) ;  /* 0xffffffac001c7947 */ /* 0x000fea000383ffff */
.L_x_1581:
[----:B------:R-:W-:Y:S01]  /*2a390*/  BSSY B0, `(.L_x_1807) ;  /* 0x0000008000007945 */ /* 0x000fe20003800000 */
[----:B-----5:R-:W-:Y:S02]  /*2a3a0*/  IMAD.MOV.U32 R13, RZ, RZ, R3 ;  /* 0x000000ffff0d7224 */ /* 0x020fe400078e0003 */
[----:B------:R-:W-:Y:S02]  /*2a3b0*/  IMAD.MOV.U32 R12, RZ, RZ, 0x1 ;  /* 0x00000001ff0c7424 */ /* 0x000fe400078e00ff */
[----:B------:R-:W-:Y:S02]  /*2a3c0*/  IMAD.MOV.U32 R11, RZ, RZ, RZ ;  /* 0x000000ffff0b7224 */ /* 0x000fe400078e00ff */
[----:B------:R-:W-:-:S07]  /*2a3d0*/  IMAD.MOV.U32 R15, RZ, RZ, -0x1 ;  /* 0xffffffffff0f7424 */ /* 0x000fce00078e00ff */
[----:B0-----:R-:W-:Y:S05]  /*2a3e0*/  WARPSYNC.COLLECTIVE R15, `(.L_x_1808) ;  /* 0x000000000f087348 */ /* 0x001fea0003c00000 */
[----:B------:R1:W2:Y:S02]  /*2a3f0*/  SHFL.UP P6, R14, R13, R12, R11 ;  /* 0x0400000c0d0e7389 */ /* 0x0002a400000c000b */
[----:B012---:R-:W-:Y:S01]  /*2a400*/  ENDCOLLECTIVE ;  /* 0x000000000000791b */ /* 0x007fe20003800000 */
.L_x_1808:
[----:B------:R-:W-:Y:S05]  /*2a410*/  BSYNC B0 ;  /* 0x0000000000007941 */ /* 0x000fea0003800000 */
.L_x_1807:
[----:B------:R-:W-:Y:S01]  /*2a420*/  SEL R2, R14, RZ, P1 ;  /* 0x000000ff0e027207 */ /* 0x000fe20000800000 */
[----:B------:R-:W-:Y:S01]  /*2a430*/  IMAD.MOV.U32 R11, RZ, RZ, RZ ;  /* 0x000000ffff0b7224 */ /* 0x000fe200078e00ff */
[----:B------:R-:W-:Y:S01]  /*2a440*/  MOV R12, 0x2 ;  /* 0x00000002000c7802 */ /* 0x000fe20000000f00 */
[----:B------:R-:W-:Y:S02]  /*2a450*/  IMAD.MOV.U32 R15, RZ, RZ, -0x1 ;  /* 0xffffffffff0f7424 */ /* 0x000fe400078e00ff */
[----:B------:R-:W-:-:S04]  /*2a460*/  IMAD.IADD R2, R3, 0x1, R2 ;  /* 0x0000000103027824 */ /* 0x000fc800078e0202 */
[----:B------:R-:W-:-:S07]  /*2a470*/  IMAD.MOV.U32 R13, RZ, RZ, R2 ;  /* 0x000000ffff0d7224 */ /* 0x000fce00078e0002 */
[----:B------:R-:W-:Y:S05]  /*2a480*/  WARPSYNC.COLLECTIVE R15, `(.L_x_1809) ;  /* 0x000000000f087348 */ /* 0x000fea0003c00000 */
[----:B------:R0:W1:Y:S02]  /*2a490*/  SHFL.UP P6, R14, R13, R12, R11 ;  /* 0x0400000c0d0e7389 */ /* 0x00006400000c000b */
[----:B01----:R-:W-:Y:S01]  /*2a4a0*/  ENDCOLLECTIVE ;  /* 0x000000000000791b */ /* 0x003fe20003800000 */
.L_x_1809:
[----:B------:R-:W-:Y:S01]  /*2a4b0*/  IMAD.MOV.U32 R12, RZ, RZ, 0x4 ;  /* 0x00000004ff0c7424 */ /* 0x000fe200078e00ff */
[----:B------:R-:W-:-:S05]  /*2a4c0*/  SEL R5, R14, RZ, P2 ;  /* 0x000000ff0e057207 */ /* 0x000fca0001000000 */
[----:B------:R-:W-:-:S04]  /*2a4d0*/  IMAD.IADD R2, R2, 0x1, R5 ;  /* 0x0000000102027824 */ /* 0x000fc800078e0205 */
[----:B------:R-:W-:-:S07]  /*2a4e0*/  IMAD.MOV.U32 R13, RZ, RZ, R2 ;  /* 0x000000ffff0d7224 */ /* 0x000fce00078e0002 */
[----:B------:R-:W-:Y:S05]  /*2a4f0*/  WARPSYNC.COLLECTIVE R15, `(.L_x_1810) ;  /* 0x000000000f087348 */ /* 0x000fea0003c00000 */
[----:B------:R0:W1:Y:S02]  /*2a500*/  SHFL.UP P6, R14, R13, R12, R11 ;  /* 0x0400000c0d0e7389 */ /* 0x00006400000c000b */
[----:B01----:R-:W-:Y:S01]  /*2a510*/  ENDCOLLECTIVE ;  /* 0x000000000000791b */ /* 0x003fe20003800000 */
.L_x_1810:
[----:B------:R-:W-:Y:S01]  /*2a520*/  IMAD.MOV.U32 R12, RZ, RZ, 0x8 ;  /* 0x00000008ff0c7424 */ /* 0x000fe200078e00ff */
[----:B------:R-:W-:-:S05]  /*2a530*/  SEL R5, R14, RZ, P3 ;  /* 0x000000ff0e057207 */ /* 0x000fca0001800000 */
[----:B------:R-:W-:-:S04]  /*2a540*/  IMAD.IADD R2, R2, 0x1, R5 ;  /* 0x0000000102027824 */ /* 0x000fc800078e0205 */
[----:B------:R-:W-:-:S07]  /*2a550*/  IMAD.MOV.U32 R13, RZ, RZ, R2 ;  /* 0x000000ffff0d7224 */ /* 0x000fce00078e0002 */
[----:B------:R-:W-:Y:S05]  /*2a560*/  WARPSYNC.COLLECTIVE R15, `(.L_x_1811) ;  /* 0x000000000f087348 */ /* 0x000fea0003c00000 */
[----:B------:R0:W1:Y:S02]  /*2a570*/  SHFL.UP P6, R14, R13, R12, R11 ;  /* 0x0400000c0d0e7389 */ /* 0x00006400000c000b */
[----:B01----:R-:W-:Y:S01]  /*2a580*/  ENDCOLLECTIVE ;  /* 0x000000000000791b */ /* 0x003fe20003800000 */
.L_x_1811:
[----:B------:R-:W-:Y:S01]  /*2a590*/  IMAD.MOV.U32 R12, RZ, RZ, 0x10 ;  /* 0x00000010ff0c7424 */ /* 0x000fe200078e00ff */
[----:B------:R-:W-:-:S04]  /*2a5a0*/  SEL R5, R14, RZ, P4 ;  /* 0x000000ff0e057207 */ /* 0x000fc80002000000 */
[----:B------:R-:W-:-:S05]  /*2a5b0*/  IADD3 R2, R2, R5, RZ ;  /* 0x0000000502027210 */ /* 0x000fca0007ffe0ff */
[----:B------:R-:W-:-:S07]  /*2a5c0*/  IMAD.MOV.U32 R13, RZ, RZ, R2 ;  /* 0x000000ffff0d7224 */ /* 0x000fce00078e0002 */
[----:B------:R-:W-:Y:S05]  /*2a5d0*/  WARPSYNC.COLLECTIVE R15, `(.L_x_1812) ;  /* 0x000000000f087348 */ /* 0x000fea0003c00000 */
[----:B------:R0:W1:Y:S02]  /*2a5e0*/  SHFL.UP P6, R14, R13, R12, R11 ;  /* 0x0400000c0d0e7389 */ /* 0x00006400000c000b */
[----:B01----:R-:W-:Y:S01]  /*2a5f0*/  ENDCOLLECTIVE ;  /* 0x000000000000791b */ /* 0x003fe20003800000 */
.L_x_1812:
[----:B------:R-:W-:Y:S02]  /*2a600*/  IMAD.MOV.U32 R12, RZ, RZ, 0x1f ;  /* 0x0000001fff0c7424 */ /* 0x000fe400078e00ff */
[----:B------:R-:W-:Y:S01]  /*2a610*/  IMAD.MOV.U32 R11, RZ, RZ, 0x1f ;  /* 0x0000001fff0b7424 */ /* 0x000fe200078e00ff */
[----:B------:R-:W-:-:S05]  /*2a620*/  SEL R5, R14, RZ, P5 ;  /* 0x000000ff0e057207 */ /* 0x000fca0002800000 */
[----:B------:R-:W-:-:S04]  /*2a630*/  IMAD.IADD R2, R2, 0x1, R5 ;  /* 0x0000000102027824 */ /* 0x000fc800078e0205 */
[----:B------:R-:W-:-:S07]  /*2a640*/  IMAD.MOV.U32 R13, RZ, RZ, R2 ;  /* 0x000000ffff0d7224 */ /* 0x000fce00078e0002 */
[----:B------:R-:W-:Y:S05]  /*2a650*/  WARPSYNC.COLLECTIVE R15, `(.L_x_1813) ;  /* 0x000000000f087348 */ /* 0x000fea0003c00000 */
[----:B------:R0:W1:Y:S02]  /*2a660*/  SHFL.IDX P6, R14, R13, R12, R11 ;  /* 0x0000000c0d0e7389 */ /* 0x00006400000c000b */
[----:B01----:R-:W-:Y:S01]  /*2a670*/  ENDCOLLECTIVE ;  /* 0x000000000000791b */ /* 0x003fe20003800000 */
.L_x_1813:
[----:B------:R-:W-:Y:S05]  /*2a680*/  BRA `(.L_x_1814) ;  /* 0xffffffac00007947 */ /* 0x000fea000383ffff */
.L_x_1583:
[----:B------:R-:W-:Y:S01]  /*2a690*/  BSSY B0, `(.L_x_1815) ;  /* 0x0000006000007945 */ /* 0x000fe20003800000 */
[----:B------:R-:W-:Y:S01]  /*2a6a0*/  PLOP3.LUT P6, PT, P6, PT, PT, 0x8, 0x0 ;  /* 0x000000000000781c */ /* 0x000fe200037ce170 */
[----:B------:R-:W-:-:S12]  /*2a6b0*/  IMAD.MOV.U32 R15, RZ, RZ, -0x1 ;  /* 0xffffffffff0f7424 */ /* 0x000fd800078e00ff */
[----:B0-----:R-:W-:Y:S05]  /*2a6c0*/  WARPSYNC.COLLECTIVE R15, `(.L_x_1816) ;  /* 0x000000000f087348 */ /* 0x001fea0003c00000 */
[----:B------:R-:W-:Y:S01]  /*2a6d0*/  VOTE.ANY R14, PT, P6 ;  /* 0x00000000000e7806 */ /* 0x000fe200030e0100 */
[----:B0-----:R-:W-:Y:S06]  /*2a6e0*/  ENDCOLLECTIVE ;  /* 0x000000000000791b */ /* 0x001fec0003800000 */
.L_x_1816:
[----:B------:R-:W-:Y:S05]  /*2a6f0*/  BSYNC B0 ;  /* 0x0000000000007941 */ /* 0x000fea0003800000 */
.L_x_1815:
[----:B------:R-:W-:Y:S01]  /*2a700*/  MOV R6, R14 ;  /* 0x0000000e00067202 */ /* 0x000fe20000000f00 */
[----:B------:R-:W-:Y:S02]  /*2a710*/  IMAD.MOV.U32 R13, RZ, RZ, R3 ;  /* 0x000000ffff0d7224 */ /* 0x000fe400078e0003 */
[----:B------:R-:W-:Y:S01]  /*2a720*/  IMAD.MOV.U32 R11, RZ, RZ, 0x1f ;  /* 0x0000001fff0b7424 */ /* 0x000fe200078e00ff */
[----:B------:R-:W0:Y:S01]  /*2a730*/  POPC R7, R6 ;  /* 0x0000000600077309 */ /* 0x000e220000000000 */
[----:B------:R-:W-:Y:S02]  /*2a740*/  IMAD.MOV.U32 R15, RZ, RZ, -0x1 ;  /* 0xffffffffff0f7424 */ /* 0x000fe400078e00ff */
[----:B0-----:R-:W-:-:S07]  /*2a750*/  IMAD.MOV.U32 R12, RZ, RZ, R7 ;  /* 0x000000ffff0c7224 */ /* 0x001fce00078e0007 */
[----:B------:R-:W-:Y:S05]  /*2a760*/  WARPSYNC.COLLECTIVE R15, `(.L_x_1817) ;  /* 0x000000000f087348 */ /* 0x000fea0003c00000 */
[----:B------:R0:W1:Y:S02]  /*2a770*/  SHFL.IDX P6, R14, R13, R12, R11 ;  /* 0x0000000c0d0e7389 */ /* 0x00006400000c000b */
[----:B01----:R-:W-:Y:S01]  /*2a780*/  ENDCOLLECTIVE ;  /* 0x000000000000791b */ /* 0x003fe20003800000 */
.L_x_1817:
[----:B------:R-:W-:Y:S01]  /*2a790*/  IMAD.MOV.U32 R4, RZ, RZ, R14 ;  /* 0x000000ffff047224 */ /* 0x000fe200078e000e */
[----:B------:R-:W-:Y:S06]  /*2a7a0*/  BRA `(.L_x_1818) ;  /* 0xffffffa800f07947 */ /* 0x000fec000383ffff */
.L_x_1585:
[----:B------:R-:W-:Y:S01]  /*2a7b0*/  BSSY B0, `(.L_x_1819) ;  /* 0x0000007000007945 */ /* 0x000fe20003800000 */
[----:B------:R-:W-:Y:S01]  /*2a7c0*/  IMAD.MOV.U32 R13, RZ, RZ, R2 ;  /* 0x000000ffff0d7224 */ /* 0x000fe200078e0002 */
[----:B------:R-:W-:Y:S01]  /*2a7d0*/  MOV R15, 0xffffffff ;  /* 0xffffffff000f7802 */ /* 0x000fe20000000f00 */
[----:B------:R-:W-:-:S07]  /*2a7e0*/  IMAD.MOV.U32 R11, RZ, RZ, 0x1f ;  /* 0x0000001fff0b7424 */ /* 0x000fce00078e00ff */
[----:B012---:R-:W-:Y:S05]  /*2a7f0*/  WARPSYNC.COLLECTIVE R15, `(.L_x_1820) ;  /* 0x000000000f087348 */ /* 0x007fea0003c00000 */
[----:B------:R3:W4:Y:S02]  /*2a800*/  SHFL.IDX P6, R14, R13, R12, R11 ;  /* 0x0000000c0d0e7389 */ /* 0x00072400000c000b */
[----:B01234-:R-:W-:Y:S01]  /*2a810*/  ENDCOLLECTIVE ;  /* 0x000000000000791b */ /* 0x01ffe20003800000 */
.L_x_1820:
[----:B------:R-:W-:Y:S05]  /*2a820*/  BSYNC B0 ;  /* 0x0000000000007941 */ /* 0x000fea0003800000 */
.L_x_1819:
[----:B------:R-:W-:Y:S01]  /*2a830*/  IMAD.MOV.U32 R9, RZ, RZ, R14 ;  /* 0x000000ffff097224 */ /* 0x000fe200078e000e */
[----:B------:R-:W-:Y:S06]  /*2a840*/  BRA `(.L_x_1584) ;  /* 0xffffffa800e47947 */ /* 0x000fec000383ffff */
.L_x_1589:
[----:B0-----:R0:W1:Y:S02]  /*2a850*/  SYNCS.PHASECHK.TRANS64.TRYWAIT P0, [R0+URZ+0x28420], R3 ;  /* 0x02842003000075a7 */ /* 0x001064000800017f */
[----:B-1----:R-:W-:Y:S05]  /*2a860*/  @!P0 NANOSLEEP.SYNCS 0x989680 ;  /* 0x009896800000895d */ /* 0x002fea0003900000 */
[----:B------:R-:W1:Y:S02]  /*2a870*/  @!P0 SYNCS.PHASECHK.TRANS64 P0, [R0+URZ+0x28420], R3 ;  /* 0x02842003000085a7 */ /* 0x000e64000800007f */
[----:B-1----:R-:W-:Y:S05]  /*2a880*/  @!P0 BRA `(.L_x_1589) ;  /* 0xfffffffc00f08947 */ /* 0x002fea000383ffff */
[----:B------:R-:W-:Y:S05]  /*2a890*/  BRA `(.L_x_1821) ;  /* 0xffffffb0009c7947 */ /* 0x000fea000383ffff */
.L_x_1590:
        /* <DEDUP_REMOVED lines=11> */
.L_x_1823:
[----:B------:R-:W-:Y:S05]  /*2a950*/  BSYNC B0 ;  /* 0x0000000000007941 */ /* 0x000fea0003800000 */
.L_x_1822:
[----:B------:R-:W-:Y:S05]  /*2a960*/  BRA `(.L_x_1824) ;  /* 0xffffffb000847947 */ /* 0x000fea000383ffff */
.L_x_1591:
[----:B------:R-:W-:Y:S01]  /*2a970*/  BSSY B0, `(.L_x_1825) ;  /* 0x0000006000007945 */ /* 0x000fe20003800000 */
[----:B------:R-:W-:-:S07]  /*2a980*/  IMAD.MOV.U32 R15, RZ, RZ, -0x1 ;  /* 0xffffffffff0f7424 */ /* 0x000fce00078e00ff */
[----:B01----:R-:W-:Y:S05]  /*2a990*/  WARPSYNC.COLLECTIVE R15, `(.L_x_1826) ;  /* 0x000000000f0c7348 */ /* 0x003fea0003c00000 */
[----:B------:R-:W-:Y:S02]  /*2a9a0*/  ELECT P6, UR62, PT ;  /* 0x00000000003e782f */ /* 0x000fe400038c0000 */
[----:B------:R-:W-:Y:S01]  /*2a9b0*/  MOV R14, UR62 ;  /* 0x0000003e000e7c02 */ /* 0x000fe20008000f00 */
[----:B01----:R-:W-:Y:S10]  /*2a9c0*/  ENDCOLLECTIVE ;  /* 0x000000000000791b */ /* 0x003ff40003800000 */
.L_x_1826:
[----:B------:R-:W-:Y:S05]  /*2a9d0*/  BSYNC B0 ;  /* 0x0000000000007941 */ /* 0x000fea0003800000 */
.L_x_1825:
[----:B------:R-:W-:Y:S05]  /*2a9e0*/  BRA `(.L_x_1827) ;  /* 0xffffffb000787947 */ /* 0x000fea000383ffff */
.L_x_1593:
[----:B0-----:R0:W1:Y:S02]  /*2a9f0*/  SYNCS.PHASECHK.TRANS64.TRYWAIT P1, [R6+URZ], R5 ;  /* 0x00000005060075a7 */ /* 0x001064000802017f */
[----:B-1----:R-:W-:Y:S05]  /*2aa00*/  @!P1 NANOSLEEP.SYNCS 0x989680 ;  /* 0x009896800000995d */ /* 0x002fea0003900000 */
[----:B------:R-:W1:Y:S02]  /*2aa10*/  @!P1 SYNCS.PHASECHK.TRANS64 P1, [R6+URZ], R5 ;  /* 0x00000005060095a7 */ /* 0x000e64000802007f */
[----:B-1----:R-:W-:Y:S05]  /*2aa20*/  @!P1 BRA `(.L_x_1593) ;  /* 0xfffffffc00f09947 */ /* 0x002fea000383ffff */
[----:B------:R-:W-:Y:S05]  /*2aa30*/  BRA `(.L_x_1828) ;  /* 0xffffffb000b47947 */ /* 0x000fea000383ffff */
.L_x_1594:
[----:B-1----:R1:W2:Y:S02]  /*2aa40*/  SYNCS.PHASECHK.TRANS64.TRYWAIT P1, [R7+URZ], R2 ;  /* 0x00000002070075a7 */ /* 0x0022a4000802017f */
[----:B--2---:R-:W-:Y:S05]  /*2aa50*/  @!P1 NANOSLEEP.SYNCS 0x989680 ;  /* 0x009896800000995d */ /* 0x004fea0003900000 */
[----:B------:R-:W2:Y:S02]  /*2aa60*/  @!P1 SYNCS.PHASECHK.TRANS64 P1, [R7+URZ], R2 ;  /* 0x00000002070095a7 */ /* 0x000ea4000802007f */
[----:B--2---:R-:W-:Y:S05]  /*2aa70*/  @!P1 BRA `(.L_x_1594) ;  /* 0xfffffffc00f09947 */ /* 0x004fea000383ffff */
[----:B------:R-:W-:Y:S05]  /*2aa80*/  BRA `(.L_x_1829) ;  /* 0xffffffb000a87947 */ /* 0x000fea000383ffff */
.L_x_1596:
[----:B--2---:R2:W3:Y:S02]  /*2aa90*/  SYNCS.PHASECHK.TRANS64.TRYWAIT P1, [R4+URZ+0x28460], R5 ;  /* 0x02846005040075a7 */ /* 0x0044e4000802017f */
[----:B---3--:R-:W-:Y:S05]  /*2aaa0*/  @!P1 NANOSLEEP.SYNCS 0x989680 ;  /* 0x009896800000995d */ /* 0x008fea0003900000 */
[----:B------:R-:W3:Y:S02]  /*2aab0*/  @!P1 SYNCS.PHASECHK.TRANS64 P1, [R4+URZ+0x28460], R5 ;  /* 0x02846005040095a7 */ /* 0x000ee4000802007f */
[----:B---3--:R-:W-:Y:S05]  /*2aac0*/  @!P1 BRA `(.L_x_1596) ;  /* 0xfffffffc00f09947 */ /* 0x008fea000383ffff */
[----:B------:R-:W-:Y:S05]  /*2aad0*/  BRA `(.L_x_1830) ;  /* 0xffffffb000ac7947 */ /* 0x000fea000383ffff */
.L_x_1598:
[----:B---3--:R3:W4:Y:S02]  /*2aae0*/  SYNCS.PHASECHK.TRANS64.TRYWAIT P1, [R3+URZ+0x28460], R2 ;  /* 0x02846002030075a7 */ /* 0x008724000802017f */
[----:B----4-:R-:W-:Y:S05]  /*2aaf0*/  @!P1 NANOSLEEP.SYNCS 0x989680 ;  /* 0x009896800000995d */ /* 0x010fea0003900000 */
[----:B------:R-:W4:Y:S02]  /*2ab00*/  @!P1 SYNCS.PHASECHK.TRANS64 P1, [R3+URZ+0x28460], R2 ;  /* 0x02846002030095a7 */ /* 0x000f24000802007f */
[----:B----4-:R-:W-:Y:S05]  /*2ab10*/  @!P1 BRA `(.L_x_1598) ;  /* 0xfffffffc00f09947 */ /* 0x010fea000383ffff */
[----:B------:R-:W-:Y:S05]  /*2ab20*/  BRA `(.L_x_1831) ;  /* 0xffffffb000ac7947 */ /* 0x000fea000383ffff */
.L_x_1600:
[----:B----4-:R4:W0:Y:S02]  /*2ab30*/  SYNCS.PHASECHK.TRANS64.TRYWAIT P0, [R4+URZ+0x28480], R5 ;  /* 0x02848005040075a7 */ /* 0x010824000800017f */
[----:B0-----:R-:W-:Y:S05]  /*2ab40*/  @!P0 NANOSLEEP.SYNCS 0x989680 ;  /* 0x009896800000895d */ /* 0x001fea0003900000 */
[----:B------:R-:W0:Y:S02]  /*2ab50*/  @!P0 SYNCS.PHASECHK.TRANS64 P0, [R4+URZ+0x28480], R5 ;  /* 0x02848005040085a7 */ /* 0x000e24000800007f */
[----:B0-----:R-:W-:Y:S05]  /*2ab60*/  @!P0 BRA `(.L_x_1600) ;  /* 0xfffffffc00f08947 */ /* 0x001fea000383ffff */
[----:B------:R-:W-:Y:S05]  /*2ab70*/  BRA `(.L_x_1601) ;  /* 0xffffffb000a87947 */ /* 0x000fea000383ffff */
.L_x_1832:
        /* <DEDUP_REMOVED lines=16> */
.L_x_2769:


//--------------------- .text._ZN7cutlass13device_kernelIN5flash11enable_sm90INS1_16FlashAttnFwdSm90INS1_25CollectiveMainloopFwdSm90ILi2EN4cute5tupleIJNS5_1CILi1EEES8_S8_EEENS6_IJNS7_ILi128EEESA_NS7_ILi256EEEEEELi256ENS_12float_e4m3_tEfNS_4arch4Sm90ELb1ELb0ELb1ELb0ELb0ELb0ELb0ELb1ELb1ELb0ELb0ELb0EEENS1_21CollectiveEpilogueFwdINS6_IJSA_SB_SA_EEES9_NS_10bfloat16_tESF_Li256ELb0ELb0ELb0ELb1EEENS1_30DynamicPersistentTileSchedulerILi256ELi128ELb0ELb0ELb1EEEEEEEEEvNT_6ParamsE --------------------------
	.section	.text._ZN7cutlass13device_kernelIN5flash11enable_sm90INS1_16FlashAttnFwdSm90INS1_25CollectiveMainloopFwdSm90ILi2EN4cute5tupleIJNS5_1CILi1EEES8_S8_EEENS6_IJNS7_ILi128EEESA_NS7_ILi256EEEEEELi256ENS_12float_e4m3_tEfNS_4arch4Sm90ELb1ELb0ELb1ELb0ELb0ELb0ELb0ELb1ELb1ELb0ELb0ELb0EEENS1_21CollectiveEpilogueFwdINS6_IJSA_SB_SA_EEES9_NS_10bfloat16_tESF_Li256ELb0ELb0ELb0ELb1EEENS1_30DynamicPersistentTileSchedulerILi256ELi128ELb0ELb0ELb1EEEEEEEEEvNT_6ParamsE,"ax",@progbits
	.align	128
.text._ZN7cutlass13device_kernelIN5flash11enable_sm90INS1_16FlashAttnFwdSm90INS1_25CollectiveMainloopFwdSm90ILi2EN4cute5tupleIJNS5_1CILi1EEES8_S8_EEENS6_IJNS7_ILi128EEESA_NS7_ILi256EEEEEELi256ENS_12float_e4m3_tEfNS_4arch4Sm90ELb1ELb0ELb1ELb0ELb0ELb0ELb0ELb1ELb1ELb0ELb0ELb0EEENS1_21CollectiveEpilogueFwdINS6_IJSA_SB_SA_EEES9_NS_10bfloat16_tESF_Li256ELb0ELb0ELb0ELb1EEENS1_30DynamicPersistentTileSchedulerILi256ELi128ELb0ELb0ELb1EEEEEEEEEvNT_6ParamsE:
        .type           _ZN7cutlass13device_kernelIN5flash11enable_sm90INS1_16FlashAttnFwdSm90INS1_25CollectiveMainloopFwdSm90ILi2EN4cute5tupleIJNS5_1CILi1EEES8_S8_EEENS6_IJNS7_ILi128EEESA_NS7_ILi256EEEEEELi256ENS_12float_e4m3_tEfNS_4arch4Sm90ELb1ELb0ELb1ELb0ELb0ELb0ELb0ELb1ELb1ELb0ELb0ELb0EEENS1_21CollectiveEpilogueFwdINS6_IJSA_SB_SA_EEES9_NS_10bfloat16_tESF_Li256ELb0ELb0ELb0ELb1EEENS1_30DynamicPersistentTileSchedulerILi256ELi128ELb0ELb0ELb1EEEEEEEEEvNT_6ParamsE,@function
        .size           _ZN7cutlass13device_kernelIN5flash11enable_sm90INS1_16FlashAttnFwdSm90INS1_25CollectiveMainloopFwdSm90ILi2EN4cute5tupleIJNS5_1CILi1EEES8_S8_EEENS6_IJNS7_ILi128EEESA_NS7_ILi256EEEEEELi256ENS_12float_e4m3_tEfNS_4arch4Sm90ELb1ELb0ELb1ELb0ELb0ELb0ELb0ELb1ELb1ELb0ELb0ELb0EEENS1_21CollectiveEpilogueFwdINS6_IJSA_SB_SA_EEES9_NS_10bfloat16_tESF_Li256ELb0ELb0ELb0ELb1EEENS1_30DynamicPersistentTileSchedulerILi256ELi128ELb0ELb0ELb1EEEEEEEEEvNT_6ParamsE,(.L_x_2770 - _ZN7cutlass13device_kernelIN5flash11enable_sm90INS1_16FlashAttnFwdSm90INS1_25CollectiveMainloopFwdSm90ILi2EN4cute5tupleIJNS5_1CILi1EEES8_S8_EEENS6_IJNS7_ILi128EEESA_NS7_ILi256EEEEEELi256ENS_12float_e4m3_tEfNS_4arch4Sm90ELb1ELb0ELb1ELb0ELb0ELb0ELb0ELb1ELb1ELb0ELb0ELb0EEENS1_21CollectiveEpilogueFwdINS6_IJSA_SB_SA_EEES9_NS_10bfloat16_tESF_Li256ELb0ELb0ELb0ELb1EEENS1_30DynamicPersistentTileSchedulerILi256ELi128ELb0ELb0ELb1EEEEEEEEEvNT_6ParamsE)
        .other          _ZN7cutlass13device_kernelIN5flash11enable_sm90INS1_16FlashAttnFwdSm90INS1_25CollectiveMainloopFwdSm90ILi2EN4cute5tupleIJNS5_1CILi1EEES8_S8_EEENS6_IJNS7_ILi128EEESA_NS7_ILi256EEEEEELi256ENS_12float_e4m3_tEfNS_4arch4Sm90ELb1ELb0ELb1ELb0ELb0ELb0ELb0ELb1ELb1ELb0ELb0ELb0EEENS1_21CollectiveEpilogueFwdINS6_IJSA_SB_SA_EEES9_NS_10bfloat16_tESF_Li256ELb0ELb0ELb0ELb1EEENS1_30DynamicPersistentTileSchedulerILi256ELi128ELb0ELb0ELb1EEEEEEEEEvNT_6ParamsE,@"STO_CUDA_ENTRY STV_DEFAULT"
_ZN7cutlass13device_kernelIN5flash11enable_sm90INS1_16FlashAttnFwdSm90INS1_25CollectiveMainloopFwdSm90ILi2EN4cute5tupleIJNS5_1CILi1EEES8_S8_EEENS6_IJNS7_ILi128EEESA_NS7_ILi256EEEEEELi256ENS_12float_e4m3_tEfNS_4arch4Sm90ELb1ELb0ELb1ELb0ELb0ELb0ELb0ELb1ELb1ELb0ELb0ELb0EEENS1_21CollectiveEpilogueFwdINS6_IJSA_SB_SA_EEES9_NS_10bfloat16_tESF_Li256ELb0ELb0ELb0ELb1EEENS1_30DynamicPersistentTileSchedulerILi256ELi128ELb0ELb0ELb1EEEEEEEEEvNT_6ParamsE:
        /* <DEDUP_REMOVED lines=24> */
.L_x_1834:
[----:B------:R-:W-:Y:S05]  /*0180*/  BSYNC B0 ;  /* 0x0000000000007941 */ /* 0x000fea0003800000 */
.L_x_1833:
        /* <DEDUP_REMOVED lines=37> */
.L_x_1835:
        /* <DEDUP_REMOVED lines=22> */
.L_x_1836:
        /* <DEDUP_REMOVED lines=18> */
.L_x_1837:
        /* <DEDUP_REMOVED lines=22> */
.L_x_1838:
        /* <DEDUP_REMOVED lines=22> */
.L_x_1839:
[----:B------:R-:W-:Y:S01]  /*0920*/  PLOP3.LUT P0, PT, PT, PT, UP0, 0x80, 0x0 ;  /* 0x000000000000781c */ /* 0x000fe20003f0f008 */
[----:B------:R-:W-:Y:S01]  /*0930*/  UMOV UR61, 0x1 ;  /* 0x00000001003d7882 */ /* 0x000fe20000000000 */
[----:B------:R-:W-:Y:S01]  /*0940*/  NOP ;  /* 0x0000000000007918 */ /* 0x000fe20000000000 */
[----:B------:R-:W-:Y:S01]  /*0950*/  USEL UR61, UR61, 0x2, !UP0 ;  /* 0x000000023d3d7887 */ /* 0x000fe2000c000000 */
[----:B------:R-:W-:Y:S01]  /*0960*/  ULDC.64 UR54, c[0x0][0x208] ;  /* 0x0000820000367ab9 */ /* 0x000fe20000000a00 */
[----:B-123--:R-:W-:Y:S08]  /*0970*/  BAR.SYNC.DEFER_BLOCKING 0x0 ;  /* 0x0000000000007b1d */ /* 0x00eff00000010000 */
[----:B------:R-:W-:Y:S05]  /*0980*/  @!P0 BRA `(.L_x_1840) ;  /* 0x000000dc00448947 */ /* 0x000fea0003800000 */
.L_x_1841:
        /* <DEDUP_REMOVED lines=25> */
[----:B------:R-:W-:Y:S02]  /*0b20*/  LOP3.LUT R232, R2, 0xffffff80, RZ, 0xc0, !PT ;  /* 0xffffff8002e87812 */ /* 0x000fe400078ec0ff */
[----:B------:R-:W-:Y:S02]  /*0b30*/  SHF.R.S32.HI R6, RZ, 0x4, R3 ;  /* 0x00000004ff067819 */ /* 0x000fe40000011403 */
[----:B------:R-:W-:Y:S01]  /*0b40*/  LOP3.LUT R4, R3, 0x3fffff0, RZ, 0xc0, !PT ;  /* 0x03fffff003047812 */ /* 0x000fe200078ec0ff */
[----:B------:R-:W-:Y:S01]  /*0b50*/  IMAD.IADD R232, R233, 0x1, -R232 ;  /* 0x00000001e9e87824 */ /* 0x000fe200078e0ae8 */
[----:B------:R-:W-:Y:S02]  /*0b60*/  LEA.HI R3, R3, R6, RZ, 0x1 ;  /* 0x0000000603037211 */ /* 0x000fe400078f08ff */
[----:B------:R-:W-:Y:S01]  /*0b70*/  LEA.HI R5, R0, R233, RZ, 0x5 ;  /* 0x000000e900057211 */ /* 0x000fe200078f28ff */
[----:B------:R-:W-:Y:S01]  /*0b80*/  IMAD.IADD R4, R233, 0x1, -R4 ;  /* 0x00000001e9047824 */ /* 0x000fe200078e0a04 */
[----:B------:R-:W-:-:S02]  /*0b90*/  SHF.R.S32.HI R7, RZ, 0x1f, R232 ;  /* 0x0000001fff077819 */ /* 0x000fc400000114e8 */
        /* <DEDUP_REMOVED lines=17> */
[----:B------:R-:W-:Y:S01]  /*0cb0*/  LEA.HI R7, R7, R232, RZ, 0x5 ;  /* 0x000000e807077211 */ /* 0x000fe200078f28ff */
[----:B------:R-:W-:Y:S01]  /*0cc0*/  IMAD.SHL.U32 R5, R5, 0x8, RZ ;  /* 0x0000000805057824 */ /* 0x000fe200078e00ff */
[----:B------:R-:W-:Y:S01]  /*0cd0*/  LEA.HI R0, R0, R233, RZ, 0x3 ;  /* 0x000000e900007211 */ /* 0x000fe200078f18ff */
[----:B------:R-:W-:Y:S01]  /*0ce0*/  IMAD.IADD R10, R9, 0x1, -R10 ;  /* 0x00000001090a7824 */ /* 0x000fe200078e0a0a */
[----:B------:R-:W-:Y:S01]  /*0cf0*/  LOP3.LUT R2, R2, 0x3fffffe, RZ, 0xc0, !PT ;  /* 0x03fffffe02027812 */ /* 0x000fe200078ec0ff */
[----:B------:R-:W-:Y:S01]  /*0d00*/  IMAD.WIDE R16, R5, 0x2, R16 ;  /* 0x0000000205107825 */ /* 0x000fe200078e0210 */
[----:B------:R-:W-:Y:S01]  /*0d10*/  SHF.R.S32.HI R7, RZ, 0x5, R7 ;  /* 0x00000005ff077819 */ /* 0x000fe20000011407 */
[----:B------:R-:W-:Y:S01]  /*0d20*/  UMOV UR4, UR7 ;  /* 0x0000000700047c82 */ /* 0x000fe20008000000 */
[----:B------:R-:W-:Y:S01]  /*0d30*/  LOP3.LUT R0, R0, 0x1ffffff8, RZ, 0xc0, !PT ;  /* 0x1ffffff800007812 */ /* 0x000fe200078ec0ff */
[----:B------:R-:W-:Y:S01]  /*0d40*/  IMAD.IADD R2, R3, 0x1, -R2 ;  /* 0x0000000103027824 */ /* 0x000fe200078e0a02 */
[----:B------:R-:W-:Y:S01]  /*0d50*/  LOP3.LUT R3, R8, 0x7ffffffc, RZ, 0xc0, !PT ;  /* 0x7ffffffc08037812 */ /* 0x000fe200078ec0ff */
[----:B------:R-:W-:-:S02]  /*0d60*/  IMAD R7, R7, 0x10, R10 ;  /* 0x0000001007077824 */ /* 0x000fc400078e020a */
[----:B------:R-:W-:Y:S02]  /*0d70*/  IMAD.IADD R0, R233, 0x1, -R0 ;  /* 0x00000001e9007824 */ /* 0x000fe400078e0a00 */
[----:B------:R-:W-:Y:S02]  /*0d80*/  IMAD R23, R2, 0x40, R7 ;  /* 0x0000004002177824 */ /* 0x000fe400078e0207 */
[----:B------:R-:W-:Y:S02]  /*0d90*/  IMAD.SHL.U32 R18, R0, 0x8, RZ ;  /* 0x0000000800127824 */ /* 0x000fe400078e00ff */
[----:B------:R-:W-:-:S07]  /*0da0*/  IMAD.IADD R22, R232, 0x1, -R3 ;  /* 0x00000001e8167824 */ /* 0x000fce00078e0a03 */
.L_x_1891:
[----:B------:R-:W-:Y:S01]  /*0db0*/  ULDC UR5, c[0x0][0xdd0] ;  /* 0x0003740000057ab9 */ /* 0x000fe20000000800 */
[----:B------:R-:W1:Y:S01]  /*0dc0*/  LDC R0, c[0x0][0xde8] ;  /* 0x00037a00ff007b82 */ /* 0x000e620000000800 */
        /* <DEDUP_REMOVED lines=18> */
.L_x_1842:
[----:B------:R-:W-:Y:S01]  /*0ef0*/  ULDC UR6, c[0x0][0xdc4] ;  /* 0x0003710000067ab9 */ /* 0x000fe20000000800 */
[----:B------:R-:W-:Y:S01]  /*0f00*/  UMOV UR52, UR7 ;  /* 0x0000000700347c82 */ /* 0x000fe20008000000 */
[----:B------:R-:W-:-:S11]  /*0f10*/  UISETP.NE.AND UP0, UPT, UR6, 0x1, UPT ;  /* 0x000000010600788c */ /* 0x000fd6000bf05270 */
[----:B------:R-:W-:Y:S02]  /*0f20*/  @UP0 ULDC.64 UR10, c[0x0][0xdc8] ;  /* 0x00037200000a0ab9 */ /* 0x000fe40000000a00 */
[----:B------:R-:W-:-:S04]  /*0f30*/  UIMAD.WIDE.U32 UR4, UR7, UR10, URZ ;  /* 0x0000000a070472a5 */ /* 0x000fc8000f8e003f */
[----:B------:R-:W-:-:S04]  /*0f40*/  @UP0 USHF.R.U32.HI UR52, URZ, UR11, UR5 ;  /* 0x0000000b3f340299 */ /* 0x000fc80008011605 */
[----:B------:R-:W-:-:S12]  /*0f50*/  UIMAD UR4, UR52, UR6, URZ ;  /* 0x00000006340472a4 */ /* 0x000fd8000f8e023f */
.L_x_1843:
[----:B------:R-:W-:Y:S01]  /*0f60*/  ULDC.64 UR12, c[0x0][0x3f8] ;  /* 0x0000fe00000c7ab9 */ /* 0x000fe20000000a00 */
[----:B------:R-:W-:Y:S01]  /*0f70*/  ULDC UR43, c[0x0][0xdb8] ;  /* 0x00036e00002b7ab9 */ /* 0x000fe20000000800 */
[----:B------:R-:W-:Y:S01]  /*0f80*/  UISETP.NE.U32.AND UP0, UPT, UR12, URZ, UPT ;  /* 0x0000003f0c00728c */ /* 0x000fe2000bf05070 */
[----:B------:R-:W-:Y:S01]  /*0f90*/  PLOP3.LUT P0, PT, PT, PT, PT, 0x80, 0x0 ;  /* 0x000000000000781c */ /* 0x000fe20003f0f070 */
[----:B------:R-:W-:Y:S01]  /*0fa0*/  ULOP3.LUT UR5, URZ, UR52, URZ, 0x33, !UPT ;  /* 0x000000343f057292 */ /* 0x000fe2000f8e333f */
[----:B------:R-:W-:Y:S01]  /*0fb0*/  IMAD.MOV.U32 R0, RZ, RZ, RZ ;  /* 0x000000ffff007224 */ /* 0x000fe200078e00ff */
[----:B------:R-:W-:Y:S01]  /*0fc0*/  UISETP.NE.AND.EX UP0, UPT, UR13, URZ, UPT, UP0 ;  /* 0x0000003f0d00728c */ /* 0x000fe2000bf05300 */
[----:B------:R-:W-:Y:S01]  /*0fd0*/  CS2R R2, SRZ ;  /* 0x0000000000027805 */ /* 0x000fe2000001ff00 */
[----:B------:R-:W-:Y:S01]  /*0fe0*/  UIADD3 UR4, UR7, -UR4, URZ ;  /* 0x8000000407047290 */ /* 0x000fe2000fffe03f */
[----:B------:R-:W-:Y:S01]  /*0ff0*/  CS2R R6, SRZ ;  /* 0x0000000000067805 */ /* 0x000fe2000001ff00 */
[----:B------:R-:W-:Y:S01]  /*1000*/  ULDC UR6, c[0x0][0xdac] ;  /* 0x00036b0000067ab9 */ /* 0x000fe20000000800 */
[----:B------:R-:W-:Y:S01]  /*1010*/  ULDC UR39, c[0x0][0x404] ;  /* 0x0001010000277ab9 */ /* 0x000fe20000000800 */
[----:B------:R-:W-:Y:S01]  /*1020*/  ULDC UR7, c[0x0][0x288] ;  /* 0x0000a20000077ab9 */ /* 0x000fe20000000800 */
[----:B------:R-:W-:Y:S01]  /*1030*/  UISETP.NE.AND UP2, UPT, UR43, 0x1, UPT ;  /* 0x000000012b00788c */ /* 0x000fe2000bf45270 */
[----:B------:R-:W-:Y:S01]  /*1040*/  CS2R R26, SRZ ;  /* 0x00000000001a7805 */ /* 0x000fe2000001ff00 */
[----:B------:R-:W-:Y:S01]  /*1050*/  UIADD3 UR5, UR5, UR6, URZ ;  /* 0x0000000605057290 */ /* 0x000fe2000fffe03f */
[----:B------:R-:W-:Y:S01]  /*1060*/  CS2R R124, SRZ ;  /* 0x00000000007c7805 */ /* 0x000fe2000001ff00 */
[----:B------:R-:W-:Y:S01]  /*1070*/  UIADD3 UR7, -UR7, 0xff, URZ ;  /* 0x000000ff07077890 */ /* 0x000fe2000fffe13f */
[----:B------:R-:W-:Y:S01]  /*1080*/  CS2R R120, SRZ ;  /* 0x0000000000787805 */ /* 0x000fe2000001ff00 */
[----:B------:R-:W-:Y:S01]  /*1090*/  USEL UR39, UR39, 0x1, UP0 ;  /* 0x0000000127277887 */ /* 0x000fe20008000000 */
[----:B------:R-:W-:Y:S01]  /*10a0*/  CS2R R30, SRZ ;  /* 0x00000000001e7805 */ /* 0x000fe2000001ff00 */
[----:B------:R-:W-:Y:S01]  /*10b0*/  ULDC UR11, c[0x0][0xdc4] ;  /* 0x00037100000b7ab9 */ /* 0x000fe20000000800 */
[----:B------:R-:W-:Y:S01]  /*10c0*/  ULDC UR10, c[0x0][0x2e0] ;  /* 0x0000b800000a7ab9 */ /* 0x000fe20000000800 */
[----:B------:R-:W-:Y:S01]  /*10d0*/  UIMAD UR11, UR8, UR11, UR4 ;  /* 0x0000000b080b72a4 */ /* 0x000fe2000f8e0204 */
[----:B------:R-:W-:Y:S01]  /*10e0*/  CS2R R34, SRZ ;  /* 0x0000000000227805 */ /* 0x000fe2000001ff00 */
[----:B------:R-:W-:Y:S01]  /*10f0*/  USHF.L.U32 UR42, UR5, 0x7, URZ ;  /* 0x00000007052a7899 */ /* 0x000fe2000800063f */
[----:B------:R-:W-:Y:S01]  /*1100*/  CS2R R116, SRZ ;  /* 0x0000000000747805 */ /* 0x000fe2000001ff00 */
[----:B------:R-:W-:Y:S01]  /*1110*/  UIMAD UR8, UR39, UR10, UR7 ;  /* 0x0000000a270872a4 */ /* 0x000fe2000f8e0207 */
[----:B------:R-:W-:Y:S01]  /*1120*/  CS2R R112, SRZ ;  /* 0x0000000000707805 */ /* 0x000fe2000001ff00 */
[----:B------:R-:W-:Y:S01]  /*1130*/  UIMAD UR6, UR39, UR10, 0x7f ;  /* 0x0000007f270674a4 */ /* 0x000fe2000f8e020a */
[----:B------:R-:W-:Y:S01]  /*1140*/  CS2R R38, SRZ ;  /* 0x0000000000267805 */ /* 0x000fe2000001ff00 */
[----:B------:R-:W-:Y:S01]  /*1150*/  UIADD3 UR8, UR8, UR42, URZ ;  /* 0x0000002a08087290 */ /* 0x000fe2000fffe03f */
[----:B------:R-:W-:Y:S01]  /*1160*/  CS2R R42, SRZ ;  /* 0x00000000002a7805 */ /* 0x000fe2000001ff00 */
[----:B------:R-:W-:Y:S01]  /*1170*/  @UP2 ULDC UR4, c[0x0][0xdbc] ;  /* 0x00036f0000042ab9 */ /* 0x000fe20000000800 */
[----:B------:R-:W-:Y:S01]  /*1180*/  USHF.R.S32.HI UR7, URZ, 0x1f, UR6 ;  /* 0x0000001f3f077899 */ /* 0x000fe20008011406 */
[----:B------:R-:W-:Y:S01]  /*1190*/  CS2R R108, SRZ ;  /* 0x00000000006c7805 */ /* 0x000fe2000001ff00 */
[----:B------:R-:W-:Y:S01]  /*11a0*/  UIMAD.WIDE.U32 UR4, UR11, UR4, URZ ;  /* 0x000000040b0472a5 */ /* 0x000fe2000f8e003f */
[----:B------:R-:W-:Y:S01]  /*11b0*/  CS2R R104, SRZ ;  /* 0x0000000000687805 */ /* 0x000fe2000001ff00 */
[----:B------:R-:W-:Y:S01]  /*11c0*/  USHF.R.S32.HI UR4, URZ, 0x1f, UR8 ;  /* 0x0000001f3f047899 */ /* 0x000fe20008011408 */
[----:B------:R-:W-:Y:S01]  /*11d0*/  CS2R R46, SRZ ;  /* 0x00000000002e7805 */ /* 0x000fe2000001ff00 */
[----:B------:R-:W-:Y:S01]  /*11e0*/  ULEA.HI UR7, UR7, UR6, URZ, 0x7 ;  /* 0x0000000607077291 */ /* 0x000fe2000f8f383f */
[----:B------:R-:W-:Y:S01]  /*11f0*/  CS2R R50, SRZ ;  /* 0x0000000000327805 */ /* 0x000fe2000001ff00 */
[----:B------:R-:W-:Y:S01]  /*1200*/  ULEA.HI UR4, UR4, UR8, URZ, 0x7 ;  /* 0x0000000804047291 */ /* 0x000fe2000f8f383f */
[----:B------:R-:W-:Y:S01]  /*1210*/  CS2R R100, SRZ ;  /* 0x0000000000647805 */ /* 0x000fe2000001ff00 */
[----:B------:R-:W-:Y:S01]  /*1220*/  USHF.R.S32.HI UR7, URZ, 0x7, UR7 ;  /* 0x000000073f077899 */ /* 0x000fe20008011407 */
[----:B------:R-:W-:Y:S01]  /*1230*/  CS2R R96, SRZ ;  /* 0x0000000000607805 */ /* 0x000fe2000001ff00 */
[----:B------:R-:W-:Y:S01]  /*1240*/  USHF.R.S32.HI UR4, URZ, 0x7, UR4 ;  /* 0x000000073f047899 */ /* 0x000fe20008011404 */
[----:B------:R-:W-:Y:S01]  /*1250*/  CS2R R54, SRZ ;  /* 0x0000000000367805 */ /* 0x000fe2000001ff00 */
[----:B------:R-:W-:Y:S01]  /*1260*/  ULDC UR9, c[0x0][0x428] ;  /* 0x00010a0000097ab9 */ /* 0x000fe20000000800 */
[----:B------:R-:W-:Y:S01]  /*1270*/  @UP2 ULDC UR12, c[0x0][0xdc0] ;  /* 0x00037000000c2ab9 */ /* 0x000fe20000000800 */
[----:B------:R-:W-:Y:S01]  /*1280*/  UISETP.LT.AND UP0, UPT, UR7, UR4, UPT ;  /* 0x000000040700728c */ /* 0x000fe2000bf01270 */
[----:B------:R-:W-:Y:S01]  /*1290*/  CS2R R58, SRZ ;  /* 0x00000000003a7805 */ /* 0x000fe2000001ff00 */
[----:B------:R-:W-:Y:S01]  /*12a0*/  UISETP.NE.AND UP1, UPT, UR9, 0x1, UPT ;  /* 0x000000010900788c */ /* 0x000fe2000bf25270 */
[----:B------:R-:W-:Y:S01]  /*12b0*/  CS2R R92, SRZ ;  /* 0x00000000005c7805 */ /* 0x000fe2000001ff00 */
[----:B------:R-:W-:Y:S01]  /*12c0*/  USEL UR40, UR7, UR4, UP0 ;  /* 0x0000000407287287 */ /* 0x000fe20008000000 */
[----:B------:R-:W-:Y:S01]  /*12d0*/  CS2R R88, SRZ ;  /* 0x0000000000587805 */ /* 0x000fe2000001ff00 */
[----:B------:R-:W-:Y:S01]  /*12e0*/  UMOV UR44, UR11 ;  /* 0x0000000b002c7c82 */ /* 0x000fe20008000000 */
[----:B------:R-:W-:Y:S01]  /*12f0*/  @UP2 USHF.R.U32.HI UR44, URZ, UR12, UR5 ;  /* 0x0000000c3f2c2299 */ /* 0x000fe20008011605 */
[----:B------:R-:W-:Y:S01]  /*1300*/  CS2R R62, SRZ ;  /* 0x00000000003e7805 */ /* 0x000fe2000001ff00 */
[----:B------:R-:W-:Y:S01]  /*1310*/  UISETP.GE.AND UP0, UPT, UR40, 0x1, UPT ;  /* 0x000000012800788c */ /* 0x000fe2000bf06270 */
[----:B------:R-:W-:Y:S01]  /*1320*/  CS2R R66, SRZ ;  /* 0x0000000000427805 */ /* 0x000fe2000001ff00 */
[----:B------:R-:W-:Y:S01]  /*1330*/  UIADD3 UR5, -UR44, URZ, URZ ;  /* 0x0000003f2c057290 */ /* 0x000fe2000fffe13f */
[----:B------:R-:W-:Y:S01]  /*1340*/  CS2R R84, SRZ ;  /* 0x0000000000547805 */ /* 0x000fe2000001ff00 */
[----:B------:R-:W-:Y:S01]  /*1350*/  @UP1 ULDC UR9, c[0x0][0x42c] ;  /* 0x00010b0000091ab9 */ /* 0x000fe20000000800 */
[----:B------:R-:W-:Y:S01]  /*1360*/  @UP1 ULDC UR6, c[0x0][0x430] ;  /* 0x00010c0000061ab9 */ /* 0x000fe20000000800 */
[----:B------:R-:W-:Y:S01]  /*1370*/  PLOP3.LUT P1, PT, PT, PT, UP0, 0x80, 0x0 ;  /* 0x000000000000781c */ /* 0x000fe20003f2f008 */
[----:B------:R-:W-:Y:S01]  /*1380*/  UIMAD UR43, UR43, UR5, UR11 ;  /* 0x000000052b2b72a4 */ /* 0x000fe2000f8e020b */
[----:B------:R-:W-:-:S02]  /*1390*/  CS2R R80, SRZ ;  /* 0x0000000000507805 */ /* 0x000fc4000001ff00 */
[----:B------:R-:W-:Y:S02]  /*13a0*/  CS2R R70, SRZ ;  /* 0x0000000000467805 */ /* 0x000fe4000001ff00 */
[----:B------:R-:W-:Y:S01]  /*13b0*/  CS2R R74, SRZ ;  /* 0x00000000004a7805 */ /* 0x000fe2000001ff00 */
[----:B------:R-:W-:Y:S01]  /*13c0*/  UIMAD.WIDE.U32 UR4, UR43, UR9, URZ ;  /* 0x000000092b0472a5 */ /* 0x000fe2000f8e003f */
[----:B------:R-:W-:Y:S02]  /*13d0*/  CS2R R76, SRZ ;  /* 0x00000000004c7805 */ /* 0x000fe4000001ff00 */
[----:B------:R-:W-:Y:S01]  /*13e0*/  CS2R R72, SRZ ;  /* 0x0000000000487805 */ /* 0x000fe2000001ff00 */
[----:B------:R-:W-:Y:S01]  /*13f0*/  UMOV UR47, UR43 ;  /* 0x0000002b002f7c82 */ /* 0x000fe20008000000 */
[----:B------:R-:W-:Y:S01]  /*1400*/  @UP1 USHF.R.U32.HI UR47, URZ, UR6, UR5 ;  /* 0x000000063f2f1299 */ /* 0x000fe20008011605 */
        /* <DEDUP_REMOVED lines=35> */
[----:B------:R-:W-:Y:S01]  /*1640*/  IMAD.MOV.U32 R170, RZ, RZ, RZ ;  /* 0x000000ffffaa7224 */ /* 0x000fe200078e00ff */
[----:B------:R-:W-:Y:S06]  /*1650*/  @!P1 BRA `(.L_x_1844) ;  /* 0x000000a800589947 */ /* 0x000fec0003800000 */
[----:B------:R-:W-:Y:S01]  /*1660*/  SHF.R.S32.HI R0, RZ, 0x1f, R233 ;  /* 0x0000001fff007819 */ /* 0x000fe200000114e9 */
[----:B------:R-:W-:-:S03]  /*1670*/  UIADD3 UR5, UR38, 0x20400, URZ ;  /* 0x0002040026057890 */ /* 0x000fc6000fffe03f */
[----:B------:R-:W-:Y:S01]  /*1680*/  LEA.HI R0, R0, R233, RZ, 0x7 ;  /* 0x000000e900007211 */ /* 0x000fe200078f38ff */
[----:B------:R-:W-:-:S03]  /*1690*/  ULOP3.LUT UP0, URZ, UR5, 0x3ff, URZ, 0xc0, !UPT ;  /* 0x000003ff053f7892 */ /* 0x000fc6000f80c03f */
[----:B------:R-:W-:-:S03]  /*16a0*/  SHF.R.S32.HI R0, RZ, 0x7, R0 ;  /* 0x00000007ff007819 */ /* 0x000fc60000011400 */
[----:B------:R-:W-:-:S03]  /*16b0*/  PLOP3.LUT P0, PT, PT, PT, UP0, 0x80, 0x0 ;  /* 0x000000000000781c */ /* 0x000fc60003f0f008 */
[----:B------:R-:W1:Y:S02]  /*16c0*/  SHFL.IDX PT, R0, R0, RZ, 0x1f ;  /* 0x00001fff00007589 */ /* 0x000e6400000e0000 */
        /* <DEDUP_REMOVED lines=24> */
.L_x_1845:
        /* <DEDUP_REMOVED lines=56> */
.L_x_1963:
[----:B------:R-:W-:Y:S05]  /*1bd0*/  @!P0 BRA `(.L_x_1847) ;  /* 0x0000000000048947 */ /* 0x000fea0003800000 */
[----:B------:R-:W-:Y:S01]  /*1be0*/  BPT.TRAP 0x1 ;  /* 0x000000040000795c */ /* 0x000fe20000300000 */
.L_x_1847:
[----:B------:R-:W-:Y:S02]  /*1bf0*/  IMAD.U32 R2, RZ, RZ, UR37 ;  /* 0x00000025ff027e24 */ /* 0x000fe4000f8e00ff */
[----:B-1----:R-:W-:-:S03]  /*1c00*/  IMAD.U32 R3, RZ, RZ, UR36 ;  /* 0x00000024ff037e24 */ /* 0x002fc6000f8e00ff */
[----:B------:R-:W-:Y:S02]  /*1c10*/  LEA R2, R2, UR38, 0x3 ;  /* 0x0000002602027c11 */ /* 0x000fe4000f8e18ff */
[----:B------:R-:W-:-:S04]  /*1c20*/  SHF.L.U32 R3, R3, 0x1f, RZ ;  /* 0x0000001f03037819 */ /* 0x000fc800000006ff */
[----:B------:R1:W2:Y:S01]  /*1c30*/  SYNCS.PHASECHK.TRANS64.TRYWAIT P2, [R2+URZ+0x38830], R3 ;  /* 0x03883003020075a7 */ /* 0x0002a2000804017f */
[----:B------:R-:W-:Y:S05]  /*1c40*/  @!P0 BRA `(.L_x_1848) ;  /* 0x0000000000048947 */ /* 0x000fea0003800000 */
[----:B------:R-:W-:Y:S01]  /*1c50*/  BPT.TRAP 0x1 ;  /* 0x000000040000795c */ /* 0x000fe20000300000 */
.L_x_1848:
[----:B------:R-:W3:Y:S01]  /*1c60*/  S2R R4, SR_TID.X ;  /* 0x0000000000047919 */ /* 0x000ee20000002100 */
[----:B------:R-:W-:Y:S01]  /*1c70*/  IMAD.MOV.U32 R151, RZ, RZ, RZ ;  /* 0x000000ffff977224 */ /* 0x000fe200078e00ff */
[----:B---3--:R-:W-:Y:S01]  /*1c80*/  LOP3.LUT P1, RZ, R4, 0x7f, RZ, 0xc0, !PT ;  /* 0x0000007f04ff7812 */ /* 0x008fe2000782c0ff */
[----:B--2---:R-:W-:-:S12]  /*1c90*/  @P2 BRA `(.L_x_1849) ;  /* 0x0000000000082947 */ /* 0x004fd80003800000 */
[----:B------:R-:W2:Y:S02]  /*1ca0*/  SYNCS.PHASECHK.TRANS64.TRYWAIT P2, [R2+URZ+0x38830], R3 ;  /* 0x03883003020075a7 */ /* 0x000ea4000804017f */
[----:B--2---:R-:W-:Y:S05]  /*1cb0*/  @!P2 BRA `(.L_x_1850) ;  /* 0x0000010400a0a947 */ /* 0x004fea0003800000 */
.L_x_1849:
[----:B------:R-:W-:Y:S05]  /*1cc0*/  WARPSYNC.ALL ;  /* 0x0000000000007948 */ /* 0x000fea0003800000 */
[----:B------:R-:W-:Y:S01]  /*1cd0*/  UIADD3 UR4, UR38, 0x28400, URZ ;  /* 0x0002840026047890 */ /* 0x000fe2000fffe03f */
[----:B------:R-:W-:Y:S01]  /*1ce0*/  WARPGROUP.ARRIVE ;  /* 0x00000000000079c5 */ /* 0x000fe20000000000 */
[----:B------:R-:W-:Y:S01]  /*1cf0*/  ULOP3.LUT UR48, UR41, 0x10000, URZ, 0xfc, !UPT ;  /* 0x0001000029307892 */ /* 0x000fe2000f8efc3f */
[----:B-12---:R-:W-:Y:S01]  /*1d00*/  @!P1 VIADD R2, R2, 0x38840 ;  /* 0x0003884002029836 */ /* 0x006fe20000000000 */
[----:B------:R-:W-:Y:S01]  /*1d10*/  USHF.R.U32.HI UR4, URZ, 0x4, UR4 ;  /* 0x000000043f047899 */ /* 0x000fe20008011604 */
[--C-:B------:R-:W-:Y:S01]  /*1d20*/  IMAD.MOV.U32 R150, RZ, RZ, R151.reuse ;  /* 0x000000ffff967224 */ /* 0x100fe200078e0097 */
[----:B------:R-:W-:Y:S01]  /*1d30*/  UMOV UR49, 0x40000040 ;  /* 0x4000004000317882 */ /* 0x000fe20000000000 */
[----:B------:R-:W-:Y:S01]  /*1d40*/  UMOV UR51, 0x40000040 ;  /* 0x4000004000337882 */ /* 0x000fe20000000000 */
[----:B------:R-:W-:Y:S01]  /*1d50*/  ULOP3.LUT UR4, UR4, 0x3fff, URZ, 0xc0, !UPT ;  /* 0x00003fff04047892 */ /* 0x000fe2000f8ec03f */
[----:B------:R-:W-:Y:S01]  /*1d60*/  @!P1 PRMT R2, RZ, 0x654, R2 ;  /* 0x00000654ff029816 */ /* 0x000fe20000000002 */
[----:B------:R-:W-:Y:S01]  /*1d70*/  UIADD3 UR32, UR48, 0x2, URZ ;  /* 0x0000000230207890 */ /* 0x000fe2000fffe03f */
[--C-:B------:R-:W-:Y:S01]  /*1d80*/  IMAD.MOV.U32 R149, RZ, RZ, R151.reuse ;  /* 0x000000ffff957224 */ /* 0x100fe200078e0097 */
[----:B------:R-:W-:Y:S01]  /*1d90*/  ULOP3.LUT UR4, UR4, 0x10000, URZ, 0xfc, !UPT ;  /* 0x0001000004047892 */ /* 0x000fe2000f8efc3f */
[--C-:B------:R-:W-:Y:S01]  /*1da0*/  IMAD.MOV.U32 R148, RZ, RZ, R151.reuse ;  /* 0x000000ffff947224 */ /* 0x100fe200078e0097 */
[----:B------:R-:W-:Y:S01]  /*1db0*/  UMOV UR33, 0x40000040 ;  /* 0x4000004000217882 */ /* 0x000fe20000000000 */
[----:B------:R-:W-:Y:S01]  /*1dc0*/  UMOV UR35, 0x40000040 ;  /* 0x4000004000237882 */ /* 0x000fe20000000000 */
        /* <DEDUP_REMOVED lines=41> */
[----:B------:R-:W-:Y:S01]  /*2060*/  UMOV UR5, 0xffffff80 ;  /* 0xffffff8000057882 */ /* 0x000fe20000000000 */
[----:B------:R-:W-:Y:S01]  /*2070*/  ULDC UR6, c[0x0][0x2e0] ;  /* 0x0000b80000067ab9 */ /* 0x000fe20000000800 */
[----:B------:R-:W-:Y:S01]  /*2080*/  UIMAD UR5, UR40, UR5, 0x80 ;  /* 0x00000080280574a4 */ /* 0x000fe2000f8e0205 */
[--C-:B------:R-:W-:Y:S01]  /*2090*/  IMAD.MOV.U32 R133, RZ, RZ, R151.reuse ;  /* 0x000000ffff857224 */ /* 0x100fe200078e0097 */
[----:B------:R-:W-:Y:S01]  /*20a0*/  ULDC UR7, c[0x0][0x288] ;  /* 0x0000a20000077ab9 */ /* 0x000fe20000000800 */
[--C-:B------:R-:W-:Y:S01]  /*20b0*/  IMAD.MOV.U32 R132, RZ, RZ, R151.reuse ;  /* 0x000000ffff847224 */ /* 0x100fe200078e0097 */
[----:B------:R-:W-:Y:S01]  /*20c0*/  UIMAD UR5, UR39, UR6, UR5 ;  /* 0x00000006270572a4 */ /* 0x000fe2000f8e0205 */
[--C-:B------:R-:W-:Y:S01]  /*20d0*/  IMAD.MOV.U32 R131, RZ, RZ, R151.reuse ;  /* 0x000000ffff837224 */ /* 0x100fe200078e0097 */
[----:B------:R-:W-:Y:S01]  /*20e0*/  UIMAD UR39, UR39, UR6, -UR7 ;  /* 0x00000006272772a4 */ /* 0x000fe2000f8e0a07 */
[----:B------:R-:W-:-:S02]  /*20f0*/  IMAD.MOV.U32 R130, RZ, RZ, R151 ;  /* 0x000000ffff827224 */ /* 0x000fc400078e0097 */
[--C-:B------:R-:W-:Y:S01]  /*2100*/  IMAD.MOV.U32 R129, RZ, RZ, R151.reuse ;  /* 0x000000ffff817224 */ /* 0x100fe200078e0097 */
[----:B------:R-:W-:Y:S01]  /*2110*/  UIADD3 UR39, UR42, UR39, URZ ;  /* 0x000000272a277290 */ /* 0x000fe2000fffe03f */
[--C-:B------:R-:W-:Y:S02]  /*2120*/  IMAD.MOV.U32 R128, RZ, RZ, R151.reuse ;  /* 0x000000ffff807224 */ /* 0x100fe400078e0097 */
[--C-:B------:R-:W-:Y:S01]  /*2130*/  IMAD.MOV.U32 R127, RZ, RZ, R151.reuse ;  /* 0x000000ffff7f7224 */ /* 0x100fe200078e0097 */
[----:B------:R-:W-:Y:S01]  /*2140*/  USHF.R.S32.HI UR6, URZ, 0x1f, UR39 ;  /* 0x0000001f3f067899 */ /* 0x000fe20008011427 */
[--C-:B------:R-:W-:Y:S02]  /*2150*/  IMAD.MOV.U32 R126, RZ, RZ, R151.reuse ;  /* 0x000000ffff7e7224 */ /* 0x100fe400078e0097 */
[--C-:B------:R-:W-:Y:S01]  /*2160*/  IMAD.MOV.U32 R125, RZ, RZ, R151.reuse ;  /* 0x000000ffff7d7224 */ /* 0x100fe200078e0097 */
[----:B------:R-:W-:Y:S01]  /*2170*/  ULEA.HI UR6, UR6, UR39, URZ, 0x7 ;  /* 0x0000002706067291 */ /* 0x000fe2000f8f383f */
[----:B------:R-:W-:-:S02]  /*2180*/  IMAD.MOV.U32 R124, RZ, RZ, R151 ;  /* 0x000000ffff7c7224 */ /* 0x000fc400078e0097 */
[--C-:B------:R-:W-:Y:S01]  /*2190*/  IMAD.MOV.U32 R123, RZ, RZ, R151.reuse ;  /* 0x000000ffff7b7224 */ /* 0x100fe200078e0097 */
[----:B------:R-:W-:Y:S01]  /*21a0*/  USHF.R.S32.HI UR6, URZ, 0x7, UR6 ;  /* 0x000000073f067899 */ /* 0x000fe20008011406 */
[--C-:B------:R-:W-:Y:S02]  /*21b0*/  IMAD.MOV.U32 R122, RZ, RZ, R151.reuse ;  /* 0x000000ffff7a7224 */ /* 0x100fe400078e0097 */
[--C-:B------:R-:W-:Y:S01]  /*21c0*/  IMAD.MOV.U32 R121, RZ, RZ, R151.reuse ;  /* 0x000000ffff797224 */ /* 0x100fe200078e0097 */
[----:B------:R-:W-:Y:S01]  /*21d0*/  UISETP.LT.AND UP0, UPT, URZ, UR6, UPT ;  /* 0x000000063f00728c */ /* 0x000fe2000bf01270 */
[--C-:B------:R-:W-:Y:S02]  /*21e0*/  IMAD.MOV.U32 R120, RZ, RZ, R151.reuse ;  /* 0x000000ffff787224 */ /* 0x100fe400078e0097 */
[--C-:B------:R-:W-:Y:S01]  /*21f0*/  IMAD.MOV.U32 R119, RZ, RZ, R151.reuse ;  /* 0x000000ffff777224 */ /* 0x100fe200078e0097 */
[----:B------:R-:W-:Y:S01]  /*2200*/  USEL UR39, URZ, UR6, !UP0 ;  /* 0x000000063f277287 */ /* 0x000fe2000c000000 */
        /* <DEDUP_REMOVED lines=42> */
[----:B------:R-:W-:Y:S01]  /*24b0*/  QGMMA.64x128x32.F32.E4M3.E4M3 R24, gdesc[UR12], R24, gsb0 ;  /* 0x01e000000c1879f3 */ /* 0x000fe20008000818 */
[----:B------:R-:W-:Y:S02]  /*24c0*/  ULDC UR14, c[0x0][0x988] ;  /* 0x00026200000e7ab9 */ /* 0x000fe40000000800 */
[----:B------:R-:W-:Y:S02]  /*24d0*/  WARPGROUP.DEPBAR.LE gsb0, 0x0 ;  /* 0x00008000000079c5 */ /* 0x000fe40000010000 */
[----:B------:R-:W-:-:S07]  /*24e0*/  WARPGROUP.ARRIVE ;  /* 0x00000000000079c5 */ /* 0x000fce0000000000 */
[----:B------:R-:W-:Y:S01]  /*24f0*/  QGMMA.64x128x32.F32.E4M3.E4M3 R24, gdesc[UR8], R24, gsb0 ;  /* 0x01e00000081879f3 */ /* 0x000fe20008000818 */
[----:B------:R-:W-:Y:S02]  /*2500*/  UIADD3 UR10, UR5, 0x1, -UR7 ;  /* 0x00000001050a7890 */ /* 0x000fe4000fffe807 */
[----:B------:R-:W-:Y:S02]  /*2510*/  WARPGROUP.DEPBAR.LE gsb0, 0x0 ;  /* 0x00008000000079c5 */ /* 0x000fe40000010000 */
[C---:B------:R-:W-:Y:S01]  /*2520*/  FMUL.FTZ R26, R0.reuse, R26 ;  /* 0x0000001a001a7220 */ /* 0x040fe20000410000 */
[C---:B------:R-:W-:Y:S01]  /*2530*/  FMUL.FTZ R27, R0.reuse, R27 ;  /* 0x0000001b001b7220 */ /* 0x040fe20000410000 */
[C---:B------:R-:W-:Y:S01]  /*2540*/  FMUL.FTZ R6, R0.reuse, R29 ;  /* 0x0000001d00067220 */ /* 0x040fe20000410000 */
[C---:B------:R-:W-:Y:S01]  /*2550*/  FMUL.FTZ R50, R0.reuse, R50 ;  /* 0x0000003200327220 */ /* 0x040fe20000410000 */
[----:B------:R-:W-:Y:S02]  /*2560*/  IMAD.U32 R29, RZ, RZ, UR10 ;  /* 0x0000000aff1d7e24 */ /* 0x000fe4000f8e00ff */
[C---:B------:R-:W-:Y:S01]  /*2570*/  FMUL.FTZ R20, R0.reuse, R48 ;  /* 0x0000003000147220 */ /* 0x040fe20000410000 */
[C---:B------:R-:W-:Y:S01]  /*2580*/  FMUL.FTZ R30, R0.reuse, R30 ;  /* 0x0000001e001e7220 */ /* 0x040fe20000410000 */
[C---:B------:R-:W-:Y:S01]  /*2590*/  FMUL.FTZ R10, R0.reuse, R37 ;  /* 0x00000025000a7220 */ /* 0x040fe20000410000 */
[----:B------:R-:W-:Y:S01]  /*25a0*/  FMUL.FTZ R15, R0, R49 ;  /* 0x00000031000f7220 */ /* 0x000fe20000410000 */
[----:B------:R1:W-:Y:S01]  /*25b0*/  MUFU.TANH R48, R50 ;  /* 0x0000003200307308 */ /* 0x0003e20000002400 */
[----:B------:R-:W-:-:S02]  /*25c0*/  IMAD.U32 R37, RZ, RZ, UR5 ;  /* 0x00000005ff257e24 */ /* 0x000fc4000f8e00ff */
[C---:B------:R-:W-:Y:S01]  /*25d0*/  FMUL.FTZ R31, R0.reuse, R31 ;  /* 0x0000001f001f7220 */ /* 0x040fe20000410000 */
[----:B------:R-:W-:Y:S02]  /*25e0*/  VIADD R49, R23, UR42 ;  /* 0x0000002a17317c36 */ /* 0x000fe40008000000 */
[----:B------:R-:W-:Y:S01]  /*25f0*/  FMUL.FTZ R9, R0, R36 ;  /* 0x0000002400097220 */ /* 0x000fe20000410000 */
[----:B------:R-:W-:Y:S02]  /*2600*/  IMAD R37, R22, -0x2, R37 ;  /* 0xfffffffe16257824 */ /* 0x000fe400078e0225 */
[C---:B------:R-:W-:Y:S01]  /*2610*/  FMUL.FTZ R34, R0.reuse, R34 ;  /* 0x0000002200227220 */ /* 0x040fe20000410000 */
[----:B------:R-:W-:Y:S01]  /*2620*/  FMUL.FTZ R21, R0, R52 ;  /* 0x0000003400157220 */ /* 0x000fe20000410000 */
[----:B------:R-:W2:Y:S01]  /*2630*/  MUFU.TANH R26, R26 ;  /* 0x0000001a001a7308 */ /* 0x000ea20000002400 */
[----:B-1----:R-:W-:Y:S02]  /*2640*/  IMAD R50, R22, -0x2, R29 ;  /* 0xfffffffe16327824 */ /* 0x002fe400078e021d */
[C---:B------:R-:W-:Y:S01]  /*2650*/  FMUL.FTZ R35, R0.reuse, R35 ;  /* 0x0000002300237220 */ /* 0x040fe20000410000 */
[C---:B------:R-:W-:Y:S01]  /*2660*/  FMUL.FTZ R54, R0.reuse, R54 ;  /* 0x0000003600367220 */ /* 0x040fe20000410000 */
[C---:B------:R-:W-:Y:S01]  /*2670*/  FMUL.FTZ R38, R0.reuse, R38 ;  /* 0x0000002600267220 */ /* 0x040fe20000410000 */
[----:B------:R-:W-:Y:S01]  /*2680*/  FMUL.FTZ R3, R0, R24 ;  /* 0x0000001800037220 */ /* 0x000fe20000410000 */
[----:B------:R-:W-:Y:S01]  /*2690*/  IADD3 R36, R50, 0x8, R49 ;  /* 0x0000000832247810 */ /* 0x000fe20007ffe031 */
[C---:B------:R-:W-:Y:S01]  /*26a0*/  FMUL.FTZ R7, R0.reuse, R33 ;  /* 0x0000002100077220 */ /* 0x040fe20000410000 */
[----:B------:R-:W-:Y:S01]  /*26b0*/  MUFU.TANH R27, R27 ;  /* 0x0000001b001b7308 */ /* 0x000fe20000002400 */
[C---:B------:R-:W-:Y:S01]  /*26c0*/  FMUL.FTZ R24, R0.reuse, R53 ;  /* 0x0000003500187220 */ /* 0x040fe20000410000 */
[----:B------:R-:W-:Y:S01]  /*26d0*/  VIMNMX R52, R37, R36, PT ;  /* 0x0000002425347248 */ /* 0x000fe20003fe0100 */
[C---:B------:R-:W-:Y:S01]  /*26e0*/  FMUL.FTZ R55, R0.reuse, R55 ;  /* 0x0000003700377220 */ /* 0x040fe20000410000 */
[C---:B------:R-:W-:Y:S01]  /*26f0*/  FMUL.FTZ R39, R0.reuse, R39 ;  /* 0x0000002700277220 */ /* 0x040fe20000410000 */
[----:B------:R-:W-:Y:S01]  /*2700*/  FMUL.FTZ R8, R0, R32 ;  /* 0x0000002000087220 */ /* 0x000fe20000410000 */
[----:B------:R-:W-:Y:S01]  /*2710*/  ISETP.GT.AND P2, PT, R52, RZ, PT ;  /* 0x000000ff3400720c */ /* 0x000fe20003f44270 */
[----:B------:R-:W-:Y:S01]  /*2720*/  FMUL.FTZ R42, R0, R42 ;  /* 0x0000002a002a7220 */ /* 0x000fe20000410000 */
[----:B------:R-:W-:Y:S01]  /*2730*/  MUFU.TANH R30, R30 ;  /* 0x0000001e001e7308 */ /* 0x000fe20000002400 */
[----:B------:R-:W-:Y:S01]  /*2740*/  ISETP.GT.AND P3, PT, R52, 0x1, PT ;  /* 0x000000013400780c */ /* 0x000fe20003f64270 */
[----:B------:R-:W-:Y:S01]  /*2750*/  FMUL.FTZ R5, R0, R28 ;  /* 0x0000001c00057220 */ /* 0x000fe20000410000 */
[----:B------:R-:W-:Y:S01]  /*2760*/  ISETP.GT.AND P4, PT, R52, 0x8, PT ;  /* 0x000000083400780c */ /* 0x000fe20003f84270 */
[----:B------:R-:W-:Y:S01]  /*2770*/  FMUL.FTZ R28, R0, R56 ;  /* 0x00000038001c7220 */ /* 0x000fe20000410000 */
[----:B--2---:R-:W-:Y:S01]  /*2780*/  FSEL R53, R26, -INF , P2 ;  /* 0xff8000001a357808 */ /* 0x004fe20001000000 */
[----:B------:R-:W-:Y:S01]  /*2790*/  FMUL.FTZ R43, R0, R43 ;  /* 0x0000002b002b7220 */ /* 0x000fe20000410000 */
[----:B------:R-:W-:Y:S01]  /*27a0*/  ISETP.GT.AND P2, PT, R52, 0x9, PT ;  /* 0x000000093400780c */ /* 0x000fe20003f44270 */
        /* <DEDUP_REMOVED lines=17> */
[----:B-1----:R-:W-:Y:S01]  /*28c0*/  FSEL R56, R31, -INF , P2 ;  /* 0xff8000001f387808 */ /* 0x002fe20001000000 */
[----:B------:R-:W-:Y:S01]  /*28d0*/  FMUL.FTZ R12, R0, R40 ;  /* 0x00000028000c7220 */ /* 0x000fe20000410000 */
[----:B------:R-:W-:Y:S01]  /*28e0*/  ISETP.GT.AND P2, PT, R52, 0x11, PT ;  /* 0x000000113400780c */ /* 0x000fe20003f44270 */
        /* <DEDUP_REMOVED lines=11> */
[----:B------:R-:W-:Y:S01]  /*29a0*/  VIADDMNMX R49, R49, R50, R37, PT ;  /* 0x0000003231317246 */ /* 0x000fe20003800125 */
[----:B------:R-:W3:Y:S01]  /*29b0*/  MUFU.TANH R38, R38 ;  /* 0x0000002600267308 */ /* 0x000ee20000002400 */
[----:B-1----:R-:W-:Y:S01]  /*29c0*/  FSEL R54, R27, -INF , P3 ;  /* 0xff8000001b367808 */ /* 0x002fe20001800000 */
[----:B------:R-:W-:Y:S01]  /*29d0*/  FMUL.FTZ R60, R0, R60 ;  /* 0x0000003c003c7220 */ /* 0x000fe20000410000 */
[----:B------:R-:W-:Y:S01]  /*29e0*/  ISETP.GT.AND P3, PT, R52, 0x10, PT ;  /* 0x000000103400780c */ /* 0x000fe20003f64270 */
[C---:B------:R-:W-:Y:S01]  /*29f0*/  FMUL.FTZ R61, R0.reuse, R61 ;  /* 0x0000003d003d7220 */ /* 0x040fe20000410000 */
[----:B------:R-:W-:Y:S01]  /*2a00*/  FMNMX.FTZ R26, R53, R54, !PT ;  /* 0x00000036351a7209 */ /* 0x000fe20007810000 */
[----:B------:R-:W-:Y:S01]  /*2a10*/  FMUL.FTZ R64, R0, R64 ;  /* 0x0000004000407220 */ /* 0x000fe20000410000 */
[----:B--2---:R-:W-:Y:S01]  /*2a20*/  FSEL R57, R34, -INF , P3 ;  /* 0xff80000022397808 */ /* 0x004fe20001800000 */
[----:B------:R1:W-:Y:S01]  /*2a30*/  MUFU.TANH R32, R55 ;  /* 0x0000003700207308 */ /* 0x0003e20000002400 */
[----:B------:R-:W-:Y:S01]  /*2a40*/  ISETP.GT.AND P3, PT, R52, 0x18, PT ;  /* 0x000000183400780c */ /* 0x000fe20003f64270 */
[C---:B------:R-:W-:Y:S01]  /*2a50*/  FMUL.FTZ R65, R0.reuse, R65 ;  /* 0x0000004100417220 */ /* 0x040fe20000410000 */
[C---:B------:R-:W-:Y:S01]  /*2a60*/  FMUL.FTZ R68, R0.reuse, R68 ;  /* 0x0000004400447220 */ /* 0x040fe20000410000 */
[C---:B------:R-:W-:Y:S01]  /*2a70*/  FMUL.FTZ R69, R0.reuse, R69 ;  /* 0x0000004500457220 */ /* 0x040fe20000410000 */
[C---:B------:R-:W-:Y:S01]  /*2a80*/  FMUL.FTZ R72, R0.reuse, R72 ;  /* 0x0000004800487220 */ /* 0x040fe20000410000 */
[C---:B------:R-:W-:Y:S01]  /*2a90*/  FMUL.FTZ R73, R0.reuse, R73 ;  /* 0x0000004900497220 */ /* 0x040fe20000410000 */
[----:B------:R-:W-:Y:S01]  /*2aa0*/  FMUL.FTZ R76, R0, R76 ;  /* 0x0000004c004c7220 */ /* 0x000fe20000410000 */
[----:B------:R-:W-:Y:S01]  /*2ab0*/  MUFU.TANH R39, R39 ;  /* 0x0000002700277308 */ /* 0x000fe20000002400 */
[----:B-1----:R-:W-:Y:S01]  /*2ac0*/  FSEL R55, R30, -INF , P4 ;  /* 0xff8000001e377808 */ /* 0x002fe20002000000 */
[----:B------:R-:W-:Y:S01]  /*2ad0*/  FMUL.FTZ R77, R0, R77 ;  /* 0x0000004d004d7220 */ /* 0x000fe20000410000 */
[----:B---3--:R-:W-:Y:S01]  /*2ae0*/  FSEL R88, R38, -INF , P3 ;  /* 0xff80000026587808 */ /* 0x008fe20001800000 */
[C---:B------:R-:W-:Y:S01]  /*2af0*/  FMUL.FTZ R80, R0.reuse, R80 ;  /* 0x0000005000507220 */ /* 0x040fe20000410000 */
[----:B------:R-:W-:Y:S01]  /*2b00*/  FMNMX.FTZ R27, R55, R26, !PT ;  /* 0x0000001a371b7209 */ /* 0x000fe20007810000 */
[----:B------:R-:W-:Y:S01]  /*2b10*/  FMUL.FTZ R81, R0, R81 ;  /* 0x0000005100517220 */ /* 0x000fe20000410000 */
[----:B------:R-:W-:Y:S01]  /*2b20*/  ISETP.GT.AND P3, PT, R52, 0x20, PT ;  /* 0x000000203400780c */ /* 0x000fe20003f64270 */
[----:B------:R-:W1:Y:S01]  /*2b30*/  MUFU.TANH R42, R42 ;  /* 0x0000002a002a7308 */ /* 0x000e620000002400 */
[----:B------:R-:W-:Y:S01]  /*2b40*/  FMNMX.FTZ R26, R56, R27, !PT ;  /* 0x0000001b381a7209 */ /* 0x000fe20007810000 */
[C---:B------:R-:W-:Y:S01]  /*2b50*/  FMUL.FTZ R84, R0.reuse, R84 ;  /* 0x0000005400547220 */ /* 0x040fe20000410000 */
[----:B------:R-:W-:Y:S01]  /*2b60*/  ISETP.GT.AND P4, PT, R49, 0x8, PT ;  /* 0x000000083100780c */ /* 0x000fe20003f84270 */
[----:B------:R-:W-:Y:S01]  /*2b70*/  FMUL.FTZ R85, R0, R85 ;  /* 0x0000005500557220 */ /* 0x000fe20000410000 */
[----:B------:R-:W-:Y:S01]  /*2b80*/  FMNMX.FTZ R27, R57, R26, !PT ;  /* 0x0000001a391b7209 */ /* 0x000fe20007810000 */
[----:B------:R2:W-:Y:S01]  /*2b90*/  @!P1 SYNCS.ARRIVE.TRANS64.RED.A1T0 RZ, [R2+URZ], RZ ;  /* 0x000000ff02ff99a7 */ /* 0x0005e2000810043f */
[----:B------:R-:W-:Y:S01]  /*2ba0*/  UIADD3 UR5, UR40, -0x2, URZ ;  /* 0xfffffffe28057890 */ /* 0x000fe2000fffe03f */
[----:B------:R-:W3:Y:S03]  /*2bb0*/  MUFU.TANH R43, R43 ;  /* 0x0000002b002b7308 */ /* 0x000ee60000002400 */
[----:B------:R-:W-:-:S05]  /*2bc0*/  UISETP.GE.AND UP0, UPT, UR5, UR39, UPT ;  /* 0x000000270500728c */ /* 0x000fca000bf06270 */
[----:B------:R4:W-:Y:S01]  /*2bd0*/  MUFU.TANH R29, R58 ;  /* 0x0000003a001d7308 */ /* 0x0009e20000002400 */
[----:B-1----:R-:W-:Y:S02]  /*2be0*/  FSEL R90, R42, -INF , P3 ;  /* 0xff8000002a5a7808 */ /* 0x002fe40001800000 */
[----:B------:R-:W-:-:S05]  /*2bf0*/  ISETP.GT.AND P3, PT, R52, 0x28, PT ;  /* 0x000000283400780c */ /* 0x000fca0003f64270 */
[----:B------:R-:W1:Y:S01]  /*2c00*/  MUFU.TANH R46, R46 ;  /* 0x0000002e002e7308 */ /* 0x000e620000002400 */
[----:B----4-:R-:W-:Y:S02]  /*2c10*/  FSEL R58, R35, -INF , P2 ;  /* 0xff800000233a7808 */ /* 0x010fe40001000000 */
[----:B------:R-:W-:Y:S02]  /*2c20*/  ISETP.GT.AND P2, PT, R52, 0x19, PT ;  /* 0x000000193400780c */ /* 0x000fe40003f44270 */
[----:B------:R-:W-:Y:S02]  /*2c30*/  FMNMX.FTZ R27, R58, R27, !PT ;  /* 0x0000001b3a1b7209 */ /* 0x000fe40007810000 */
[----:B------:R-:W-:Y:S01]  /*2c40*/  FSEL R89, R39, -INF , P2 ;  /* 0xff80000027597808 */ /* 0x000fe20001000000 */
[----:B------:R-:W4:Y:S01]  /*2c50*/  MUFU.TANH R47, R47 ;  /* 0x0000002f002f7308 */ /* 0x000f220000002400 */
[----:B------:R-:W-:Y:S02]  /*2c60*/  FMNMX.FTZ R26, R88, R27, !PT ;  /* 0x0000001b581a7209 */ /* 0x000fe40007810000 */
[----:B------:R-:W-:-:S02]  /*2c70*/  ISETP.GT.AND P2, PT, R52, 0x21, PT ;  /* 0x000000213400780c */ /* 0x000fc40003f44270 */
[----:B------:R-:W-:Y:S02]  /*2c80*/  FMNMX.FTZ R27, R89, R26, !PT ;  /* 0x0000001a591b7209 */ /* 0x000fe40007810000 */
[----:B---3--:R-:W-:Y:S01]  /*2c90*/  FSEL R91, R43, -INF , P2 ;  /* 0xff8000002b5b7808 */ /* 0x008fe20001000000 */
[----:B------:R-:W3:Y:S01]  /*2ca0*/  MUFU.TANH R51, R51 ;  /* 0x0000003300337308 */ /* 0x000ee20000002400 */
[----:B------:R-:W-:Y:S02]  /*2cb0*/  FMNMX.FTZ R26, R90, R27, !PT ;  /* 0x0000001b5a1a7209 */ /* 0x000fe40007810000 */
[----:B------:R-:W-:Y:S02]  /*2cc0*/  ISETP.GT.AND P2, PT, R52, 0x29, PT ;  /* 0x000000293400780c */ /* 0x000fe40003f44270 */
[----:B-1----:R-:W-:Y:S02]  /*2cd0*/  FSEL R92, R46, -INF , P3 ;  /* 0xff8000002e5c7808 */ /* 0x002fe40001800000 */
[----:B------:R-:W-:Y:S01]  /*2ce0*/  FMNMX.FTZ R27, R91, R26, !PT ;  /* 0x0000001a5b1b7209 */ /* 0x000fe20007810000 */
[----:B------:R-:W1:Y:S01]  /*2cf0*/  MUFU.TANH R59, R59 ;  /* 0x0000003b003b7308 */ /* 0x000e620000002400 */
[----:B------:R-:W-:-:S02]  /*2d00*/  ISETP.GT.AND P3, PT, R52, 0x30, PT ;  /* 0x000000303400780c */ /* 0x000fc40003f64270 */
[----:B----4-:R-:W-:Y:S02]  /*2d10*/  FSEL R93, R47, -INF , P2 ;  /* 0xff8000002f5d7808 */ /* 0x010fe40001000000 */
[----:B------:R-:W-:Y:S02]  /*2d20*/  FMNMX.FTZ R26, R92, R27, !PT ;  /* 0x0000001b5c1a7209 */ /* 0x000fe40007810000 */
[----:B------:R-:W-:Y:S01]  /*2d30*/  ISETP.GT.AND P2, PT, R52, 0x31, PT ;  /* 0x000000313400780c */ /* 0x000fe20003f44270 */
[----:B------:R-:W4:Y:S01]  /*2d40*/  MUFU.TANH R62, R62 ;  /* 0x0000003e003e7308 */ /* 0x000f220000002400 */
[----:B------:R-:W-:Y:S02]  /*2d50*/  FSEL R48, R48, -INF , P3 ;  /* 0xff80000030307808 */ /* 0x000fe40001800000 */
[----:B------:R-:W-:Y:S02]  /*2d60*/  FMNMX.FTZ R27, R93, R26, !PT ;  /* 0x0000001a5d1b7209 */ /* 0x000fe40007810000 */
[----:B------:R-:W-:-:S02]  /*2d70*/  ISETP.GT.AND P3, PT, R52, 0x38, PT ;  /* 0x000000383400780c */ /* 0x000fc40003f64270 */
[----:B---3--:R-:W-:Y:S01]  /*2d80*/  FSEL R34, R51, -INF , P2 ;  /* 0xff80000033227808 */ /* 0x008fe20001000000 */
[----:B------:R-:W3:Y:S01]  /*2d90*/  MUFU.TANH R63, R63 ;  /* 0x0000003f003f7308 */ /* 0x000ee20000002400 */
[----:B------:R-:W-:Y:S02]  /*2da0*/  FMNMX.FTZ R27, R48, R27, !PT ;  /* 0x0000001b301b7209 */ /* 0x000fe40007810000 */
[----:B------:R-:W-:Y:S02]  /*2db0*/  ISETP.GT.AND P2, PT, R52, 0x39, PT ;  /* 0x000000393400780c */ /* 0x000fe40003f44270 */
[----:B------:R-:W-:Y:S02]  /*2dc0*/  FSEL R33, R33, -INF , P3 ;  /* 0xff80000021217808 */ /* 0x000fe40001800000 */
[----:B------:R-:W-:Y:S01]  /*2dd0*/  FMNMX.FTZ R26, R34, R27, !PT ;  /* 0x0000001b221a7209 */ /* 0x000fe20007810000 */
[----:B------:R-:W5:Y:S01]  /*2de0*/  MUFU.TANH R66, R66 ;  /* 0x0000004200427308 */ /* 0x000f620000002400 */
[----:B------:R-:W-:-:S02]  /*2df0*/  ISETP.GT.AND P3, PT, R52, 0x40, PT ;  /* 0x000000403400780c */ /* 0x000fc40003f64270 */
[----:B------:R-:W-:Y:S02]  /*2e00*/  FSEL R32, R32, -INF , P2 ;  /* 0xff80000020207808 */ /* 0x000fe40001000000 */
[----:B------:R-:W-:Y:S02]  /*2e10*/  FMNMX.FTZ R27, R33, R26, !PT ;  /* 0x0000001a211b7209 */ /* 0x000fe40007810000 */
[----:B------:R-:W-:Y:S01]  /*2e20*/  ISETP.GT.AND P2, PT, R52, 0x41, PT ;  /* 0x000000413400780c */ /* 0x000fe20003f44270 */
[----:B------:R-:W2:Y:S01]  /*2e30*/  MUFU.TANH R36, R67 ;  /* 0x0000004300247308 */ /* 0x000ea20000002400 */
[----:B------:R-:W-:Y:S02]  /*2e40*/  FSEL R29, R29, -INF , P3 ;  /* 0xff8000001d1d7808 */ /* 0x000fe40001800000 */
[----:B------:R-:W-:Y:S02]  /*2e50*/  FMNMX.FTZ R30, R32, R27, !PT ;  /* 0x0000001b201e7209 */ /* 0x000fe40007810000 */
[----:B------:R-:W-:-:S02]  /*2e60*/  ISETP.GT.AND P3, PT, R52, 0x48, PT ;  /* 0x000000483400780c */ /* 0x000fc40003f64270 */
[----:B-1----:R-:W-:Y:S01]  /*2e70*/  FSEL R26, R59, -INF , P2 ;  /* 0xff8000003b1a7808 */ /* 0x002fe20001000000 */
[----:B------:R-:W1:Y:S01]  /*2e80*/  MUFU.TANH R38, R70 ;  /* 0x0000004600267308 */ /* 0x000e620000002400 */
[----:B------:R-:W-:Y:S02]  /*2e90*/  FMNMX.FTZ R31, R29, R30, !PT ;  /* 0x0000001e1d1f7209 */ /* 0x000fe40007810000 */
[----:B------:R-:W-:Y:S02]  /*2ea0*/  ISETP.GT.AND P2, PT, R52, 0x49, PT ;  /* 0x000000493400780c */ /* 0x000fe40003f44270 */
[----:B----4-:R-:W-:Y:S02]  /*2eb0*/  FSEL R27, R62, -INF , P3 ;  /* 0xff8000003e1b7808 */ /* 0x010fe40001800000 */
[----:B------:R-:W-:Y:S01]  /*2ec0*/  FMNMX.FTZ R30, R26, R31, !PT ;  /* 0x0000001f1a1e7209 */ /* 0x000fe20007810000 */
[----:B------:R-:W4:Y:S01]  /*2ed0*/  MUFU.TANH R39, R71 ;  /* 0x0000004700277308 */ /* 0x000f220000002400 */
[----:B------:R-:W-:-:S02]  /*2ee0*/  ISETP.GT.AND P3, PT, R52, 0x50, PT ;  /* 0x000000503400780c */ /* 0x000fc40003f64270 */
[----:B---3--:R-:W-:Y:S02]  /*2ef0*/  FSEL R31, R63, -INF , P2 ;  /* 0xff8000003f1f7808 */ /* 0x008fe40001000000 */
[----:B------:R-:W-:Y:S02]  /*2f00*/  FMNMX.FTZ R30, R27, R30, !PT ;  /* 0x0000001e1b1e7209 */ /* 0x000fe40007810000 */
[----:B------:R-:W-:Y:S01]  /*2f10*/  ISETP.GT.AND P2, PT, R52, 0x51, PT ;  /* 0x000000513400780c */ /* 0x000fe20003f44270 */
[----:B------:R-:W3:Y:S01]  /*2f20*/  MUFU.TANH R40, R74 ;  /* 0x0000004a00287308 */ /* 0x000ee20000002400 */
[----:B-----5:R-:W-:Y:S02]  /*2f30*/  FSEL R35, R66, -INF , P3 ;  /* 0xff80000042237808 */ /* 0x020fe40001800000 */
[----:B------:R-:W-:Y:S02]  /*2f40*/  FMNMX.FTZ R30, R31, R30, !PT ;  /* 0x0000001e1f1e7209 */ /* 0x000fe40007810000 */
[----:B------:R-:W-:-:S02]  /*2f50*/  ISETP.GT.AND P3, PT, R52, 0x58, PT ;  /* 0x000000583400780c */ /* 0x000fc40003f64270 */
[----:B--2---:R-:W-:Y:S01]  /*2f60*/  FSEL R36, R36, -INF , P2 ;  /* 0xff80000024247808 */ /* 0x004fe20001000000 */
[----:B------:R-:W2:Y:S01]  /*2f70*/  MUFU.TANH R41, R75 ;  /* 0x0000004b00297308 */ /* 0x000ea20000002400 */
[----:B------:R-:W-:Y:S02]  /*2f80*/  FMNMX.FTZ R45, R35, R30, !PT ;  /* 0x0000001e232d7209 */ /* 0x000fe40007810000 */
[----:B------:R-:W-:Y:S02]  /*2f90*/  ISETP.GT.AND P2, PT, R52, 0x59, PT ;  /* 0x000000593400780c */ /* 0x000fe40003f44270 */
[----:B-1----:R-:W-:Y:S02]  /*2fa0*/  FSEL R38, R38, -INF , P3 ;  /* 0xff80000026267808 */ /* 0x002fe40001800000 */
[----:B------:R-:W-:Y:S01]  /*2fb0*/  FMNMX.FTZ R47, R36, R45, !PT ;  /* 0x0000002d242f7209 */ /* 0x000fe20007810000 */
[----:B------:R1:W5:Y:S01]  /*2fc0*/  MUFU.TANH R42, R78 ;  /* 0x0000004e002a7308 */ /* 0x0003620000002400 */
[----:B------:R-:W-:-:S02]  /*2fd0*/  ISETP.GT.AND P3, PT, R52, 0x60, PT ;  /* 0x000000603400780c */ /* 0x000fc40003f64270 */
[----:B----4-:R-:W-:Y:S02]  /*2fe0*/  FSEL R39, R39, -INF , P2 ;  /* 0xff80000027277808 */ /* 0x010fe40001000000 */
[----:B------:R-:W-:Y:S02]  /*2ff0*/  FMNMX.FTZ R30, R38, R47, !PT ;  /* 0x0000002f261e7209 */ /* 0x000fe40007810000 */
[----:B------:R-:W-:Y:S01]  /*3000*/  ISETP.GT.AND P2, PT, R52, 0x61, PT ;  /* 0x000000613400780c */ /* 0x000fe20003f44270 */
[----:B------:R4:W5:Y:S01]  /*3010*/  MUFU.TANH R43, R79 ;  /* 0x0000004f002b7308 */ /* 0x0009620000002400 */
[----:B---3--:R-:W-:Y:S01]  /*3020*/  FSEL R40, R40, -INF , P3 ;  /* 0xff80000028287808 */ /* 0x008fe20001800000 */
[----:B-1----:R-:W-:Y:S01]  /*3030*/  IMAD.MOV.U32 R78, RZ, RZ, R151 ;  /* 0x000000ffff4e7224 */ /* 0x002fe200078e0097 */
[----:B------:R-:W-:Y:S02]  /*3040*/  FMNMX.FTZ R47, R39, R30, !PT ;  /* 0x0000001e272f7209 */ /* 0x000fe40007810000 */
[----:B------:R-:W-:-:S02]  /*3050*/  ISETP.GT.AND P3, PT, R52, 0x68, PT ;  /* 0x000000683400780c */ /* 0x000fc40003f64270 */
[----:B--2---:R-:W-:Y:S01]  /*3060*/  FSEL R41, R41, -INF , P2 ;  /* 0xff80000029297808 */ /* 0x004fe20001000000 */
[----:B------:R1:W2:Y:S01]  /*3070*/  MUFU.TANH R44, R82 ;  /* 0x00000052002c7308 */ /* 0x0002a20000002400 */
[----:B------:R-:W-:Y:S01]  /*3080*/  FMNMX.FTZ R30, R40, R47, !PT ;  /* 0x0000002f281e7209 */ /* 0x000fe20007810000 */
[--C-:B----4-:R-:W-:Y:S01]  /*3090*/  IMAD.MOV.U32 R79, RZ, RZ, R151.reuse ;  /* 0x000000ffff4f7224 */ /* 0x110fe200078e0097 */
[----:B------:R-:W-:Y:S02]  /*30a0*/  ISETP.GT.AND P2, PT, R52, 0x69, PT ;  /* 0x000000693400780c */ /* 0x000fe40003f44270 */
[----:B-----5:R-:W-:Y:S02]  /*30b0*/  FSEL R42, R42, -INF , P3 ;  /* 0xff8000002a2a7808 */ /* 0x020fe40001800000 */
[----:B------:R-:W-:Y:S01]  /*30c0*/  FMNMX.FTZ R51, R41, R30, !PT ;  /* 0x0000001e29337209 */ /* 0x000fe20007810000 */
[----:B------:R3:W4:Y:S01]  /*30d0*/  MUFU.TANH R45, R83 ;  /* 0x00000053002d7308 */ /* 0x0007220000002400 */
[----:B------:R-:W-:Y:S01]  /*30e0*/  ISETP.GT.AND P3, PT, R52, 0x70, PT ;  /* 0x000000703400780c */ /* 0x000fe20003f64270 */
[----:B-1----:R-:W-:Y:S01]  /*30f0*/  IMAD.MOV.U32 R82, RZ, RZ, R151 ;  /* 0x000000ffff527224 */ /* 0x002fe200078e0097 */
[----:B------:R-:W-:-:S02]  /*3100*/  FSEL R43, R43, -INF , P2 ;  /* 0xff8000002b2b7808 */ /* 0x000fc40001000000 */
[----:B------:R-:W-:Y:S02]  /*3110*/  FMNMX.FTZ R30, R42, R51, !PT ;  /* 0x000000332a1e7209 */ /* 0x000fe40007810000 */
[----:B------:R-:W-:Y:S01]  /*3120*/  ISETP.GT.AND P2, PT, R52, 0x71, PT ;  /* 0x000000713400780c */ /* 0x000fe20003f44270 */
[----:B------:R1:W5:Y:S01]  /*3130*/  MUFU.TANH R46, R86 ;  /* 0x00000056002e7308 */ /* 0x0003620000002400 */
[----:B--2---:R-:W-:Y:S01]  /*3140*/  FSEL R44, R44, -INF , P3 ;  /* 0xff8000002c2c7808 */ /* 0x004fe20001800000 */
[--C-:B---3--:R-:W-:Y:S01]  /*3150*/  IMAD.MOV.U32 R83, RZ, RZ, R151.reuse ;  /* 0x000000ffff537224 */ /* 0x108fe200078e0097 */
[----:B------:R-:W-:Y:S02]  /*3160*/  FMNMX.FTZ R51, R43, R30, !PT ;  /* 0x0000001e2b337209 */ /* 0x000fe40007810000 */
[----:B------:R-:W-:Y:S02]  /*3170*/  ISETP.GT.AND P3, PT, R52, 0x78, PT ;  /* 0x000000783400780c */ /* 0x000fe40003f64270 */
[----:B------:R-:W-:Y:S01]  /*3180*/  FMNMX.FTZ R30, R44, R51, !PT ;  /* 0x000000332c1e7209 */ /* 0x000fe20007810000 */
[----:B------:R2:W3:Y:S01]  /*3190*/  MUFU.TANH R47, R87 ;  /* 0x00000057002f7308 */ /* 0x0004e20000002400 */
[----:B----4-:R-:W-:Y:S01]  /*31a0*/  FSEL R45, R45, -INF , P2 ;  /* 0xff8000002d2d7808 */ /* 0x010fe20001000000 */
[----:B-1----:R-:W-:Y:S01]  /*31b0*/  IMAD.MOV.U32 R86, RZ, RZ, R151 ;  /* 0x000000ffff567224 */ /* 0x002fe200078e0097 */
[----:B------:R-:W-:-:S02]  /*31c0*/  ISETP.GT.AND P2, PT, R52, 0x79, PT ;  /* 0x000000793400780c */ /* 0x000fc40003f44270 */
[----:B------:R-:W-:-:S03]  /*31d0*/  FMNMX.FTZ R51, R45, R30, !PT ;  /* 0x0000001e2d337209 */ /* 0x000fc60007810000 */
[----:B------:R-:W-:Y:S01]  /*31e0*/  MUFU.TANH R3, R3 ;  /* 0x0000000300037308 */ /* 0x000fe20000002400 */
[----:B-----5:R-:W-:Y:S01]  /*31f0*/  FSEL R46, R46, -INF , P3 ;  /* 0xff8000002e2e7808 */ /* 0x020fe20001800000 */
[----:B--2---:R-:W-:Y:S01]  /*3200*/  IMAD.MOV.U32 R87, RZ, RZ, R151 ;  /* 0x000000ffff577224 */ /* 0x004fe200078e0097 */
[----:B------:R-:W-:Y:S02]  /*3210*/  ISETP.GT.AND P3, PT, R49, 0x1, PT ;  /* 0x000000013100780c */ /* 0x000fe40003f64270 */
[----:B------:R-:W-:-:S03]  /*3220*/  FMNMX.FTZ R30, R46, R51, !PT ;  /* 0x000000332e1e7209 */ /* 0x000fc60007810000 */
[----:B------:R-:W-:Y:S01]  /*3230*/  MUFU.TANH R4, R4 ;  /* 0x0000000400047308 */ /* 0x000fe20000002400 */
[----:B---3--:R-:W-:-:S04]  /*3240*/  FSEL R47, R47, -INF , P2 ;  /* 0xff8000002f2f7808 */ /* 0x008fc80001000000 */
[----:B------:R-:W-:-:S03]  /*3250*/  FMNMX.FTZ R30, R47, R30, !PT ;  /* 0x0000001e2f1e7209 */ /* 0x000fc60007810000 */
[----:B------:R-:W1:Y:S02]  /*3260*/  MUFU.TANH R5, R5 ;  /* 0x0000000500057308 */ /* 0x000e640000002400 */
[----:B------:R-:W2:Y:S06]  /*3270*/  SHFL.BFLY PT, R51, R30, 0x2, 0x1f ;  /* 0x0c401f001e337f89 */ /* 0x000eac00000e0000 */
[----:B------:R-:W3:Y:S08]  /*3280*/  MUFU.TANH R6, R6 ;  /* 0x0000000600067308 */ /* 0x000ef00000002400 */
[----:B------:R-:W4:Y:S01]  /*3290*/  MUFU.TANH R8, R8 ;  /* 0x0000000800087308 */ /* 0x000f220000002400 */
[----:B-1----:R-:W-:-:S07]  /*32a0*/  FSEL R52, R5, -INF , P4 ;  /* 0xff80000005347808 */ /* 0x002fce0002000000 */
[----:B------:R-:W1:Y:S01]  /*32b0*/  MUFU.TANH R7, R7 ;  /* 0x0000000700077308 */ /* 0x000e620000002400 */
[----:B--2---:R-:W-:-:S05]  /*32c0*/  FMNMX.FTZ R51, R30, R51, !PT ;  /* 0x000000331e337209 */ /* 0x004fca0007810000 */
[----:B------:R-:W2:Y:S02]  /*32d0*/  SHFL.BFLY PT, R170, R51, 0x1, 0x1f ;  /* 0x0c201f0033aa7f89 */ /* 0x000ea400000e0000 */
[----:B------:R-:W5:Y:S08]  /*32e0*/  MUFU.TANH R9, R9 ;  /* 0x0000000900097308 */ /* 0x000f700000002400 */
[----:B------:R-:W5:Y:S08]  /*32f0*/  MUFU.TANH R10, R10 ;  /* 0x0000000a000a7308 */ /* 0x000f700000002400 */
[----:B------:R-:W5:Y:S01]  /*3300*/  MUFU.TANH R12, R12 ;  /* 0x0000000c000c7308 */ /* 0x000f620000002400 */
[----:B--2---:R-:W-:Y:S01]  /*3310*/  FMNMX.FTZ R170, R51, R170, !PT ;  /* 0x000000aa33aa7209 */ /* 0x004fe20007810000 */
[----:B------:R-:W-:-:S06]  /*3320*/  IMAD.U32 R51, RZ, RZ, UR14 ;  /* 0x0000000eff337e24 */ /* 0x000fcc000f8e00ff */
[----:B------:R-:W2:Y:S01]  /*3330*/  MUFU.TANH R11, R11 ;  /* 0x0000000b000b7308 */ /* 0x000ea20000002400 */
[C---:B------:R-:W-:Y:S01]  /*3340*/  FSETP.NEU.FTZ.AND P2, PT, R170.reuse, -INF , PT ;  /* 0xff800000aa00780b */ /* 0x040fe20003f5d000 */
[----:B------:R-:W-:-:S01]  /*3350*/  FFMA.FTZ R30, R170, R51, -8 ;  /* 0xc1000000aa1e7423 */ /* 0x000fc20000010033 */
[----:B------:R-:W-:Y:S02]  /*3360*/  FSEL R51, R4, -INF , P3 ;  /* 0xff80000004337808 */ /* 0x000fe40001800000 */
[C---:B------:R-:W-:Y:S02]  /*3370*/  ISETP.GT.AND P3, PT, R49.reuse, 0x10, PT ;  /* 0x000000103100780c */ /* 0x040fe40003f64270 */
[----:B------:R-:W-:Y:S01]  /*3380*/  FSEL R75, R30, RZ, P2 ;  /* 0x000000ff1e4b7208 */ /* 0x000fe20001000000 */
[----:B------:R-:W2:Y:S01]  /*3390*/  MUFU.TANH R13, R13 ;  /* 0x0000000d000d7308 */ /* 0x000ea20000002400 */
[----:B------:R-:W-:-:S03]  /*33a0*/  ISETP.GT.AND P2, PT, R49, RZ, PT ;  /* 0x000000ff3100720c */ /* 0x000fc60003f44270 */
[--C-:B------:R-:W-:Y:S01]  /*33b0*/  FFMA.FTZ R30, R53, UR14, -R75.reuse ;  /* 0x0000000e351e7c23 */ /* 0x100fe2000801084b */
[----:B------:R-:W-:Y:S01]  /*33c0*/  FSEL R50, R3, -INF , P2 ;  /* 0xff80000003327808 */ /* 0x000fe20001000000 */
[--C-:B------:R-:W-:Y:S01]  /*33d0*/  FFMA.FTZ R37, R54, UR14, -R75.reuse ;  /* 0x0000000e36257c23 */ /* 0x100fe2000801084b */
[----:B------:R-:W-:Y:S01]  /*33e0*/  ISETP.GT.AND P2, PT, R49, 0x9, PT ;  /* 0x000000093100780c */ /* 0x000fe20003f44270 */
[--C-:B------:R-:W-:Y:S01]  /*33f0*/  FFMA.FTZ R3, R55, UR14, -R75.reuse ;  /* 0x0000000e37037c23 */ /* 0x100fe2000801084b */
[----:B------:R-:W-:Y:S01]  /*3400*/  FMNMX.FTZ R5, R50, R51, !PT ;  /* 0x0000003332057209 */ /* 0x000fe20007810000 */
[--C-:B------:R-:W-:Y:S01]  /*3410*/  FFMA.FTZ R4, R56, UR14, -R75.reuse ;  /* 0x0000000e38047c23 */ /* 0x100fe2000801084b */
[----:B---3--:R-:W-:Y:S01]  /*3420*/  FSEL R53, R6, -INF , P2 ;  /* 0xff80000006357808 */ /* 0x008fe20001000000 */
[----:B------:R-:W3:Y:S01]  /*3430*/  MUFU.TANH R14, R14 ;  /* 0x0000000e000e7308 */ /* 0x000ee20000002400 */
[----:B------:R-:W-:Y:S01]  /*3440*/  FMNMX.FTZ R6, R52, R5, !PT ;  /* 0x0000000534067209 */ /* 0x000fe20007810000 */
[--C-:B------:R-:W-:Y:S01]  /*3450*/  FFMA.FTZ R59, R57, UR14, -R75.reuse ;  /* 0x0000000e393b7c23 */ /* 0x100fe2000801084b */
[----:B------:R-:W-:Y:S01]  /*3460*/  ISETP.GT.AND P2, PT, R49, 0x11, PT ;  /* 0x000000113100780c */ /* 0x000fe20003f44270 */
[--C-:B------:R-:W-:Y:S01]  /*3470*/  FFMA.FTZ R34, R34, UR14, -R75.reuse ;  /* 0x0000000e22227c23 */ /* 0x100fe2000801084b */
[----:B----4-:R-:W-:Y:S01]  /*3480*/  FSEL R54, R8, -INF , P3 ;  /* 0xff80000008367808 */ /* 0x010fe20001800000 */
[--C-:B------:R-:W-:Y:S01]  /*3490*/  FFMA.FTZ R27, R27, UR14, -R75.reuse ;  /* 0x0000000e1b1b7c23 */ /* 0x100fe2000801084b */
[----:B------:R-:W-:Y:S01]  /*34a0*/  FMNMX.FTZ R5, R53, R6, !PT ;  /* 0x0000000635057209 */ /* 0x000fe20007810000 */
[----:B------:R-:W4:Y:S01]  /*34b0*/  MUFU.TANH R20, R20 ;  /* 0x0000001400147308 */ /* 0x000f220000002400 */
[----:B------:R-:W-:Y:S01]  /*34c0*/  ISETP.GT.AND P3, PT, R49, 0x18, PT ;  /* 0x000000183100780c */ /* 0x000fe20003f64270 */
[--C-:B------:R-:W-:Y:S01]  /*34d0*/  FFMA.FTZ R36, R36, UR14, -R75.reuse ;  /* 0x0000000e24247c23 */ /* 0x100fe2000801084b */
[----:B-1----:R-:W-:Y:S01]  /*34e0*/  FSEL R55, R7, -INF , P2 ;  /* 0xff80000007377808 */ /* 0x002fe20001000000 */
[--C-:B------:R-:W-:Y:S01]  /*34f0*/  FFMA.FTZ R45, R45, UR14, -R75.reuse ;  /* 0x0000000e2d2d7c23 */ /* 0x100fe2000801084b */
[----:B------:R-:W-:Y:S01]  /*3500*/  FMNMX.FTZ R6, R54, R5, !PT ;  /* 0x0000000536067209 */ /* 0x000fe20007810000 */
[--C-:B------:R-:W-:Y:S01]  /*3510*/  FFMA.FTZ R88, R88, UR14, -R75.reuse ;  /* 0x0000000e58587c23 */ /* 0x100fe2000801084b */
[----:B------:R-:W-:Y:S01]  /*3520*/  ISETP.GT.AND P2, PT, R49, 0x19, PT ;  /* 0x000000193100780c */ /* 0x000fe20003f44270 */
[----:B------:R-:W1:Y:S01]  /*3530*/  MUFU.TANH R15, R15 ;  /* 0x0000000f000f7308 */ /* 0x000e620000002400 */
[----:B-----5:R-:W-:Y:S01]  /*3540*/  FSEL R56, R9, -INF , P3 ;  /* 0xff80000009387808 */ /* 0x020fe20001800000 */
[--C-:B------:R-:W-:Y:S01]  /*3550*/  FFMA.FTZ R47, R47, UR14, -R75.reuse ;  /* 0x0000000e2f2f7c23 */ /* 0x100fe2000801084b */
[----:B------:R-:W-:Y:S01]  /*3560*/  FMNMX.FTZ R7, R55, R6, !PT ;  /* 0x0000000637077209 */ /* 0x000fe20007810000 */
[--C-:B------:R-:W-:Y:S01]  /*3570*/  FFMA.FTZ R6, R58, UR14, -R75.reuse ;  /* 0x0000000e3a067c23 */ /* 0x100fe2000801084b */
[----:B------:R-:W-:Y:S01]  /*3580*/  ISETP.GT.AND P3, PT, R49, 0x20, PT ;  /* 0x000000203100780c */ /* 0x000fe20003f64270 */
[--C-:B------:R-:W-:Y:S01]  /*3590*/  FFMA.FTZ R91, R91, UR14, -R75.reuse ;  /* 0x0000000e5b5b7c23 */ /* 0x100fe2000801084b */
[----:B------:R-:W-:Y:S01]  /*35a0*/  FSEL R57, R10, -INF , P2 ;  /* 0xff8000000a397808 */ /* 0x000fe20001000000 */
[----:B------:R2:W-:Y:S01]  /*35b0*/  MUFU.EX2 R5, R59 ;  /* 0x0000003b00057308 */ /* 0x0005e20000000800 */
[----:B------:R-:W-:Y:S01]  /*35c0*/  FMNMX.FTZ R8, R56, R7, !PT ;  /* 0x0000000738087209 */ /* 0x000fe20007810000 */
[--C-:B------:R-:W-:Y:S01]  /*35d0*/  FFMA.FTZ R10, R89, UR14, -R75.reuse ;  /* 0x0000000e590a7c23 */ /* 0x100fe2000801084b */
[----:B------:R-:W-:Y:S01]  /*35e0*/  ISETP.GT.AND P2, PT, R49, 0x21, PT ;  /* 0x000000213100780c */ /* 0x000fe20003f44270 */
[--C-:B------:R-:W-:Y:S01]  /*35f0*/  FFMA.FTZ R92, R92, UR14, -R75.reuse ;  /* 0x0000000e5c5c7c23 */ /* 0x100fe2000801084b */
[----:B------:R-:W-:Y:S01]  /*3600*/  FSEL R58, R12, -INF , P3 ;  /* 0xff8000000c3a7808 */ /* 0x000fe20001800000 */
[--C-:B------:R-:W-:Y:S01]  /*3610*/  FFMA.FTZ R33, R33, UR14, -R75.reuse ;  /* 0x0000000e21217c23 */ /* 0x100fe2000801084b */
[----:B------:R-:W-:Y:S01]  /*3620*/  FMNMX.FTZ R7, R57, R8, !PT ;  /* 0x0000000839077209 */ /* 0x000fe20007810000 */
[----:B------:R-:W5:Y:S01]  /*3630*/  MUFU.TANH R21, R21 ;  /* 0x0000001500157308 */ /* 0x000f620000002400 */
[----:B------:R-:W-:Y:S01]  /*3640*/  ISETP.GT.AND P3, PT, R49, 0x28, PT ;  /* 0x000000283100780c */ /* 0x000fe20003f64270 */
[--C-:B------:R-:W-:Y:S01]  /*3650*/  FFMA.FTZ R32, R32, UR14, -R75.reuse ;  /* 0x0000000e20207c23 */ /* 0x100fe2000801084b */
[----:B--2---:R-:W-:Y:S01]  /*3660*/  FSEL R59, R11, -INF , P2 ;  /* 0xff8000000b3b7808 */ /* 0x004fe20001000000 */
[--C-:B------:R-:W-:Y:S01]  /*3670*/  FFMA.FTZ R29, R29, UR14, -R75.reuse ;  /* 0x0000000e1d1d7c23 */ /* 0x100fe2000801084b */
[----:B------:R-:W-:Y:S01]  /*3680*/  FMNMX.FTZ R8, R58, R7, !PT ;  /* 0x000000073a087209 */ /* 0x000fe20007810000 */
[--C-:B------:R-:W-:Y:S01]  /*3690*/  FFMA.FTZ R26, R26, UR14, -R75.reuse ;  /* 0x0000000e1a1a7c23 */ /* 0x100fe2000801084b */
[----:B------:R-:W-:Y:S01]  /*36a0*/  ISETP.GT.AND P2, PT, R49, 0x29, PT ;  /* 0x000000293100780c */ /* 0x000fe20003f44270 */
[----:B------:R-:W2:Y:S01]  /*36b0*/  MUFU.TANH R24, R24 ;  /* 0x0000001800187308 */ /* 0x000ea20000002400 */
[----:B------:R-:W-:Y:S01]  /*36c0*/  FSEL R62, R13, -INF , P3 ;  /* 0xff8000000d3e7808 */ /* 0x000fe20001800000 */
[--C-:B------:R-:W-:Y:S01]  /*36d0*/  FFMA.FTZ R31, R31, UR14, -R75.reuse ;  /* 0x0000000e1f1f7c23 */ /* 0x100fe2000801084b */
[----:B------:R-:W-:Y:S01]  /*36e0*/  FMNMX.FTZ R9, R59, R8, !PT ;  /* 0x000000083b097209 */ /* 0x000fe20007810000 */
[--C-:B------:R-:W-:Y:S01]  /*36f0*/  FFMA.FTZ R38, R38, UR14, -R75.reuse ;  /* 0x0000000e26267c23 */ /* 0x100fe2000801084b */
[----:B------:R-:W-:Y:S01]  /*3700*/  ISETP.GT.AND P3, PT, R49, 0x30, PT ;  /* 0x000000303100780c */ /* 0x000fe20003f64270 */
        /* <DEDUP_REMOVED lines=16> */
[----:B------:R-:W-:Y:S01]  /*3810*/  FFMA.FTZ R41, R41, UR14, -R75 ;  /* 0x0000000e29297c23 */ /* 0x000fe2000801084b */
[----:B------:R-:W-:Y:S01]  /*3820*/  ISETP.GT.AND P2, PT, R49, 0x39, PT ;  /* 0x000000393100780c */ /* 0x000fe20003f44270 */
[----:B------:R-:W1:Y:S01]  /*3830*/  MUFU.TANH R60, R60 ;  /* 0x0000003c003c7308 */ /* 0x000e620000002400 */
[----:B-----5:R-:W-:Y:S01]  /*3840*/  FSEL R70, R21, -INF , P3 ;  /* 0xff80000015467808 */ /* 0x020fe20001800000 */
[--C-:B------:R-:W-:Y:S01]  /*3850*/  IMAD.MOV.U32 R93, RZ, RZ, R151.reuse ;  /* 0x000000ffff5d7224 */ /* 0x100fe200078e0097 */
[----:B------:R-:W-:Y:S01]  /*3860*/  FMNMX.FTZ R9, R67, R12, !PT ;  /* 0x0000000c43097209 */ /* 0x000fe20007810000 */
[--C-:B------:R-:W-:Y:S01]  /*3870*/  IMAD.MOV.U32 R90, RZ, RZ, R151.reuse ;  /* 0x000000ffff5a7224 */ /* 0x100fe200078e0097 */
[----:B------:R-:W-:Y:S01]  /*3880*/  ISETP.GT.AND P3, PT, R49, 0x40, PT ;  /* 0x000000403100780c */ /* 0x000fe20003f64270 */
[----:B------:R-:W-:Y:S01]  /*3890*/  IMAD.MOV.U32 R89, RZ, RZ, R151 ;  /* 0x000000ffff597224 */ /* 0x000fe200078e0097 */
[----:B--2---:R-:W-:Y:S01]  /*38a0*/  FSEL R71, R24, -INF , P2 ;  /* 0xff80000018477808 */ /* 0x004fe20001000000 */
[----:B------:R-:W2:Y:S01]  /*38b0*/  MUFU.TANH R61, R61 ;  /* 0x0000003d003d7308 */ /* 0x000ea20000002400 */
[----:B------:R-:W-:-:S02]  /*38c0*/  FMNMX.FTZ R12, R70, R9, !PT ;  /* 0x00000009460c7209 */ /* 0x000fc40007810000 */
[----:B------:R-:W-:Y:S02]  /*38d0*/  ISETP.GT.AND P2, PT, R49, 0x41, PT ;  /* 0x000000413100780c */ /* 0x000fe40003f44270 */
[----:B---3--:R-:W-:Y:S02]  /*38e0*/  FSEL R28, R28, -INF , P3 ;  /* 0xff8000001c1c7808 */ /* 0x008fe40001800000 */
[----:B------:R-:W-:Y:S01]  /*38f0*/  FMNMX.FTZ R11, R71, R12, !PT ;  /* 0x0000000c470b7209 */ /* 0x000fe20007810000 */
[----:B------:R-:W3:Y:S01]  /*3900*/  MUFU.TANH R64, R64 ;  /* 0x0000004000407308 */ /* 0x000ee20000002400 */
[----:B------:R-:W-:Y:S02]  /*3910*/  ISETP.GT.AND P3, PT, R49, 0x48, PT ;  /* 0x000000483100780c */ /* 0x000fe40003f64270 */
[----:B----4-:R-:W-:Y:S02]  /*3920*/  FSEL R74, R25, -INF , P2 ;  /* 0xff800000194a7808 */ /* 0x010fe40001000000 */
[----:B------:R-:W-:-:S02]  /*3930*/  FMNMX.FTZ R13, R28, R11, !PT ;  /* 0x0000000b1c0d7209 */ /* 0x000fc40007810000 */
[C---:B------:R-:W-:Y:S01]  /*3940*/  ISETP.GT.AND P2, PT, R49.reuse, 0x49, PT ;  /* 0x000000493100780c */ /* 0x040fe20003f44270 */
[----:B------:R-:W4:Y:S01]  /*3950*/  MUFU.TANH R65, R65 ;  /* 0x0000004100417308 */ /* 0x000f220000002400 */
[----:B-1----:R-:W-:Y:S02]  /*3960*/  FSEL R60, R60, -INF , P3 ;  /* 0xff8000003c3c7808 */ /* 0x002fe40001800000 */
[----:B------:R-:W-:Y:S02]  /*3970*/  FMNMX.FTZ R13, R74, R13, !PT ;  /* 0x0000000d4a0d7209 */ /* 0x000fe40007810000 */
[----:B------:R-:W-:Y:S02]  /*3980*/  ISETP.GT.AND P3, PT, R49, 0x50, PT ;  /* 0x000000503100780c */ /* 0x000fe40003f64270 */
[----:B--2---:R-:W-:Y:S01]  /*3990*/  FSEL R61, R61, -INF , P2 ;  /* 0xff8000003d3d7808 */ /* 0x004fe20001000000 */
[----:B------:R-:W1:Y:S01]  /*39a0*/  MUFU.TANH R68, R68 ;  /* 0x0000004400447308 */ /* 0x000e620000002400 */
[----:B------:R-:W-:-:S02]  /*39b0*/  FMNMX.FTZ R12, R60, R13, !PT ;  /* 0x0000000d3c0c7209 */ /* 0x000fc40007810000 */
[----:B------:R-:W-:Y:S02]  /*39c0*/  ISETP.GT.AND P2, PT, R49, 0x51, PT ;  /* 0x000000513100780c */ /* 0x000fe40003f44270 */
[----:B---3--:R-:W-:Y:S02]  /*39d0*/  FSEL R64, R64, -INF , P3 ;  /* 0xff80000040407808 */ /* 0x008fe40001800000 */
[----:B------:R-:W-:Y:S01]  /*39e0*/  FMNMX.FTZ R13, R61, R12, !PT ;  /* 0x0000000c3d0d7209 */ /* 0x000fe20007810000 */
[----:B------:R-:W2:Y:S01]  /*39f0*/  MUFU.TANH R69, R69 ;  /* 0x0000004500457308 */ /* 0x000ea20000002400 */
[----:B------:R-:W-:Y:S01]  /*3a00*/  ISETP.GT.AND P3, PT, R49, 0x58, PT ;  /* 0x000000583100780c */ /* 0x000fe20003f64270 */
[----:B------:R-:W-:Y:S01]  /*3a10*/  FFMA.FTZ R12, R48, UR14, -R75 ;  /* 0x0000000e300c7c23 */ /* 0x000fe2000801084b */
[----:B----4-:R-:W-:Y:S01]  /*3a20*/  FSEL R65, R65, -INF , P2 ;  /* 0xff80000041417808 */ /* 0x010fe20001000000 */
[----:B------:R-:W-:Y:S01]  /*3a30*/  IMAD.MOV.U32 R48, RZ, RZ, R151 ;  /* 0x000000ffff307224 */ /* 0x000fe200078e0097 */
[----:B------:R-:W-:-:S02]  /*3a40*/  FMNMX.FTZ R20, R64, R13, !PT ;  /* 0x0000000d40147209 */ /* 0x000fc40007810000 */
[----:B------:R-:W-:Y:S01]  /*3a50*/  ISETP.GT.AND P2, PT, R49, 0x59, PT ;  /* 0x000000593100780c */ /* 0x000fe20003f44270 */
[----:B------:R-:W3:Y:S01]  /*3a60*/  MUFU.TANH R72, R72 ;  /* 0x0000004800487308 */ /* 0x000ee20000002400 */
[----:B-1----:R-:W-:Y:S02]  /*3a70*/  FSEL R68, R68, -INF , P3 ;  /* 0xff80000044447808 */ /* 0x002fe40001800000 */
[----:B------:R-:W-:Y:S02]  /*3a80*/  FMNMX.FTZ R13, R65, R20, !PT ;  /* 0x00000014410d7209 */ /* 0x000fe40007810000 */
[----:B------:R-:W-:Y:S02]  /*3a90*/  ISETP.GT.AND P3, PT, R49, 0x60, PT ;  /* 0x000000603100780c */ /* 0x000fe40003f64270 */
[----:B------:R-:W-:Y:S01]  /*3aa0*/  FMNMX.FTZ R20, R68, R13, !PT ;  /* 0x0000000d44147209 */ /* 0x000fe20007810000 */
[----:B------:R-:W1:Y:S01]  /*3ab0*/  MUFU.TANH R73, R73 ;  /* 0x0000004900497308 */ /* 0x000e620000002400 */
[----:B--2---:R-:W-:-:S02]  /*3ac0*/  FSEL R69, R69, -INF , P2 ;  /* 0xff80000045457808 */ /* 0x004fc40001000000 */
[----:B------:R-:W-:Y:S02]  /*3ad0*/  ISETP.GT.AND P2, PT, R49, 0x61, PT ;  /* 0x000000613100780c */ /* 0x000fe40003f44270 */
[----:B------:R-:W-:-:S03]  /*3ae0*/  FMNMX.FTZ R15, R69, R20, !PT ;  /* 0x00000014450f7209 */ /* 0x000fc60007810000 */
[----:B------:R-:W2:Y:S01]  /*3af0*/  MUFU.TANH R76, R76 ;  /* 0x0000004c004c7308 */ /* 0x000ea20000002400 */
[----:B---3--:R-:W-:Y:S02]  /*3b00*/  FSEL R72, R72, -INF , P3 ;  /* 0xff80000048487808 */ /* 0x008fe40001800000 */
[----:B------:R-:W-:Y:S02]  /*3b10*/  ISETP.GT.AND P3, PT, R49, 0x68, PT ;  /* 0x000000683100780c */ /* 0x000fe40003f64270 */
[----:B------:R-:W-:-:S03]  /*3b20*/  FMNMX.FTZ R20, R72, R15, !PT ;  /* 0x0000000f48147209 */ /* 0x000fc60007810000 */
[----:B------:R-:W3:Y:S01]  /*3b30*/  MUFU.TANH R77, R77 ;  /* 0x0000004d004d7308 */ /* 0x000ee20000002400 */
        /* <DEDUP_REMOVED lines=17> */
[----:B------:R-:W-:Y:S01]  /*3c50*/  ISETP.GT.AND P2, PT, R49, 0x79, PT ;  /* 0x000000793100780c */ /* 0x000fe20003f44270 */
[----:B------:R-:W-:Y:S01]  /*3c60*/  IMAD.MOV.U32 R49, RZ, RZ, R151 ;  /* 0x000000ffff317224 */ /* 0x000fe200078e0097 */
[----:B------:R-:W-:-:S03]  /*3c70*/  FMNMX.FTZ R21, R81, R20, !PT ;  /* 0x0000001451157209 */ /* 0x000fc60007810000 */
[----:B------:R-:W-:Y:S01]  /*3c80*/  MUFU.EX2 R13, R34 ;  /* 0x00000022000d7308 */ /* 0x000fe20000000800 */
[----:B---3--:R-:W-:-:S04]  /*3c90*/  FSEL R84, R84, -INF , P3 ;  /* 0xff80000054547808 */ /* 0x008fc80001800000 */
[----:B------:R-:W-:-:S03]  /*3ca0*/  FMNMX.FTZ R20, R84, R21, !PT ;  /* 0x0000001554147209 */ /* 0x000fc60007810000 */
[----:B------:R-:W-:Y:S01]  /*3cb0*/  MUFU.EX2 R34, R27 ;  /* 0x0000001b00227308 */ /* 0x000fe20000000800 */
[----:B-1----:R-:W-:-:S04]  /*3cc0*/  FSEL R85, R85, -INF , P2 ;  /* 0xff80000055557808 */ /* 0x002fc80001000000 */
[----:B------:R-:W-:Y:S01]  /*3cd0*/  FMNMX.FTZ R21, R85, R20, !PT ;  /* 0x0000001455157209 */ /* 0x000fe20007810000 */
[----:B------:R-:W-:-:S02]  /*3ce0*/  FFMA.FTZ R20, R35, UR14, -R75 ;  /* 0x0000000e23147c23 */ /* 0x000fc4000801084b */
[----:B------:R-:W-:Y:S02]  /*3cf0*/  MUFU.EX2 R30, R30 ;  /* 0x0000001e001e7308 */ /* 0x000fe40000000800 */
[----:B------:R-:W1:Y:S06]  /*3d00*/  SHFL.BFLY PT, R24, R21, 0x2, 0x1f ;  /* 0x0c401f0015187f89 */ /* 0x000e6c00000e0000 */
[----:B------:R-:W-:Y:S08]  /*3d10*/  MUFU.EX2 R37, R37 ;  /* 0x0000002500257308 */ /* 0x000ff00000000800 */
[----:B------:R-:W-:Y:S08]  /*3d20*/  MUFU.EX2 R3, R3 ;  /* 0x0000000300037308 */ /* 0x000ff00000000800 */
[----:B------:R-:W2:Y:S01]  /*3d30*/  MUFU.EX2 R4, R4 ;  /* 0x0000000400047308 */ /* 0x000ea20000000800 */
[----:B-1----:R-:W-:Y:S01]  /*3d40*/  FMNMX.FTZ R24, R21, R24, !PT ;  /* 0x0000001815187209 */ /* 0x002fe20007810000 */
[----:B------:R-:W-:Y:S01]  /*3d50*/  FFMA.FTZ R21, R44, UR14, -R75 ;  /* 0x0000000e2c157c23 */ /* 0x000fe2000801084b */
[----:B------:R-:W-:-:S03]  /*3d60*/  IMAD.U32 R44, RZ, RZ, UR14 ;  /* 0x0000000eff2c7e24 */ /* 0x000fc6000f8e00ff */
[----:B------:R-:W1:Y:S02]  /*3d70*/  SHFL.BFLY PT, R153, R24, 0x1, 0x1f ;  /* 0x0c201f0018997f89 */ /* 0x000e6400000e0000 */
[----:B------:R-:W-:Y:S08]  /*3d80*/  MUFU.EX2 R6, R6 ;  /* 0x0000000600067308 */ /* 0x000ff00000000800 */
[----:B------:R-:W-:Y:S01]  /*3d90*/  MUFU.EX2 R35, R36 ;  /* 0x0000002400237308 */ /* 0x000fe20000000800 */
[----:B--2---:R-:W-:-:S04]  /*3da0*/  F2FP.SATFINITE.E4M3.F32.PACK_AB_MERGE_C R229, R4, R3, RZ ;  /* 0x0000000304e5723e */ /* 0x004fc800048070ff */
[----:B------:R-:W-:-:S03]  /*3db0*/  F2FP.SATFINITE.E4M3.F32.PACK_AB_MERGE_C R229, R37, R30, R229 ;  /* 0x0000001e25e5723e */ /* 0x000fc600048070e5 */
[----:B------:R-:W-:Y:S01]  /*3dc0*/  MUFU.EX2 R36, R45 ;  /* 0x0000002d00247308 */ /* 0x000fe20000000800 */
[----:B-1----:R-:W-:-:S07]  /*3dd0*/  FMNMX.FTZ R153, R24, R153, !PT ;  /* 0x0000009918997209 */ /* 0x002fce0007810000 */
[----:B------:R1:W-:Y:S01]  /*3de0*/  MUFU.EX2 R7, R88 ;  /* 0x0000005800077308 */ /* 0x0003e20000000800 */
[----:B------:R-:W-:-:S01]  /*3df0*/  FFMA.FTZ R24, R46, UR14, -R75 ;  /* 0x0000000e2e187c23 */ /* 0x000fc2000801084b */
[----:B------:R-:W-:Y:S01]  /*3e00*/  IMAD.MOV.U32 R75, RZ, RZ, R151 ;  /* 0x000000ffff4b7224 */ /* 0x000fe200078e0097 */
[C---:B------:R-:W-:Y:S01]  /*3e10*/  FSETP.NEU.FTZ.AND P2, PT, R153.reuse, -INF , PT ;  /* 0xff8000009900780b */ /* 0x040fe20003f5d000 */
[----:B------:R-:W-:Y:S01]  /*3e20*/  FFMA.FTZ R25, R153, R44, -8 ;  /* 0xc100000099197423 */ /* 0x000fe2000001002c */
[----:B------:R-:W-:-:S01]  /*3e30*/  FADD.FTZ R44, R30, R37 ;  /* 0x000000251e2c7221 */ /* 0x000fc20000010000 */
[--C-:B------:R-:W-:Y:S02]  /*3e40*/  IMAD.MOV.U32 R37, RZ, RZ, R151.reuse ;  /* 0x000000ffff257224 */ /* 0x100fe400078e0097 */
[----:B------:R-:W2:Y:S01]  /*3e50*/  MUFU.EX2 R10, R10 ;  /* 0x0000000a000a7308 */ /* 0x000ea20000000800 */
[----:B------:R-:W-:Y:S01]  /*3e60*/  FSEL R27, R25, RZ, P2 ;  /* 0x000000ff191b7208 */ /* 0x000fe20001000000 */
[--C-:B-1----:R-:W-:Y:S01]  /*3e70*/  IMAD.MOV.U32 R88, RZ, RZ, R151.reuse ;  /* 0x000000ffff587224 */ /* 0x102fe200078e0097 */
[----:B------:R-:W-:Y:S01]  /*3e80*/  PLOP3.LUT P2, PT, PT, PT, UP0, 0x80, 0x0 ;  /* 0x000000000000781c */ /* 0x000fe20003f4f008 */
[----:B------:R-:W-:-:S02]  /*3e90*/  IMAD.MOV.U32 R30, RZ, RZ, R151 ;  /* 0x000000ffff1e7224 */ /* 0x000fc400078e0097 */
[----:B------:R-:W-:-:S01]  /*3ea0*/  FFMA.FTZ R50, R50, UR14, -R27 ;  /* 0x0000000e32327c23 */ /* 0x000fc2000801081b */
[--C-:B------:R-:W-:Y:S01]  /*3eb0*/  FFMA.FTZ R51, R51, UR14, -R27.reuse ;  /* 0x0000000e33337c23 */ /* 0x100fe2000801081b */
[----:B------:R-:W-:-:S01]  /*3ec0*/  FFMA.FTZ R52, R52, UR14, -R27 ;  /* 0x0000000e34347c23 */ /* 0x000fc2000801081b */
[--C-:B------:R-:W-:Y:S01]  /*3ed0*/  FFMA.FTZ R53, R53, UR14, -R27.reuse ;  /* 0x0000000e35357c23 */ /* 0x100fe2000801081b */
[----:B------:R-:W-:-:S01]  /*3ee0*/  FFMA.FTZ R54, R54, UR14, -R27 ;  /* 0x0000000e36367c23 */ /* 0x000fc2000801081b */
[--C-:B------:R-:W-:Y:S01]  /*3ef0*/  FFMA.FTZ R55, R55, UR14, -R27.reuse ;  /* 0x0000000e37377c23 */ /* 0x100fe2000801081b */
        /* <DEDUP_REMOVED lines=17> */
[----:B--2---:R-:W-:Y:S01]  /*4010*/  F2FP.SATFINITE.E4M3.F32.PACK_AB_MERGE_C R231, R10, R7, RZ ;  /* 0x000000070ae7723e */ /* 0x004fe200048070ff */
[--C-:B------:R-:W-:Y:S01]  /*4020*/  FFMA.FTZ R64, R64, UR14, -R27.reuse ;  /* 0x0000000e40407c23 */ /* 0x100fe2000801081b */
[----:B------:R-:W-:-:S01]  /*4030*/  FFMA.FTZ R65, R65, UR14, -R27 ;  /* 0x0000000e41417c23 */ /* 0x000fc2000801081b */
[--C-:B------:R-:W-:Y:S01]  /*4040*/  FFMA.FTZ R68, R68, UR14, -R27.reuse ;  /* 0x0000000e44447c23 */ /* 0x100fe2000801081b */
[----:B------:R-:W-:-:S01]  /*4050*/  FFMA.FTZ R69, R69, UR14, -R27 ;  /* 0x0000000e45457c23 */ /* 0x000fc2000801081b */
[--C-:B------:R-:W-:Y:S01]  /*4060*/  FFMA.FTZ R72, R72, UR14, -R27.reuse ;  /* 0x0000000e48487c23 */ /* 0x100fe2000801081b */
[----:B------:R-:W-:-:S01]  /*4070*/  FFMA.FTZ R73, R73, UR14, -R27 ;  /* 0x0000000e49497c23 */ /* 0x000fc2000801081b */
[----:B------:R-:W2:Y:S01]  /*4080*/  MUFU.EX2 R53, R53 ;  /* 0x0000003500357308 */ /* 0x000ea20000000800 */
[----:B-1----:R-:W-:-:S01]  /*4090*/  FADD.FTZ R45, R50, R51 ;  /* 0x00000033322d7221 */ /* 0x002fc20000010000 */
[----:B------:R-:W-:Y:S01]  /*40a0*/  FFMA.FTZ R76, R76, UR14, -R27 ;  /* 0x0000000e4c4c7c23 */ /* 0x000fe2000801081b */
[----:B------:R-:W-:Y:S01]  /*40b0*/  F2FP.SATFINITE.E4M3.F32.PACK_AB_MERGE_C R231, R6, R5, R231 ;  /* 0x0000000506e7723e */ /* 0x000fe200048070e7 */
[--C-:B------:R-:W-:Y:S01]  /*40c0*/  FFMA.FTZ R77, R77, UR14, -R27.reuse ;  /* 0x0000000e4d4d7c23 */ /* 0x100fe2000801081b */
[----:B------:R-:W-:-:S01]  /*40d0*/  FFMA.FTZ R80, R80, UR14, -R27 ;  /* 0x0000000e50507c23 */ /* 0x000fc2000801081b */
[--C-:B------:R-:W-:Y:S01]  /*40e0*/  FFMA.FTZ R81, R81, UR14, -R27.reuse ;  /* 0x0000000e51517c23 */ /* 0x100fe2000801081b */
[----:B------:R-:W-:-:S01]  /*40f0*/  FFMA.FTZ R84, R84, UR14, -R27 ;  /* 0x0000000e54547c23 */ /* 0x000fc2000801081b */
[----:B------:R-:W1:Y:S01]  /*4100*/  MUFU.EX2 R54, R54 ;  /* 0x0000003600367308 */ /* 0x000e620000000800 */
[----:B------:R-:W-:-:S01]  /*4110*/  FFMA.FTZ R27, R85, UR14, -R27 ;  /* 0x0000000e551b7c23 */ /* 0x000fc2000801081b */
[----:B------:R-:W-:-:S06]  /*4120*/  IMAD.MOV.U32 R85, RZ, RZ, R151 ;  /* 0x000000ffff557224 */ /* 0x000fcc00078e0097 */
[----:B------:R-:W4:Y:S08]  /*4130*/  MUFU.EX2 R55, R55 ;  /* 0x0000003700377308 */ /* 0x000f300000000800 */
[----:B------:R5:W-:Y:S08]  /*4140*/  MUFU.EX2 R25, R47 ;  /* 0x0000002f00197308 */ /* 0x000bf00000000800 */
[----:B------:R-:W4:Y:S01]  /*4150*/  MUFU.EX2 R56, R56 ;  /* 0x0000003800387308 */ /* 0x000f220000000800 */
[----:B-----5:R-:W-:-:S01]  /*4160*/  FADD.FTZ R47, R3, R44 ;  /* 0x0000002c032f7221 */ /* 0x020fc20000010000 */
[----:B---3--:R-:W-:Y:S01]  /*4170*/  FADD.FTZ R44, R52, R45 ;  /* 0x0000002d342c7221 */ /* 0x008fe20000010000 */
[----:B--2---:R-:W-:-:S02]  /*4180*/  F2FP.SATFINITE.E4M3.F32.PACK_AB_MERGE_C R52, R53, R52, RZ ;  /* 0x000000343534723e */ /* 0x004fc400048070ff */
[----:B------:R-:W-:Y:S01]  /*4190*/  FADD.FTZ R46, R4, R47 ;  /* 0x0000002f042e7221 */ /* 0x000fe20000010000 */
[----:B------:R-:W-:-:S01]  /*41a0*/  FADD.FTZ R45, R53, R44 ;  /* 0x0000002c352d7221 */ /* 0x000fc20000010000 */
[----:B------:R-:W-:Y:S01]  /*41b0*/  F2FP.SATFINITE.E4M3.F32.PACK_AB_MERGE_C R228, R51, R50, R52 ;  /* 0x0000003233e4723e */ /* 0x000fe20004807034 */
[----:B------:R-:W2:Y:S01]  /*41c0*/  MUFU.EX2 R57, R57 ;  /* 0x0000003900397308 */ /* 0x000ea20000000800 */
[----:B------:R-:W-:-:S01]  /*41d0*/  FADD.FTZ R47, R5, R46 ;  /* 0x0000002e052f7221 */ /* 0x000fc20000010000 */
[----:B-1----:R-:W-:Y:S01]  /*41e0*/  FADD.FTZ R44, R54, R45 ;  /* 0x0000002d362c7221 */ /* 0x002fe20000010000 */
[----:B------:R-:W-:Y:S02]  /*41f0*/  IMAD.MOV.U32 R53, RZ, RZ, R151 ;  /* 0x000000ffff357224 */ /* 0x000fe400078e0097 */
[----:B------:R-:W-:Y:S01]  /*4200*/  FADD.FTZ R46, R6, R47 ;  /* 0x0000002f062e7221 */ /* 0x000fe20000010000 */
[----:B----4-:R-:W-:-:S01]  /*4210*/  FADD.FTZ R45, R55, R44 ;  /* 0x0000002c372d7221 */ /* 0x010fc20000010000 */
[----:B------:R-:W-:Y:S01]  /*4220*/  IMAD.MOV.U32 R52, RZ, RZ, R151 ;  /* 0x000000ffff347224 */ /* 0x000fe200078e0097 */
[----:B------:R-:W1:Y:S01]  /*4230*/  MUFU.EX2 R8, R8 ;  /* 0x0000000800087308 */ /* 0x000e620000000800 */
[----:B------:R-:W-:-:S01]  /*4240*/  FADD.FTZ R47, R7, R46 ;  /* 0x0000002e072f7221 */ /* 0x000fc20000010000 */
[----:B------:R-:W-:Y:S01]  /*4250*/  FADD.FTZ R2, R56, R45 ;  /* 0x0000002d38027221 */ /* 0x000fe20000010000 */
[----:B------:R-:W-:-:S02]  /*4260*/  IMAD.MOV.U32 R51, RZ, RZ, R151 ;  /* 0x000000ffff337224 */ /* 0x000fc400078e0097 */
[----:B------:R-:W-:Y:S01]  /*4270*/  FADD.FTZ R47, R10, R47 ;  /* 0x0000002f0a2f7221 */ /* 0x000fe20000010000 */
[----:B------:R-:W-:Y:S02]  /*4280*/  IMAD.MOV.U32 R50, RZ, RZ, R151 ;  /* 0x000000ffff327224 */ /* 0x000fe400078e0097 */
[----:B------:R-:W3:Y:S01]  /*4290*/  MUFU.EX2 R58, R58 ;  /* 0x0000003a003a7308 */ /* 0x000ee20000000800 */
[----:B--2---:R-:W-:-:S01]  /*42a0*/  FADD.FTZ R45, R57, R2 ;  /* 0x00000002392d7221 */ /* 0x004fc20000010000 */
[----:B------:R-:W-:Y:S01]  /*42b0*/  F2FP.SATFINITE.E4M3.F32.PACK_AB_MERGE_C R56, R57, R56, RZ ;  /* 0x000000383938723e */ /* 0x000fe200048070ff */
[--C-:B------:R-:W-:Y:S02]  /*42c0*/  IMAD.MOV.U32 R57, RZ, RZ, R151.reuse ;  /* 0x000000ffff397224 */ /* 0x100fe400078e0097 */
[--C-:B------:R-:W-:Y:S01]  /*42d0*/  IMAD.MOV.U32 R46, RZ, RZ, R151.reuse ;  /* 0x000000ffff2e7224 */ /* 0x100fe200078e0097 */
[----:B------:R-:W-:Y:S01]  /*42e0*/  F2FP.SATFINITE.E4M3.F32.PACK_AB_MERGE_C R230, R55, R54, R56 ;  /* 0x0000003637e6723e */ /* 0x000fe20004807038 */
[----:B------:R-:W-:Y:S01]  /*42f0*/  IMAD.MOV.U32 R56, RZ, RZ, R151 ;  /* 0x000000ffff387224 */ /* 0x000fe200078e0097 */
[----:B------:R2:W4:Y:S01]  /*4300*/  MUFU.EX2 R9, R91 ;  /* 0x0000005b00097308 */ /* 0x0005220000000800 */
[----:B-1----:R-:W-:-:S01]  /*4310*/  FADD.FTZ R44, R8, R47 ;  /* 0x0000002f082c7221 */ /* 0x002fc20000010000 */
[----:B------:R-:W-:-:S02]  /*4320*/  IMAD.MOV.U32 R55, RZ, RZ, R151 ;  /* 0x000000ffff377224 */ /* 0x000fc400078e0097 */
[----:B------:R-:W-:-:S04]  /*4330*/  IMAD.MOV.U32 R54, RZ, RZ, R151 ;  /* 0x000000ffff367224 */ /* 0x000fc800078e0097 */
[----:B------:R-:W1:Y:S01]  /*4340*/  MUFU.EX2 R59, R59 ;  /* 0x0000003b003b7308 */ /* 0x000e620000000800 */
[----:B---3--:R-:W-:-:S01]  /*4350*/  FADD.FTZ R2, R58, R45 ;  /* 0x0000002d3a027221 */ /* 0x008fc20000010000 */
[----:B--2---:R-:W-:-:S06]  /*4360*/  IMAD.MOV.U32 R91, RZ, RZ, R151 ;  /* 0x000000ffff5b7224 */ /* 0x004fcc00078e0097 */
[----:B------:R2:W3:Y:S01]  /*4370*/  MUFU.EX2 R11, R92 ;  /* 0x0000005c000b7308 */ /* 0x0004e20000000800 */
[----:B----4-:R-:W-:-:S07]  /*4380*/  FADD.FTZ R44, R9, R44 ;  /* 0x0000002c092c7221 */ /* 0x010fce0000010000 */
[----:B------:R-:W4:Y:S01]  /*4390*/  MUFU.EX2 R62, R62 ;  /* 0x0000003e003e7308 */ /* 0x000f220000000800 */
[----:B-1----:R-:W-:-:S01]  /*43a0*/  FADD.FTZ R45, R59, R2 ;  /* 0x000000023b2d7221 */ /* 0x002fc20000010000 */
[----:B--2---:R-:W-:-:S06]  /*43b0*/  IMAD.MOV.U32 R92, RZ, RZ, R151 ;  /* 0x000000ffff5c7224 */ /* 0x004fcc00078e0097 */
[----:B------:R-:W1:Y:S01]  /*43c0*/  MUFU.EX2 R14, R14 ;  /* 0x0000000e000e7308 */ /* 0x000e620000000800 */
[----:B---3--:R-:W-:-:S07]  /*43d0*/  FADD.FTZ R47, R11, R44 ;  /* 0x0000002c0b2f7221 */ /* 0x008fce0000010000 */
[----:B------:R-:W2:Y:S01]  /*43e0*/  MUFU.EX2 R63, R63 ;  /* 0x0000003f003f7308 */ /* 0x000ea20000000800 */
[----:B----4-:R-:W-:-:S07]  /*43f0*/  FADD.FTZ R2, R62, R45 ;  /* 0x0000002d3e027221 */ /* 0x010fce0000010000 */
[----:B------:R-:W3:Y:S01]  /*4400*/  MUFU.EX2 R12, R12 ;  /* 0x0000000c000c7308 */ /* 0x000ee20000000800 */
[----:B-1----:R-:W-:-:S01]  /*4410*/  FADD.FTZ R47, R14, R47 ;  /* 0x0000002f0e2f7221 */ /* 0x002fc20000010000 */
[----:B------:R-:W-:-:S04]  /*4420*/  F2FP.SATFINITE.E4M3.F32.PACK_AB_MERGE_C R11, R14, R11, RZ ;  /* 0x0000000b0e0b723e */ /* 0x000fc800048070ff */
[----:B------:R-:W-:Y:S02]  /*4430*/  F2FP.SATFINITE.E4M3.F32.PACK_AB_MERGE_C R225, R9, R8, R11 ;  /* 0x0000000809e1723e */ /* 0x000fe4000480700b */
[----:B------:R-:W1:Y:S01]  /*4440*/  MUFU.EX2 R66, R66 ;  /* 0x0000004200427308 */ /* 0x000e620000000800 */
[----:B--2---:R-:W-:-:S01]  /*4450*/  FADD.FTZ R45, R63, R2 ;  /* 0x000000023f2d7221 */ /* 0x004fc20000010000 */
[----:B------:R-:W-:Y:S01]  /*4460*/  F2FP.SATFINITE.E4M3.F32.PACK_AB_MERGE_C R62, R63, R62, RZ ;  /* 0x0000003e3f3e723e */ /* 0x000fe200048070ff */
[----:B------:R-:W-:-:S03]  /*4470*/  IMAD.MOV.U32 R63, RZ, RZ, R151 ;  /* 0x000000ffff3f7224 */ /* 0x000fc600078e0097 */
[----:B------:R-:W-:Y:S01]  /*4480*/  F2FP.SATFINITE.E4M3.F32.PACK_AB_MERGE_C R224, R59, R58, R62 ;  /* 0x0000003a3be0723e */ /* 0x000fe2000480703e */
[----:B------:R-:W-:Y:S01]  /*4490*/  IMAD.MOV.U32 R62, RZ, RZ, R151 ;  /* 0x000000ffff3e7224 */ /* 0x000fe200078e0097 */
[----:B------:R-:W2:Y:S01]  /*44a0*/  MUFU.EX2 R67, R67 ;  /* 0x0000004300437308 */ /* 0x000ea20000000800 */
[----:B---3--:R-:W-:-:S01]  /*44b0*/  FADD.FTZ R44, R12, R47 ;  /* 0x0000002f0c2c7221 */ /* 0x008fc20000010000 */
[--C-:B------:R-:W-:Y:S02]  /*44c0*/  IMAD.MOV.U32 R59, RZ, RZ, R151.reuse ;  /* 0x000000ffff3b7224 */ /* 0x100fe400078e0097 */
[--C-:B------:R-:W-:Y:S02]  /*44d0*/  IMAD.MOV.U32 R58, RZ, RZ, R151.reuse ;  /* 0x000000ffff3a7224 */ /* 0x100fe400078e0097 */
[----:B------:R-:W-:Y:S01]  /*44e0*/  FADD.FTZ R44, R13, R44 ;  /* 0x0000002c0d2c7221 */ /* 0x000fe20000010000 */
[----:B------:R-:W-:Y:S01]  /*44f0*/  IMAD.MOV.U32 R47, RZ, RZ, R151 ;  /* 0x000000ffff2f7224 */ /* 0x000fe200078e0097 */
[----:B------:R-:W3:Y:S01]  /*4500*/  MUFU.EX2 R33, R33 ;  /* 0x0000002100217308 */ /* 0x000ee20000000800 */
[----:B-1----:R-:W-:-:S01]  /*4510*/  FADD.FTZ R2, R66, R45 ;  /* 0x0000002d42027221 */ /* 0x002fc20000010000 */
[----:B------:R-:W-:-:S06]  /*4520*/  IMAD.MOV.U32 R45, RZ, RZ, R151 ;  /* 0x000000ffff2d7224 */ /* 0x000fcc00078e0097 */
[----:B------:R-:W1:Y:S01]  /*4530*/  MUFU.EX2 R70, R70 ;  /* 0x0000004600467308 */ /* 0x000e620000000800 */
[----:B--2---:R-:W-:-:S07]  /*4540*/  FADD.FTZ R3, R67, R2 ;  /* 0x0000000243037221 */ /* 0x004fce0000010000 */
[----:B------:R-:W2:Y:S01]  /*4550*/  MUFU.EX2 R32, R32 ;  /* 0x0000002000207308 */ /* 0x000ea20000000800 */
[----:B---3--:R-:W-:-:S01]  /*4560*/  FADD.FTZ R7, R33, R44 ;  /* 0x0000002c21077221 */ /* 0x008fc20000010000 */
[----:B------:R-:W-:-:S06]  /*4570*/  IMAD.MOV.U32 R44, RZ, RZ, R151 ;  /* 0x000000ffff2c7224 */ /* 0x000fcc00078e0097 */
[----:B------:R-:W3:Y:S01]  /*4580*/  MUFU.EX2 R71, R71 ;  /* 0x0000004700477308 */ /* 0x000ee20000000800 */
[----:B-1----:R-:W-:-:S07]  /*4590*/  FADD.FTZ R2, R70, R3 ;  /* 0x0000000346027221 */ /* 0x002fce0000010000 */
[----:B------:R-:W1:Y:S01]  /*45a0*/  MUFU.EX2 R15, R29 ;  /* 0x0000001d000f7308 */ /* 0x000e620000000800 */
[C---:B--2---:R-:W-:Y:S01]  /*45b0*/  F2FP.SATFINITE.E4M3.F32.PACK_AB_MERGE_C R33, R32.reuse, R33, RZ ;  /* 0x000000212021723e */ /* 0x044fe200048070ff */
[----:B------:R-:W-:-:S03]  /*45c0*/  FADD.FTZ R32, R32, R7 ;  /* 0x0000000720207221 */ /* 0x000fc60000010000 */
[----:B------:R-:W-:Y:S01]  /*45d0*/  F2FP.SATFINITE.E4M3.F32.PACK_AB_MERGE_C R227, R13, R12, R33 ;  /* 0x0000000c0de3723e */ /* 0x000fe20004807021 */
[----:B------:R-:W-:Y:S02]  /*45e0*/  IMAD.MOV.U32 R33, RZ, RZ, R151 ;  /* 0x000000ffff217224 */ /* 0x000fe400078e0097 */
[----:B------:R-:W2:Y:S01]  /*45f0*/  MUFU.EX2 R28, R28 ;  /* 0x0000001c001c7308 */ /* 0x000ea20000000800 */
[----:B---3--:R-:W-:-:S01]  /*4600*/  FADD.FTZ R3, R71, R2 ;  /* 0x0000000247037221 */ /* 0x008fc20000010000 */
[----:B------:R-:W-:Y:S01]  /*4610*/  F2FP.SATFINITE.E4M3.F32.PACK_AB_MERGE_C R70, R71, R70, RZ ;  /* 0x000000464746723e */ /* 0x000fe200048070ff */
[----:B------:R-:W-:-:S03]  /*4620*/  IMAD.MOV.U32 R71, RZ, RZ, R151 ;  /* 0x000000ffff477224 */ /* 0x000fc600078e0097 */
[----:B------:R-:W-:Y:S01]  /*4630*/  F2FP.SATFINITE.E4M3.F32.PACK_AB_MERGE_C R226, R67, R66, R70 ;  /* 0x0000004243e2723e */ /* 0x000fe20004807046 */
[----:B------:R-:W-:Y:S01]  /*4640*/  IMAD.MOV.U32 R70, RZ, RZ, R151 ;  /* 0x000000ffff467224 */ /* 0x000fe200078e0097 */
[----:B------:R-:W3:Y:S01]  /*4650*/  MUFU.EX2 R26, R26 ;  /* 0x0000001a001a7308 */ /* 0x000ee20000000800 */
[----:B-1----:R-:W-:-:S01]  /*4660*/  FADD.FTZ R7, R15, R32 ;  /* 0x000000200f077221 */ /* 0x002fc20000010000 */
[--C-:B------:R-:W-:Y:S02]  /*4670*/  IMAD.MOV.U32 R67, RZ, RZ, R151.reuse ;  /* 0x000000ffff437224 */ /* 0x100fe400078e0097 */
[--C-:B------:R-:W-:Y:S02]  /*4680*/  IMAD.MOV.U32 R66, RZ, RZ, R151.reuse ;  /* 0x000000ffff427224 */ /* 0x100fe400078e0097 */
[----:B------:R-:W-:Y:S02]  /*4690*/  IMAD.MOV.U32 R32, RZ, RZ, R151 ;  /* 0x000000ffff207224 */ /* 0x000fe400078e0097 */
[----:B------:R1:W4:Y:S01]  /*46a0*/  MUFU.EX2 R29, R74 ;  /* 0x0000004a001d7308 */ /* 0x0003220000000800 */
[----:B--2---:R-:W-:-:S07]  /*46b0*/  FADD.FTZ R2, R28, R3 ;  /* 0x000000031c027221 */ /* 0x004fce0000010000 */
[----:B------:R-:W2:Y:S01]  /*46c0*/  MUFU.EX2 R60, R60 ;  /* 0x0000003c003c7308 */ /* 0x000ea20000000800 */
[----:B---3--:R-:W-:-:S01]  /*46d0*/  FADD.FTZ R7, R26, R7 ;  /* 0x000000071a077221 */ /* 0x008fc20000010000 */
[----:B-1----:R-:W-:-:S03]  /*46e0*/  IMAD.MOV.U32 R74, RZ, RZ, R151 ;  /* 0x000000ffff4a7224 */ /* 0x002fc600078e0097 */
[----:B------:R-:W-:-:S03]  /*46f0*/  FADD.FTZ R4, R34, R7 ;  /* 0x0000000722047221 */ /* 0x000fc60000010000 */
[----:B------:R-:W1:Y:S01]  /*4700*/  MUFU.EX2 R31, R31 ;  /* 0x0000001f001f7308 */ /* 0x000e620000000800 */
[----:B----4-:R-:W-:-:S07]  /*4710*/  FADD.FTZ R3, R29, R2 ;  /* 0x000000021d037221 */ /* 0x010fce0000010000 */
[----:B------:R-:W3:Y:S01]  /*4720*/  MUFU.EX2 R61, R61 ;  /* 0x0000003d003d7308 */ /* 0x000ee20000000800 */
[----:B--2---:R-:W-:-:S07]  /*4730*/  FADD.FTZ R2, R60, R3 ;  /* 0x000000033c027221 */ /* 0x004fce0000010000 */
[----:B------:R-:W2:Y:S01]  /*4740*/  MUFU.EX2 R20, R20 ;  /* 0x0000001400147308 */ /* 0x000ea20000000800 */
[C---:B-1----:R-:W-:Y:S01]  /*4750*/  F2FP.SATFINITE.E4M3.F32.PACK_AB_MERGE_C R34, R31.reuse, R34, RZ ;  /* 0x000000221f22723e */ /* 0x042fe200048070ff */
[----:B------:R-:W-:-:S03]  /*4760*/  FADD.FTZ R31, R31, R4 ;  /* 0x000000041f1f7221 */ /* 0x000fc60000010000 */
[----:B------:R-:W-:Y:S01]  /*4770*/  F2FP.SATFINITE.E4M3.F32.PACK_AB_MERGE_C R221, R26, R15, R34 ;  /* 0x0000000f1add723e */ /* 0x000fe20004807022 */
[--C-:B------:R-:W-:Y:S02]  /*4780*/  IMAD.MOV.U32 R34, RZ, RZ, R151.reuse ;  /* 0x000000ffff227224 */ /* 0x100fe400078e0097 */
[----:B------:R-:W1:Y:S01]  /*4790*/  MUFU.EX2 R64, R64 ;  /* 0x0000004000407308 */ /* 0x000e620000000800 */
[C---:B---3--:R-:W-:Y:S01]  /*47a0*/  F2FP.SATFINITE.E4M3.F32.PACK_AB_MERGE_C R60, R61.reuse, R60, RZ ;  /* 0x0000003c3d3c723e */ /* 0x048fe200048070ff */
[----:B------:R-:W-:Y:S01]  /*47b0*/  FADD.FTZ R61, R61, R2 ;  /* 0x000000023d3d7221 */ /* 0x000fe20000010000 */
[--C-:B------:R-:W-:Y:S02]  /*47c0*/  IMAD.MOV.U32 R26, RZ, RZ, R151.reuse ;  /* 0x000000ffff1a7224 */ /* 0x100fe400078e0097 */
[----:B------:R-:W-:Y:S01]  /*47d0*/  F2FP.SATFINITE.E4M3.F32.PACK_AB_MERGE_C R220, R29, R28, R60 ;  /* 0x0000001c1ddc723e */ /* 0x000fe2000480703c */
[----:B------:R-:W-:Y:S02]  /*47e0*/  IMAD.MOV.U32 R60, RZ, RZ, R151 ;  /* 0x000000ffff3c7224 */ /* 0x000fe400078e0097 */
[----:B------:R-:W3:Y:S01]  /*47f0*/  MUFU.EX2 R65, R65 ;  /* 0x0000004100417308 */ /* 0x000ee20000000800 */
[----:B--2---:R-:W-:-:S01]  /*4800*/  FADD.FTZ R4, R20, R31 ;  /* 0x0000001f14047221 */ /* 0x004fc20000010000 */
[----:B------:R-:W-:-:S02]  /*4810*/  IMAD.MOV.U32 R31, RZ, RZ, R151 ;  /* 0x000000ffff1f7224 */ /* 0x000fc400078e0097 */
[--C-:B------:R-:W-:Y:S02]  /*4820*/  IMAD.MOV.U32 R29, RZ, RZ, R151.reuse ;  /* 0x000000ffff1d7224 */ /* 0x100fe400078e0097 */
[----:B------:R-:W-:Y:S01]  /*4830*/  FADD.FTZ R5, R35, R4 ;  /* 0x0000000423057221 */ /* 0x000fe20000010000 */
[----:B------:R-:W-:Y:S01]  /*4840*/  IMAD.MOV.U32 R28, RZ, RZ, R151 ;  /* 0x000000ffff1c7224 */ /* 0x000fe200078e0097 */
[----:B------:R-:W2:Y:S01]  /*4850*/  MUFU.EX2 R38, R38 ;  /* 0x0000002600267308 */ /* 0x000ea20000000800 */
[----:B-1----:R-:W-:-:S01]  /*4860*/  FADD.FTZ R2, R64, R61 ;  /* 0x0000003d40027221 */ /* 0x002fc20000010000 */
[----:B------:R-:W-:-:S06]  /*4870*/  IMAD.MOV.U32 R61, RZ, RZ, R151 ;  /* 0x000000ffff3d7224 */ /* 0x000fcc00078e0097 */
[----:B------:R-:W1:Y:S01]  /*4880*/  MUFU.EX2 R68, R68 ;  /* 0x0000004400447308 */ /* 0x000e620000000800 */
[----:B---3--:R-:W-:-:S07]  /*4890*/  FADD.FTZ R3, R65, R2 ;  /* 0x0000000241037221 */ /* 0x008fce0000010000 */
[----:B------:R-:W3:Y:S01]  /*48a0*/  MUFU.EX2 R39, R39 ;  /* 0x0000002700277308 */ /* 0x000ee20000000800 */
[----:B--2---:R-:W-:-:S07]  /*48b0*/  FADD.FTZ R4, R38, R5 ;  /* 0x0000000526047221 */ /* 0x004fce0000010000 */
[----:B------:R-:W2:Y:S01]  /*48c0*/  MUFU.EX2 R69, R69 ;  /* 0x0000004500457308 */ /* 0x000ea20000000800 */
[----:B-1----:R-:W-:-:S07]  /*48d0*/  FADD.FTZ R2, R68, R3 ;  /* 0x0000000344027221 */ /* 0x002fce0000010000 */
[----:B------:R-:W-:Y:S01]  /*48e0*/  MUFU.EX2 R42, R42 ;  /* 0x0000002a002a7308 */ /* 0x000fe20000000800 */
[C---:B---3--:R-:W-:Y:S01]  /*48f0*/  F2FP.SATFINITE.E4M3.F32.PACK_AB_MERGE_C R38, R39.reuse, R38, RZ ;  /* 0x000000262726723e */ /* 0x048fe200048070ff */
[----:B------:R-:W-:-:S03]  /*4900*/  FADD.FTZ R39, R39, R4 ;  /* 0x0000000427277221 */ /* 0x000fc60000010000 */
[----:B------:R-:W-:Y:S01]  /*4910*/  F2FP.SATFINITE.E4M3.F32.PACK_AB_MERGE_C R223, R35, R20, R38 ;  /* 0x0000001423df723e */ /* 0x000fe20004807026 */
[--C-:B------:R-:W-:Y:S02]  /*4920*/  IMAD.MOV.U32 R38, RZ, RZ, R151.reuse ;  /* 0x000000ffff267224 */ /* 0x100fe400078e0097 */
[----:B------:R-:W1:Y:S01]  /*4930*/  MUFU.EX2 R43, R43 ;  /* 0x0000002b002b7308 */ /* 0x000e620000000800 */
[C---:B--2---:R-:W-:Y:S01]  /*4940*/  F2FP.SATFINITE.E4M3.F32.PACK_AB_MERGE_C R68, R69.reuse, R68, RZ ;  /* 0x000000444544723e */ /* 0x044fe200048070ff */
[----:B------:R-:W-:Y:S01]  /*4950*/  FADD.FTZ R69, R69, R2 ;  /* 0x0000000245457221 */ /* 0x000fe20000010000 */
[--C-:B------:R-:W-:Y:S02]  /*4960*/  IMAD.MOV.U32 R35, RZ, RZ, R151.reuse ;  /* 0x000000ffff237224 */ /* 0x100fe400078e0097 */
[----:B------:R-:W-:Y:S01]  /*4970*/  F2FP.SATFINITE.E4M3.F32.PACK_AB_MERGE_C R222, R65, R64, R68 ;  /* 0x0000004041de723e */ /* 0x000fe20004807044 */
[--C-:B------:R-:W-:Y:S02]  /*4980*/  IMAD.MOV.U32 R68, RZ, RZ, R151.reuse ;  /* 0x000000ffff447224 */ /* 0x100fe400078e0097 */
[----:B------:R-:W2:Y:S01]  /*4990*/  MUFU.EX2 R40, R40 ;  /* 0x0000002800287308 */ /* 0x000ea20000000800 */
[----:B------:R-:W-:-:S02]  /*49a0*/  IMAD.MOV.U32 R65, RZ, RZ, R151 ;  /* 0x000000ffff417224 */ /* 0x000fc400078e0097 */
[----:B------:R-:W-:-:S05]  /*49b0*/  IMAD.MOV.U32 R64, RZ, RZ, R151 ;  /* 0x000000ffff407224 */ /* 0x000fca00078e0097 */
[----:B------:R-:W3:Y:S01]  /*49c0*/  MUFU.EX2 R72, R72 ;  /* 0x0000004800487308 */ /* 0x000ee20000000800 */
[----:B-1----:R-:W-:-:S07]  /*49d0*/  F2FP.SATFINITE.E4M3.F32.PACK_AB_MERGE_C R3, R43, R42, RZ ;  /* 0x0000002a2b03723e */ /* 0x002fce00048070ff */
[----:B------:R-:W1:Y:S01]  /*49e0*/  MUFU.EX2 R41, R41 ;  /* 0x0000002900297308 */ /* 0x000e620000000800 */
[----:B--2---:R-:W-:-:S01]  /*49f0*/  FADD.FTZ R4, R40, R39 ;  /* 0x0000002728047221 */ /* 0x004fc20000010000 */
[----:B------:R-:W-:-:S06]  /*4a00*/  IMAD.MOV.U32 R39, RZ, RZ, R151 ;  /* 0x000000ffff277224 */ /* 0x000fcc00078e0097 */
[----:B------:R-:W2:Y:S01]  /*4a10*/  MUFU.EX2 R73, R73 ;  /* 0x0000004900497308 */ /* 0x000ea20000000800 */
[----:B---3--:R-:W-:-:S01]  /*4a20*/  FADD.FTZ R2, R72, R69 ;  /* 0x0000004548027221 */ /* 0x008fc20000010000 */
[----:B------:R-:W-:-:S06]  /*4a30*/  IMAD.MOV.U32 R69, RZ, RZ, R151 ;  /* 0x000000ffff457224 */ /* 0x000fcc00078e0097 */
[----:B------:R-:W3:Y:S01]  /*4a40*/  MUFU.EX2 R76, R76 ;  /* 0x0000004c004c7308 */ /* 0x000ee20000000800 */
[C---:B-1----:R-:W-:Y:S01]  /*4a50*/  F2FP.SATFINITE.E4M3.F32.PACK_AB_MERGE_C R217, R41.reuse, R40, R3 ;  /* 0x0000002829d9723e */ /* 0x042fe20004807003 */
[----:B------:R-:W-:Y:S01]  /*4a60*/  FADD.FTZ R41, R41, R4 ;  /* 0x0000000429297221 */ /* 0x000fe20000010000 */
[----:B------:R-:W-:-:S03]  /*4a70*/  IMAD.MOV.U32 R40, RZ, RZ, R151 ;  /* 0x000000ffff287224 */ /* 0x000fc600078e0097 */
[----:B------:R-:W-:Y:S01]  /*4a80*/  FADD.FTZ R42, R42, R41 ;  /* 0x000000292a2a7221 */ /* 0x000fe20000010000 */
[----:B------:R-:W-:Y:S01]  /*4a90*/  IMAD.MOV.U32 R41, RZ, RZ, R151 ;  /* 0x000000ffff297224 */ /* 0x000fe200078e0097 */
[----:B------:R-:W1:Y:S01]  /*4aa0*/  MUFU.EX2 R77, R77 ;  /* 0x0000004d004d7308 */ /* 0x000e620000000800 */
[----:B--2---:R-:W-:-:S01]  /*4ab0*/  FADD.FTZ R3, R73, R2 ;  /* 0x0000000249037221 */ /* 0x004fc20000010000 */
[----:B------:R-:W-:Y:S01]  /*4ac0*/  FADD.FTZ R42, R43, R42 ;  /* 0x0000002a2b2a7221 */ /* 0x000fe20000010000 */
[----:B------:R-:W-:-:S05]  /*4ad0*/  IMAD.MOV.U32 R43, RZ, RZ, R151 ;  /* 0x000000ffff2b7224 */ /* 0x000fca00078e0097 */
[----:B------:R-:W2:Y:S01]  /*4ae0*/  MUFU.EX2 R21, R21 ;  /* 0x0000001500157308 */ /* 0x000ea20000000800 */
[----:B---3--:R-:W-:-:S07]  /*4af0*/  FADD.FTZ R2, R76, R3 ;  /* 0x000000034c027221 */ /* 0x008fce0000010000 */
[----:B------:R-:W3:Y:S01]  /*4b00*/  MUFU.EX2 R80, R80 ;  /* 0x0000005000507308 */ /* 0x000ee20000000800 */
[C---:B-1----:R-:W-:Y:S01]  /*4b10*/  F2FP.SATFINITE.E4M3.F32.PACK_AB_MERGE_C R76, R77.reuse, R76, RZ ;  /* 0x0000004c4d4c723e */ /* 0x042fe200048070ff */
[----:B------:R-:W-:-:S03]  /*4b20*/  FADD.FTZ R77, R77, R2 ;  /* 0x000000024d4d7221 */ /* 0x000fc60000010000 */
[----:B------:R-:W-:Y:S01]  /*4b30*/  F2FP.SATFINITE.E4M3.F32.PACK_AB_MERGE_C R216, R73, R72, R76 ;  /* 0x0000004849d8723e */ /* 0x000fe2000480704c */
[----:B------:R-:W-:Y:S02]  /*4b40*/  IMAD.MOV.U32 R76, RZ, RZ, R151 ;  /* 0x000000ffff4c7224 */ /* 0x000fe400078e0097 */
[----:B------:R-:W1:Y:S01]  /*4b50*/  MUFU.EX2 R24, R24 ;  /* 0x0000001800187308 */ /* 0x000e620000000800 */
[----:B--2---:R-:W-:-:S01]  /*4b60*/  FADD.FTZ R3, R21, R42 ;  /* 0x0000002a15037221 */ /* 0x004fc20000010000 */
[--C-:B------:R-:W-:Y:S02]  /*4b70*/  IMAD.MOV.U32 R73, RZ, RZ, R151.reuse ;  /* 0x000000ffff497224 */ /* 0x100fe400078e0097 */
[----:B------:R-:W-:Y:S02]  /*4b80*/  IMAD.MOV.U32 R72, RZ, RZ, R151 ;  /* 0x000000ffff487224 */ /* 0x000fe400078e0097 */
[----:B------:R-:W-:Y:S01]  /*4b90*/  FADD.FTZ R5, R36, R3 ;  /* 0x0000000324057221 */ /* 0x000fe20000010000 */
[----:B------:R-:W-:Y:S01]  /*4ba0*/  IMAD.MOV.U32 R42, RZ, RZ, R151 ;  /* 0x000000ffff2a7224 */ /* 0x000fe200078e0097 */
[----:B------:R-:W2:Y:S01]  /*4bb0*/  MUFU.EX2 R81, R81 ;  /* 0x0000005100517308 */ /* 0x000ea20000000800 */
[----:B---3--:R-:W-:-:S01]  /*4bc0*/  FADD.FTZ R2, R80, R77 ;  /* 0x0000004d50027221 */ /* 0x008fc20000010000 */
[----:B------:R-:W-:-:S06]  /*4bd0*/  IMAD.MOV.U32 R77, RZ, RZ, R151 ;  /* 0x000000ffff4d7224 */ /* 0x000fcc00078e0097 */
[----:B------:R-:W-:Y:S01]  /*4be0*/  MUFU.EX2 R84, R84 ;  /* 0x0000005400547308 */ /* 0x000fe20000000800 */
[----:B-1----:R-:W-:-:S04]  /*4bf0*/  F2FP.SATFINITE.E4M3.F32.PACK_AB_MERGE_C R4, R25, R24, RZ ;  /* 0x000000181904723e */ /* 0x002fc800048070ff */
[----:B------:R-:W-:Y:S01]  /*4c00*/  F2FP.SATFINITE.E4M3.F32.PACK_AB_MERGE_C R219, R36, R21, R4 ;  /* 0x0000001524db723e */ /* 0x000fe20004807004 */
[----:B------:R-:W-:Y:S02]  /*4c10*/  IMAD.MOV.U32 R36, RZ, RZ, R151 ;  /* 0x000000ffff247224 */ /* 0x000fe400078e0097 */
[----:B------:R-:W1:Y:S01]  /*4c20*/  MUFU.EX2 R27, R27 ;  /* 0x0000001b001b7308 */ /* 0x000e620000000800 */
[----:B--2---:R-:W-:-:S01]  /*4c30*/  FADD.FTZ R3, R81, R2 ;  /* 0x0000000251037221 */ /* 0x004fc20000010000 */
[----:B------:R-:W-:Y:S01]  /*4c40*/  FADD.FTZ R2, R24, R5 ;  /* 0x0000000518027221 */ /* 0x000fe20000010000 */
[----:B------:R-:W-:-:S03]  /*4c50*/  IMAD.MOV.U32 R24, RZ, RZ, R151 ;  /* 0x000000ffff187224 */ /* 0x000fc600078e0097 */
[----:B------:R-:W-:Y:S01]  /*4c60*/  FADD.FTZ R2, R25, R2 ;  /* 0x0000000219027221 */ /* 0x000fe20000010000 */
[----:B------:R-:W-:Y:S01]  /*4c70*/  IMAD.MOV.U32 R25, RZ, RZ, R151 ;  /* 0x000000ffff197224 */ /* 0x000fe200078e0097 */
[----:B-1----:R-:W-:Y:S01]  /*4c80*/  F2FP.SATFINITE.E4M3.F32.PACK_AB_MERGE_C R4, R27, R84, RZ ;  /* 0x000000541b04723e */ /* 0x002fe200048070ff */
[----:B------:R-:W-:-:S03]  /*4c90*/  FADD.FTZ R84, R84, R3 ;  /* 0x0000000354547221 */ /* 0x000fc60000010000 */
[----:B------:R-:W-:Y:S01]  /*4ca0*/  F2FP.SATFINITE.E4M3.F32.PACK_AB_MERGE_C R218, R81, R80, R4 ;  /* 0x0000005051da723e */ /* 0x000fe20004807004 */
[----:B------:R-:W-:-:S01]  /*4cb0*/  FADD.FTZ R3, R27, R84 ;  /* 0x000000541b037221 */ /* 0x000fc20000010000 */
[--C-:B------:R-:W-:Y:S02]  /*4cc0*/  IMAD.MOV.U32 R84, RZ, RZ, R151.reuse ;  /* 0x000000ffff547224 */ /* 0x100fe400078e0097 */
        /* <DEDUP_REMOVED lines=71> */
[----:B------:R-:W-:Y:S01]  /*5140*/  ULDC UR57, c[0x0][0x2e0] ;  /* 0x0000b80000397ab9 */ /* 0x000fe20000000800 */
[----:B------:R-:W-:Y:S01]  /*5150*/  ULDC UR56, c[0x0][0x288] ;  /* 0x0000a20000387ab9 */ /* 0x000fe20000000800 */
[----:B------:R-:W-:Y:S01]  /*5160*/  ULDC UR58, c[0x0][0x404] ;  /* 0x00010100003a7ab9 */ /* 0x000fe20000000800 */
[----:B------:R-:W-:Y:S01]  /*5170*/  ULDC UR53, c[0x0][0x988] ;  /* 0x0002620000357ab9 */ /* 0x000fe20000000800 */
[----:B------:R-:W-:-:S05]  /*5180*/  ULDC.64 UR40, c[0x0][0x3f8] ;  /* 0x0000fe0000287ab9 */ /* 0x000fca0000000a00 */
.L_x_1861:
[----:B------:R-:W-:Y:S01]  /*5190*/  ISETP.NE.AND P3, PT, RZ, UR45, PT ;  /* 0x0000002dff007c0c */ /* 0x000fe2000bf65270 */
[----:B------:R-:W-:-:S04]  /*51a0*/  UISETP.NE.AND UP0, UPT, UR37, 0x1, UPT ;  /* 0x000000012500788c */ /* 0x000fc8000bf05270 */
[----:B------:R-:W-:-:S04]  /*51b0*/  USEL UR36, URZ, 0x1, UP0 ;  /* 0x000000013f247887 */ /* 0x000fc80008000000 */
[----:B------:R-:W-:-:S04]  /*51c0*/  ULOP3.LUT UR36, UR7, UR36, URZ, 0x3c, !UPT ;  /* 0x0000002407247292 */ /* 0x000fc8000f8e3c3f */
[----:B------:R-:W-:Y:S08]  /*51d0*/  @P3 BRA `(.L_x_1852) ;  /* 0x0000000000383947 */ /* 0x000ff00003800000 */
[----:B------:R-:W-:Y:S05]  /*51e0*/  @!P0 BRA `(.L_x_1853) ;  /* 0x0000000000048947 */ /* 0x000fea0003800000 */
[----:B------:R-:W-:Y:S01]  /*51f0*/  BPT.TRAP 0x1 ;  /* 0x000000040000795c */ /* 0x000fe20000300000 */
.L_x_1853:
        /* <DEDUP_REMOVED lines=9> */
.L_x_1854:
[----:B--2---:R-:W-:Y:S05]  /*5290*/  @P2 BRA `(.L_x_1852) ;  /* 0x0000000000082947 */ /* 0x004fea0003800000 */
[----:B------:R-:W2:Y:S02]  /*52a0*/  SYNCS.PHASECHK.TRANS64.TRYWAIT P2, [UR6+0x38830], R6 ;  /* 0x03883006ff0075a7 */ /* 0x000ea40008040146 */
[----:B--2---:R-:W-:Y:S05]  /*52b0*/  @!P2 BRA `(.L_x_1855) ;  /* 0x000000d00034a947 */ /* 0x004fea0003800000 */
.L_x_1852:
        /* <DEDUP_REMOVED lines=51> */
.L_x_1857:
[----:B------:R-:W-:Y:S01]  /*55f0*/  ULEA UR10, UR37, UR38, 0x3 ;  /* 0x00000026250a7291 */ /* 0x000fe2000f8e183f */
[----:B------:R-:W-:-:S05]  /*5600*/  IMAD.U32 R6, RZ, RZ, UR7 ;  /* 0x00000007ff067e24 */ /* 0x000fca000f8e00ff */
[----:B------:R-:W-:-:S04]  /*5610*/  SHF.L.U32 R6, R6, 0x1f, RZ ;  /* 0x0000001f06067819 */ /* 0x000fc800000006ff */
[----:B------:R1:W2:Y:S01]  /*5620*/  SYNCS.PHASECHK.TRANS64.TRYWAIT P2, [UR10+0x38850], R6 ;  /* 0x03885006ff0075a7 */ /* 0x0002a2000804014a */
[----:B------:R-:W-:Y:S05]  /*5630*/  @!P0 BRA `(.L_x_1858) ;  /* 0x0000000000048947 */ /* 0x000fea0003800000 */
[----:B------:R-:W-:Y:S01]  /*5640*/  BPT.TRAP 0x1 ;  /* 0x000000040000795c */ /* 0x000fe20000300000 */
.L_x_1858:
[----:B--2---:R-:W-:Y:S05]  /*5650*/  @P2 BRA `(.L_x_1856) ;  /* 0x0000000000082947 */ /* 0x004fea0003800000 */
[----:B------:R-:W2:Y:S02]  /*5660*/  SYNCS.PHASECHK.TRANS64.TRYWAIT P2, [UR10+0x38850], R6 ;  /* 0x03885006ff0075a7 */ /* 0x000ea4000804014a */
[----:B--2---:R-:W-:Y:S05]  /*5670*/  @!P2 BRA `(.L_x_1859) ;  /* 0x000000cc005ca947 */ /* 0x004fea0003800000 */
.L_x_1856:
[----:B------:R-:W-:Y:S01]  /*5680*/  UIADD3 UR7, UR38, 0x400, URZ ;  /* 0x0000040026077890 */ /* 0x000fe2000fffe03f */
[----:B------:R-:W-:Y:S01]  /*5690*/  WARPGROUP.ARRIVE ;  /* 0x00000000000079c5 */ /* 0x000fe20000000000 */
[----:B------:R-:W-:Y:S01]  /*56a0*/  UMOV UR11, 0x40000040 ;  /* 0x40000040000b7882 */ /* 0x000fe20000000000 */
[----:B------:R-:W-:Y:S01]  /*56b0*/  UISETP.NE.U32.AND UP0, UPT, UR40, URZ, UPT ;  /* 0x0000003f2800728c */ /* 0x000fe2000bf05070 */
[C---:B-12---:R-:W-:Y:S01]  /*56c0*/  FMUL.FTZ R6, R0.reuse, R152 ;  /* 0x0000009800067220 */ /* 0x046fe20000410000 */
[----:B------:R-:W-:Y:S01]  /*56d0*/  USHF.R.U32.HI UR7, URZ, 0x4, UR7 ;  /* 0x000000043f077899 */ /* 0x000fe20008011607 */
[C---:B------:R-:W-:Y:S01]  /*56e0*/  FMUL.FTZ R7, R0.reuse, R153 ;  /* 0x0000009900077220 */ /* 0x040fe20000410000 */
[----:B------:R-:W-:Y:S01]  /*56f0*/  UISETP.NE.AND.EX UP0, UPT, UR41, URZ, UPT, UP0 ;  /* 0x0000003f2900728c */ /* 0x000fe2000bf05300 */
[C---:B------:R-:W-:Y:S01]  /*5700*/  FMUL.FTZ R21, R0.reuse, R163 ;  /* 0x000000a300157220 */ /* 0x040fe20000410000 */
[----:B------:R-:W-:Y:S01]  /*5710*/  ULOP3.LUT UR7, UR7, 0x3fff, URZ, 0xc0, !UPT ;  /* 0x00003fff07077892 */ /* 0x000fe2000f8ec03f */
[C---:B------:R-:W-:Y:S01]  /*5720*/  FMUL.FTZ R163, R0.reuse, R175 ;  /* 0x000000af00a37220 */ /* 0x040fe20000410000 */
[----:B------:R-:W1:Y:S01]  /*5730*/  MUFU.TANH R6, R6 ;  /* 0x0000000600067308 */ /* 0x000e620000002400 */
[----:B------:R-:W-:Y:S01]  /*5740*/  IMAD.MOV.U32 R175, RZ, RZ, -0x2 ;  /* 0xfffffffeffaf7424 */ /* 0x000fe200078e00ff */
[----:B------:R-:W-:Y:S01]  /*5750*/  ULOP3.LUT UR7, UR7, 0x10000, URZ, 0xfc, !UPT ;  /* 0x0001000007077892 */ /* 0x000fe2000f8efc3f */
[C---:B------:R-:W-:Y:S01]  /*5760*/  FMUL.FTZ R8, R0.reuse, R154 ;  /* 0x0000009a00087220 */ /* 0x040fe20000410000 */
[C---:B------:R-:W-:Y:S01]  /*5770*/  FMUL.FTZ R10, R0.reuse, R156 ;  /* 0x0000009c000a7220 */ /* 0x040fe20000410000 */
[C---:B------:R-:W-:Y:S01]  /*5780*/  FMUL.FTZ R154, R0.reuse, R166 ;  /* 0x000000a6009a7220 */ /* 0x040fe20000410000 */
[----:B------:R-:W-:Y:S01]  /*5790*/  ULEA UR7, UR37, UR7, 0xb ;  /* 0x0000000725077291 */ /* 0x000fe2000f8e583f */
[C---:B------:R-:W-:Y:S01]  /*57a0*/  FMUL.FTZ R166, R0.reuse, R178 ;  /* 0x000000b200a67220 */ /* 0x040fe20000410000 */
[----:B------:R-:W2:Y:S01]  /*57b0*/  MUFU.TANH R7, R7 ;  /* 0x0000000700077308 */ /* 0x000ea20000002400 */
[C---:B------:R-:W-:Y:S01]  /*57c0*/  FMUL.FTZ R11, R0.reuse, R157 ;  /* 0x0000009d000b7220 */ /* 0x040fe20000410000 */
[C---:B------:R-:W-:Y:S01]  /*57d0*/  FMUL.FTZ R14, R0.reuse, R160 ;  /* 0x000000a0000e7220 */ /* 0x040fe20000410000 */
[C---:B------:R-:W-:Y:S01]  /*57e0*/  FMUL.FTZ R15, R0.reuse, R161 ;  /* 0x000000a1000f7220 */ /* 0x040fe20000410000 */
[C---:B------:R-:W-:Y:S01]  /*57f0*/  FMUL.FTZ R153, R0.reuse, R165 ;  /* 0x000000a500997220 */ /* 0x040fe20000410000 */
[----:B------:R-:W-:Y:S01]  /*5800*/  UMOV UR10, UR7 ;  /* 0x00000007000a7c82 */ /* 0x000fe20008000000 */
[C---:B------:R-:W-:Y:S01]  /*5810*/  FMUL.FTZ R165, R0.reuse, R177 ;  /* 0x000000b100a57220 */ /* 0x040fe20000410000 */
[----:B------:R-:W-:Y:S01]  /*5820*/  QGMMA.64x256x32.F32.E4M3.E4M3 R24, R228, gdesc[UR8], R24, gsb0 ;  /* 0x03e00008e4187df3 */ /* 0x000fe20008000818 */
[----:B------:R-:W-:Y:S01]  /*5830*/  UMOV UR10, 0xffffff80 ;  /* 0xffffff80000a7882 */ /* 0x000fe20000000000 */
[----:B------:R-:W-:Y:S01]  /*5840*/  USEL UR11, UR58, 0x1, UP0 ;  /* 0x000000013a0b7887 */ /* 0x000fe20008000000 */
[----:B------:R-:W3:Y:S01]  /*5850*/  MUFU.TANH R10, R10 ;  /* 0x0000000a000a7308 */ /* 0x000ee20000002400 */
[----:B------:R-:W-:Y:S01]  /*5860*/  UIMAD UR10, UR5, UR10, 0x1 ;  /* 0x00000001050a74a4 */ /* 0x000fe2000f8e020a */
[C---:B------:R-:W-:Y:S01]  /*5870*/  FMUL.FTZ R152, R0.reuse, R164 ;  /* 0x000000a400987220 */ /* 0x040fe20000410000 */
[C---:B------:R-:W-:Y:S01]  /*5880*/  FMUL.FTZ R157, R0.reuse, R169 ;  /* 0x000000a9009d7220 */ /* 0x040fe20000410000 */
[C---:B------:R-:W-:Y:S01]  /*5890*/  FMUL.FTZ R169, R0.reuse, R181 ;  /* 0x000000b500a97220 */ /* 0x040fe20000410000 */
[----:B------:R-:W-:Y:S01]  /*58a0*/  UIADD3 UR10, UR42, UR10, URZ ;  /* 0x0000000a2a0a7290 */ /* 0x000fe2000fffe03f */
[C---:B------:R-:W-:Y:S01]  /*58b0*/  FMUL.FTZ R156, R0.reuse, R168 ;  /* 0x000000a8009c7220 */ /* 0x040fe20000410000 */
[C---:B------:R-:W-:Y:S01]  /*58c0*/  FMUL.FTZ R160, R0.reuse, R172 ;  /* 0x000000ac00a07220 */ /* 0x040fe20000410000 */
[----:B------:R-:W4:Y:S01]  /*58d0*/  MUFU.TANH R11, R11 ;  /* 0x0000000b000b7308 */ /* 0x000f220000002400 */
[----:B------:R-:W-:Y:S01]  /*58e0*/  UIMAD UR10, UR11, UR57, UR10 ;  /* 0x000000390b0a72a4 */ /* 0x000fe2000f8e020a */
[C---:B------:R-:W-:Y:S01]  /*58f0*/  FMUL.FTZ R20, R0.reuse, R162 ;  /* 0x000000a200147220 */ /* 0x040fe20000410000 */
[C---:B------:R-:W-:Y:S01]  /*5900*/  FMUL.FTZ R13, R0.reuse, R159 ;  /* 0x0000009f000d7220 */ /* 0x040fe20000410000 */
[C---:B------:R-:W-:Y:S01]  /*5910*/  FMUL.FTZ R162, R0.reuse, R173 ;  /* 0x000000ad00a27220 */ /* 0x040fe20000410000 */
[----:B------:R-:W-:Y:S01]  /*5920*/  UIADD3 UR10, UR10, -UR56, URZ ;  /* 0x800000380a0a7290 */ /* 0x000fe2000fffe03f */
[C---:B------:R-:W-:Y:S01]  /*5930*/  FMUL.FTZ R159, R0.reuse, R171 ;  /* 0x000000ab009f7220 */ /* 0x040fe20000410000 */
[C---:B------:R-:W-:Y:S01]  /*5940*/  FMUL.FTZ R171, R0.reuse, R183 ;  /* 0x000000b700ab7220 */ /* 0x040fe20000410000 */
[----:B------:R-:W5:Y:S01]  /*5950*/  MUFU.TANH R14, R14 ;  /* 0x0000000e000e7308 */ /* 0x000f620000002400 */
[C---:B------:R-:W-:Y:S01]  /*5960*/  FMUL.FTZ R164, R0.reuse, R176 ;  /* 0x000000b000a47220 */ /* 0x040fe20000410000 */
[----:B------:R-:W-:Y:S01]  /*5970*/  FMUL.FTZ R168, R0, R180 ;  /* 0x000000b400a87220 */ /* 0x000fe20000410000 */
[----:B------:R-:W-:Y:S01]  /*5980*/  IMAD R178, R22, R175, UR10 ;  /* 0x0000000a16b27e24 */ /* 0x000fe2000f8e02af */
[----:B------:R-:W-:Y:S01]  /*5990*/  UIADD3 UR10, UR7, 0x2, URZ ;  /* 0x00000002070a7890 */ /* 0x000fe2000fffe03f */
[C---:B------:R-:W-:Y:S01]  /*59a0*/  FMUL.FTZ R172, R0.reuse, R184 ;  /* 0x000000b800ac7220 */ /* 0x040fe20000410000 */
[----:B------:R-:W-:Y:S01]  /*59b0*/  UMOV UR11, 0x40000040 ;  /* 0x40000040000b7882 */ /* 0x000fe20000000000 */
[----:B------:R-:W-:Y:S01]  /*59c0*/  IMAD.IADD R175, R23, 0x1, R178 ;  /* 0x0000000117af7824 */ /* 0x000fe200078e02b2 */
[----:B------:R-:W5:Y:S01]  /*59d0*/  MUFU.TANH R15, R15 ;  /* 0x0000000f000f7308 */ /* 0x000f620000002400 */
[C---:B------:R-:W-:Y:S01]  /*59e0*/  FMUL.FTZ R173, R0.reuse, R185 ;  /* 0x000000b900ad7220 */ /* 0x040fe20000410000 */
[C---:B------:R-:W-:Y:S01]  /*59f0*/  FMUL.FTZ R178, R0.reuse, R188 ;  /* 0x000000bc00b27220 */ /* 0x040fe20000410000 */
[C---:B------:R-:W-:Y:S01]  /*5a00*/  FMUL.FTZ R9, R0.reuse, R155 ;  /* 0x0000009b00097220 */ /* 0x040fe20000410000 */
[C---:B------:R-:W-:Y:S01]  /*5a10*/  ISETP.GT.AND P2, PT, R175.reuse, RZ, PT ;  /* 0x000000ffaf00720c */ /* 0x040fe20003f44270 */
[C---:B------:R-:W-:Y:S01]  /*5a20*/  FMUL.FTZ R161, R0.reuse, R174 ;  /* 0x000000ae00a17220 */ /* 0x040fe20000410000 */
[C---:B------:R-:W-:Y:S01]  /*5a30*/  ISETP.GT.AND P3, PT, R175.reuse, 0x1, PT ;  /* 0x00000001af00780c */ /* 0x040fe20003f64270 */
[----:B------:R-:W-:Y:S01]  /*5a40*/  FMUL.FTZ R155, R0, R167 ;  /* 0x000000a7009b7220 */ /* 0x000fe20000410000 */
[----:B-1----:R-:W-:Y:S01]  /*5a50*/  FSEL R177, R6, -INF , P2 ;  /* 0xff80000006b17808 */ /* 0x002fe20001000000 */
[----:B------:R-:W1:Y:S01]  /*5a60*/  MUFU.TANH R152, R152 ;  /* 0x0000009800987308 */ /* 0x000e620000002400 */
[----:B------:R-:W-:Y:S01]  /*5a70*/  ISETP.GT.AND P2, PT, R175, 0x8, PT ;  /* 0x00000008af00780c */ /* 0x000fe20003f44270 */
[C---:B------:R-:W-:Y:S01]  /*5a80*/  FMUL.FTZ R174, R0.reuse, R186 ;  /* 0x000000ba00ae7220 */ /* 0x040fe20000410000 */
[----:B--2---:R-:W-:Y:S01]  /*5a90*/  FSEL R7, R7, -INF , P3 ;  /* 0xff80000007077808 */ /* 0x004fe20001800000 */
[C---:B------:R-:W-:Y:S01]  /*5aa0*/  FMUL.FTZ R167, R0.reuse, R179 ;  /* 0x000000b300a77220 */ /* 0x040fe20000410000 */
[----:B------:R-:W-:Y:S01]  /*5ab0*/  FMNMX.FTZ R6, R177, R4, !PT ;  /* 0x00000004b1067209 */ /* 0x000fe20007810000 */
[----:B------:R-:W-:Y:S01]  /*5ac0*/  FMUL.FTZ R179, R0, R189 ;  /* 0x000000bd00b37220 */ /* 0x000fe20000410000 */
[----:B------:R-:W-:Y:S01]  /*5ad0*/  ISETP.GT.AND P3, PT, R175, 0x9, PT ;  /* 0x00000009af00780c */ /* 0x000fe20003f64270 */
[----:B------:R-:W2:Y:S01]  /*5ae0*/  MUFU.TANH R153, R153 ;  /* 0x0000009900997308 */ /* 0x000ea20000002400 */
[----:B---3--:R-:W-:Y:S01]  /*5af0*/  FSEL R10, R10, -INF , P2 ;  /* 0xff8000000a0a7808 */ /* 0x008fe20001000000 */
[C---:B------:R-:W-:Y:S01]  /*5b00*/  FMUL.FTZ R180, R0.reuse, R192 ;  /* 0x000000c000b47220 */ /* 0x040fe20000410000 */
[----:B------:R-:W-:Y:S01]  /*5b10*/  FMNMX.FTZ R181, R7, R6, !PT ;  /* 0x0000000607b57209 */ /* 0x000fe20007810000 */
[C---:B------:R-:W-:Y:S01]  /*5b20*/  FMUL.FTZ R12, R0.reuse, R158 ;  /* 0x0000009e000c7220 */ /* 0x040fe20000410000 */
[----:B------:R-:W-:Y:S01]  /*5b30*/  ISETP.GT.AND P2, PT, R175, 0x10, PT ;  /* 0x00000010af00780c */ /* 0x000fe20003f44270 */
[----:B------:R-:W-:Y:S01]  /*5b40*/  FMUL.FTZ R158, R0, R170 ;  /* 0x000000aa009e7220 */ /* 0x000fe20000410000 */
[----:B----4-:R-:W-:Y:S01]  /*5b50*/  FSEL R11, R11, -INF , P3 ;  /* 0xff8000000b0b7808 */ /* 0x010fe20001800000 */
[----:B------:R-:W3:Y:S01]  /*5b60*/  MUFU.TANH R156, R156 ;  /* 0x0000009c009c7308 */ /* 0x000ee20000002400 */
[----:B------:R-:W-:Y:S01]  /*5b70*/  FMNMX.FTZ R6, R10, R181, !PT ;  /* 0x000000b50a067209 */ /* 0x000fe20007810000 */
[C---:B------:R-:W-:Y:S01]  /*5b80*/  FMUL.FTZ R170, R0.reuse, R182 ;  /* 0x000000b600aa7220 */ /* 0x040fe20000410000 */
[----:B------:R-:W-:Y:S01]  /*5b90*/  ISETP.GT.AND P3, PT, R175, 0x11, PT ;  /* 0x00000011af00780c */ /* 0x000fe20003f64270 */
[----:B------:R-:W-:Y:S01]  /*5ba0*/  FMUL.FTZ R182, R0, R196 ;  /* 0x000000c400b67220 */ /* 0x000fe20000410000 */
[----:B-----5:R-:W-:Y:S01]  /*5bb0*/  FSEL R14, R14, -INF , P2 ;  /* 0xff8000000e0e7808 */ /* 0x020fe20001000000 */
[C---:B------:R-:W-:Y:S01]  /*5bc0*/  FMUL.FTZ R185, R0.reuse, R201 ;  /* 0x000000c900b97220 */ /* 0x040fe20000410000 */
[----:B------:R-:W-:Y:S01]  /*5bd0*/  FMNMX.FTZ R181, R11, R6, !PT ;  /* 0x000000060bb57209 */ /* 0x000fe20007810000 */
[----:B------:R-:W4:Y:S01]  /*5be0*/  MUFU.TANH R157, R157 ;  /* 0x0000009d009d7308 */ /* 0x000f220000002400 */
[----:B------:R-:W-:Y:S01]  /*5bf0*/  ISETP.GT.AND P2, PT, R175, 0x18, PT ;  /* 0x00000018af00780c */ /* 0x000fe20003f44270 */
[C---:B------:R-:W-:Y:S01]  /*5c00*/  FMUL.FTZ R176, R0.reuse, R187 ;  /* 0x000000bb00b07220 */ /* 0x040fe20000410000 */
[----:B------:R-:W-:Y:S01]  /*5c10*/  FSEL R15, R15, -INF , P3 ;  /* 0xff8000000f0f7808 */ /* 0x000fe20001800000 */
[----:B------:R-:W-:Y:S01]  /*5c20*/  FMUL.FTZ R187, R0, R205 ;  /* 0x000000cd00bb7220 */ /* 0x000fe20000410000 */
[----:B------:R-:W-:Y:S01]  /*5c30*/  FMNMX.FTZ R6, R14, R181, !PT ;  /* 0x000000b50e067209 */ /* 0x000fe20007810000 */
[----:B------:R-:W-:Y:S01]  /*5c40*/  FMUL.FTZ R181, R0, R193 ;  /* 0x000000c100b57220 */ /* 0x000fe20000410000 */
[----:B------:R-:W-:Y:S01]  /*5c50*/  ISETP.GT.AND P3, PT, R175, 0x19, PT ;  /* 0x00000019af00780c */ /* 0x000fe20003f64270 */
[----:B------:R-:W5:Y:S01]  /*5c60*/  MUFU.TANH R160, R160 ;  /* 0x000000a000a07308 */ /* 0x000f620000002400 */
[----:B-1----:R-:W-:Y:S01]  /*5c70*/  FSEL R152, R152, -INF , P2 ;  /* 0xff80000098987808 */ /* 0x002fe20001000000 */
[C---:B------:R-:W-:Y:S01]  /*5c80*/  FMUL.FTZ R209, R0.reuse, R209 ;  /* 0x000000d100d17220 */ /* 0x040fe20000410000 */
[----:B------:R-:W-:Y:S01]  /*5c90*/  FMNMX.FTZ R183, R15, R6, !PT ;  /* 0x000000060fb77209 */ /* 0x000fe20007810000 */
[C---:B------:R-:W-:Y:S01]  /*5ca0*/  FMUL.FTZ R212, R0.reuse, R212 ;  /* 0x000000d400d47220 */ /* 0x040fe20000410000 */
[----:B------:R-:W-:Y:S01]  /*5cb0*/  ISETP.GT.AND P2, PT, R175, 0x20, PT ;  /* 0x00000020af00780c */ /* 0x000fe20003f44270 */
[----:B------:R-:W-:Y:S01]  /*5cc0*/  FMUL.FTZ R213, R0, R213 ;  /* 0x000000d500d57220 */ /* 0x000fe20000410000 */
[----:B--2---:R-:W-:Y:S01]  /*5cd0*/  FSEL R6, R153, -INF , P3 ;  /* 0xff80000099067808 */ /* 0x004fe20001800000 */
[----:B------:R-:W1:Y:S01]  /*5ce0*/  MUFU.TANH R162, R162 ;  /* 0x000000a200a27308 */ /* 0x000e620000002400 */
[----:B------:R-:W-:Y:S01]  /*5cf0*/  FMNMX.FTZ R183, R152, R183, !PT ;  /* 0x000000b798b77209 */ /* 0x000fe20007810000 */
[----:B------:R-:W-:Y:S01]  /*5d00*/  UMOV UR14, UR53 ;  /* 0x00000035000e7c82 */ /* 0x000fe20008000000 */
[C---:B------:R-:W-:Y:S01]  /*5d10*/  ISETP.GT.AND P3, PT, R175.reuse, 0x21, PT ;  /* 0x00000021af00780c */ /* 0x040fe20003f64270 */
[----:B------:R-:W-:Y:S01]  /*5d20*/  FMUL.FTZ R201, R0, R207 ;  /* 0x000000cf00c97220 */ /* 0x000fe20000410000 */
[----:B---3--:R-:W-:Y:S01]  /*5d30*/  FSEL R156, R156, -INF , P2 ;  /* 0xff8000009c9c7808 */ /* 0x008fe20001000000 */
[----:B------:R-:W-:Y:S01]  /*5d40*/  FMUL.FTZ R191, R0, R191 ;  /* 0x000000bf00bf7220 */ /* 0x000fe20000410000 */
[----:B------:R-:W-:Y:S01]  /*5d50*/  FMNMX.FTZ R183, R6, R183, !PT ;  /* 0x000000b706b77209 */ /* 0x000fe20007810000 */
[----:B------:R-:W2:Y:S01]  /*5d60*/  MUFU.TANH R164, R164 ;  /* 0x000000a400a47308 */ /* 0x000ea20000002400 */
[----:B------:R-:W-:Y:S01]  /*5d70*/  ISETP.GT.AND P2, PT, R175, 0x28, PT ;  /* 0x00000028af00780c */ /* 0x000fe20003f44270 */
[C---:B------:R-:W-:Y:S01]  /*5d80*/  FMUL.FTZ R194, R0.reuse, R194 ;  /* 0x000000c200c27220 */ /* 0x040fe20000410000 */
[----:B----4-:R-:W-:Y:S01]  /*5d90*/  FSEL R157, R157, -INF , P3 ;  /* 0xff8000009d9d7808 */ /* 0x010fe20001800000 */
[----:B------:R-:W-:Y:S01]  /*5da0*/  FMUL.FTZ R195, R0, R195 ;  /* 0x000000c300c37220 */ /* 0x000fe20000410000 */
[----:B------:R-:W-:Y:S01]  /*5db0*/  FMNMX.FTZ R184, R156, R183, !PT ;  /* 0x000000b79cb87209 */ /* 0x000fe20007810000 */
[----:B------:R-:W-:Y:S01]  /*5dc0*/  FMUL.FTZ R183, R0, R197 ;  /* 0x000000c500b77220 */ /* 0x000fe20000410000 */
[----:B------:R-:W-:Y:S01]  /*5dd0*/  ISETP.GT.AND P3, PT, R175, 0x29, PT ;  /* 0x00000029af00780c */ /* 0x000fe20003f64270 */
[----:B------:R-:W3:Y:S01]  /*5de0*/  MUFU.TANH R165, R165 ;  /* 0x000000a500a57308 */ /* 0x000ee20000002400 */
[----:B-----5:R-:W-:Y:S01]  /*5df0*/  FSEL R160, R160, -INF , P2 ;  /* 0xff800000a0a07808 */ /* 0x020fe20001000000 */
[C---:B------:R-:W-:Y:S01]  /*5e00*/  FMUL.FTZ R197, R0.reuse, R199 ;  /* 0x000000c700c57220 */ /* 0x040fe20000410000 */
[----:B------:R-:W-:Y:S01]  /*5e10*/  FMNMX.FTZ R153, R157, R184, !PT ;  /* 0x000000b89d997209 */ /* 0x000fe20007810000 */
[C---:B------:R-:W-:Y:S01]  /*5e20*/  FMUL.FTZ R184, R0.reuse, R200 ;  /* 0x000000c800b87220 */ /* 0x040fe20000410000 */
[C---:B------:R-:W-:Y:S01]  /*5e30*/  ISETP.GT.AND P2, PT, R175.reuse, 0x30, PT ;  /* 0x00000030af00780c */ /* 0x040fe20003f44270 */
[----:B------:R-:W-:Y:S01]  /*5e40*/  FMUL.FTZ R199, R0, R203 ;  /* 0x000000cb00c77220 */ /* 0x000fe20000410000 */
[----:B-1----:R-:W-:Y:S01]  /*5e50*/  FSEL R162, R162, -INF , P3 ;  /* 0xff800000a2a27808 */ /* 0x002fe20001800000 */
[----:B------:R-:W1:Y:S01]  /*5e60*/  MUFU.TANH R168, R168 ;  /* 0x000000a800a87308 */ /* 0x000e620000002400 */
[----:B------:R-:W-:Y:S01]  /*5e70*/  FMNMX.FTZ R153, R160, R153, !PT ;  /* 0x00000099a0997209 */ /* 0x000fe20007810000 */
[----:B------:R-:W-:Y:S01]  /*5e80*/  FMUL.FTZ R203, R0, R211 ;  /* 0x000000d300cb7220 */ /* 0x000fe20000410000 */
[----:B------:R-:W-:Y:S01]  /*5e90*/  ISETP.GT.AND P3, PT, R175, 0x31, PT ;  /* 0x00000031af00780c */ /* 0x000fe20003f64270 */
[----:B------:R-:W4:Y:S01]  /*5ea0*/  S2R R234, SR_TID.X ;  /* 0x0000000000ea7919 */ /* 0x000f220000002100 */
[----:B--2---:R-:W-:-:S02]  /*5eb0*/  FSEL R164, R164, -INF , P2 ;  /* 0xff800000a4a47808 */ /* 0x004fc40001000000 */
[----:B------:R-:W-:Y:S01]  /*5ec0*/  FMNMX.FTZ R153, R162, R153, !PT ;  /* 0x00000099a2997209 */ /* 0x000fe20007810000 */
[----:B------:R-:W2:Y:S01]  /*5ed0*/  MUFU.TANH R169, R169 ;  /* 0x000000a900a97308 */ /* 0x000ea20000002400 */
[----:B------:R-:W-:Y:S02]  /*5ee0*/  ISETP.GT.AND P2, PT, R175, 0x38, PT ;  /* 0x00000038af00780c */ /* 0x000fe40003f44270 */
[----:B---3--:R-:W-:Y:S02]  /*5ef0*/  FSEL R165, R165, -INF , P3 ;  /* 0xff800000a5a57808 */ /* 0x008fe40001800000 */
[----:B------:R-:W-:Y:S02]  /*5f00*/  FMNMX.FTZ R186, R164, R153, !PT ;  /* 0x00000099a4ba7209 */ /* 0x000fe40007810000 */
[----:B------:R-:W-:Y:S01]  /*5f10*/  ISETP.GT.AND P3, PT, R175, 0x39, PT ;  /* 0x00000039af00780c */ /* 0x000fe20003f64270 */
[----:B------:R-:W3:Y:S01]  /*5f20*/  MUFU.TANH R172, R172 ;  /* 0x000000ac00ac7308 */ /* 0x000ee20000002400 */
[----:B-1----:R-:W-:-:S02]  /*5f30*/  FSEL R168, R168, -INF , P2 ;  /* 0xff800000a8a87808 */ /* 0x002fc40001000000 */
[----:B------:R-:W-:Y:S01]  /*5f40*/  FMNMX.FTZ R153, R165, R186, !PT ;  /* 0x000000baa5997209 */ /* 0x000fe20007810000 */
[----:B------:R-:W-:Y:S01]  /*5f50*/  FMUL.FTZ R186, R0, R204 ;  /* 0x000000cc00ba7220 */ /* 0x000fe20000410000 */
[----:B------:R-:W-:Y:S02]  /*5f60*/  ISETP.GT.AND P2, PT, R175, 0x40, PT ;  /* 0x00000040af00780c */ /* 0x000fe40003f44270 */
[----:B------:R-:W-:Y:S01]  /*5f70*/  FMNMX.FTZ R188, R168, R153, !PT ;  /* 0x00000099a8bc7209 */ /* 0x000fe20007810000 */
[----:B------:R-:W1:Y:S01]  /*5f80*/  MUFU.TANH R173, R173 ;  /* 0x000000ad00ad7308 */ /* 0x000e620000002400 */
[----:B--2---:R-:W-:Y:S02]  /*5f90*/  FSEL R169, R169, -INF , P3 ;  /* 0xff800000a9a97808 */ /* 0x004fe40001800000 */
[----:B------:R-:W-:Y:S02]  /*5fa0*/  ISETP.GT.AND P3, PT, R175, 0x41, PT ;  /* 0x00000041af00780c */ /* 0x000fe40003f64270 */
[----:B------:R-:W-:-:S03]  /*5fb0*/  FMNMX.FTZ R153, R169, R188, !PT ;  /* 0x000000bca9997209 */ /* 0x000fc60007810000 */
[----:B------:R-:W2:Y:S01]  /*5fc0*/  MUFU.TANH R178, R178 ;  /* 0x000000b200b27308 */ /* 0x000ea20000002400 */
[----:B---3--:R-:W-:Y:S02]  /*5fd0*/  FSEL R172, R172, -INF , P2 ;  /* 0xff800000acac7808 */ /* 0x008fe40001000000 */
[----:B------:R-:W-:Y:S02]  /*5fe0*/  ISETP.GT.AND P2, PT, R175, 0x48, PT ;  /* 0x00000048af00780c */ /* 0x000fe40003f44270 */
[----:B------:R-:W-:Y:S02]  /*5ff0*/  FMNMX.FTZ R188, R172, R153, !PT ;  /* 0x00000099acbc7209 */ /* 0x000fe40007810000 */
[----:B----4-:R-:W-:Y:S01]  /*6000*/  SHF.R.U32.HI R234, RZ, 0x7, R234 ;  /* 0x00000007ffea7819 */ /* 0x010fe200000116ea */
[----:B------:R-:W3:Y:S01]  /*6010*/  MUFU.TANH R179, R179 ;  /* 0x000000b300b37308 */ /* 0x000ee20000002400 */
[----:B-1----:R-:W-:Y:S02]  /*6020*/  FSEL R173, R173, -INF , P3 ;  /* 0xff800000adad7808 */ /* 0x002fe40001800000 */
[----:B------:R-:W-:-:S02]  /*6030*/  ISETP.GT.AND P3, PT, R175, 0x49, PT ;  /* 0x00000049af00780c */ /* 0x000fc40003f64270 */
[----:B------:R-:W-:Y:S01]  /*6040*/  FMNMX.FTZ R153, R173, R188, !PT ;  /* 0x000000bcad997209 */ /* 0x000fe20007810000 */
[----:B------:R-:W-:Y:S02]  /*6050*/  FMUL.FTZ R188, R0, R208 ;  /* 0x000000d000bc7220 */ /* 0x000fe40000410000 */
        /* <DEDUP_REMOVED lines=31> */
[----:B------:R-:W-:Y:S01]  /*6250*/  FMNMX.FTZ R153, R185, R192, !PT ;  /* 0x000000c0b9997209 */ /* 0x000fe20007810000 */
[----:B------:R-:W-:Y:S02]  /*6260*/  FMUL.FTZ R192, R0, R190 ;  /* 0x000000be00c07220 */ /* 0x000fe40000410000 */
[----:B------:R-:W3:Y:S01]  /*6270*/  MUFU.TANH R188, R188 ;  /* 0x000000bc00bc7308 */ /* 0x000ee20000002400 */
[----:B-1----:R-:W-:Y:S02]  /*6280*/  FSEL R186, R186, -INF , P2 ;  /* 0xff800000baba7808 */ /* 0x002fe40001000000 */
[----:B------:R-:W-:-:S02]  /*6290*/  ISETP.GT.AND P2, PT, R175, 0x70, PT ;  /* 0x00000070af00780c */ /* 0x000fc40003f44270 */
        /* <DEDUP_REMOVED lines=11> */
[C---:B------:R-:W-:Y:S01]  /*6350*/  ISETP.GT.AND P3, PT, R175.reuse, 0x79, PT ;  /* 0x00000079af00780c */ /* 0x040fe20003f64270 */
[----:B------:R-:W-:Y:S01]  /*6360*/  VIADD R175, R175, 0x8 ;  /* 0x00000008afaf7836 */ /* 0x000fe20000000000 */
[----:B------:R-:W-:-:S03]  /*6370*/  FMNMX.FTZ R196, R189, R190, !PT ;  /* 0x000000bebdc47209 */ /* 0x000fc60007810000 */
[----:B------:R-:W1:Y:S01]  /*6380*/  MUFU.TANH R8, R8 ;  /* 0x0000000800087308 */ /* 0x000e620000002400 */
[----:B--2---:R-:W-:Y:S02]  /*6390*/  FSEL R193, R193, -INF , P2 ;  /* 0xff800000c1c17808 */ /* 0x004fe40001000000 */
[----:B------:R-:W-:Y:S02]  /*63a0*/  ISETP.GT.AND P4, PT, R175, 0x1, PT ;  /* 0x00000001af00780c */ /* 0x000fe40003f84270 */
[----:B------:R-:W-:Y:S01]  /*63b0*/  FMNMX.FTZ R153, R193, R196, !PT ;  /* 0x000000c4c1997209 */ /* 0x000fe20007810000 */
[C---:B------:R-:W-:Y:S01]  /*63c0*/  FMUL.FTZ R196, R0.reuse, R198 ;  /* 0x000000c600c47220 */ /* 0x040fe20000410000 */
[C---:B------:R-:W-:Y:S01]  /*63d0*/  FMUL.FTZ R198, R0.reuse, R202 ;  /* 0x000000ca00c67220 */ /* 0x040fe20000410000 */
[----:B------:R-:W-:Y:S01]  /*63e0*/  MUFU.TANH R9, R9 ;  /* 0x0000000900097308 */ /* 0x000fe20000002400 */
[----:B---3--:R-:W-:Y:S01]  /*63f0*/  FSEL R190, R213, -INF , P3 ;  /* 0xff800000d5be7808 */ /* 0x008fe20001800000 */
[----:B------:R-:W-:Y:S01]  /*6400*/  FMUL.FTZ R202, R0, R210 ;  /* 0x000000d200ca7220 */ /* 0x000fe20000410000 */
[----:B------:R-:W-:-:S02]  /*6410*/  ISETP.GT.AND P3, PT, R175, RZ, PT ;  /* 0x000000ffaf00720c */ /* 0x000fc40003f64270 */
[----:B------:R-:W-:-:S03]  /*6420*/  FMNMX.FTZ R153, R190, R153, !PT ;  /* 0x00000099be997209 */ /* 0x000fc60007810000 */
[----:B------:R-:W2:Y:S01]  /*6430*/  MUFU.TANH R12, R12 ;  /* 0x0000000c000c7308 */ /* 0x000ea20000002400 */
[----:B-1----:R-:W-:Y:S01]  /*6440*/  FSEL R8, R8, -INF , P3 ;  /* 0xff80000008087808 */ /* 0x002fe20001800000 */
[----:B------:R-:W1:Y:S01]  /*6450*/  SHFL.BFLY PT, R200, R153, 0x2, 0x1f ;  /* 0x0c401f0099c87f89 */ /* 0x000e6200000e0000 */
[----:B------:R-:W-:Y:S02]  /*6460*/  ISETP.GT.AND P3, PT, R175, 0x8, PT ;  /* 0x00000008af00780c */ /* 0x000fe40003f64270 */
[----:B------:R-:W-:-:S03]  /*6470*/  FMNMX.FTZ R210, R8, R5, !PT ;  /* 0x0000000508d27209 */ /* 0x000fc60007810000 */
[----:B------:R-:W-:Y:S01]  /*6480*/  MUFU.TANH R13, R13 ;  /* 0x0000000d000d7308 */ /* 0x000fe20000002400 */
[----:B------:R-:W-:Y:S02]  /*6490*/  WARPGROUP.DEPBAR.LE gsb0, 0x0 ;  /* 0x00008000000079c5 */ /* 0x000fe40000010000 */
[----:B------:R-:W-:-:S05]  /*64a0*/  WARPGROUP.ARRIVE ;  /* 0x00000000000079c5 */ /* 0x000fca0000000000 */
[----:B------:R-:W3:Y:S01]  /*64b0*/  MUFU.TANH R20, R20 ;  /* 0x0000001400147308 */ /* 0x000ee20000002400 */
[----:B--2---:R-:W-:Y:S01]  /*64c0*/  FSEL R12, R12, -INF , P3 ;  /* 0xff8000000c0c7808 */ /* 0x004fe20001800000 */
[----:B------:R-:W-:Y:S01]  /*64d0*/  QGMMA.64x256x32.F32.E4M3.E4M3 R24, R224, gdesc[UR8], R24, gsb0 ;  /* 0x03e00008e0187df3 */ /* 0x000fe20008000818 */
[----:B------:R-:W-:Y:S01]  /*64e0*/  UIADD3 UR10, UR7, 0x4, URZ ;  /* 0x00000004070a7890 */ /* 0x000fe2000fffe03f */
[----:B------:R-:W-:Y:S01]  /*64f0*/  ISETP.GT.AND P3, PT, R175, 0x10, PT ;  /* 0x00000010af00780c */ /* 0x000fe20003f64270 */
[----:B------:R-:W-:-:S03]  /*6500*/  UMOV UR11, 0x40000040 ;  /* 0x40000040000b7882 */ /* 0x000fc60000000000 */
[----:B------:R-:W-:Y:S01]  /*6510*/  MUFU.TANH R21, R21 ;  /* 0x0000001500157308 */ /* 0x000fe20000002400 */
[----:B-1----:R-:W-:Y:S01]  /*6520*/  FMNMX.FTZ R204, R153, R200, !PT ;  /* 0x000000c899cc7209 */ /* 0x002fe20007810000 */
[----:B------:R-:W-:Y:S01]  /*6530*/  FMUL.FTZ R200, R0, R206 ;  /* 0x000000ce00c87220 */ /* 0x000fe20000410000 */
[----:B------:R-:W-:-:S03]  /*6540*/  IMAD.U32 R206, RZ, RZ, UR14 ;  /* 0x0000000effce7e24 */ /* 0x000fc6000f8e00ff */
[----:B------:R-:W1:Y:S02]  /*6550*/  SHFL.BFLY PT, R153, R204, 0x1, 0x1f ;  /* 0x0c201f00cc997f89 */ /* 0x000e6400000e0000 */
[----:B------:R-:W2:Y:S01]  /*6560*/  MUFU.TANH R154, R154 ;  /* 0x0000009a009a7308 */ /* 0x000ea20000002400 */
[----:B---3--:R-:W-:Y:S02]  /*6570*/  FSEL R20, R20, -INF , P3 ;  /* 0xff80000014147808 */ /* 0x008fe40001800000 */
[----:B------:R-:W-:-:S05]  /*6580*/  ISETP.GT.AND P3, PT, R175, 0x18, PT ;  /* 0x00000018af00780c */ /* 0x000fca0003f64270 */
[----:B------:R-:W-:Y:S08]  /*6590*/  MUFU.TANH R155, R155 ;  /* 0x0000009b009b7308 */ /* 0x000ff00000002400 */
[----:B------:R-:W3:Y:S01]  /*65a0*/  MUFU.TANH R158, R158 ;  /* 0x0000009e009e7308 */ /* 0x000ee20000002400 */
[----:B--2---:R-:W-:Y:S02]  /*65b0*/  FSEL R154, R154, -INF , P3 ;  /* 0xff8000009a9a7808 */ /* 0x004fe40001800000 */
[----:B------:R-:W-:-:S02]  /*65c0*/  ISETP.GT.AND P3, PT, R175, 0x20, PT ;  /* 0x00000020af00780c */ /* 0x000fc40003f64270 */
[----:B-1----:R-:W-:-:S03]  /*65d0*/  FMNMX.FTZ R153, R204, R153, !PT ;  /* 0x00000099cc997209 */ /* 0x002fc60007810000 */
[----:B------:R-:W1:Y:S01]  /*65e0*/  MUFU.TANH R159, R159 ;  /* 0x0000009f009f7308 */ /* 0x000e620000002400 */
[----:B------:R-:W-:Y:S01]  /*65f0*/  FMUL.FTZ R204, R0, R214 ;  /* 0x000000d600cc7220 */ /* 0x000fe20000410000 */
[C---:B------:R-:W-:Y:S01]  /*6600*/  FSETP.NEU.FTZ.AND P2, PT, R153.reuse, -INF , PT ;  /* 0xff8000009900780b */ /* 0x040fe20003f5d000 */
[----:B------:R-:W-:-:S01]  /*6610*/  FFMA.FTZ R205, R153, R206, -8 ;  /* 0xc100000099cd7423 */ /* 0x000fc200000100ce */
[----:B------:R-:W-:-:S04]  /*6620*/  FMUL.FTZ R206, R0, R215 ;  /* 0x000000d700ce7220 */ /* 0x000fc80000410000 */
[----:B------:R-:W2:Y:S01]  /*6630*/  MUFU.TANH R161, R161 ;  /* 0x000000a100a17308 */ /* 0x000ea20000002400 */
[----:B------:R-:W-:Y:S02]  /*6640*/  FSEL R205, R205, RZ, P2 ;  /* 0x000000ffcdcd7208 */ /* 0x000fe40001000000 */
[----:B---3--:R-:W-:Y:S02]  /*6650*/  FSEL R158, R158, -INF , P3 ;  /* 0xff8000009e9e7808 */ /* 0x008fe40001800000 */
[----:B------:R-:W-:Y:S01]  /*6660*/  ISETP.GT.AND P3, PT, R175, 0x28, PT ;  /* 0x00000028af00780c */ /* 0x000fe20003f64270 */
[--C-:B------:R-:W-:Y:S01]  /*6670*/  FFMA.FTZ R207, R11, UR14, -R205.reuse ;  /* 0x0000000e0bcf7c23 */ /* 0x100fe200080108cd */
[----:B------:R-:W-:Y:S01]  /*6680*/  FSEL R11, R9, -INF , P4 ;  /* 0xff800000090b7808 */ /* 0x000fe20002000000 */
[--C-:B------:R-:W-:Y:S01]  /*6690*/  FFMA.FTZ R208, R177, UR14, -R205.reuse ;  /* 0x0000000eb1d07c23 */ /* 0x100fe200080108cd */
[----:B------:R-:W-:Y:S01]  /*66a0*/  ISETP.GT.AND P4, PT, R175, 0x9, PT ;  /* 0x00000009af00780c */ /* 0x000fe20003f84270 */
[--C-:B------:R-:W-:Y:S01]  /*66b0*/  FFMA.FTZ R209, R14, UR14, -R205.reuse ;  /* 0x0000000e0ed17c23 */ /* 0x100fe200080108cd */
[----:B------:R-:W-:Y:S01]  /*66c0*/  FMNMX.FTZ R177, R11, R210, !PT ;  /* 0x000000d20bb17209 */ /* 0x000fe20007810000 */
[--C-:B------:R-:W-:Y:S01]  /*66d0*/  FFMA.FTZ R210, R15, UR14, -R205.reuse ;  /* 0x0000000e0fd27c23 */ /* 0x100fe200080108cd */
[----:B------:R-:W-:Y:S01]  /*66e0*/  FSEL R14, R13, -INF , P4 ;  /* 0xff8000000d0e7808 */ /* 0x000fe20002000000 */
[----:B------:R-:W3:Y:S01]  /*66f0*/  MUFU.TANH R163, R163 ;  /* 0x000000a300a37308 */ /* 0x000ee20000002400 */
[----:B------:R-:W-:Y:S01]  /*6700*/  FMNMX.FTZ R177, R12, R177, !PT ;  /* 0x000000b10cb17209 */ /* 0x000fe20007810000 */
[--C-:B------:R-:W-:Y:S01]  /*6710*/  FFMA.FTZ R15, R152, UR14, -R205.reuse ;  /* 0x0000000e980f7c23 */ /* 0x100fe200080108cd */
[----:B------:R-:W-:Y:S01]  /*6720*/  ISETP.GT.AND P4, PT, R175, 0x11, PT ;  /* 0x00000011af00780c */ /* 0x000fe20003f84270 */
[--C-:B------:R-:W-:Y:S01]  /*6730*/  FFMA.FTZ R172, R172, UR14, -R205.reuse ;  /* 0x0000000eacac7c23 */ /* 0x100fe200080108cd */
[----:B------:R-:W-:Y:S01]  /*6740*/  FMNMX.FTZ R177, R14, R177, !PT ;  /* 0x000000b10eb17209 */ /* 0x000fe20007810000 */
[--C-:B------:R-:W-:Y:S01]  /*6750*/  FFMA.FTZ R7, R7, UR14, -R205.reuse ;  /* 0x0000000e07077c23 */ /* 0x100fe200080108cd */
[----:B------:R-:W-:Y:S01]  /*6760*/  FSEL R21, R21, -INF , P4 ;  /* 0xff80000015157808 */ /* 0x000fe20002000000 */
[----:B------:R-:W4:Y:S01]  /*6770*/  MUFU.TANH R166, R166 ;  /* 0x000000a600a67308 */ /* 0x000f220000002400 */
[----:B------:R-:W-:Y:S01]  /*6780*/  FMNMX.FTZ R212, R20, R177, !PT ;  /* 0x000000b114d47209 */ /* 0x000fe20007810000 */
[--C-:B------:R-:W-:Y:S01]  /*6790*/  FFMA.FTZ R10, R10, UR14, -R205.reuse ;  /* 0x0000000e0a0a7c23 */ /* 0x100fe200080108cd */
[----:B------:R-:W-:Y:S01]  /*67a0*/  ISETP.GT.AND P4, PT, R175, 0x19, PT ;  /* 0x00000019af00780c */ /* 0x000fe20003f84270 */
[--C-:B------:R-:W-:Y:S01]  /*67b0*/  FFMA.FTZ R6, R6, UR14, -R205.reuse ;  /* 0x0000000e06067c23 */ /* 0x100fe200080108cd */
[----:B------:R-:W-:Y:S01]  /*67c0*/  FMNMX.FTZ R177, R21, R212, !PT ;  /* 0x000000d415b17209 */ /* 0x000fe20007810000 */
[--C-:B------:R-:W-:Y:S01]  /*67d0*/  FFMA.FTZ R157, R157, UR14, -R205.reuse ;  /* 0x0000000e9d9d7c23 */ /* 0x100fe200080108cd */
[----:B------:R-:W-:Y:S01]  /*67e0*/  FSEL R155, R155, -INF , P4 ;  /* 0xff8000009b9b7808 */ /* 0x000fe20002000000 */
[----:B------:R-:W5:Y:S01]  /*67f0*/  MUFU.TANH R167, R167 ;  /* 0x000000a700a77308 */ /* 0x000f620000002400 */
[----:B------:R-:W-:Y:S01]  /*6800*/  FMNMX.FTZ R152, R154, R177, !PT ;  /* 0x000000b19a987209 */ /* 0x000fe20007810000 */
[--C-:B------:R-:W-:Y:S01]  /*6810*/  FFMA.FTZ R160, R160, UR14, -R205.reuse ;  /* 0x0000000ea0a07c23 */ /* 0x100fe200080108cd */
[----:B------:R-:W-:Y:S01]  /*6820*/  ISETP.GT.AND P4, PT, R175, 0x21, PT ;  /* 0x00000021af00780c */ /* 0x000fe20003f84270 */
[--C-:B------:R-:W-:Y:S01]  /*6830*/  FFMA.FTZ R165, R165, UR14, -R205.reuse ;  /* 0x0000000ea5a57c23 */ /* 0x100fe200080108cd */
[----:B------:R-:W-:Y:S01]  /*6840*/  FMNMX.FTZ R177, R155, R152, !PT ;  /* 0x000000989bb17209 */ /* 0x000fe20007810000 */
[--C-:B------:R-:W-:Y:S01]  /*6850*/  FFMA.FTZ R169, R169, UR14, -R205.reuse ;  /* 0x0000000ea9a97c23 */ /* 0x100fe200080108cd */
[----:B-1----:R-:W-:Y:S01]  /*6860*/  FSEL R159, R159, -INF , P4 ;  /* 0xff8000009f9f7808 */ /* 0x002fe20002000000 */
[----:B------:R1:W-:Y:S01]  /*6870*/  MUFU.EX2 R9, R207 ;  /* 0x000000cf00097308 */ /* 0x0003e20000000800 */
[----:B------:R-:W-:Y:S01]  /*6880*/  FMNMX.FTZ R152, R158, R177, !PT ;  /* 0x000000b19e987209 */ /* 0x000fe20007810000 */
[----:B------:R-:W-:Y:S01]  /*6890*/  FFMA.FTZ R173, R173, UR14, -R205 ;  /* 0x0000000eadad7c23 */ /* 0x000fe200080108cd */
[----:B------:R-:W-:-:S02]  /*68a0*/  ISETP.GT.AND P4, PT, R175, 0x29, PT ;  /* 0x00000029af00780c */ /* 0x000fc40003f84270 */
[----:B--2---:R-:W-:Y:S02]  /*68b0*/  FSEL R161, R161, -INF , P3 ;  /* 0xff800000a1a17808 */ /* 0x004fe40001800000 */
[----:B------:R-:W-:Y:S01]  /*68c0*/  ISETP.GT.AND P3, PT, R175, 0x30, PT ;  /* 0x00000030af00780c */ /* 0x000fe20003f64270 */
[----:B------:R-:W2:Y:S01]  /*68d0*/  MUFU.TANH R170, R170 ;  /* 0x000000aa00aa7308 */ /* 0x000ea20000002400 */
[----:B-1----:R-:W-:-:S01]  /*68e0*/  FFMA.FTZ R207, R156, UR14, -R205 ;  /* 0x0000000e9ccf7c23 */ /* 0x002fc200080108cd */
[----:B------:R-:W-:Y:S02]  /*68f0*/  FMNMX.FTZ R156, R159, R152, !PT ;  /* 0x000000989f9c7209 */ /* 0x000fe40007810000 */
[----:B---3--:R-:W-:Y:S02]  /*6900*/  FSEL R163, R163, -INF , P4 ;  /* 0xff800000a3a37808 */ /* 0x008fe40002000000 */
[----:B------:R-:W-:Y:S02]  /*6910*/  FMNMX.FTZ R156, R161, R156, !PT ;  /* 0x0000009ca19c7209 */ /* 0x000fe40007810000 */
[----:B------:R-:W1:Y:S01]  /*6920*/  MUFU.TANH R171, R171 ;  /* 0x000000ab00ab7308 */ /* 0x000e620000002400 */
[----:B------:R-:W-:-:S02]  /*6930*/  ISETP.GT.AND P4, PT, R175, 0x31, PT ;  /* 0x00000031af00780c */ /* 0x000fc40003f84270 */
[----:B----4-:R-:W-:Y:S02]  /*6940*/  FSEL R166, R166, -INF , P3 ;  /* 0xff800000a6a67808 */ /* 0x010fe40001800000 */
        /* <DEDUP_REMOVED lines=12> */
[----:B------:R-:W1:Y:S01]  /*6a10*/  MUFU.TANH R192, R192 ;  /* 0x000000c000c07308 */ /* 0x000e620000002400 */
[C---:B------:R-:W-:Y:S01]  /*6a20*/  ISETP.GT.AND P4, PT, R175.reuse, 0x41, PT ;  /* 0x00000041af00780c */ /* 0x040fe20003f84270 */
[--C-:B------:R-:W-:Y:S01]  /*6a30*/  FFMA.FTZ R177, R162, UR14, -R205.reuse ;  /* 0x0000000ea2b17c23 */ /* 0x100fe200080108cd */
[----:B---3--:R-:W-:Y:S01]  /*6a40*/  FSEL R174, R174, -INF , P3 ;  /* 0xff800000aeae7808 */ /* 0x008fe20001800000 */
[----:B------:R-:W-:Y:S01]  /*6a50*/  FFMA.FTZ R162, R164, UR14, -R205 ;  /* 0x0000000ea4a27c23 */ /* 0x000fe200080108cd */
[----:B------:R-:W-:-:S03]  /*6a60*/  ISETP.GT.AND P3, PT, R175, 0x48, PT ;  /* 0x00000048af00780c */ /* 0x000fc60003f64270 */
[----:B------:R-:W3:Y:S01]  /*6a70*/  MUFU.TANH R191, R191 ;  /* 0x000000bf00bf7308 */ /* 0x000ee20000002400 */
[----:B--2---:R-:W-:Y:S02]  /*6a80*/  FSEL R176, R176, -INF , P4 ;  /* 0xff800000b0b07808 */ /* 0x004fe40002000000 */
[----:B------:R-:W-:-:S05]  /*6a90*/  ISETP.GT.AND P4, PT, R175, 0x49, PT ;  /* 0x00000049af00780c */ /* 0x000fca0003f84270 */
[----:B------:R-:W2:Y:S01]  /*6aa0*/  MUFU.TANH R194, R194 ;  /* 0x000000c200c27308 */ /* 0x000ea20000002400 */
[----:B-1----:R-:W-:Y:S02]  /*6ab0*/  FSEL R192, R192, -INF , P3 ;  /* 0xff800000c0c07808 */ /* 0x002fe40001800000 */
[----:B------:R-:W-:-:S05]  /*6ac0*/  ISETP.GT.AND P3, PT, R175, 0x50, PT ;  /* 0x00000050af00780c */ /* 0x000fca0003f64270 */
[----:B------:R1:W-:Y:S01]  /*6ad0*/  MUFU.EX2 R152, R207 ;  /* 0x000000cf00987308 */ /* 0x0003e20000000800 */
[----:B---3--:R-:W-:Y:S02]  /*6ae0*/  FSEL R191, R191, -INF , P4 ;  /* 0xff800000bfbf7808 */ /* 0x008fe40002000000 */
[----:B------:R-:W-:-:S05]  /*6af0*/  ISETP.GT.AND P4, PT, R175, 0x51, PT ;  /* 0x00000051af00780c */ /* 0x000fca0003f84270 */
[----:B------:R-:W3:Y:S01]  /*6b00*/  MUFU.TANH R195, R195 ;  /* 0x000000c300c37308 */ /* 0x000ee20000002400 */
[----:B-1----:R-:W-:Y:S01]  /*6b10*/  FMNMX.FTZ R207, R171, R170, !PT ;  /* 0x000000aaabcf7209 */ /* 0x002fe20007810000 */
[----:B------:R-:W-:Y:S01]  /*6b20*/  FFMA.FTZ R170, R168, UR14, -R205 ;  /* 0x0000000ea8aa7c23 */ /* 0x000fe200080108cd */
[----:B--2---:R-:W-:Y:S02]  /*6b30*/  FSEL R194, R194, -INF , P3 ;  /* 0xff800000c2c27808 */ /* 0x004fe40001800000 */
[----:B------:R-:W-:Y:S02]  /*6b40*/  FMNMX.FTZ R207, R174, R207, !PT ;  /* 0x000000cfaecf7209 */ /* 0x000fe40007810000 */
[----:B------:R-:W-:Y:S01]  /*6b50*/  ISETP.GT.AND P3, PT, R175, 0x58, PT ;  /* 0x00000058af00780c */ /* 0x000fe20003f64270 */
[----:B------:R-:W1:Y:S01]  /*6b60*/  MUFU.TANH R196, R196 ;  /* 0x000000c400c47308 */ /* 0x000e620000002400 */
[----:B------:R-:W-:-:S04]  /*6b70*/  FMNMX.FTZ R207, R176, R207, !PT ;  /* 0x000000cfb0cf7209 */ /* 0x000fc80007810000 */
[----:B------:R-:W-:-:S03]  /*6b80*/  FMNMX.FTZ R164, R192, R207, !PT ;  /* 0x000000cfc0a47209 */ /* 0x000fc60007810000 */
[----:B------:R-:W2:Y:S01]  /*6b90*/  MUFU.TANH R197, R197 ;  /* 0x000000c500c57308 */ /* 0x000ea20000002400 */
[----:B------:R-:W-:Y:S02]  /*6ba0*/  FMNMX.FTZ R207, R191, R164, !PT ;  /* 0x000000a4bfcf7209 */ /* 0x000fe40007810000 */
[----:B---3--:R-:W-:Y:S02]  /*6bb0*/  FSEL R195, R195, -INF , P4 ;  /* 0xff800000c3c37808 */ /* 0x008fe40002000000 */
[----:B------:R-:W-:Y:S02]  /*6bc0*/  FMNMX.FTZ R164, R194, R207, !PT ;  /* 0x000000cfc2a47209 */ /* 0x000fe40007810000 */
[----:B------:R-:W-:Y:S01]  /*6bd0*/  ISETP.GT.AND P4, PT, R175, 0x59, PT ;  /* 0x00000059af00780c */ /* 0x000fe20003f84270 */
[----:B------:R-:W3:Y:S01]  /*6be0*/  MUFU.TANH R198, R198 ;  /* 0x000000c600c67308 */ /* 0x000ee20000002400 */
[----:B-1----:R-:W-:Y:S02]  /*6bf0*/  FSEL R196, R196, -INF , P3 ;  /* 0xff800000c4c47808 */ /* 0x002fe40001800000 */
[----:B------:R-:W-:-:S02]  /*6c00*/  FMNMX.FTZ R207, R195, R164, !PT ;  /* 0x000000a4c3cf7209 */ /* 0x000fc40007810000 */
        /* <DEDUP_REMOVED lines=16> */
[----:B------:R-:W-:-:S05]  /*6d10*/  ISETP.GT.AND P3, PT, R175, 0x70, PT ;  /* 0x00000070af00780c */ /* 0x000fca0003f64270 */
[----:B------:R-:W2:Y:S01]  /*6d20*/  MUFU.TANH R203, R203 ;  /* 0x000000cb00cb7308 */ /* 0x000ea20000002400 */
[----:B---3--:R-:W-:Y:S02]  /*6d30*/  FSEL R201, R201, -INF , P4 ;  /* 0xff800000c9c97808 */ /* 0x008fe40002000000 */
[----:B------:R-:W-:-:S05]  /*6d40*/  ISETP.GT.AND P4, PT, R175, 0x71, PT ;  /* 0x00000071af00780c */ /* 0x000fca0003f84270 */
[----:B------:R-:W3:Y:S01]  /*6d50*/  MUFU.TANH R204, R204 ;  /* 0x000000cc00cc7308 */ /* 0x000ee20000002400 */
[----:B-1----:R-:W-:Y:S02]  /*6d60*/  FSEL R202, R202, -INF , P3 ;  /* 0xff800000caca7808 */ /* 0x002fe40001800000 */
[----:B------:R-:W-:-:S05]  /*6d70*/  ISETP.GT.AND P3, PT, R175, 0x78, PT ;  /* 0x00000078af00780c */ /* 0x000fca0003f64270 */
[----:B------:R-:W1:Y:S01]  /*6d80*/  MUFU.TANH R206, R206 ;  /* 0x000000ce00ce7308 */ /* 0x000e620000002400 */
[----:B--2---:R-:W-:Y:S02]  /*6d90*/  FSEL R203, R203, -INF , P4 ;  /* 0xff800000cbcb7808 */ /* 0x004fe40002000000 */
[----:B------:R-:W-:-:S05]  /*6da0*/  ISETP.GT.AND P4, PT, R175, 0x79, PT ;  /* 0x00000079af00780c */ /* 0x000fca0003f84270 */
[----:B------:R2:W-:Y:S01]  /*6db0*/  MUFU.EX2 R164, R170 ;  /* 0x000000aa00a47308 */ /* 0x0005e20000000800 */
[----:B---3--:R-:W-:-:S07]  /*6dc0*/  FSEL R204, R204, -INF , P3 ;  /* 0xff800000cccc7808 */ /* 0x008fce0001800000 */
[----:B------:R3:W-:Y:S01]  /*6dd0*/  MUFU.EX2 R168, R172 ;  /* 0x000000ac00a87308 */ /* 0x0007e20000000800 */
[----:B--2---:R-:W-:Y:S02]  /*6de0*/  FMNMX.FTZ R170, R200, R207, !PT ;  /* 0x000000cfc8aa7209 */ /* 0x004fe40007810000 */
[----:B-1----:R-:W-:Y:S02]  /*6df0*/  FSEL R206, R206, -INF , P4 ;  /* 0xff800000cece7808 */ /* 0x002fe40002000000 */
[----:B------:R-:W-:-:S03]  /*6e00*/  FMNMX.FTZ R207, R201, R170, !PT ;  /* 0x000000aac9cf7209 */ /* 0x000fc60007810000 */
[----:B------:R1:W-:Y:S01]  /*6e10*/  MUFU.EX2 R13, R209 ;  /* 0x000000d1000d7308 */ /* 0x0003e20000000800 */
[----:B------:R-:W-:Y:S01]  /*6e20*/  FMNMX.FTZ R170, R202, R207, !PT ;  /* 0x000000cfcaaa7209 */ /* 0x000fe20007810000 */
[--C-:B---3--:R-:W-:Y:S01]  /*6e30*/  FFMA.FTZ R172, R178, UR14, -R205.reuse ;  /* 0x0000000eb2ac7c23 */ /* 0x108fe200080108cd */
[----:B------:R-:W-:-:S01]  /*6e40*/  FFMA.FTZ R178, R180, UR14, -R205 ;  /* 0x0000000eb4b27c23 */ /* 0x000fc200080108cd */
[--C-:B------:R-:W-:Y:S01]  /*6e50*/  FFMA.FTZ R180, R182, UR14, -R205.reuse ;  /* 0x0000000eb6b47c23 */ /* 0x100fe200080108cd */
[----:B------:R-:W-:Y:S01]  /*6e60*/  FMNMX.FTZ R175, R203, R170, !PT ;  /* 0x000000aacbaf7209 */ /* 0x000fe20007810000 */
[--C-:B------:R-:W-:Y:S01]  /*6e70*/  FFMA.FTZ R182, R184, UR14, -R205.reuse ;  /* 0x0000000eb8b67c23 */ /* 0x100fe200080108cd */
[----:B------:R-:W-:-:S01]  /*6e80*/  FFMA.FTZ R184, R186, UR14, -R205 ;  /* 0x0000000ebab87c23 */ /* 0x000fc200080108cd */
[----:B------:R-:W-:Y:S01]  /*6e90*/  FFMA.FTZ R186, R188, UR14, -R205 ;  /* 0x0000000ebcba7c23 */ /* 0x000fe200080108cd */
[----:B------:R-:W-:Y:S01]  /*6ea0*/  FMNMX.FTZ R175, R204, R175, !PT ;  /* 0x000000afccaf7209 */ /* 0x000fe20007810000 */
[----:B------:R-:W-:-:S02]  /*6eb0*/  WARPGROUP.DEPBAR.LE gsb0, 0x0 ;  /* 0x00008000000079c5 */ /* 0x000fc40000010000 */
[----:B------:R-:W-:Y:S01]  /*6ec0*/  WARPGROUP.ARRIVE ;  /* 0x00000000000079c5 */ /* 0x000fe20000000000 */
[----:B------:R-:W-:Y:S01]  /*6ed0*/  FMNMX.FTZ R170, R206, R175, !PT ;  /* 0x000000afceaa7209 */ /* 0x000fe20007810000 */
[----:B-1----:R-:W-:-:S01]  /*6ee0*/  FFMA.FTZ R209, R179, UR14, -R205 ;  /* 0x0000000eb3d17c23 */ /* 0x002fc200080108cd */
[--C-:B------:R-:W-:Y:S01]  /*6ef0*/  FFMA.FTZ R179, R181, UR14, -R205.reuse ;  /* 0x0000000eb5b37c23 */ /* 0x100fe200080108cd */
[----:B------:R-:W-:-:S01]  /*6f00*/  FFMA.FTZ R181, R183, UR14, -R205 ;  /* 0x0000000eb7b57c23 */ /* 0x000fc200080108cd */
[--C-:B------:R-:W-:Y:S01]  /*6f10*/  FFMA.FTZ R183, R185, UR14, -R205.reuse ;  /* 0x0000000eb9b77c23 */ /* 0x100fe200080108cd */
[----:B------:R-:W-:Y:S01]  /*6f20*/  QGMMA.64x256x32.F32.E4M3.E4M3 R24, R220, gdesc[UR8], R24, gsb0 ;  /* 0x03e00008dc187df3 */ /* 0x000fe20008000818 */
[----:B------:R-:W1:Y:S01]  /*6f30*/  SHFL.BFLY PT, R207, R170, 0x2, 0x1f ;  /* 0x0c401f00aacf7f89 */ /* 0x000e6200000e0000 */
[----:B------:R-:W-:Y:S01]  /*6f40*/  UIADD3 UR10, UR7, 0x6, URZ ;  /* 0x00000006070a7890 */ /* 0x000fe2000fffe03f */
[--C-:B------:R-:W-:Y:S01]  /*6f50*/  FFMA.FTZ R185, R187, UR14, -R205.reuse ;  /* 0x0000000ebbb97c23 */ /* 0x100fe200080108cd */
[----:B------:R-:W-:Y:S01]  /*6f60*/  UMOV UR11, 0x40000040 ;  /* 0x40000040000b7882 */ /* 0x000fe20000000000 */
[--C-:B------:R-:W-:Y:S01]  /*6f70*/  FFMA.FTZ R188, R193, UR14, -R205.reuse ;  /* 0x0000000ec1bc7c23 */ /* 0x100fe200080108cd */
[----:B------:R-:W-:-:S01]  /*6f80*/  FFMA.FTZ R187, R189, UR14, -R205 ;  /* 0x0000000ebdbb7c23 */ /* 0x000fc200080108cd */
[----:B------:R-:W-:Y:S01]  /*6f90*/  FFMA.FTZ R193, R190, UR14, -R205 ;  /* 0x0000000ebec17c23 */ /* 0x000fe200080108cd */
[----:B------:R-:W-:Y:S01]  /*6fa0*/  FSEL R189, R153, RZ, P2 ;  /* 0x000000ff99bd7208 */ /* 0x000fe20001000000 */
[----:B------:R-:W-:Y:S04]  /*6fb0*/  MUFU.EX2 R208, R208 ;  /* 0x000000d000d07308 */ /* 0x000fe80000000800 */
[----:B------:R-:W-:-:S04]  /*6fc0*/  FADD.FTZ R189, -R189, R4 ;  /* 0x00000004bdbd7221 */ /* 0x000fc80000010100 */
[----:B------:R-:W-:Y:S01]  /*6fd0*/  FMUL.FTZ R189, R189, UR14 ;  /* 0x0000000ebdbd7c20 */ /* 0x000fe20008410000 */
[----:B------:R-:W-:Y:S01]  /*6fe0*/  MUFU.EX2 R7, R7 ;  /* 0x0000000700077308 */ /* 0x000fe20000000800 */
[----:B-1----:R-:W-:-:S07]  /*6ff0*/  FMNMX.FTZ R207, R170, R207, !PT ;  /* 0x000000cfaacf7209 */ /* 0x002fce0007810000 */
[----:B------:R-:W1:Y:S01]  /*7000*/  MUFU.EX2 R189, R189 ;  /* 0x000000bd00bd7308 */ /* 0x000e620000000800 */
[----:B------:R-:W2:Y:S07]  /*7010*/  SHFL.BFLY PT, R170, R207, 0x1, 0x1f ;  /* 0x0c201f00cfaa7f89 */ /* 0x000eae00000e0000 */
[----:B------:R-:W-:Y:S08]  /*7020*/  MUFU.EX2 R10, R10 ;  /* 0x0000000a000a7308 */ /* 0x000ff00000000800 */
[----:B------:R-:W-:Y:S08]  /*7030*/  MUFU.EX2 R210, R210 ;  /* 0x000000d200d27308 */ /* 0x000ff00000000800 */
[----:B------:R3:W-:Y:S01]  /*7040*/  MUFU.EX2 R175, R209 ;  /* 0x000000d100af7308 */ /* 0x0007e20000000800 */
[----:B--2---:R-:W-:Y:S01]  /*7050*/  FMNMX.FTZ R170, R207, R170, !PT ;  /* 0x000000aacfaa7209 */ /* 0x004fe20007810000 */
        /* <DEDUP_REMOVED lines=13> */
[--C-:B------:R-:W-:Y:S01]  /*7130*/  FFMA.FTZ R4, R11, UR14, -R205.reuse ;  /* 0x0000000e0b047c23 */ /* 0x100fe200080108cd */
[----:B------:R-:W-:Y:S01]  /*7140*/  MUFU.EX2 R207, R207 ;  /* 0x000000cf00cf7308 */ /* 0x000fe20000000800 */
[----:B------:R-:W-:-:S01]  /*7150*/  FFMA.FTZ R11, R14, UR14, -R205 ;  /* 0x0000000e0e0b7c23 */ /* 0x000fc200080108cd */
[----:B------:R-:W-:Y:S01]  /*7160*/  FADD.FTZ R166, -R166, R5 ;  /* 0x00000005a6a67221 */ /* 0x000fe20000010100 */
[----:B------:R-:W-:-:S01]  /*7170*/  FFMA.FTZ R14, R154, UR14, -R205 ;  /* 0x0000000e9a0e7c23 */ /* 0x000fc200080108cd */
[--C-:B------:R-:W-:Y:S01]  /*7180*/  FFMA.FTZ R154, R161, UR14, -R205.reuse ;  /* 0x0000000ea19a7c23 */ /* 0x100fe200080108cd */
[----:B------:R-:W-:-:S01]  /*7190*/  FFMA.FTZ R161, R163, UR14, -R205 ;  /* 0x0000000ea3a17c23 */ /* 0x000fc200080108cd */
[----:B------:R-:W-:Y:S01]  /*71a0*/  FMUL.FTZ R156, R166, UR14 ;  /* 0x0000000ea69c7c20 */ /* 0x000fe20008410000 */
[----:B------:R-:W-:-:S01]  /*71b0*/  FFMA.FTZ R163, R167, UR14, -R205 ;  /* 0x0000000ea7a37c23 */ /* 0x000fc200080108cd */
[----:B------:R-:W-:Y:S01]  /*71c0*/  MUFU.EX2 R4, R4 ;  /* 0x0000000400047308 */ /* 0x000fe20000000800 */
[----:B------:R-:W-:-:S01]  /*71d0*/  FFMA.FTZ R21, R21, UR14, -R205 ;  /* 0x0000000e15157c23 */ /* 0x000fc200080108cd */
[--C-:B------:R-:W-:Y:S01]  /*71e0*/  FFMA.FTZ R167, R174, UR14, -R205.reuse ;  /* 0x0000000eaea77c23 */ /* 0x100fe200080108cd */
[----:B------:R-:W-:-:S01]  /*71f0*/  FFMA.FTZ R174, R176, UR14, -R205 ;  /* 0x0000000eb0ae7c23 */ /* 0x000fc200080108cd */
[----:B-1----:R-:W-:Y:S01]  /*7200*/  FFMA.FTZ R176, R189, R3, R208 ;  /* 0x00000003bdb07223 */ /* 0x002fe200000100d0 */
[----:B------:R-:W-:-:S01]  /*7210*/  FFMA.FTZ R155, R155, UR14, -R205 ;  /* 0x0000000e9b9b7c23 */ /* 0x000fc200080108cd */
[--C-:B------:R-:W-:Y:S01]  /*7220*/  FFMA.FTZ R159, R159, UR14, -R205.reuse ;  /* 0x0000000e9f9f7c23 */ /* 0x100fe200080108cd */
[----:B------:R-:W-:-:S01]  /*7230*/  FFMA.FTZ R166, R171, UR14, -R205 ;  /* 0x0000000eaba67c23 */ /* 0x000fc200080108cd */
[----:B------:R-:W1:Y:S01]  /*7240*/  MUFU.EX2 R156, R156 ;  /* 0x0000009c009c7308 */ /* 0x000e620000000800 */
[----:B---3--:R-:W-:-:S01]  /*7250*/  FADD.FTZ R209, R7, R176 ;  /* 0x000000b007d17221 */ /* 0x008fc20000010000 */
[--C-:B------:R-:W-:Y:S01]  /*7260*/  FFMA.FTZ R176, R191, UR14, -R205.reuse ;  /* 0x0000000ebfb07c23 */ /* 0x100fe200080108cd */
[----:B------:R-:W-:-:S05]  /*7270*/  FFMA.FTZ R171, R192, UR14, -R205 ;  /* 0x0000000ec0ab7c23 */ /* 0x000fca00080108cd */
[----:B------:R-:W2:Y:S08]  /*7280*/  MUFU.EX2 R8, R8 ;  /* 0x0000000800087308 */ /* 0x000eb00000000800 */
[----:B------:R-:W3:Y:S01]  /*7290*/  MUFU.EX2 R11, R11 ;  /* 0x0000000b000b7308 */ /* 0x000ee20000000800 */
[----:B-1----:R-:W-:-:S01]  /*72a0*/  FFMA.FTZ R3, R156, R2, R207 ;  /* 0x000000029c037223 */ /* 0x002fc200000100cf */
[----:B------:R-:W-:-:S03]  /*72b0*/  FADD.FTZ R2, R10, R209 ;  /* 0x000000d10a027221 */ /* 0x000fc60000010000 */
[----:B------:R-:W-:Y:S01]  /*72c0*/  FADD.FTZ R3, R4, R3 ;  /* 0x0000000304037221 */ /* 0x000fe20000010000 */
[----:B------:R-:W-:-:S02]  /*72d0*/  FADD.FTZ R2, R9, R2 ;  /* 0x0000000209027221 */ /* 0x000fc40000010000 */
[----:B------:R-:W1:Y:S02]  /*72e0*/  MUFU.EX2 R12, R12 ;  /* 0x0000000c000c7308 */ /* 0x000e640000000800 */
[----:B------:R-:W-:-:S04]  /*72f0*/  FADD.FTZ R191, R13, R2 ;  /* 0x000000020dbf7221 */ /* 0x000fc80000010000 */
[----:B------:R-:W-:Y:S01]  /*7300*/  FADD.FTZ R192, R210, R191 ;  /* 0x000000bfd2c07221 */ /* 0x000fe20000010000 */
[----:B------:R-:W-:-:S01]  /*7310*/  FFMA.FTZ R191, R195, UR14, -R205 ;  /* 0x0000000ec3bf7c23 */ /* 0x000fc200080108cd */
[----:B------:R-:W4:Y:S02]  /*7320*/  MUFU.EX2 R21, R21 ;  /* 0x0000001500157308 */ /* 0x000f240000000800 */
[----:B------:R-:W-:-:S01]  /*7330*/  FADD.FTZ R195, R15, R192 ;  /* 0x000000c00fc37221 */ /* 0x000fc20000010000 */
[----:B------:R-:W-:-:S03]  /*7340*/  FFMA.FTZ R192, R196, UR14, -R205 ;  /* 0x0000000ec4c07c23 */ /* 0x000fc600080108cd */
[----:B------:R-:W-:Y:S02]  /*7350*/  FADD.FTZ R195, R6, R195 ;  /* 0x000000c306c37221 */ /* 0x000fe40000010000 */
[----:B------:R-:W5:Y:S08]  /*7360*/  MUFU.EX2 R14, R14 ;  /* 0x0000000e000e7308 */ /* 0x000f700000000800 */
[----:B------:R2:W-:Y:S08]  /*7370*/  MUFU.EX2 R5, R190 ;  /* 0x000000be00057308 */ /* 0x0005f00000000800 */
[----:B------:R-:W5:Y:S01]  /*7380*/  MUFU.EX2 R155, R155 ;  /* 0x0000009b009b7308 */ /* 0x000f620000000800 */
[----:B--2---:R-:W-:-:S04]  /*7390*/  FADD.FTZ R190, R8, R3 ;  /* 0x0000000308be7221 */ /* 0x004fc80000010000 */
[----:B---3--:R-:W-:Y:S01]  /*73a0*/  FADD.FTZ R3, R11, R190 ;  /* 0x000000be0b037221 */ /* 0x008fe20000010000 */
[----:B------:R-:W-:-:S02]  /*73b0*/  FFMA.FTZ R190, R194, UR14, -R205 ;  /* 0x0000000ec2be7c23 */ /* 0x000fc400080108cd */
[----:B------:R-:W2:Y:S01]  /*73c0*/  MUFU.EX2 R20, R20 ;  /* 0x0000001400147308 */ /* 0x000ea20000000800 */
[----:B-1----:R-:W-:-:S04]  /*73d0*/  FADD.FTZ R2, R12, R3 ;  /* 0x000000030c027221 */ /* 0x002fc80000010000 */
[----:B----4-:R-:W-:-:S03]  /*73e0*/  FADD.FTZ R3, R21, R2 ;  /* 0x0000000215037221 */ /* 0x010fc60000010000 */
[----:B------:R-:W1:Y:S01]  /*73f0*/  MUFU.EX2 R157, R157 ;  /* 0x0000009d009d7308 */ /* 0x000e620000000800 */
[----:B-----5:R-:W-:-:S04]  /*7400*/  FADD.FTZ R2, R14, R3 ;  /* 0x000000030e027221 */ /* 0x020fc80000010000 */
[----:B------:R-:W-:Y:S01]  /*7410*/  FADD.FTZ R3, R155, R2 ;  /* 0x000000029b037221 */ /* 0x000fe20000010000 */
[----:B------:R-:W-:-:S01]  /*7420*/  FADD.FTZ R2, R152, R195 ;  /* 0x000000c398027221 */ /* 0x000fc20000010000 */
[----:B------:R-:W-:Y:S01]  /*7430*/  FFMA.FTZ R195, R197, UR14, -R205 ;  /* 0x0000000ec5c37c23 */ /* 0x000fe200080108cd */
        /* <DEDUP_REMOVED lines=13> */
[----:B--2---:R-:W-:-:S01]  /*7510*/  FADD.FTZ R197, R161, R194 ;  /* 0x000000c2a1c57221 */ /* 0x004fc20000010000 */
[----:B------:R-:W-:-:S06]  /*7520*/  FFMA.FTZ R194, R198, UR14, -R205 ;  /* 0x0000000ec6c27c23 */ /* 0x000fcc00080108cd */
[----:B------:R-:W2:Y:S01]  /*7530*/  MUFU.EX2 R165, R165 ;  /* 0x000000a500a57308 */ /* 0x000ea20000000800 */
[----:B-1----:R-:W-:-:S07]  /*7540*/  FADD.FTZ R2, R162, R3 ;  /* 0x00000003a2027221 */ /* 0x002fce0000010000 */
[----:B------:R-:W1:Y:S01]  /*7550*/  MUFU.EX2 R163, R163 ;  /* 0x000000a300a37308 */ /* 0x000e620000000800 */
[----:B---3--:R-:W-:-:S01]  /*7560*/  FADD.FTZ R196, R158, R197 ;  /* 0x000000c59ec47221 */ /* 0x008fc20000010000 */
[----:B------:R-:W-:-:S06]  /*7570*/  FFMA.FTZ R197, R199, UR14, -R205 ;  /* 0x0000000ec7c57c23 */ /* 0x000fcc00080108cd */
[----:B------:R-:W3:Y:S01]  /*7580*/  MUFU.EX2 R169, R169 ;  /* 0x000000a900a97308 */ /* 0x000ee20000000800 */
[----:B--2---:R-:W-:-:S04]  /*7590*/  FADD.FTZ R3, R165, R2 ;  /* 0x00000002a5037221 */ /* 0x004fc80000010000 */
[----:B------:R-:W-:-:S03]  /*75a0*/  FADD.FTZ R2, R164, R3 ;  /* 0x00000003a4027221 */ /* 0x000fc60000010000 */
[----:B------:R-:W2:Y:S01]  /*75b0*/  MUFU.EX2 R166, R166 ;  /* 0x000000a600a67308 */ /* 0x000ea20000000800 */
[----:B-1----:R-:W-:-:S04]  /*75c0*/  FADD.FTZ R196, R163, R196 ;  /* 0x000000c4a3c47221 */ /* 0x002fc80000010000 */
[----:B------:R-:W-:Y:S01]  /*75d0*/  FADD.FTZ R3, R5, R196 ;  /* 0x000000c405037221 */ /* 0x000fe20000010000 */
[----:B------:R-:W-:-:S02]  /*75e0*/  FFMA.FTZ R196, R200, UR14, -R205 ;  /* 0x0000000ec8c47c23 */ /* 0x000fc400080108cd */
[----:B------:R-:W1:Y:S01]  /*75f0*/  MUFU.EX2 R167, R167 ;  /* 0x000000a700a77308 */ /* 0x000e620000000800 */
[----:B---3--:R-:W-:-:S04]  /*7600*/  FADD.FTZ R199, R169, R2 ;  /* 0x00000002a9c77221 */ /* 0x008fc80000010000 */
[----:B------:R-:W-:Y:S01]  /*7610*/  FADD.FTZ R198, R168, R199 ;  /* 0x000000c7a8c67221 */ /* 0x000fe20000010000 */
[----:B------:R-:W-:-:S02]  /*7620*/  FFMA.FTZ R199, R201, UR14, -R205 ;  /* 0x0000000ec9c77c23 */ /* 0x000fc400080108cd */
[----:B------:R-:W3:Y:S01]  /*7630*/  MUFU.EX2 R173, R173 ;  /* 0x000000ad00ad7308 */ /* 0x000ee20000000800 */
[----:B------:R-:W-:Y:S02]  /*7640*/  WARPGROUP.DEPBAR.LE gsb0, 0x0 ;  /* 0x00008000000079c5 */ /* 0x000fe40000010000 */
[----:B------:R-:W-:Y:S01]  /*7650*/  WARPGROUP.ARRIVE ;  /* 0x00000000000079c5 */ /* 0x000fe20000000000 */
[----:B--2---:R-:W-:-:S04]  /*7660*/  FADD.FTZ R2, R166, R3 ;  /* 0x00000003a6027221 */ /* 0x004fc80000010000 */
[----:B------:R-:W2:Y:S01]  /*7670*/  MUFU.EX2 R174, R174 ;  /* 0x000000ae00ae7308 */ /* 0x000ea20000000800 */
[----:B------:R-:W-:Y:S01]  /*7680*/  QGMMA.64x256x32.F32.E4M3.E4M3 R24, R216, gdesc[UR8], R24, gsb0 ;  /* 0x03e00008d8187df3 */ /* 0x000fe20008000818 */
[----:B-1----:R-:W-:-:S06]  /*7690*/  FADD.FTZ R3, R167, R2 ;  /* 0x00000002a7037221 */ /* 0x002fcc0000010000 */
[----:B------:R-:W1:Y:S01]  /*76a0*/  MUFU.EX2 R172, R172 ;  /* 0x000000ac00ac7308 */ /* 0x000e620000000800 */
[----:B---3--:R-:W-:-:S07]  /*76b0*/  FADD.FTZ R209, R173, R198 ;  /* 0x000000c6add17221 */ /* 0x008fce0000010000 */
[----:B------:R-:W3:Y:S01]  /*76c0*/  MUFU.EX2 R171, R171 ;  /* 0x000000ab00ab7308 */ /* 0x000ee20000000800 */
[----:B--2---:R-:W-:-:S07]  /*76d0*/  FADD.FTZ R2, R174, R3 ;  /* 0x00000003ae027221 */ /* 0x004fce0000010000 */
[----:B------:R-:W2:Y:S01]  /*76e0*/  MUFU.EX2 R176, R176 ;  /* 0x000000b000b07308 */ /* 0x000ea20000000800 */
[----:B-1----:R-:W-:-:S04]  /*76f0*/  FADD.FTZ R198, R172, R209 ;  /* 0x000000d1acc67221 */ /* 0x002fc80000010000 */
[----:B------:R-:W-:Y:S01]  /*7700*/  FADD.FTZ R201, R175, R198 ;  /* 0x000000c6afc97221 */ /* 0x000fe20000010000 */
[----:B------:R-:W-:-:S02]  /*7710*/  FFMA.FTZ R198, R202, UR14, -R205 ;  /* 0x0000000ecac67c23 */ /* 0x000fc400080108cd */
[----:B------:R-:W1:Y:S01]  /*7720*/  MUFU.EX2 R178, R178 ;  /* 0x000000b200b27308 */ /* 0x000e620000000800 */
[----:B---3--:R-:W-:-:S01]  /*7730*/  FADD.FTZ R3, R171, R2 ;  /* 0x00000002ab037221 */ /* 0x008fc20000010000 */
[----:B------:R-:W-:-:S06]  /*7740*/  IADD3 R2, -R234, 0xb, RZ ;  /* 0x0000000bea027810 */ /* 0x000fcc0007ffe1ff */
[----:B------:R-:W3:Y:S01]  /*7750*/  MUFU.EX2 R190, R190 ;  /* 0x000000be00be7308 */ /* 0x000ee20000000800 */
[----:B--2---:R-:W-:-:S07]  /*7760*/  FADD.FTZ R3, R176, R3 ;  /* 0x00000003b0037221 */ /* 0x004fce0000010000 */
[----:B------:R-:W2:Y:S01]  /*7770*/  MUFU.EX2 R179, R179 ;  /* 0x000000b300b37308 */ /* 0x000ea20000000800 */
[----:B-1----:R-:W-:-:S01]  /*7780*/  FADD.FTZ R200, R178, R201 ;  /* 0x000000c9b2c87221 */ /* 0x002fc20000010000 */
[----:B------:R-:W-:-:S06]  /*7790*/  FFMA.FTZ R201, R203, UR14, -R205 ;  /* 0x0000000ecbc97c23 */ /* 0x000fcc00080108cd */
        /* <DEDUP_REMOVED lines=10> */
[----:B------:R-:W-:-:S05]  /*7840*/  IMAD.U32 R209, RZ, RZ, UR6 ;  /* 0x00000006ffd17e24 */ /* 0x000fca000f8e00ff */
[----:B------:R-:W-:Y:S01]  /*7850*/  @!P1 LEA R209, R209, UR38, 0x3 ;  /* 0x00000026d1d19c11 */ /* 0x000fe2000f8e18ff */
[----:B------:R-:W2:Y:S01]  /*7860*/  MUFU.EX2 R182, R182 ;  /* 0x000000b600b67308 */ /* 0x000ea20000000800 */
[----:B-1----:R-:W-:-:S01]  /*7870*/  FADD.FTZ R3, R181, R200 ;  /* 0x000000c8b5037221 */ /* 0x002fc20000010000 */
[--C-:B------:R-:W-:Y:S01]  /*7880*/  FFMA.FTZ R200, R204, UR14, -R205.reuse ;  /* 0x0000000eccc87c23 */ /* 0x100fe200080108cd */
[----:B------:R-:W-:-:S05]  /*7890*/  FFMA.FTZ R205, R206, UR14, -R205 ;  /* 0x0000000ececd7c23 */ /* 0x000fca00080108cd */
        /* <DEDUP_REMOVED lines=14> */
[----:B------:R-:W-:Y:S01]  /*7980*/  MUFU.EX2 R186, R186 ;  /* 0x000000ba00ba7308 */ /* 0x000fe20000000800 */
[----:B--2---:R-:W-:-:S07]  /*7990*/  FADD.FTZ R3, R185, R202 ;  /* 0x000000cab9037221 */ /* 0x004fce0000010000 */
[----:B------:R-:W2:Y:S01]  /*79a0*/  MUFU.EX2 R198, R198 ;  /* 0x000000c600c67308 */ /* 0x000ea20000000800 */
[----:B-1----:R-:W-:-:S07]  /*79b0*/  FADD.FTZ R203, R199, R204 ;  /* 0x000000ccc7cb7221 */ /* 0x002fce0000010000 */
[----:B------:R-:W-:Y:S08]  /*79c0*/  MUFU.EX2 R187, R187 ;  /* 0x000000bb00bb7308 */ /* 0x000ff00000000800 */
[----:B------:R-:W1:Y:S01]  /*79d0*/  MUFU.EX2 R201, R201 ;  /* 0x000000c900c97308 */ /* 0x000e620000000800 */
[----:B--2---:R-:W-:-:S07]  /*79e0*/  FADD.FTZ R202, R198, R203 ;  /* 0x000000cbc6ca7221 */ /* 0x004fce0000010000 */
[----:B------:R-:W-:Y:S08]  /*79f0*/  MUFU.EX2 R188, R188 ;  /* 0x000000bc00bc7308 */ /* 0x000ff00000000800 */
[----:B------:R-:W2:Y:S01]  /*7a00*/  MUFU.EX2 R200, R200 ;  /* 0x000000c800c87308 */ /* 0x000ea20000000800 */
[----:B-1----:R-:W-:-:S07]  /*7a10*/  FADD.FTZ R203, R201, R202 ;  /* 0x000000cac9cb7221 */ /* 0x002fce0000010000 */
[----:B------:R-:W1:Y:S08]  /*7a20*/  MUFU.EX2 R193, R193 ;  /* 0x000000c100c17308 */ /* 0x000e700000000800 */
[----:B------:R-:W3:Y:S01]  /*7a30*/  MUFU.EX2 R205, R205 ;  /* 0x000000cd00cd7308 */ /* 0x000ee20000000800 */
[----:B--2---:R-:W-:-:S01]  /*7a40*/  FADD.FTZ R203, R200, R203 ;  /* 0x000000cbc8cb7221 */ /* 0x004fc20000010000 */
[----:B------:R-:W-:-:S02]  /*7a50*/  WARPGROUP.DEPBAR.LE gsb0, 0x0 ;  /* 0x00008000000079c5 */ /* 0x000fc40000010000 */
[----:B------:R2:W-:Y:S06]  /*7a60*/  BAR.ARV R2, 0x100 ;  /* 0x000400020000751d */ /* 0x0005ec0000002000 */
[----:B--2---:R-:W-:-:S05]  /*7a70*/  @!P1 VIADD R2, R209, 0x38840 ;  /* 0x00038840d1029836 */ /* 0x004fca0000000000 */
[----:B------:R-:W-:-:S04]  /*7a80*/  @!P1 PRMT R2, RZ, 0x654, R2 ;  /* 0x00000654ff029816 */ /* 0x000fc80000000002 */
[----:B------:R2:W-:Y:S02]  /*7a90*/  @!P1 SYNCS.ARRIVE.TRANS64.RED.A1T0 RZ, [R2+URZ], RZ ;  /* 0x000000ff02ff99a7 */ /* 0x0005e4000810043f */
[----:B--2---:R-:W-:-:S04]  /*7aa0*/  FADD.FTZ R2, R186, R3 ;  /* 0x00000003ba027221 */ /* 0x004fc80000010000 */
[----:B------:R-:W-:-:S04]  /*7ab0*/  FADD.FTZ R3, R187, R2 ;  /* 0x00000002bb037221 */ /* 0x000fc80000010000 */
[----:B------:R-:W-:-:S04]  /*7ac0*/  FADD.FTZ R2, R188, R3 ;  /* 0x00000003bc027221 */ /* 0x000fc80000010000 */
[----:B-1----:R-:W-:Y:S01]  /*7ad0*/  FADD.FTZ R3, R193, R2 ;  /* 0x00000002c1037221 */ /* 0x002fe20000010000 */
[----:B---3--:R-:W-:-:S01]  /*7ae0*/  FADD.FTZ R2, R205, R203 ;  /* 0x000000cbcd027221 */ /* 0x008fc20000010000 */
[----:B------:R-:W-:Y:S06]  /*7af0*/  @!P0 BRA `(.L_x_1860) ;  /* 0x0000000000048947 */ /* 0x000fec0003800000 */
[----:B------:R-:W-:Y:S01]  /*7b00*/  BPT.TRAP 0x1 ;  /* 0x000000040000795c */ /* 0x000fe20000300000 */
.L_x_1860:
[----:B------:R-:W-:Y:S01]  /*7b10*/  UISETP.GT.AND UP0, UPT, UR5, UR39, UPT ;  /* 0x000000270500728c */ /* 0x000fe2000bf04270 */
[----:B------:R-:W-:Y:S01]  /*7b20*/  F2FP.SATFINITE.E4M3.F32.PACK_AB_MERGE_C R8, R11, R8, RZ ;  /* 0x000000080b08723e */ /* 0x000fe200048070ff */
[----:B------:R-:W-:Y:S01]  /*7b30*/  ULEA UR7, UR37, UR38, 0x3 ;  /* 0x0000002625077291 */ /* 0x000fe2000f8e183f */
[----:B------:R-:W-:Y:S01]  /*7b40*/  F2FP.SATFINITE.E4M3.F32.PACK_AB_MERGE_C R5, R166, R5, RZ ;  /* 0x00000005a605723e */ /* 0x000fe200048070ff */
[----:B------:R-:W-:Y:S01]  /*7b50*/  UIADD3 UR5, UR5, -0x1, URZ ;  /* 0xffffffff05057890 */ /* 0x000fe2000fffe03f */
[----:B------:R-:W-:Y:S01]  /*7b60*/  F2FP.SATFINITE.E4M3.F32.PACK_AB_MERGE_C R9, R9, R10, RZ ;  /* 0x0000000a0909723e */ /* 0x000fe200048070ff */
[----:B------:R-:W-:Y:S01]  /*7b70*/  UIADD3 UR7, UR7, 0x38860, URZ ;  /* 0x0003886007077890 */ /* 0x000fe2000fffe03f */
[----:B------:R-:W-:Y:S01]  /*7b80*/  PLOP3.LUT P2, PT, PT, PT, UP0, 0x80, 0x0 ;  /* 0x000000000000781c */ /* 0x000fe20003f4f008 */
[----:B------:R-:W-:Y:S01]  /*7b90*/  UMOV UR37, UR6 ;  /* 0x0000000600257c82 */ /* 0x000fe20008000000 */
[----:B------:R-:W-:Y:S01]  /*7ba0*/  F2FP.SATFINITE.E4M3.F32.PACK_AB_MERGE_C R6, R6, R15, RZ ;  /* 0x0000000f0606723e */ /* 0x000fe200048070ff */
[----:B------:R-:W-:Y:S01]  /*7bb0*/  UPRMT UR10, UR46, 0x654, UR7 ;  /* 0x000006542e0a7896 */ /* 0x000fe20008000007 */
[----:B------:R-:W-:Y:S01]  /*7bc0*/  F2FP.SATFINITE.E4M3.F32.PACK_AB_MERGE_C R14, R155, R14, RZ ;  /* 0x0000000e9b0e723e */ /* 0x000fe200048070ff */
[-C--:B------:R-:W-:Y:S01]  /*7bd0*/  FMUL.FTZ R24, R24, R189.reuse ;  /* 0x000000bd18187220 */ /* 0x080fe20000410000 */
        /* <DEDUP_REMOVED lines=160> */
.L_x_1851:
[----:B------:R-:W-:-:S13]  /*85e0*/  ISETP.LE.AND P2, PT, RZ, UR5, PT ;  /* 0x00000005ff007c0c */ /* 0x000fda000bf43270 */
[----:B------:R-:W-:Y:S05]  /*85f0*/  @!P2 BRA `(.L_x_1862) ;  /* 0x0000002800cca947 */ /* 0x000fea0003800000 */
[----:B------:R-:W-:Y:S01]  /*8600*/  IMAD.MOV.U32 R5, RZ, RZ, R170 ;  /* 0x000000ffff057224 */ /* 0x000fe200078e00aa */
[----:B------:R-:W-:Y:S01]  /*8610*/  UMOV UR7, UR36 ;  /* 0x0000002400077c82 */ /* 0x000fe20008000000 */
[----:B------:R-:W-:Y:S01]  /*8620*/  IMAD.MOV.U32 R4, RZ, RZ, R153 ;  /* 0x000000ffff047224 */ /* 0x000fe200078e0099 */
[----:B------:R-:W-:Y:S01]  /*8630*/  UMOV UR6, UR37 ;  /* 0x0000002500067c82 */ /* 0x000fe20008000000 */
[----:B------:R-:W-:-:S05]  /*8640*/  ULDC UR39, c[0x0][0x988] ;  /* 0x0002620000277ab9 */ /* 0x000fca0000000800 */
.L_x_1872:
        /* <DEDUP_REMOVED lines=9> */
.L_x_1864:
[----:B------:R-:W-:Y:S01]  /*86e0*/  ULEA UR10, UR37, UR38, 0x3 ;  /* 0x00000026250a7291 */ /* 0x000fe2000f8e183f */
[----:B------:R-:W-:-:S05]  /*86f0*/  IMAD.U32 R6, RZ, RZ, UR36 ;  /* 0x00000024ff067e24 */ /* 0x000fca000f8e00ff */
[----:B------:R-:W-:-:S04]  /*8700*/  SHF.L.U32 R6, R6, 0x1f, RZ ;  /* 0x0000001f06067819 */ /* 0x000fc800000006ff */
[----:B------:R1:W2:Y:S01]  /*8710*/  SYNCS.PHASECHK.TRANS64.TRYWAIT P2, [UR10+0x38830], R6 ;  /* 0x03883006ff0075a7 */ /* 0x0002a2000804014a */
[----:B------:R-:W-:Y:S05]  /*8720*/  @!P0 BRA `(.L_x_1865) ;  /* 0x0000000000048947 */ /* 0x000fea0003800000 */
[----:B------:R-:W-:Y:S01]  /*8730*/  BPT.TRAP 0x1 ;  /* 0x000000040000795c */ /* 0x000fe20000300000 */
.L_x_1865:
[----:B--2---:R-:W-:Y:S05]  /*8740*/  @P2 BRA `(.L_x_1863) ;  /* 0x0000000000082947 */ /* 0x004fea0003800000 */
[----:B------:R-:W2:Y:S02]  /*8750*/  SYNCS.PHASECHK.TRANS64.TRYWAIT P2, [UR10+0x38830], R6 ;  /* 0x03883006ff0075a7 */ /* 0x000ea4000804014a */
[----:B--2---:R-:W-:Y:S05]  /*8760*/  @!P2 BRA `(.L_x_1866) ;  /* 0x0000009c0038a947 */ /* 0x004fea0003800000 */
.L_x_1863:
        /* <DEDUP_REMOVED lines=48> */
.L_x_1868:
[----:B------:R-:W-:Y:S01]  /*8a70*/  ULEA UR10, UR6, UR38, 0x3 ;  /* 0x00000026060a7291 */ /* 0x000fe2000f8e183f */
[----:B------:R-:W-:-:S05]  /*8a80*/  IMAD.U32 R6, RZ, RZ, UR7 ;  /* 0x00000007ff067e24 */ /* 0x000fca000f8e00ff */
[----:B------:R-:W-:-:S04]  /*8a90*/  SHF.L.U32 R6, R6, 0x1f, RZ ;  /* 0x0000001f06067819 */ /* 0x000fc800000006ff */
[----:B------:R1:W2:Y:S01]  /*8aa0*/  SYNCS.PHASECHK.TRANS64.TRYWAIT P2, [UR10+0x38850], R6 ;  /* 0x03885006ff0075a7 */ /* 0x0002a2000804014a */
[----:B------:R-:W-:Y:S05]  /*8ab0*/  @!P0 BRA `(.L_x_1869) ;  /* 0x0000000000048947 */ /* 0x000fea0003800000 */
[----:B------:R-:W-:Y:S01]  /*8ac0*/  BPT.TRAP 0x1 ;  /* 0x000000040000795c */ /* 0x000fe20000300000 */
.L_x_1869:
[----:B--2---:R-:W-:Y:S05]  /*8ad0*/  @P2 BRA `(.L_x_1867) ;  /* 0x0000000000082947 */ /* 0x004fea0003800000 */
[----:B------:R-:W2:Y:S02]  /*8ae0*/  SYNCS.PHASECHK.TRANS64.TRYWAIT P2, [UR10+0x38850], R6 ;  /* 0x03885006ff0075a7 */ /* 0x000ea4000804014a */
[----:B--2---:R-:W-:Y:S05]  /*8af0*/  @!P2 BRA `(.L_x_1870) ;  /* 0x00000098006ca947 */ /* 0x004fea0003800000 */
.L_x_1867:
        /* <DEDUP_REMOVED lines=29> */
[----:B-1----:R-:W-:Y:S01]  /*8cd0*/  FMNMX.FTZ R153, R7, R4, !PT ;  /* 0x0000000407997209 */ /* 0x002fe20007810000 */
[C---:B------:R-:W-:Y:S01]  /*8ce0*/  FMUL.FTZ R164, R0.reuse, R175 ;  /* 0x000000af00a47220 */ /* 0x040fe20000410000 */
[C---:B------:R-:W-:Y:S01]  /*8cf0*/  FMUL.FTZ R154, R0.reuse, R165 ;  /* 0x000000a5009a7220 */ /* 0x040fe20000410000 */
[C---:B------:R-:W-:Y:S01]  /*8d00*/  FMUL.FTZ R175, R0.reuse, R185 ;  /* 0x000000b900af7220 */ /* 0x040fe20000410000 */
[----:B------:R-:W-:Y:S01]  /*8d10*/  FMUL.FTZ R185, R0, R195 ;  /* 0x000000c300b97220 */ /* 0x000fe20000410000 */
        /* <DEDUP_REMOVED lines=8> */
[----:B------:R-:W-:Y:S01]  /*8da0*/  FMUL.FTZ R160, R0, R171 ;  /* 0x000000ab00a07220 */ /* 0x000fe20000410000 */
[----:B------:R-:W2:Y:S01]  /*8db0*/  MUFU.TANH R10, R10 ;  /* 0x0000000a000a7308 */ /* 0x000ea20000002400 */
[----:B---3--:R-:W-:Y:S01]  /*8dc0*/  FMNMX.FTZ R153, R6, R153, !PT ;  /* 0x0000009906997209 */ /* 0x008fe20007810000 */
[C---:B------:R-:W-:Y:S01]  /*8dd0*/  FMUL.FTZ R165, R0.reuse, R176 ;  /* 0x000000b000a57220 */ /* 0x040fe20000410000 */
[C---:B------:R-:W-:Y:S01]  /*8de0*/  FMUL.FTZ R161, R0.reuse, R172 ;  /* 0x000000ac00a17220 */ /* 0x040fe20000410000 */
[C---:B------:R-:W-:Y:S01]  /*8df0*/  FMUL.FTZ R176, R0.reuse, R186 ;  /* 0x000000ba00b07220 */ /* 0x040fe20000410000 */
[C---:B------:R-:W-:Y:S01]  /*8e00*/  FMUL.FTZ R186, R0.reuse, R196 ;  /* 0x000000c400ba7220 */ /* 0x040fe20000410000 */
[C---:B------:R-:W-:Y:S01]  /*8e10*/  FMUL.FTZ R162, R0.reuse, R173 ;  /* 0x000000ad00a27220 */ /* 0x040fe20000410000 */
[C---:B------:R-:W-:Y:S01]  /*8e20*/  FMUL.FTZ R166, R0.reuse, R177 ;  /* 0x000000b100a67220 */ /* 0x040fe20000410000 */
[----:B------:R-:W3:Y:S01]  /*8e30*/  MUFU.TANH R12, R12 ;  /* 0x0000000c000c7308 */ /* 0x000ee20000002400 */
        /* <DEDUP_REMOVED lines=27> */
[----:B------:R-:W-:Y:S01]  /*8ff0*/  UMOV UR14, UR39 ;  /* 0x00000027000e7c82 */ /* 0x000fe20008000000 */
[----:B------:R-:W1:Y:S03]  /*9000*/  S2R R234, SR_TID.X ;  /* 0x0000000000ea7919 */ /* 0x000e660000002100 */
[----:B------:R-:W4:Y:S01]  /*9010*/  MUFU.TANH R20, R20 ;  /* 0x0000001400147308 */ /* 0x000f220000002400 */
[----:B--2---:R-:W-:Y:S01]  /*9020*/  FMNMX.FTZ R195, R13, R194, !PT ;  /* 0x000000c20dc37209 */ /* 0x004fe20007810000 */
[----:B------:R-:W-:-:S06]  /*9030*/  FMUL.FTZ R194, R0, R204 ;  /* 0x000000cc00c27220 */ /* 0x000fcc0000410000 */
[----:B------:R-:W2:Y:S01]  /*9040*/  MUFU.TANH R15, R15 ;  /* 0x0000000f000f7308 */ /* 0x000ea20000002400 */
[----:B---3--:R-:W-:-:S07]  /*9050*/  FMNMX.FTZ R170, R14, R153, !PT ;  /* 0x000000990eaa7209 */ /* 0x008fce0007810000 */
[----:B------:R-:W3:Y:S01]  /*9060*/  MUFU.TANH R21, R21 ;  /* 0x0000001500157308 */ /* 0x000ee20000002400 */
[----:B----4-:R-:W-:Y:S01]  /*9070*/  FMNMX.FTZ R196, R20, R195, !PT ;  /* 0x000000c314c47209 */ /* 0x010fe20007810000 */
[----:B------:R-:W-:-:S06]  /*9080*/  FMUL.FTZ R195, R0, R205 ;  /* 0x000000cd00c37220 */ /* 0x000fcc0000410000 */
[----:B------:R-:W4:Y:S01]  /*9090*/  MUFU.TANH R152, R152 ;  /* 0x0000009800987308 */ /* 0x000f220000002400 */
[----:B--2---:R-:W-:Y:S02]  /*90a0*/  FMNMX.FTZ R153, R15, R170, !PT ;  /* 0x000000aa0f997209 */ /* 0x004fe40007810000 */
[----:B-1----:R-:W-:-:S05]  /*90b0*/  SHF.R.U32.HI R234, RZ, 0x7, R234 ;  /* 0x00000007ffea7819 */ /* 0x002fca00000116ea */
        /* <DEDUP_REMOVED lines=51> */
[----:B---3--:R-:W-:Y:S01]  /*93f0*/  FMNMX.FTZ R202, R176, R201, !PT ;  /* 0x000000c9b0ca7209 */ /* 0x008fe20007810000 */
[----:B------:R-:W-:Y:S01]  /*9400*/  FMUL.FTZ R201, R0, R211 ;  /* 0x000000d300c97220 */ /* 0x000fe20000410000 */
[----:B------:R-:W-:Y:S02]  /*9410*/  WARPGROUP.DEPBAR.LE gsb0, 0x0 ;  /* 0x00008000000079c5 */ /* 0x000fe40000010000 */
[----:B------:R-:W-:-:S03]  /*9420*/  WARPGROUP.ARRIVE ;  /* 0x00000000000079c5 */ /* 0x000fc60000000000 */
[----:B------:R-:W3:Y:S01]  /*9430*/  MUFU.TANH R178, R178 ;  /* 0x000000b200b27308 */ /* 0x000ee20000002400 */
[----:B-1----:R-:W-:Y:S02]  /*9440*/  FMNMX.FTZ R153, R175, R170, !PT ;  /* 0x000000aaaf997209 */ /* 0x002fe40007810000 */
[----:B------:R-:W-:Y:S01]  /*9450*/  QGMMA.64x256x32.F32.E4M3.E4M3 R24, R224, gdesc[UR8], R24, gsb0 ;  /* 0x03e00008e0187df3 */ /* 0x000fe20008000818 */
[----:B------:R-:W-:Y:S01]  /*9460*/  UIADD3 UR10, UR7, 0x4, URZ ;  /* 0x00000004070a7890 */ /* 0x000fe2000fffe03f */
[----:B------:R-:W-:-:S03]  /*9470*/  UMOV UR11, 0x40000040 ;  /* 0x40000040000b7882 */ /* 0x000fc60000000000 */
        /* <DEDUP_REMOVED lines=72> */
[----:B------:R-:W-:Y:S02]  /*9900*/  IADD3 R208, -R234, 0xb, RZ ;  /* 0x0000000bead07810 */ /* 0x000fe40007ffe1ff */
[----:B--2---:R-:W-:Y:S01]  /*9910*/  FMNMX.FTZ R170, R209, R170, !PT ;  /* 0x000000aad1aa7209 */ /* 0x004fe20007810000 */
[----:B------:R-:W-:-:S01]  /*9920*/  FFMA.FTZ R206, R153, R210, -8 ;  /* 0xc100000099ce7423 */ /* 0x000fc200000100d2 */
[----:B------:R-:W-:Y:S02]  /*9930*/  IMAD.U32 R209, RZ, RZ, UR14 ;  /* 0x0000000effd17e24 */ /* 0x000fe4000f8e00ff */
[----:B------:R-:W-:-:S01]  /*9940*/  FADD.FTZ R4, -R153, R4 ;  /* 0x0000000499047221 */ /* 0x000fc20000010100 */
[----:B------:R-:W-:-:S02]  /*9950*/  IMAD.U32 R210, RZ, RZ, UR37 ;  /* 0x00000025ffd27e24 */ /* 0x000fc4000f8e00ff */
        /* <DEDUP_REMOVED lines=25> */
[C---:B------:R-:W-:Y:S01]  /*9af0*/  FADD.FTZ R5, -R170.reuse, R5 ;  /* 0x00000005aa057221 */ /* 0x040fe20000010100 */
[----:B------:R-:W-:-:S01]  /*9b00*/  FFMA.FTZ R203, R170, R209, -8 ;  /* 0xc1000000aacb7423 */ /* 0x000fc200000100d1 */
[----:B------:R-:W-:Y:S01]  /*9b10*/  FMUL.FTZ R4, R4, UR14 ;  /* 0x0000000e04047c20 */ /* 0x000fe20008410000 */
[----:B------:R-:W-:-:S01]  /*9b20*/  FFMA.FTZ R7, R7, UR14, -R206 ;  /* 0x0000000e07077c23 */ /* 0x000fc200080108ce */
[----:B------:R-:W-:Y:S01]  /*9b30*/  FMUL.FTZ R5, R5, UR14 ;  /* 0x0000000e05057c20 */ /* 0x000fe20008410000 */
[----:B------:R-:W-:-:S01]  /*9b40*/  FFMA.FTZ R8, R8, UR14, -R203 ;  /* 0x0000000e08087c23 */ /* 0x000fc200080108cb */
[----:B------:R-:W-:Y:S01]  /*9b50*/  FFMA.FTZ R6, R6, UR14, -R206 ;  /* 0x0000000e06067c23 */ /* 0x000fe200080108ce */
[----:B------:R-:W-:-:S01]  /*9b60*/  FFMA.FTZ R9, R9, UR14, -R203 ;  /* 0x0000000e09097c23 */ /* 0x000fc200080108cb */
[----:B------:R-:W-:Y:S01]  /*9b70*/  MUFU.EX2 R4, R4 ;  /* 0x0000000400047308 */ /* 0x000fe20000000800 */
[----:B------:R-:W-:-:S01]  /*9b80*/  FFMA.FTZ R10, R10, UR14, -R206 ;  /* 0x0000000e0a0a7c23 */ /* 0x000fc200080108ce */
[----:B------:R-:W-:Y:S01]  /*9b90*/  FFMA.FTZ R12, R12, UR14, -R203 ;  /* 0x0000000e0c0c7c23 */ /* 0x000fe200080108cb */
[----:B------:R-:W-:-:S01]  /*9ba0*/  FFMA.FTZ R11, R11, UR14, -R206 ;  /* 0x0000000e0b0b7c23 */ /* 0x000fc200080108ce */
[----:B------:R-:W-:Y:S01]  /*9bb0*/  FFMA.FTZ R13, R13, UR14, -R203 ;  /* 0x0000000e0d0d7c23 */ /* 0x000fe200080108cb */
[----:B------:R-:W-:-:S01]  /*9bc0*/  FFMA.FTZ R14, R14, UR14, -R206 ;  /* 0x0000000e0e0e7c23 */ /* 0x000fc200080108ce */
[----:B------:R-:W-:Y:S01]  /*9bd0*/  FFMA.FTZ R20, R20, UR14, -R203 ;  /* 0x0000000e14147c23 */ /* 0x000fe200080108cb */
[----:B------:R-:W-:-:S01]  /*9be0*/  FFMA.FTZ R15, R15, UR14, -R206 ;  /* 0x0000000e0f0f7c23 */ /* 0x000fc200080108ce */
[----:B------:R-:W1:Y:S01]  /*9bf0*/  MUFU.EX2 R7, R7 ;  /* 0x0000000700077308 */ /* 0x000e620000000800 */
[----:B------:R-:W-:-:S01]  /*9c00*/  FFMA.FTZ R21, R21, UR14, -R203 ;  /* 0x0000000e15157c23 */ /* 0x000fc200080108cb */
[----:B------:R-:W-:Y:S01]  /*9c10*/  FFMA.FTZ R152, R152, UR14, -R206 ;  /* 0x0000000e98987c23 */ /* 0x000fe200080108ce */
        /* <DEDUP_REMOVED lines=30> */
[----:B--2---:R-:W-:-:S01]  /*9e00*/  FFMA.FTZ R2, R5, R2, R8 ;  /* 0x0000000205027223 */ /* 0x004fc20000010008 */
[----:B------:R-:W-:-:S06]  /*9e10*/  FFMA.FTZ R203, R205, UR14, -R203 ;  /* 0x0000000ecdcb7c23 */ /* 0x000fcc00080108cb */
        /* <DEDUP_REMOVED lines=43> */
[----:B-1----:R-:W-:-:S01]  /*a0d0*/  FADD.FTZ R2, R164, R3 ;  /* 0x00000003a4027221 */ /* 0x002fc20000010000 */
[----:B------:R-:W-:Y:S02]  /*a0e0*/  WARPGROUP.DEPBAR.LE gsb0, 0x0 ;  /* 0x00008000000079c5 */ /* 0x000fe40000010000 */
[----:B------:R-:W-:-:S04]  /*a0f0*/  WARPGROUP.ARRIVE ;  /* 0x00000000000079c5 */ /* 0x000fc80000000000 */
[----:B------:R-:W1:Y:S01]  /*a100*/  MUFU.EX2 R165, R165 ;  /* 0x000000a500a57308 */ /* 0x000e620000000800 */
[----:B---3--:R-:W-:-:S01]  /*a110*/  FADD.FTZ R206, R162, R209 ;  /* 0x000000d1a2ce7221 */ /* 0x008fc20000010000 */
[----:B------:R-:W-:Y:S06]  /*a120*/  QGMMA.64x256x32.F32.E4M3.E4M3 R24, R216, gdesc[UR8], R24, gsb0 ;  /* 0x03e00008d8187df3 */ /* 0x000fec0008000818 */
        /* <DEDUP_REMOVED lines=46> */
[----:B------:R-:W-:-:S05]  /*a410*/  @!P1 LEA R2, R210, UR38, 0x3 ;  /* 0x00000026d2029c11 */ /* 0x000fca000f8e18ff */
[----:B------:R-:W-:Y:S01]  /*a420*/  @!P1 VIADD R2, R2, 0x38840 ;  /* 0x0003884002029836 */ /* 0x000fe20000000000 */
[----:B------:R-:W-:Y:S01]  /*a430*/  MUFU.EX2 R190, R190 ;  /* 0x000000be00be7308 */ /* 0x000fe20000000800 */
[----:B---3--:R-:W-:-:S03]  /*a440*/  FADD.FTZ R209, R187, R206 ;  /* 0x000000cebbd17221 */ /* 0x008fc60000010000 */
[----:B------:R-:W-:-:S04]  /*a450*/  @!P1 PRMT R2, RZ, 0x654, R2 ;  /* 0x00000654ff029816 */ /* 0x000fc80000000002 */
[----:B------:R-:W1:Y:S01]  /*a460*/  MUFU.EX2 R193, R193 ;  /* 0x000000c100c17308 */ /* 0x000e620000000800 */
[----:B--2---:R-:W-:-:S07]  /*a470*/  FADD.FTZ R206, R192, R3 ;  /* 0x00000003c0ce7221 */ /* 0x004fce0000010000 */
[----:B------:R-:W-:Y:S08]  /*a480*/  MUFU.EX2 R191, R191 ;  /* 0x000000bf00bf7308 */ /* 0x000ff00000000800 */
[----:B------:R-:W2:Y:S01]  /*a490*/  MUFU.EX2 R196, R196 ;  /* 0x000000c400c47308 */ /* 0x000ea20000000800 */
[----:B-1----:R-:W-:-:S07]  /*a4a0*/  FADD.FTZ R3, R193, R206 ;  /* 0x000000cec1037221 */ /* 0x002fce0000010000 */
[----:B------:R-:W-:Y:S08]  /*a4b0*/  MUFU.EX2 R194, R194 ;  /* 0x000000c200c27308 */ /* 0x000ff00000000800 */
[----:B------:R-:W1:Y:S01]  /*a4c0*/  MUFU.EX2 R197, R197 ;  /* 0x000000c500c57308 */ /* 0x000e620000000800 */
[----:B--2---:R-:W-:-:S07]  /*a4d0*/  FADD.FTZ R206, R196, R3 ;  /* 0x00000003c4ce7221 */ /* 0x004fce0000010000 */
[----:B------:R-:W2:Y:S08]  /*a4e0*/  MUFU.EX2 R195, R195 ;  /* 0x000000c300c37308 */ /* 0x000eb00000000800 */
[----:B------:R-:W3:Y:S01]  /*a4f0*/  MUFU.EX2 R200, R200 ;  /* 0x000000c800c87308 */ /* 0x000ee20000000800 */
[----:B-1----:R-:W-:-:S07]  /*a500*/  FADD.FTZ R3, R197, R206 ;  /* 0x000000cec5037221 */ /* 0x002fce0000010000 */
[----:B------:R-:W1:Y:S08]  /*a510*/  MUFU.EX2 R198, R198 ;  /* 0x000000c600c67308 */ /* 0x000e700000000800 */
[----:B------:R-:W4:Y:S08]  /*a520*/  MUFU.EX2 R201, R201 ;  /* 0x000000c900c97308 */ /* 0x000f300000000800 */
[----:B------:R-:W5:Y:S01]  /*a530*/  MUFU.EX2 R199, R199 ;  /* 0x000000c700c77308 */ /* 0x000f620000000800 */
[----:B------:R-:W-:-:S02]  /*a540*/  WARPGROUP.DEPBAR.LE gsb0, 0x0 ;  /* 0x00008000000079c5 */ /* 0x000fc40000010000 */
[----:B------:R2:W-:Y:S06]  /*a550*/  BAR.ARV R208, 0x100 ;  /* 0x000400d00000751d */ /* 0x0005ec0000002000 */
[----:B------:R-:W5:Y:S01]  /*a560*/  MUFU.EX2 R204, R204 ;  /* 0x000000cc00cc7308 */ /* 0x000f620000000800 */
[----:B------:R3:W-:Y:S01]  /*a570*/  @!P1 SYNCS.ARRIVE.TRANS64.RED.A1T0 RZ, [R2+URZ], RZ ;  /* 0x000000ff02ff99a7 */ /* 0x0007e2000810043f */
[----:B--2---:R-:W-:-:S04]  /*a580*/  FADD.FTZ R208, R190, R209 ;  /* 0x000000d1bed07221 */ /* 0x004fc80000010000 */
[----:B------:R-:W-:Y:S02]  /*a590*/  FADD.FTZ R205, R191, R208 ;  /* 0x000000d0bfcd7221 */ /* 0x000fe40000010000 */
[----:B------:R-:W2:Y:S02]  /*a5a0*/  MUFU.EX2 R202, R202 ;  /* 0x000000ca00ca7308 */ /* 0x000ea40000000800 */
[----:B---3--:R-:W-:-:S04]  /*a5b0*/  FADD.FTZ R2, R194, R205 ;  /* 0x000000cdc2027221 */ /* 0x008fc80000010000 */
[----:B------:R-:W-:Y:S01]  /*a5c0*/  FADD.FTZ R205, R195, R2 ;  /* 0x00000002c3cd7221 */ /* 0x000fe20000010000 */
[----:B------:R-:W-:-:S01]  /*a5d0*/  FADD.FTZ R2, R200, R3 ;  /* 0x00000003c8027221 */ /* 0x000fc20000010000 */
[----:B------:R-:W3:Y:S02]  /*a5e0*/  MUFU.EX2 R203, R203 ;  /* 0x000000cb00cb7308 */ /* 0x000ee40000000800 */
[----:B-1----:R-:W-:-:S01]  /*a5f0*/  FADD.FTZ R206, R198, R205 ;  /* 0x000000cdc6ce7221 */ /* 0x002fc20000010000 */
[----:B----4-:R-:W-:-:S03]  /*a600*/  FADD.FTZ R3, R201, R2 ;  /* 0x00000002c9037221 */ /* 0x010fc60000010000 */
[----:B-----5:R-:W-:Y:S01]  /*a610*/  FADD.FTZ R205, R199, R206 ;  /* 0x000000cec7cd7221 */ /* 0x020fe20000010000 */
[----:B------:R-:W-:-:S03]  /*a620*/  FADD.FTZ R2, R204, R3 ;  /* 0x00000003cc027221 */ /* 0x000fc60000010000 */
[----:B--2---:R-:W-:Y:S01]  /*a630*/  FADD.FTZ R3, R202, R205 ;  /* 0x000000cdca037221 */ /* 0x004fe20000010000 */
[----:B---3--:R-:W-:-:S01]  /*a640*/  FADD.FTZ R2, R203, R2 ;  /* 0x00000002cb027221 */ /* 0x008fc20000010000 */
[----:B------:R-:W-:Y:S06]  /*a650*/  @!P0 BRA `(.L_x_1871) ;  /* 0x0000000000048947 */ /* 0x000fec0003800000 */
[----:B------:R-:W-:Y:S01]  /*a660*/  BPT.TRAP 0x1 ;  /* 0x000000040000795c */ /* 0x000fe20000300000 */
.L_x_1871:
        /* <DEDUP_REMOVED lines=19> */
[----:B------:R-:W-:Y:S01]  /*a7a0*/  F2FP.SATFINITE.E4M3.F32.PACK_AB_MERGE_C R175, R178, R175, RZ ;  /* 0x000000afb2af723e */ /* 0x000fe200048070ff */
[----:B------:R-:W-:Y:S01]  /*a7b0*/  UMOV UR6, UR37 ;  /* 0x0000002500067c82 */ /* 0x000fe20008000000 */
        /* <DEDUP_REMOVED lines=151> */
.L_x_1862:
[----:B------:R-:W-:Y:S06]  /*b130*/  BAR.ARV 0x8, 0x120 ;  /* 0x0204800000007b1d */ /* 0x000fec0000002000 */
[----:B------:R-:W-:Y:S05]  /*b140*/  @!P0 BRA `(.L_x_1873) ;  /* 0x0000000000048947 */ /* 0x000fea0003800000 */
[----:B------:R-:W-:Y:S01]  /*b150*/  BPT.TRAP 0x1 ;  /* 0x000000040000795c */ /* 0x000fe20000300000 */
.L_x_1873:
[----:B------:R-:W-:Y:S01]  /*b160*/  ULEA UR15, UR37, UR38, 0x3 ;  /* 0x00000026250f7291 */ /* 0x000fe2000f8e183f */
[----:B------:R-:W-:-:S05]  /*b170*/  IMAD.U32 R0, RZ, RZ, UR36 ;  /* 0x00000024ff007e24 */ /* 0x000fca000f8e00ff */
[----:B------:R-:W-:-:S04]  /*b180*/  SHF.L.U32 R0, R0, 0x1f, RZ ;  /* 0x0000001f00007819 */ /* 0x000fc800000006ff */
[----:B------:R1:W2:Y:S01]  /*b190*/  SYNCS.PHASECHK.TRANS64.TRYWAIT P1, [UR15+0x38850], R0 ;  /* 0x03885000ff0075a7 */ /* 0x0002a2000802014f */
[----:B------:R-:W-:Y:S05]  /*b1a0*/  @!P0 BRA `(.L_x_1874) ;  /* 0x0000000000048947 */ /* 0x000fea0003800000 */
[----:B------:R-:W-:Y:S01]  /*b1b0*/  BPT.TRAP 0x1 ;  /* 0x000000040000795c */ /* 0x000fe20000300000 */
.L_x_1874:
[----:B--2---:R-:W-:Y:S05]  /*b1c0*/  @P1 BRA `(.L_x_1875) ;  /* 0x0000000000081947 */ /* 0x004fea0003800000 */
[----:B------:R-:W2:Y:S02]  /*b1d0*/  SYNCS.PHASECHK.TRANS64.TRYWAIT P1, [UR15+0x38850], R0 ;  /* 0x03885000ff0075a7 */ /* 0x000ea4000802014f */
[----:B--2---:R-:W-:Y:S05]  /*b1e0*/  @!P1 BRA `(.L_x_1876) ;  /* 0x0000007000c89947 */ /* 0x004fea0003800000 */
.L_x_1875:
[----:B------:R-:W-:Y:S01]  /*b1f0*/  UIADD3 UR38, UR38, 0x400, URZ ;  /* 0x0000040026267890 */ /* 0x000fe2000fffe03f */
[----:B------:R-:W-:Y:S01]  /*b200*/  WARPGROUP.ARRIVE ;  /* 0x00000000000079c5 */ /* 0x000fe20000000000 */
[----:B------:R-:W-:Y:S01]  /*b210*/  UMOV UR7, 0x40000040 ;  /* 0x4000004000077882 */ /* 0x000fe20000000000 */
[----:B------:R-:W-:Y:S01]  /*b220*/  IMAD.MOV.U32 R7, RZ, RZ, 0x3f800000 ;  /* 0x3f800000ff077424 */ /* 0x000fe200078e00ff */
[----:B------:R-:W-:-:S04]  /*b230*/  USHF.R.U32.HI UR38, URZ, 0x4, UR38 ;  /* 0x000000043f267899 */ /* 0x000fc80008011626 */
[----:B------:R-:W-:-:S04]  /*b240*/  ULOP3.LUT UR38, UR38, 0x3fff, URZ, 0xc0, !UPT ;  /* 0x00003fff26267892 */ /* 0x000fc8000f8ec03f */
[----:B------:R-:W-:-:S04]  /*b250*/  ULOP3.LUT UR8, UR38, 0x10000, URZ, 0xfc, !UPT ;  /* 0x0001000026087892 */ /* 0x000fc8000f8efc3f */
[----:B------:R-:W-:-:S04]  /*b260*/  ULEA UR8, UR37, UR8, 0xb ;  /* 0x0000000825087291 */ /* 0x000fc8000f8e583f */
[----:B------:R-:W-:-:S03]  /*b270*/  UIADD3 UR4, UR8, 0x2, URZ ;  /* 0x0000000208047890 */ /* 0x000fc6000fffe03f */
[----:B------:R-:W-:-:S06]  /*b280*/  UMOV UR6, UR8 ;  /* 0x0000000800067c82 */ /* 0x000fcc0008000000 */
[----:B------:R-:W-:Y:S01]  /*b290*/  QGMMA.64x256x32.F32.E4M3.E4M3 R24, R228, gdesc[UR4], R24, gsb0 ;  /* 0x03e00004e4187df3 */ /* 0x000fe20008000818 */
[----:B------:R-:W-:Y:S01]  /*b2a0*/  UMOV UR7, 0x40000040 ;  /* 0x4000004000077882 */ /* 0x000fe20000000000 */
[----:B------:R-:W-:Y:S01]  /*b2b0*/  UMOV UR6, UR4 ;  /* 0x0000000400067c82 */ /* 0x000fe20008000000 */
[----:B------:R-:W-:Y:S02]  /*b2c0*/  ULDC.64 UR4, c[0x0][0x9a0] ;  /* 0x0002680000047ab9 */ /* 0x000fe40000000a00 */
[----:B------:R-:W-:-:S04]  /*b2d0*/  UISETP.NE.U32.AND UP0, UPT, UR4, URZ, UPT ;  /* 0x0000003f0400728c */ /* 0x000fc8000bf05070 */
[----:B------:R-:W-:-:S06]  /*b2e0*/  UISETP.NE.AND.EX UP0, UPT, UR5, URZ, UPT, UP0 ;  /* 0x0000003f0500728c */ /* 0x000fcc000bf05300 */
[----:B------:R-:W-:-:S05]  /*b2f0*/  PLOP3.LUT P1, PT, PT, PT, UP0, 0x80, 0x0 ;  /* 0x000000000000781c */ /* 0x000fca0003f2f008 */
[----:B------:R-:W-:Y:S01]  /*b300*/  @UP0 USHF.R.S32.HI UR9, URZ, 0x1f, UR44 ;  /* 0x0000001f3f090899 */ /* 0x000fe2000801142c */
[----:B------:R-:W-:Y:S01]  /*b310*/  @UP0 ULDC.64 UR10, c[0x0][0x9c8] ;  /* 0x00027200000a0ab9 */ /* 0x000fe20000000a00 */
[----:B------:R-:W-:Y:S02]  /*b320*/  @UP0 ULDC.64 UR12, c[0x0][0x9d0] ;  /* 0x00027400000c0ab9 */ /* 0x000fe40000000a00 */
[----:B------:R-:W-:-:S04]  /*b330*/  @UP0 UIMAD UR9, UR9, UR10, URZ ;  /* 0x0000000a090902a4 */ /* 0x000fc8000f8e023f */
[----:B------:R-:W-:-:S03]  /*b340*/  @UP0 UIMAD UR9, UR44, UR11, UR9 ;  /* 0x0000000b2c0902a4 */ /* 0x000fc6000f8e0209 */
[----:B------:R-:W-:Y:S01]  /*b350*/  UMOV UR11, 0x40000040 ;  /* 0x40000040000b7882 */ /* 0x000fe20000000000 */
[----:B------:R-:W-:Y:S02]  /*b360*/  WARPGROUP.DEPBAR.LE gsb0, 0x0 ;  /* 0x00008000000079c5 */ /* 0x000fe40000010000 */
[----:B------:R-:W-:-:S06]  /*b370*/  WARPGROUP.ARRIVE ;  /* 0x00000000000079c5 */ /* 0x000fcc0000000000 */
[----:B------:R-:W-:Y:S01]  /*b380*/  QGMMA.64x256x32.F32.E4M3.E4M3 R24, R224, gdesc[UR4], R24, gsb0 ;  /* 0x03e00004e0187df3 */ /* 0x000fe20008000818 */
[----:B------:R-:W-:Y:S02]  /*b390*/  @UP0 UIMAD.WIDE.U32 UR6, UR44, UR10, URZ ;  /* 0x0000000a2c0602a5 */ /* 0x000fe4000f8e003f */
[----:B------:R-:W-:Y:S02]  /*b3a0*/  @UP0 USHF.R.S32.HI UR10, URZ, 0x1f, UR47 ;  /* 0x0000001f3f0a0899 */ /* 0x000fe4000801142f */
[----:B------:R-:W-:Y:S02]  /*b3b0*/  @UP0 UIADD3 UR7, UR7, UR9, URZ ;  /* 0x0000000907070290 */ /* 0x000fe4000fffe03f */
[----:B------:R-:W-:Y:S02]  /*b3c0*/  @UP0 UIMAD UR9, UR10, UR12, URZ ;  /* 0x0000000c0a0902a4 */ /* 0x000fe4000f8e023f */
[----:B------:R-:W-:Y:S02]  /*b3d0*/  UIADD3 UR10, UR8, 0x4, URZ ;  /* 0x00000004080a7890 */ /* 0x000fe4000fffe03f */
[----:B------:R-:W-:-:S02]  /*b3e0*/  @UP0 UIMAD UR9, UR47, UR13, UR9 ;  /* 0x0000000d2f0902a4 */ /* 0x000fc4000f8e0209 */
[----:B------:R-:W-:-:S04]  /*b3f0*/  @UP0 UIMAD.WIDE.U32 UR6, UR47, UR12, UR6 ;  /* 0x0000000c2f0602a5 */ /* 0x000fc8000f8e0006 */
[----:B------:R-:W-:Y:S02]  /*b400*/  @UP0 UIADD3 UR7, UR7, UR9, URZ ;  /* 0x0000000907070290 */ /* 0x000fe4000fffe03f */
[----:B------:R-:W-:-:S04]  /*b410*/  @UP0 ULEA UR4, UP1, UR6, UR4, 0x2 ;  /* 0x0000000406040291 */ /* 0x000fc8000f82103f */
[----:B------:R-:W-:Y:S02]  /*b420*/  @UP0 ULEA.HI.X UR5, UR6, UR5, UR7, 0x2, UP1 ;  /* 0x0000000506050291 */ /* 0x000fe400088f1407 */
[----:B------:R-:W-:-:S04]  /*b430*/  IMAD.U32 R4, RZ, RZ, UR4 ;  /* 0x00000004ff047e24 */ /* 0x000fc8000f8e00ff */
[----:B--2---:R-:W-:-:S05]  /*b440*/  IMAD.U32 R5, RZ, RZ, UR5 ;  /* 0x00000005ff057e24 */ /* 0x004fca000f8e00ff */
[----:B------:R2:W3:Y:S01]  /*b450*/  @P1 LDG.E R7, desc[UR54][R4.64] ;  /* 0x0000003604071981 */ /* 0x0004e2000c1e1900 */
[----:B------:R-:W-:Y:S01]  /*b460*/  UIADD3 UR8, UR8, 0x6, URZ ;  /* 0x0000000608087890 */ /* 0x000fe2000fffe03f */
[----:B------:R-:W-:-:S06]  /*b470*/  UMOV UR7, 0x40000040 ;  /* 0x4000004000077882 */ /* 0x000fcc0000000000 */
[----:B------:R-:W-:Y:S01]  /*b480*/  UMOV UR6, UR8 ;  /* 0x0000000800067c82 */ /* 0x000fe20008000000 */
[----:B------:R-:W-:Y:S02]  /*b490*/  WARPGROUP.DEPBAR.LE gsb0, 0x0 ;  /* 0x00008000000079c5 */ /* 0x000fe40000010000 */
[----:B------:R-:W-:-:S06]  /*b4a0*/  WARPGROUP.ARRIVE ;  /* 0x00000000000079c5 */ /* 0x000fcc0000000000 */
[----:B------:R-:W-:Y:S01]  /*b4b0*/  QGMMA.64x256x32.F32.E4M3.E4M3 R24, R220, gdesc[UR8], R24, gsb0 ;  /* 0x03e00008dc187df3 */ /* 0x000fe20008000818 */
[----:B-1----:R-:W1:Y:S04]  /*b4c0*/  SHFL.BFLY PT, R0, R3, 0x2, 0x1f ;  /* 0x0c401f0003007f89 */ /* 0x002e6800000e0000 */
[----:B------:R-:W4:Y:S01]  /*b4d0*/  SHFL.BFLY PT, R11, R2, 0x2, 0x1f ;  /* 0x0c401f00020b7f89 */ /* 0x000f2200000e0000 */
[----:B-1----:R-:W-:-:S01]  /*b4e0*/  FADD.FTZ R0, R0, R3 ;  /* 0x0000000300007221 */ /* 0x002fc20000010000 */
[----:B----4-:R-:W-:-:S04]  /*b4f0*/  FADD.FTZ R11, R11, R2 ;  /* 0x000000020b0b7221 */ /* 0x010fc80000010000 */
[----:B------:R-:W1:Y:S04]  /*b500*/  SHFL.BFLY PT, R9, R0, 0x1, 0x1f ;  /* 0x0c201f0000097f89 */ /* 0x000e6800000e0000 */
        /* <DEDUP_REMOVED lines=13> */
[----:B------:R-:W2:Y:S08]  /*b5e0*/  @P3 MUFU.LG2 R5, R13 ;  /* 0x0000000d00053308 */ /* 0x000eb00000000c00 */
[----:B------:R-:W4:Y:S01]  /*b5f0*/  @P1 MUFU.RCP R8, R10 ;  /* 0x0000000a00081308 */ /* 0x000f220000001000 */
[----:B------:R-:W-:-:S02]  /*b600*/  IMAD.U32 R6, RZ, RZ, UR14 ;  /* 0x0000000eff067e24 */ /* 0x000fc4000f8e00ff */
[----:B------:R-:W-:Y:S02]  /*b610*/  IMAD.U32 R14, RZ, RZ, UR14 ;  /* 0x0000000eff0e7e24 */ /* 0x000fe4000f8e00ff */
[----:B-1----:R-:W-:Y:S01]  /*b620*/  @P2 FMUL.FTZ R3, R3, 0.69314718246459960938 ;  /* 0x3f31721803032820 */ /* 0x002fe20000410000 */
[----:B------:R-:W-:Y:S01]  /*b630*/  @P2 FMUL.FTZ R6, R6, 0.69314718246459960938 ;  /* 0x3f31721806062820 */ /* 0x000fe20000410000 */
[----:B------:R-:W-:Y:S02]  /*b640*/  WARPGROUP.DEPBAR.LE gsb0, 0x0 ;  /* 0x00008000000079c5 */ /* 0x000fe40000010000 */
[----:B------:R-:W-:-:S06]  /*b650*/  WARPGROUP.ARRIVE ;  /* 0x00000000000079c5 */ /* 0x000fcc0000000000 */
[----:B------:R-:W-:Y:S01]  /*b660*/  QGMMA.64x256x32.F32.E4M3.E4M3 R24, R216, gdesc[UR4], R24, gsb0 ;  /* 0x03e00004d8187df3 */ /* 0x000fe20008000818 */
[----:B------:R-:W-:Y:S01]  /*b670*/  @P3 FMUL.FTZ R14, R14, 0.69314718246459960938 ;  /* 0x3f3172180e0e3820 */ /* 0x000fe20000410000 */
        /* <DEDUP_REMOVED lines=10> */
.L_x_1877:
        /* <DEDUP_REMOVED lines=137> */
[----:B------:R-:W-:-:S12]  /*bfb0*/  ULOP3.LUT UR36, UR36, UR4, URZ, 0x3c, !UPT ;  /* 0x0000000424247292 */ /* 0x000fd8000f8e3c3f */
.L_x_1844:
        /* <DEDUP_REMOVED lines=31> */
[----:B------:R-:W-:Y:S01]  /*c1b0*/  IADD3 R5, P5, R16, 0x20, RZ ;  /* 0x0000002010057810 */ /* 0x000fe20007fbe0ff */
[----:B------:R-:W-:Y:S01]  /*c1c0*/  UIADD3 UR5, UR9, UR5, URZ ;  /* 0x0000000509057290 */ /* 0x000fe2000fffe03f */
[----:B------:R-:W-:Y:S01]  /*c1d0*/  F2FP.BF16.F32.PACK_AB R10, R10, R9 ;  /* 0x000000090a0a723e */ /* 0x000fe200000010ff */
[----:B------:R-:W-:Y:S01]  /*c1e0*/  ULDC.64 UR6, c[0x0][0xb40] ;  /* 0x0002d00000067ab9 */ /* 0x000fe20000000a00 */
[----:B------:R-:W-:Y:S02]  /*c1f0*/  F2FP.BF16.F32.PACK_AB R48, R53, R48 ;  /* 0x000000303530723e */ /* 0x000fe400000010ff */
[----:B------:R-:W-:Y:S02]  /*c200*/  F2FP.BF16.F32.PACK_AB R9, R39, R42 ;  /* 0x0000002a2709723e */ /* 0x000fe400000010ff */
[----:B------:R-:W-:Y:S02]  /*c210*/  SEL R53, R3, R4, P0 ;  /* 0x0000000403357207 */ /* 0x000fe40000000000 */
[----:B------:R-:W-:Y:S01]  /*c220*/  SEL R42, R4, R3, P0 ;  /* 0x00000003042a7207 */ /* 0x000fe20000000000 */
[----:B------:R-:W-:Y:S01]  /*c230*/  VIADD R3, R23, UR42 ;  /* 0x0000002a17037c36 */ /* 0x000fe20008000000 */
[----:B------:R-:W-:-:S02]  /*c240*/  LOP3.LUT R4, R5, 0x380, RZ, 0xc0, !PT ;  /* 0x0000038005047812 */ /* 0x000fc400078ec0ff */
[----:B------:R-:W-:Y:S02]  /*c250*/  F2FP.BF16.F32.PACK_AB R51, R51, R54 ;  /* 0x000000363333723e */ /* 0x000fe400000010ff */
[----:B------:R-:W-:Y:S02]  /*c260*/  SHF.R.U64 R4, R4, 0x3, RZ ;  /* 0x0000000304047819 */ /* 0x000fe400000012ff */
[----:B------:R-:W-:Y:S02]  /*c270*/  F2FP.BF16.F32.PACK_AB R50, R47, R50 ;  /* 0x000000322f32723e */ /* 0x000fe400000010ff */
[----:B------:R-:W-:Y:S02]  /*c280*/  F2FP.BF16.F32.PACK_AB R40, R45, R40 ;  /* 0x000000282d28723e */ /* 0x000fe400000010ff */
[----:B------:R-:W-:Y:S01]  /*c290*/  LOP3.LUT R4, R4, R5, RZ, 0x3c, !PT ;  /* 0x0000000504047212 */ /* 0x000fe200078e3cff */
[----:B------:R-:W-:Y:S01]  /*c2a0*/  IMAD.X R5, RZ, RZ, R17, P5 ;  /* 0x000000ffff057224 */ /* 0x000fe200028e0611 */
[----:B------:R-:W-:-:S02]  /*c2b0*/  SEL R131, R51, R50, P0 ;  /* 0x0000003233837207 */ /* 0x000fc40000000000 */
[----:B------:R-:W-:Y:S02]  /*c2c0*/  SEL R45, R50, R51, P0 ;  /* 0x00000033322d7207 */ /* 0x000fe40000000000 */
[----:B------:R-:W-:Y:S02]  /*c2d0*/  IADD3 R51, P5, R16, 0x4020, RZ ;  /* 0x0000402010337810 */ /* 0x000fe40007fbe0ff */
[----:B------:R-:W-:Y:S02]  /*c2e0*/  F2FP.BF16.F32.PACK_AB R137, R137, R140 ;  /* 0x0000008c8989723e */ /* 0x000fe400000010ff */
[----:B------:R-:W-:Y:S02]  /*c2f0*/  F2FP.BF16.F32.PACK_AB R49, R52, R49 ;  /* 0x000000313431723e */ /* 0x000fe400000010ff */
[----:B------:R-:W-:Y:S02]  /*c300*/  F2FP.BF16.F32.PACK_AB R136, R133, R136 ;  /* 0x000000888588723e */ /* 0x000fe400000010ff */
[----:B------:R-:W-:-:S02]  /*c310*/  F2FP.BF16.F32.PACK_AB R52, R27, R30 ;  /* 0x0000001e1b34723e */ /* 0x000fc400000010ff */
[----:B------:R-:W-:Y:S02]  /*c320*/  F2FP.BF16.F32.PACK_AB R7, R7, R26 ;  /* 0x0000001a0707723e */ /* 0x000fe400000010ff */
[----:B------:R-:W-:Y:S02]  /*c330*/  F2FP.BF16.F32.PACK_AB R47, R35, R38 ;  /* 0x00000026232f723e */ /* 0x000fe400000010ff */
[----:B------:R-:W-:Y:S02]  /*c340*/  LOP3.LUT R50, R51, 0x380, RZ, 0xc0, !PT ;  /* 0x0000038033327812 */ /* 0x000fe400078ec0ff */
[----:B------:R-:W-:Y:S02]  /*c350*/  SEL R119, R137, R136, P0 ;  /* 0x0000008889777207 */ /* 0x000fe40000000000 */
[----:B------:R-:W-:Y:S02]  /*c360*/  SEL R38, R136, R137, P0 ;  /* 0x0000008988267207 */ /* 0x000fe40000000000 */
[----:B------:R-:W-:-:S02]  /*c370*/  F2FP.BF16.F32.PACK_AB R6, R31, R34 ;  /* 0x000000221f06723e */ /* 0x000fc400000010ff */
[----:B------:R-:W-:Y:S02]  /*c380*/  SEL R137, R52, R7, P0 ;  /* 0x0000000734897207 */ /* 0x000fe40000000000 */
[----:B------:R-:W-:Y:S02]  /*c390*/  SEL R52, R7, R52, P0 ;  /* 0x0000003407347207 */ /* 0x000fe40000000000 */
[----:B------:R-:W-:Y:S02]  /*c3a0*/  IADD3 R7, P6, R16, 0x40, RZ ;  /* 0x0000004010077810 */ /* 0x000fe40007fde0ff */
[----:B------:R-:W-:Y:S02]  /*c3b0*/  SHF.R.U64 R50, R50, 0x3, RZ ;  /* 0x0000000332327819 */ /* 0x000fe400000012ff */
[----:B------:R-:W-:Y:S02]  /*c3c0*/  SEL R135, R47, R6, P0 ;  /* 0x000000062f877207 */ /* 0x000fe40000000000 */
[----:B------:R-:W-:-:S02]  /*c3d0*/  SEL R47, R6, R47, P0 ;  /* 0x0000002f062f7207 */ /* 0x000fc40000000000 */
[----:B------:R-:W-:Y:S02]  /*c3e0*/  F2FP.BF16.F32.PACK_AB R88, R93, R88 ;  /* 0x000000585d58723e */ /* 0x000fe400000010ff */
[----:B------:R-:W-:Y:S02]  /*c3f0*/  F2FP.BF16.F32.PACK_AB R89, R92, R89 ;  /* 0x000000595c59723e */ /* 0x000fe400000010ff */
[----:B------:R-:W-:Y:S02]  /*c400*/  LOP3.LUT R6, R7, 0x380, RZ, 0xc0, !PT ;  /* 0x0000038007067812 */ /* 0x000fe400078ec0ff */
[----:B------:R-:W-:Y:S01]  /*c410*/  LOP3.LUT R50, R50, R51, RZ, 0x3c, !PT ;  /* 0x0000003332327212 */ /* 0x000fe200078e3cff */
[----:B------:R-:W-:Y:S01]  /*c420*/  IMAD.X R51, RZ, RZ, R17, P5 ;  /* 0x000000ffff337224 */ /* 0x000fe200028e0611 */
        /* <DEDUP_REMOVED lines=12> */
[----:B------:R-:W-:Y:S02]  /*c4f0*/  SEL R101, R88, R89, P0 ;  /* 0x0000005958657207 */ /* 0x000fe40000000000 */
[----:B------:R-:W-:-:S02]  /*c500*/  SEL R28, R89, R88, P0 ;  /* 0x00000058591c7207 */ /* 0x000fc40000000000 */
[----:B------:R-:W-:Y:S02]  /*c510*/  SHF.R.U64 R6, R6, 0x3, RZ ;  /* 0x0000000306067819 */ /* 0x000fe400000012ff */
        /* <DEDUP_REMOVED lines=12> */
[----:B------:R-:W-:Y:S02]  /*c5e0*/  MOV R100, R50 ;  /* 0x0000003200647202 */ /* 0x000fe40000000f00 */
[----:B------:R-:W-:Y:S02]  /*c5f0*/  SEL R105, R120, R121, P0 ;  /* 0x0000007978697207 */ /* 0x000fe40000000000 */
[----:B------:R-:W-:Y:S02]  /*c600*/  SEL R32, R121, R120, P0 ;  /* 0x0000007879207207 */ /* 0x000fe40000000000 */
[----:B------:R-:W-:Y:S02]  /*c610*/  IADD3 R9, P3, R16, 0x60, RZ ;  /* 0x0000006010097810 */ /* 0x000fe40007f7e0ff */
[----:B------:R-:W-:-:S02]  /*c620*/  F2FP.BF16.F32.PACK_AB R41, R44, R41 ;  /* 0x000000292c29723e */ /* 0x000fc400000010ff */
[----:B------:R-:W-:Y:S02]  /*c630*/  SEL R121, R129, R128, P0 ;  /* 0x0000008081797207 */ /* 0x000fe40000000000 */
[----:B------:R-:W-:Y:S02]  /*c640*/  SEL R39, R128, R129, P0 ;  /* 0x0000008180277207 */ /* 0x000fe40000000000 */
[----:B------:R-:W-:Y:S01]  /*c650*/  LOP3.LUT R6, R6, R7, RZ, 0x3c, !PT ;  /* 0x0000000706067212 */ /* 0x000fe200078e3cff */
[----:B------:R-:W-:Y:S01]  /*c660*/  IMAD.X R7, RZ, RZ, R17, P6 ;  /* 0x000000ffff077224 */ /* 0x000fe200030e0611 */
[----:B------:R-:W-:Y:S02]  /*c670*/  SEL R129, R62, R55, P0 ;  /* 0x000000373e817207 */ /* 0x000fe40000000000 */
[----:B------:R-:W-:Y:S02]  /*c680*/  SEL R44, R55, R62, P0 ;  /* 0x0000003e372c7207 */ /* 0x000fe40000000000 */
[----:B------:R-:W-:-:S02]  /*c690*/  IADD3 R55, P6, R16, 0x4040, RZ ;  /* 0x0000404010377810 */ /* 0x000fc40007fde0ff */
[----:B------:R-:W-:Y:S02]  /*c6a0*/  LOP3.LUT R8, R9, 0x380, RZ, 0xc0, !PT ;  /* 0x0000038009087812 */ /* 0x000fe400078ec0ff */
[----:B------:R-:W-:Y:S02]  /*c6b0*/  F2FP.BF16.F32.PACK_AB R12, R15, R12 ;  /* 0x0000000c0f0c723e */ /* 0x000fe400000010ff */
[----:B------:R-:W-:Y:S02]  /*c6c0*/  LOP3.LUT R54, R55, 0x380, RZ, 0xc0, !PT ;  /* 0x0000038037367812 */ /* 0x000fe400078ec0ff */
[----:B------:R-:W-:Y:S02]  /*c6d0*/  SHF.R.U64 R8, R8, 0x3, RZ ;  /* 0x0000000308087819 */ /* 0x000fe400000012ff */
[----:B------:R-:W-:Y:S02]  /*c6e0*/  F2FP.BF16.F32.PACK_AB R56, R61, R56 ;  /* 0x000000383d38723e */ /* 0x000fe400000010ff */
[----:B------:R-:W-:-:S02]  /*c6f0*/  F2FP.BF16.F32.PACK_AB R57, R60, R57 ;  /* 0x000000393c39723e */ /* 0x000fc400000010ff */
[----:B------:R-:W-:Y:S02]  /*c700*/  SEL R63, R12, R13, P0 ;  /* 0x0000000d0c3f7207 */ /* 0x000fe40000000000 */
[----:B------:R-:W-:Y:S02]  /*c710*/  SEL R12, R13, R12, P0 ;  /* 0x0000000c0d0c7207 */ /* 0x000fe40000000000 */
[----:B------:R-:W-:Y:S02]  /*c720*/  SHF.R.U64 R54, R54, 0x3, RZ ;  /* 0x0000000336367819 */ /* 0x000fe400000012ff */
[----:B------:R-:W-:Y:S02]  /*c730*/  F2FP.BF16.F32.PACK_AB R169, R169, R170 ;  /* 0x000000aaa9a9723e */ /* 0x000fe400000010ff */
[----:B------:R-:W-:Y:S02]  /*c740*/  F2FP.BF16.F32.PACK_AB R168, R167, R168 ;  /* 0x000000a8a7a8723e */ /* 0x000fe400000010ff */
[----:B------:R-:W-:-:S02]  /*c750*/  SEL R67, R20, R21, P0 ;  /* 0x0000001514437207 */ /* 0x000fc40000000000 */
[----:B------:R-:W-:Y:S02]  /*c760*/  SEL R13, R21, R20, P0 ;  /* 0x00000014150d7207 */ /* 0x000fe40000000000 */
[----:B------:R-:W-:Y:S01]  /*c770*/  LOP3.LUT R8, R8, R9, RZ, 0x3c, !PT ;  /* 0x0000000908087212 */ /* 0x000fe200078e3cff */
[--C-:B------:R-:W-:Y:S01]  /*c780*/  IMAD.X R9, RZ, RZ, R17.reuse, P3 ;  /* 0x000000ffff097224 */ /* 0x100fe200018e0611 */
[----:B------:R-:W-:Y:S02]  /*c790*/  SEL R91, R56, R57, P0 ;  /* 0x00000039385b7207 */ /* 0x000fe40000000000 */
[----:B------:R-:W-:Y:S02]  /*c7a0*/  SEL R21, R57, R56, P0 ;  /* 0x0000003839157207 */ /* 0x000fe40000000000 */
[----:B------:R-:W-:Y:S02]  /*c7b0*/  IADD3 R57, P3, R16, 0x4060, RZ ;  /* 0x0000406010397810 */ /* 0x000fe40007f7e0ff */
[----:B------:R-:W-:Y:S01]  /*c7c0*/  LOP3.LUT R54, R54, R55, RZ, 0x3c, !PT ;  /* 0x0000003736367212 */ /* 0x000fe200078e3cff */
[----:B------:R-:W-:Y:S01]  /*c7d0*/  IMAD.X R55, RZ, RZ, R17, P6 ;  /* 0x000000ffff377224 */ /* 0x000fe200030e0611 */
[----:B------:R-:W-:-:S02]  /*c7e0*/  SEL R87, R48, R49, P0 ;  /* 0x0000003130577207 */ /* 0x000fc40000000000 */
[----:B------:R-:W-:Y:S02]  /*c7f0*/  SEL R20, R49, R48, P0 ;  /* 0x0000003031147207 */ /* 0x000fe40000000000 */
[----:B------:R-:W-:Y:S02]  /*c800*/  SEL R107, R169, R168, P0 ;  /* 0x000000a8a96b7207 */ /* 0x000fe40000000000 */
[----:B------:R-:W-:Y:S02]  /*c810*/  SEL R169, R168, R169, P0 ;  /* 0x000000a9a8a97207 */ /* 0x000fe40000000000 */
[----:B------:R-:W-:Y:S02]  /*c820*/  IADD3 R49, P4, R16, 0x4000, RZ ;  /* 0x0000400010317810 */ /* 0x000fe40007f9e0ff */
[----:B------:R-:W-:Y:S02]  /*c830*/  LOP3.LUT R56, R57, 0x380, RZ, 0xc0, !PT ;  /* 0x0000038039387812 */ /* 0x000fe400078ec0ff */
[----:B------:R-:W-:-:S02]  /*c840*/  LOP3.LUT R48, R49, 0x380, RZ, 0xc0, !PT ;  /* 0x0000038031307812 */ /* 0x000fc400078ec0ff */
[----:B------:R-:W-:Y:S02]  /*c850*/  MOV R98, R54 ;  /* 0x0000003600627202 */ /* 0x000fe40000000f00 */
[----:B------:R-:W-:Y:S02]  /*c860*/  SHF.R.U64 R56, R56, 0x3, RZ ;  /* 0x0000000338387819 */ /* 0x000fe400000012ff */
[----:B------:R-:W-:Y:S02]  /*c870*/  F2FP.BF16.F32.PACK_AB R80, R85, R80 ;  /* 0x000000505550723e */ /* 0x000fe400000010ff */
[----:B------:R-:W-:Y:S02]  /*c880*/  F2FP.BF16.F32.PACK_AB R81, R84, R81 ;  /* 0x000000515451723e */ /* 0x000fe400000010ff */
[----:B------:R-:W-:Y:S02]  /*c890*/  SEL R59, R11, R10, P0 ;  /* 0x0000000a0b3b7207 */ /* 0x000fe40000000000 */
[----:B------:R-:W-:-:S02]  /*c8a0*/  F2FP.BF16.F32.PACK_AB R65, R68, R65 ;  /* 0x000000414441723e */ /* 0x000fc400000010ff */
[----:B------:R-:W-:Y:S01]  /*c8b0*/  SEL R11, R10, R11, P0 ;  /* 0x0000000b0a0b7207 */ /* 0x000fe20000000000 */
[----:B------:R-:W-:Y:S01]  /*c8c0*/  VIADD R10, R3, 0x8 ;  /* 0x00000008030a7836 */ /* 0x000fe20000000000 */
[----:B------:R-:W-:Y:S02]  /*c8d0*/  SHF.R.U64 R48, R48, 0x3, RZ ;  /* 0x0000000330307819 */ /* 0x000fe400000012ff */
[----:B------:R-:W-:Y:S01]  /*c8e0*/  LOP3.LUT R56, R56, R57, RZ, 0x3c, !PT ;  /* 0x0000003938387212 */ /* 0x000fe200078e3cff */
[----:B------:R-:W-:Y:S01]  /*c8f0*/  IMAD.X R57, RZ, RZ, R17, P3 ;  /* 0x000000ffff397224 */ /* 0x000fe200018e0611 */
[----:B------:R-:W-:Y:S02]  /*c900*/  F2FP.BF16.F32.PACK_AB R83, R83, R86 ;  /* 0x000000565353723e */ /* 0x000fe400000010ff */
[----:B------:R-:W-:Y:S02]  /*c910*/  F2FP.BF16.F32.PACK_AB R82, R79, R82 ;  /* 0x000000524f52723e */ /* 0x000fe400000010ff */
[----:B------:R-:W-:-:S02]  /*c920*/  SEL R99, R80, R81, P0 ;  /* 0x0000005150637207 */ /* 0x000fc40000000000 */
[----:B------:R-:W-:Y:S02]  /*c930*/  SEL R27, R81, R80, P0 ;  /* 0x00000050511b7207 */ /* 0x000fe40000000000 */
[----:B------:R-:W-:Y:S02]  /*c940*/  IADD3 R79, P3, R16, 0x8060, RZ ;  /* 0x00008060104f7810 */ /* 0x000fe40007f7e0ff */
[----:B------:R-:W-:Y:S02]  /*c950*/  MOV R108, R4 ;  /* 0x00000004006c7202 */ /* 0x000fe40000000f00 */
[----:B------:R-:W-:Y:S02]  /*c960*/  MOV R106, R6 ;  /* 0x00000006006a7202 */ /* 0x000fe40000000f00 */
[----:B------:R-:W-:Y:S02]  /*c970*/  SEL R93, R64, R65, P0 ;  /* 0x00000041405d7207 */ /* 0x000fe40000000000 */
[----:B-1----:R-:W-:-:S02]  /*c980*/  SEL R25, R65, R64, P0 ;  /* 0x0000004041197207 */ /* 0x002fc40000000000 */
[----:B------:R-:W-:Y:S01]  /*c990*/  LOP3.LUT R48, R48, R49, RZ, 0x3c, !PT ;  /* 0x0000003130307212 */ /* 0x000fe200078e3cff */
[----:B------:R-:W-:Y:S01]  /*c9a0*/  IMAD.X R49, RZ, RZ, R17, P4 ;  /* 0x000000ffff317224 */ /* 0x000fe200020e0611 */
[----:B------:R-:W-:Y:S02]  /*c9b0*/  IADD3 R81, P6, R16, 0x8040, RZ ;  /* 0x0000804010517810 */ /* 0x000fe40007fde0ff */
[----:B------:R-:W-:Y:S02]  /*c9c0*/  SEL R85, R40, R41, P0 ;  /* 0x0000002928557207 */ /* 0x000fe40000000000 */
[----:B------:R-:W-:Y:S02]  /*c9d0*/  SEL R15, R41, R40, P0 ;  /* 0x00000028290f7207 */ /* 0x000fe40000000000 */
[----:B------:R-:W-:Y:S02]  /*c9e0*/  IADD3 R65, P5, R16, 0x8020, RZ ;  /* 0x0000802010417810 */ /* 0x000fe40007fbe0ff */
[----:B------:R-:W-:-:S02]  /*c9f0*/  F2FP.BF16.F32.PACK_AB R75, R75, R78 ;  /* 0x0000004e4b4b723e */ /* 0x000fc400000010ff */
[----:B------:R-:W-:Y:S02]  /*ca00*/  SEL R123, R83, R82, P0 ;  /* 0x00000052537b7207 */ /* 0x000fe40000000000 */
[----:B------:R-:W-:Y:S02]  /*ca10*/  SEL R40, R82, R83, P0 ;  /* 0x0000005352287207 */ /* 0x000fe40000000000 */
[C---:B------:R-:W-:Y:S02]  /*ca20*/  IADD3 R61, P4, R16.reuse, 0x8000, RZ ;  /* 0x00008000103d7810 */ /* 0x040fe40007f9e0ff */
[----:B------:R-:W-:Y:S02]  /*ca30*/  LOP3.LUT R78, R79, 0x380, RZ, 0xc0, !PT ;  /* 0x000003804f4e7812 */ /* 0x000fe400078ec0ff */
[----:B------:R-:W-:Y:S02]  /*ca40*/  LOP3.LUT R83, R16, 0x380, RZ, 0xc0, !PT ;  /* 0x0000038010537812 */ /* 0x000fe400078ec0ff */
[----:B------:R-:W-:-:S02]  /*ca50*/  LOP3.LUT R80, R81, 0x380, RZ, 0xc0, !PT ;  /* 0x0000038051507812 */ /* 0x000fc400078ec0ff */
[----:B------:R-:W-:Y:S02]  /*ca60*/  F2FP.BF16.F32.PACK_AB R112, R117, R112 ;  /* 0x000000707570723e */ /* 0x000fe400000010ff */
[----:B------:R-:W-:Y:S02]  /*ca70*/  F2FP.BF16.F32.PACK_AB R113, R116, R113 ;  /* 0x000000717471723e */ /* 0x000fe400000010ff */
[----:B------:R-:W-:Y:S02]  /*ca80*/  LOP3.LUT R64, R65, 0x380, RZ, 0xc0, !PT ;  /* 0x0000038041407812 */ /* 0x000fe400078ec0ff */
        /* <DEDUP_REMOVED lines=12> */
[----:B------:R-:W-:Y:S01]  /*cb50*/  F2FP.BF16.F32.PACK_AB R74, R71, R74 ;  /* 0x0000004a474a723e */ /* 0x000fe200000010ff */
[----:B--2---:R-:W-:Y:S01]  /*cb60*/  SHFL.IDX PT, R53, R53, R24, 0x1c1f ;  /* 0x001c1f1835357589 */ /* 0x004fe200000e0000 */
[----:B------:R-:W-:Y:S02]  /*cb70*/  LOP3.LUT R50, R24, 0x2, RZ, 0x3c, !PT ;  /* 0x0000000218327812 */ /* 0x000fe400078e3cff */
[----:B------:R-:W-:Y:S01]  /*cb80*/  LOP3.LUT R60, R61, 0x380, RZ, 0xc0, !PT ;  /* 0x000003803d3c7812 */ /* 0x000fe200078ec0ff */
[----:B------:R-:W-:Y:S01]  /*cb90*/  SHFL.IDX PT, R107, R107, R24, 0x1c1f ;  /* 0x001c1f186b6b7589 */ /* 0x000fe200000e0000 */
[----:B------:R-:W-:-:S02]  /*cba0*/  SHF.R.U64 R78, R78, 0x3, RZ ;  /* 0x000000034e4e7819 */ /* 0x000fc400000012ff */
[----:B------:R-:W-:Y:S01]  /*cbb0*/  SHF.R.U64 R83, R83, 0x3, RZ ;  /* 0x0000000353537819 */ /* 0x000fe200000012ff */
[----:B------:R-:W1:Y:S01]  /*cbc0*/  SHFL.IDX PT, R42, R42, R50, 0x1c1f ;  /* 0x001c1f322a2a7589 */ /* 0x000e6200000e0000 */
[----:B------:R-:W-:Y:S02]  /*cbd0*/  SHF.R.U64 R80, R80, 0x3, RZ ;  /* 0x0000000350507819 */ /* 0x000fe400000012ff */
[----:B------:R-:W-:Y:S01]  /*cbe0*/  SEL R103, R112, R113, P0 ;  /* 0x0000007170677207 */ /* 0x000fe20000000000 */
[----:B------:R-:W2:Y:S01]  /*cbf0*/  SHFL.IDX PT, R54, R169, R50, 0x1c1f ;  /* 0x001c1f32a9367589 */ /* 0x000ea200000e0000 */
[----:B------:R-:W-:Y:S02]  /*cc00*/  SEL R31, R113, R112, P0 ;  /* 0x00000070711f7207 */ /* 0x000fe40000000000 */
[----:B------:R-:W-:Y:S01]  /*cc10*/  SHF.R.U64 R64, R64, 0x3, RZ ;  /* 0x0000000340407819 */ /* 0x000fe200000012ff */
        /* <DEDUP_REMOVED lines=11> */
[----:B------:R-:W-:Y:S01]  /*ccd0*/  SHF.R.U64 R60, R60, 0x3, RZ ;  /* 0x000000033c3c7819 */ /* 0x000fe200000012ff */
[----:B------:R-:W-:Y:S01]  /*cce0*/  SHFL.IDX PT, R67, R67, R24, 0x1c1f ;  /* 0x001c1f1843437589 */ /* 0x000fe200000e0000 */
[----:B-1----:R-:W-:Y:S02]  /*ccf0*/  SEL R4, R53, R42, P0 ;  /* 0x0000002a35047207 */ /* 0x002fe40000000000 */
[----:B------:R-:W-:Y:S01]  /*cd00*/  SEL R6, R42, R53, P0 ;  /* 0x000000352a067207 */ /* 0x000fe20000000000 */
[----:B------:R-:W-:Y:S01]  /*cd10*/  SHFL.IDX PT, R85, R85, R24, 0x1c1f ;  /* 0x001c1f1855557589 */ /* 0x000fe200000e0000 */
[----:B------:R-:W-:Y:S01]  /*cd20*/  LOP3.LUT R78, R78, R79, RZ, 0x3c, !PT ;  /* 0x0000004f4e4e7212 */ /* 0x000fe200078e3cff */
[--C-:B------:R-:W-:Y:S01]  /*cd30*/  IMAD.X R79, RZ, RZ, R17.reuse, P3 ;  /* 0x000000ffff4f7224 */ /* 0x100fe200018e0611 */
[----:B------:R-:W-:Y:S01]  /*cd40*/  LOP3.LUT R82, R83, R16, RZ, 0x3c, !PT ;  /* 0x0000001053527212 */ /* 0x000fe200078e3cff */
[----:B------:R-:W1:Y:S01]  /*cd50*/  SHFL.IDX PT, R42, R11, R50, 0x1c1f ;  /* 0x001c1f320b2a7589 */ /* 0x000e6200000e0000 */
[----:B------:R-:W-:Y:S01]  /*cd60*/  SEL R37, R164, R165, P0 ;  /* 0x000000a5a4257207 */ /* 0x000fe20000000000 */
[--C-:B------:R-:W-:Y:S01]  /*cd70*/  IMAD.MOV.U32 R83, RZ, RZ, R17.reuse ;  /* 0x000000ffff537224 */ /* 0x100fe200078e0011 */
[----:B------:R-:W-:Y:S01]  /*cd80*/  SEL R34, R160, R161, P0 ;  /* 0x000000a1a0227207 */ /* 0x000fe20000000000 */
[----:B------:R-:W-:Y:S01]  /*cd90*/  SHFL.IDX PT, R87, R87, R24, 0x1c1f ;  /* 0x001c1f1857577589 */ /* 0x000fe200000e0000 */
[----:B------:R-:W-:Y:S01]  /*cda0*/  LOP3.LUT R80, R80, R81, RZ, 0x3c, !PT ;  /* 0x0000005150507212 */ /* 0x000fe200078e3cff */
[--C-:B------:R-:W-:Y:S01]  /*cdb0*/  IMAD.X R81, RZ, RZ, R17.reuse, P6 ;  /* 0x000000ffff517224 */ /* 0x100fe200030e0611 */
[----:B------:R-:W-:Y:S01]  /*cdc0*/  SEL R26, R73, R72, P0 ;  /* 0x00000048491a7207 */ /* 0x000fe20000000000 */
[----:B------:R-:W-:Y:S01]  /*cdd0*/  SHFL.IDX PT, R91, R91, R24, 0x1c1f ;  /* 0x001c1f185b5b7589 */ /* 0x000fe200000e0000 */
[----:B------:R-:W-:Y:S01]  /*cde0*/  LOP3.LUT R64, R64, R65, RZ, 0x3c, !PT ;  /* 0x0000004140407212 */ /* 0x000fe200078e3cff */
[----:B------:R-:W-:Y:S01]  /*cdf0*/  IMAD.X R65, RZ, RZ, R17, P5 ;  /* 0x000000ffff417224 */ /* 0x000fe200028e0611 */
[----:B------:R-:W-:Y:S01]  /*ce00*/  IADD3 R71, P3, R16, 0xc060, RZ ;  /* 0x0000c06010477810 */ /* 0x000fe20007f7e0ff */
[----:B------:R-:W-:Y:S01]  /*ce10*/  SHFL.IDX PT, R93, R93, R24, 0x1c1f ;  /* 0x001c1f185d5d7589 */ /* 0x000fe200000e0000 */
[----:B------:R-:W-:-:S02]  /*ce20*/  SEL R33, R156, R157, P0 ;  /* 0x0000009d9c217207 */ /* 0x000fc40000000000 */
[----:B------:R-:W-:Y:S01]  /*ce30*/  SEL R41, R74, R75, P0 ;  /* 0x0000004b4a297207 */ /* 0x000fe20000000000 */
[----:B------:R-:W-:Y:S01]  /*ce40*/  SHFL.IDX PT, R95, R95, R24, 0x1c1f ;  /* 0x001c1f185f5f7589 */ /* 0x000fe200000e0000 */
[----:B------:R-:W-:Y:S01]  /*ce50*/  LOP3.LUT R60, R60, R61, RZ, 0x3c, !PT ;  /* 0x0000003d3c3c7212 */ /* 0x000fe200078e3cff */
[----:B------:R-:W-:Y:S01]  /*ce60*/  IMAD.X R61, RZ, RZ, R17, P4 ;  /* 0x000000ffff3d7224 */ /* 0x000fe200020e0611 */
[----:B------:R-:W-:Y:S01]  /*ce70*/  IADD3 R73, P6, R16, 0xc040, RZ ;  /* 0x0000c04010497810 */ /* 0x000fe20007fde0ff */
[----:B------:R-:W-:Y:S01]  /*ce80*/  SHFL.IDX PT, R99, R99, R24, 0x1c1f ;  /* 0x001c1f1863637589 */ /* 0x000fe200000e0000 */
[----:B------:R-:W-:Y:S02]  /*ce90*/  SEL R35, R152, R153, P0 ;  /* 0x0000009998237207 */ /* 0x000fe40000000000 */
[C---:B------:R-:W-:Y:S01]  /*cea0*/  IADD3 R75, P5, R16.reuse, 0xc020, RZ ;  /* 0x0000c020104b7810 */ /* 0x040fe20007fbe0ff */
[----:B------:R-:W-:Y:S01]  /*ceb0*/  SHFL.IDX PT, R101, R101, R24, 0x1c1f ;  /* 0x001c1f1865657589 */ /* 0x000fe200000e0000 */
[----:B------:R-:W-:-:S02]  /*cec0*/  IADD3 R77, P4, R16, 0xc000, RZ ;  /* 0x0000c000104d7810 */ /* 0x000fc40007f9e0ff */
[----:B------:R-:W-:Y:S01]  /*ced0*/  LOP3.LUT R70, R71, 0x380, RZ, 0xc0, !PT ;  /* 0x0000038047467812 */ /* 0x000fe200078ec0ff */
[----:B------:R-:W-:Y:S01]  /*cee0*/  SHFL.IDX PT, R89, R89, R24, 0x1c1f ;  /* 0x001c1f1859597589 */ /* 0x000fe200000e0000 */
[----:B------:R-:W-:Y:S02]  /*cef0*/  MOV R110, R82 ;  /* 0x00000052006e7202 */ /* 0x000fe40000000f00 */
[----:B--2---:R-:W-:Y:S01]  /*cf00*/  SEL R5, R107, R54, P0 ;  /* 0x000000366b057207 */ /* 0x004fe20000000000 */
[----:B------:R-:W-:Y:S01]  /*cf10*/  SHFL.IDX PT, R97, R97, R24, 0x1c1f ;  /* 0x001c1f1861617589 */ /* 0x000fe200000e0000 */
[----:B------:R-:W-:Y:S02]  /*cf20*/  SEL R7, R54, R107, P0 ;  /* 0x0000006b36077207 */ /* 0x000fe40000000000 */
[----:B------:R-:W-:Y:S01]  /*cf30*/  SEL R36, R144, R145, P0 ;  /* 0x0000009190247207 */ /* 0x000fe20000000000 */
[----:B------:R-:W-:Y:S01]  /*cf40*/  BAR.SYNC.DEFER_BLOCKING 0x1, 0x100 ;  /* 0x0044000000007b1d */ /* 0x000fe20000010000 */
[----:B------:R-:W-:-:S02]  /*cf50*/  LOP3.LUT R72, R73, 0x380, RZ, 0xc0, !PT ;  /* 0x0000038049487812 */ /* 0x000fc400078ec0ff */
[----:B------:R-:W-:Y:S02]  /*cf60*/  MOV R83, R56 ;  /* 0x0000003800537202 */ /* 0x000fe40000000f00 */
[----:B------:R-:W-:Y:S02]  /*cf70*/  MOV R81, R80 ;  /* 0x0000005000517202 */ /* 0x000fe40000000f00 */
[----:B------:R-:W-:Y:S01]  /*cf80*/  LOP3.LUT R74, R75, 0x380, RZ, 0xc0, !PT ;  /* 0x000003804b4a7812 */ /* 0x000fe200078ec0ff */
[----:B------:R-:W-:Y:S01]  /*cf90*/  SHFL.IDX PT, R103, R103, R24, 0x1c1f ;  /* 0x001c1f1867677589 */ /* 0x000fe200000e0000 */
[----:B------:R-:W-:Y:S02]  /*cfa0*/  LOP3.LUT R76, R77, 0x380, RZ, 0xc0, !PT ;  /* 0x000003804d4c7812 */ /* 0x000fe400078ec0ff */
[----:B------:R-:W-:Y:S01]  /*cfb0*/  SHF.R.U64 R70, R70, 0x3, RZ ;  /* 0x0000000346467819 */ /* 0x000fe200000012ff */
[----:B------:R-:W-:Y:S01]  /*cfc0*/  SHFL.IDX PT, R105, R105, R24, 0x1c1f ;  /* 0x001c1f1869697589 */ /* 0x000fe200000e0000 */
[----:B------:R-:W-:-:S02]  /*cfd0*/  SHF.R.U64 R72, R72, 0x3, RZ ;  /* 0x0000000348487819 */ /* 0x000fc400000012ff */
[----:B------:R-:W-:Y:S01]  /*cfe0*/  SHF.R.U64 R74, R74, 0x3, RZ ;  /* 0x000000034a4a7819 */ /* 0x000fe200000012ff */
[----:B------:R-:W-:Y:S01]  /*cff0*/  SHFL.IDX PT, R109, R109, R24, 0x1c1f ;  /* 0x001c1f186d6d7589 */ /* 0x000fe200000e0000 */
[----:B------:R-:W-:Y:S02]  /*d000*/  MOV R61, R60 ;  /* 0x0000003c003d7202 */ /* 0x000fe40000000f00 */
[----:B------:R-:W-:Y:S01]  /*d010*/  SHF.R.U64 R76, R76, 0x3, RZ ;  /* 0x000000034c4c7819 */ /* 0x000fe200000012ff */
[----:B------:R-:W-:Y:S01]  /*d020*/  SHFL.IDX PT, R111, R111, R24, 0x1c1f ;  /* 0x001c1f186f6f7589 */ /* 0x000fe200000e0000 */
[----:B------:R-:W-:Y:S01]  /*d030*/  LOP3.LUT R70, R70, R71, RZ, 0x3c, !PT ;  /* 0x0000004746467212 */ /* 0x000fe200078e3cff */
[--C-:B------:R-:W-:Y:S01]  /*d040*/  IMAD.X R71, RZ, RZ, R17.reuse, P3 ;  /* 0x000000ffff477224 */ /* 0x100fe200018e0611 */
[----:B-1----:R-:W-:Y:S01]  /*d050*/  SEL R14, R42, R59, P0 ;  /* 0x0000003b2a0e7207 */ /* 0x002fe20000000000 */
[----:B------:R-:W-:Y:S01]  /*d060*/  SHFL.IDX PT, R113, R113, R24, 0x1c1f ;  /* 0x001c1f1871717589 */ /* 0x000fe200000e0000 */
[----:B------:R-:W-:Y:S01]  /*d070*/  LOP3.LUT R72, R72, R73, RZ, 0x3c, !PT ;  /* 0x0000004948487212 */ /* 0x000fe200078e3cff */
[--C-:B------:R-:W-:Y:S01]  /*d080*/  IMAD.X R73, RZ, RZ, R17.reuse, P6 ;  /* 0x000000ffff497224 */ /* 0x100fe200030e0611 */
[----:B------:R-:W-:Y:S01]  /*d090*/  MOV R57, R64 ;  /* 0x0000004000397202 */ /* 0x000fe20000000f00 */
[----:B------:R-:W-:Y:S01]  /*d0a0*/  SHFL.IDX PT, R115, R115, R24, 0x1c1f ;  /* 0x001c1f1873737589 */ /* 0x000fe200000e0000 */
[----:B------:R-:W-:Y:S01]  /*d0b0*/  LOP3.LUT R74, R74, R75, RZ, 0x3c, !PT ;  /* 0x0000004b4a4a7212 */ /* 0x000fe200078e3cff */
[--C-:B------:R-:W-:Y:S01]  /*d0c0*/  IMAD.X R75, RZ, RZ, R17.reuse, P5 ;  /* 0x000000ffff4b7224 */ /* 0x100fe200028e0611 */
[----:B------:R-:W-:Y:S01]  /*d0d0*/  LOP3.LUT P1, RZ, R232, 0x3, RZ, 0xc0, !PT ;  /* 0x00000003e8ff7812 */ /* 0x000fe2000782c0ff */
[----:B------:R-:W-:Y:S01]  /*d0e0*/  SHFL.IDX PT, R117, R117, R24, 0x1c1f ;  /* 0x001c1f1875757589 */ /* 0x000fe200000e0000 */
[----:B------:R-:W-:Y:S01]  /*d0f0*/  LOP3.LUT R76, R76, R77, RZ, 0x3c, !PT ;  /* 0x0000004d4c4c7212 */ /* 0x000fe200078e3cff */
[----:B------:R-:W-:Y:S01]  /*d100*/  IMAD.X R77, RZ, RZ, R17, P4 ;  /* 0x000000ffff4d7224 */ /* 0x000fe200020e0611 */
[----:B------:R-:W-:Y:S01]  /*d110*/  MOV R102, R48 ;  /* 0x0000003000667202 */ /* 0x000fe20000000f00 */
[----:B------:R-:W-:Y:S01]  /*d120*/  SHFL.IDX PT, R119, R119, R24, 0x1c1f ;  /* 0x001c1f1877777589 */ /* 0x000fe200000e0000 */
[----:B------:R-:W-:-:S02]  /*d130*/  MOV R49, R70 ;  /* 0x0000004600317202 */ /* 0x000fc40000000f00 */
[----:B------:R-:W-:Y:S01]  /*d140*/  ISETP.GE.OR P2, PT, R10, UR10, P1 ;  /* 0x0000000a0a007c0c */ /* 0x000fe20008f46670 */
[----:B------:R-:W-:Y:S01]  /*d150*/  SHFL.IDX PT, R121, R121, R24, 0x1c1f ;  /* 0x001c1f1879797589 */ /* 0x000fe200000e0000 */
[----:B------:R-:W-:Y:S02]  /*d160*/  MOV R48, R72 ;  /* 0x0000004800307202 */ /* 0x000fe40000000f00 */
[----:B------:R-:W-:Y:S01]  /*d170*/  MOV R10, R74 ;  /* 0x0000004a000a7202 */ /* 0x000fe20000000f00 */
[----:B------:R-:W-:Y:S01]  /*d180*/  SHFL.IDX PT, R123, R123, R24, 0x1c1f ;  /* 0x001c1f187b7b7589 */ /* 0x000fe200000e0000 */
[----:B------:R-:W-:Y:S02]  /*d190*/  MOV R51, R76 ;  /* 0x0000004c00337202 */ /* 0x000fe40000000f00 */
[----:B------:R-:W-:Y:S01]  /*d1a0*/  MOV R55, R78 ;  /* 0x0000004e00377202 */ /* 0x000fe20000000f00 */
[----:B------:R-:W-:Y:S01]  /*d1b0*/  SHFL.IDX PT, R125, R125, R24, 0x1c1f ;  /* 0x001c1f187d7d7589 */ /* 0x000fe200000e0000 */
[----:B------:R-:W-:Y:S01]  /*d1c0*/  MOV R104, R8 ;  /* 0x0000000800687202 */ /* 0x000fe20000000f00 */
[----:B------:R-:W-:Y:S01]  /*d1d0*/  IMAD.U32 R9, RZ, RZ, UR9 ;  /* 0x00000009ff097e24 */ /* 0x000fe2000f8e00ff */
[----:B------:R-:W-:Y:S01]  /*d1e0*/  ISETP.GE.OR P1, PT, R3, UR10, P1 ;  /* 0x0000000a03007c0c */ /* 0x000fe20008f26670 */
[----:B------:R-:W-:Y:S01]  /*d1f0*/  SHFL.IDX PT, R127, R127, R24, 0x1c1f ;  /* 0x001c1f187f7f7589 */ /* 0x000fe200000e0000 */
[----:B------:R-:W-:Y:S01]  /*d200*/  IMAD.U32 R9, RZ, RZ, UR5 ;  /* 0x00000005ff097e24 */ /* 0x000fe2000f8e00ff */
[----:B------:R-:W-:Y:S01]  /*d210*/  USHF.R.S32.HI UR5, URZ, 0x1f, UR44 ;  /* 0x0000001f3f057899 */ /* 0x000fe2000801142c */
[----:B------:R-:W-:Y:S01]  /*d220*/  IMAD.U32 R8, RZ, RZ, UR8 ;  /* 0x00000008ff087e24 */ /* 0x000fe2000f8e00ff */
[----:B------:R-:W-:Y:S01]  /*d230*/  SHFL.IDX PT, R129, R129, R24, 0x1c1f ;  /* 0x001c1f1881817589 */ /* 0x000fe200000e0000 */
[----:B------:R-:W-:-:S03]  /*d240*/  SHF.R.S32.HI R11, RZ, 0x1f, R3 ;  /* 0x0000001fff0b7819 */ /* 0x000fc60000011403 */
[----:B------:R-:W-:Y:S04]  /*d250*/  SHFL.IDX PT, R131, R131, R24, 0x1c1f ;  /* 0x001c1f1883837589 */ /* 0x000fe800000e0000 */
[----:B------:R-:W-:Y:S04]  /*d260*/  SHFL.IDX PT, R133, R133, R24, 0x1c1f ;  /* 0x001c1f1885857589 */ /* 0x000fe800000e0000 */
[----:B------:R-:W-:Y:S04]  /*d270*/  SHFL.IDX PT, R135, R135, R24, 0x1c1f ;  /* 0x001c1f1887877589 */ /* 0x000fe800000e0000 */
[----:B------:R-:W-:Y:S04]  /*d280*/  SHFL.IDX PT, R137, R137, R24, 0x1c1f ;  /* 0x001c1f1889897589 */ /* 0x000fe800000e0000 */
[----:B------:R-:W1:Y:S04]  /*d290*/  SHFL.IDX PT, R24, R37, R50, 0x1c1f ;  /* 0x001c1f3225187589 */ /* 0x000e6800000e0000 */
[----:B------:R2:W3:Y:S04]  /*d2a0*/  SHFL.IDX PT, R54, R12, R50, 0x1c1f ;  /* 0x001c1f320c367589 */ /* 0x0004e800000e0000 */
[----:B------:R-:W-:Y:S04]  /*d2b0*/  SHFL.IDX PT, R34, R34, R50, 0x1c1f ;  /* 0x001c1f3222227589 */ /* 0x000fe800000e0000 */
[----:B------:R1:W-:Y:S01]  /*d2c0*/  SHFL.IDX PT, R56, R13, R50, 0x1c1f ;  /* 0x001c1f320d387589 */ /* 0x0003e200000e0000 */
[----:B--2---:R-:W-:-:S03]  /*d2d0*/  SEL R12, R59, R42, P0 ;  /* 0x0000002a3b0c7207 */ /* 0x004fc60000000000 */
[----:B------:R-:W-:Y:S04]  /*d2e0*/  SHFL.IDX PT, R80, R33, R50, 0x1c1f ;  /* 0x001c1f3221507589 */ /* 0x000fe800000e0000 */
[----:B------:R-:W2:Y:S04]  /*d2f0*/  SHFL.IDX PT, R82, R35, R50, 0x1c1f ;  /* 0x001c1f3223527589 */ /* 0x000ea800000e0000 */
[----:B------:R4:W-:Y:S01]  /*d300*/  SHFL.IDX PT, R60, R15, R50, 0x1c1f ;  /* 0x001c1f320f3c7589 */ /* 0x0009e200000e0000 */
[----:B-1----:R-:W-:-:S03]  /*d310*/  SEL R13, R109, R24, P0 ;  /* 0x000000186d0d7207 */ /* 0x002fc60000000000 */
[----:B------:R-:W1:Y:S04]  /*d320*/  SHFL.IDX PT, R36, R36, R50, 0x1c1f ;  /* 0x001c1f3224247589 */ /* 0x000e6800000e0000 */
[----:B------:R5:W-:Y:S01]  /*d330*/  STSM.16.M88.4 [R110], R4 ;  /* 0x000000046e007844 */ /* 0x000be20000000200 */
[----:B----4-:R-:W-:-:S03]  /*d340*/  SEL R15, R24, R109, P0 ;  /* 0x0000006d180f7207 */ /* 0x010fc60000000000 */
[----:B------:R-:W4:Y:S01]  /*d350*/  SHFL.IDX PT, R20, R20, R50, 0x1c1f ;  /* 0x001c1f3214147589 */ /* 0x000f2200000e0000 */
[----:B---3--:R-:W-:-:S03]  /*d360*/  SEL R24, R63, R54, P0 ;  /* 0x000000363f187207 */ /* 0x008fc60000000000 */
[----:B------:R-:W3:Y:S04]  /*d370*/  SHFL.IDX PT, R84, R38, R50, 0x1c1f ;  /* 0x001c1f3226547589 */ /* 0x000ee800000e0000 */
[----:B------:R-:W3:Y:S01]  /*d380*/  SHFL.IDX PT, R62, R21, R50, 0x1c1f ;  /* 0x001c1f32153e7589 */ /* 0x000ee200000e0000 */
[----:B-----5:R-:W-:-:S03]  /*d390*/  SEL R4, R69, R58, P0 ;  /* 0x0000003a45047207 */ /* 0x020fc60000000000 */
[----:B------:R-:W5:Y:S01]  /*d3a0*/  SHFL.IDX PT, R86, R39, R50, 0x1c1f ;  /* 0x001c1f3227567589 */ /* 0x000f6200000e0000 */
[----:B------:R-:W-:Y:S02]  /*d3b0*/  SEL R6, R58, R69, P0 ;  /* 0x000000453a067207 */ /* 0x000fe40000000000 */
[----:B------:R-:W5:Y:S01]  /*d3c0*/  LDC.64 R58, c[0x0][0xb78] ;  /* 0x0002de00ff3a7b82 */ /* 0x000f620000000a00 */
[----:B------:R4:W-:Y:S01]  /*d3d0*/  SHFL.IDX PT, R64, R25, R50, 0x1c1f ;  /* 0x001c1f3219407589 */ /* 0x0009e200000e0000 */
[----:B--2---:R-:W-:Y:S02]  /*d3e0*/  SEL R5, R115, R82, P0 ;  /* 0x0000005273057207 */ /* 0x004fe40000000000 */
[----:B------:R-:W-:Y:S01]  /*d3f0*/  SEL R7, R82, R115, P0 ;  /* 0x0000007352077207 */ /* 0x000fe20000000000 */
[----:B------:R-:W-:Y:S01]  /*d400*/  SHFL.IDX PT, R88, R40, R50, 0x1c1f ;  /* 0x001c1f3228587589 */ /* 0x000fe200000e0000 */
[----:B-1----:R-:W-:Y:S02]  /*d410*/  SEL R33, R117, R36, P0 ;  /* 0x0000002475217207 */ /* 0x002fe40000000000 */
[----:B------:R-:W-:Y:S01]  /*d420*/  SEL R35, R36, R117, P0 ;  /* 0x0000007524237207 */ /* 0x000fe20000000000 */
[----:B------:R1:W-:Y:S01]  /*d430*/  SHFL.IDX PT, R66, R26, R50, 0x1c1f ;  /* 0x001c1f321a427589 */ /* 0x0003e200000e0000 */
[----:B----4-:R-:W-:-:S02]  /*d440*/  SEL R36, R87, R20, P0 ;  /* 0x0000001457247207 */ /* 0x010fc40000000000 */
[----:B------:R-:W-:Y:S01]  /*d450*/  SEL R25, R111, R34, P0 ;  /* 0x000000226f197207 */ /* 0x000fe20000000000 */
[----:B------:R2:W-:Y:S01]  /*d460*/  SHFL.IDX PT, R68, R27, R50, 0x1c1f ;  /* 0x001c1f321b447589 */ /* 0x0005e200000e0000 */
[----:B------:R-:W-:Y:S02]  /*d470*/  SEL R38, R20, R87, P0 ;  /* 0x0000005714267207 */ /* 0x000fe40000000000 */
[----:B---3--:R-:W-:Y:S01]  /*d480*/  SEL R37, R119, R84, P0 ;  /* 0x0000005477257207 */ /* 0x008fe20000000000 */
[----:B------:R3:W4:Y:S01]  /*d490*/  SHFL.IDX PT, R90, R41, R50, 0x1c1f ;  /* 0x001c1f32295a7589 */ /* 0x00072200000e0000 */
[----:B------:R-:W-:Y:S02]  /*d4a0*/  SEL R39, R84, R119, P0 ;  /* 0x0000007754277207 */ /* 0x000fe40000000000 */
[----:B-1----:R-:W-:Y:S01]  /*d4b0*/  SEL R26, R54, R63, P0 ;  /* 0x0000003f361a7207 */ /* 0x002fe20000000000 */
[----:B------:R1:W-:Y:S01]  /*d4c0*/  SHFL.IDX PT, R70, R28, R50, 0x1c1f ;  /* 0x001c1f321c467589 */ /* 0x0003e200000e0000 */
[----:B------:R-:W-:-:S02]  /*d4d0*/  SEL R40, R91, R62, P0 ;  /* 0x0000003e5b287207 */ /* 0x000fc40000000000 */
[----:B--2---:R-:W-:Y:S01]  /*d4e0*/  SEL R27, R34, R111, P0 ;  /* 0x0000006f221b7207 */ /* 0x004fe20000000000 */
[----:B------:R2:W-:Y:S01]  /*d4f0*/  SHFL.IDX PT, R92, R43, R50, 0x1c1f ;  /* 0x001c1f322b5c7589 */ /* 0x0005e200000e0000 */
[----:B------:R-:W-:Y:S01]  /*d500*/  SEL R34, R60, R85, P0 ;  /* 0x000000553c227207 */ /* 0x000fe20000000000 */
[----:B-----5:R-:W-:Y:S01]  /*d510*/  IMAD.WIDE.U32 R8, R58, UR44, R8 ;  /* 0x0000002c3a087c25 */ /* 0x020fe2000f8e0008 */
[----:B------:R-:W-:Y:S01]  /*d520*/  SEL R42, R62, R91, P0 ;  /* 0x0000005b3e2a7207 */ /* 0x000fe20000000000 */
[----:B------:R5:W-:Y:S01]  /*d530*/  SHFL.IDX PT, R72, R29, R50, 0x1c1f ;  /* 0x001c1f321d487589 */ /* 0x000be200000e0000 */
[----:B---3--:R-:W-:Y:S02]  /*d540*/  SEL R41, R121, R86, P0 ;  /* 0x0000005679297207 */ /* 0x008fe40000000000 */
[----:B-1----:R-:W-:Y:S01]  /*d550*/  SEL R28, R67, R56, P0 ;  /* 0x00000038431c7207 */ /* 0x002fe20000000000 */
[----:B------:R-:W1:Y:S01]  /*d560*/  SHFL.IDX PT, R44, R44, R50, 0x1c1f ;  /* 0x001c1f322c2c7589 */ /* 0x000e6200000e0000 */
[----:B------:R-:W-:-:S02]  /*d570*/  IADD3 R3, P3, R3, R8, RZ ;  /* 0x0000000803037210 */ /* 0x000fc40007f7e0ff */
[----:B--2---:R-:W-:Y:S01]  /*d580*/  SEL R43, R86, R121, P0 ;  /* 0x00000079562b7207 */ /* 0x004fe20000000000 */
[----:B------:R2:W-:Y:S01]  /*d590*/  SHFL.IDX PT, R74, R30, R50, 0x1c1f ;  /* 0x001c1f321e4a7589 */ /* 0x0005e200000e0000 */
[----:B-----5:R-:W-:-:S03]  /*d5a0*/  SEL R29, R113, R80, P0 ;  /* 0x00000050711d7207 */ /* 0x020fc60000000000 */
[----:B------:R-:W-:Y:S01]  /*d5b0*/  SHFL.IDX PT, R94, R45, R50, 0x1c1f ;  /* 0x001c1f322d5e7589 */ /* 0x000fe200000e0000 */
[----:B----4-:R-:W-:-:S03]  /*d5c0*/  SEL R65, R125, R90, P0 ;  /* 0x0000005a7d417207 */ /* 0x010fc60000000000 */
[----:B------:R3:W-:Y:S01]  /*d5d0*/  SHFL.IDX PT, R76, R31, R50, 0x1c1f ;  /* 0x001c1f321f4c7589 */ /* 0x0007e200000e0000 */
[----:B--2---:R-:W-:-:S03]  /*d5e0*/  SEL R30, R56, R67, P0 ;  /* 0x00000043381e7207 */ /* 0x004fc60000000000 */
[----:B------:R-:W2:Y:S01]  /*d5f0*/  SHFL.IDX PT, R46, R46, R50, 0x1c1f ;  /* 0x001c1f322e2e7589 */ /* 0x000ea200000e0000 */
[----:B------:R-:W-:-:S03]  /*d600*/  SEL R67, R90, R125, P0 ;  /* 0x0000007d5a437207 */ /* 0x000fc60000000000 */
[----:B------:R4:W-:Y:S01]  /*d610*/  SHFL.IDX PT, R78, R32, R50, 0x1c1f ;  /* 0x001c1f32204e7589 */ /* 0x0009e200000e0000 */
[----:B---3--:R-:W-:-:S03]  /*d620*/  SEL R31, R80, R113, P0 ;  /* 0x00000071501f7207 */ /* 0x008fc60000000000 */
[----:B------:R-:W3:Y:S01]  /*d630*/  SHFL.IDX PT, R96, R47, R50, 0x1c1f ;  /* 0x001c1f322f607589 */ /* 0x000ee200000e0000 */
[----:B-1----:R-:W-:Y:S02]  /*d640*/  SEL R69, R129, R44, P0 ;  /* 0x0000002c81457207 */ /* 0x002fe40000000000 */
[----:B------:R-:W-:Y:S01]  /*d650*/  SEL R71, R44, R129, P0 ;  /* 0x000000812c477207 */ /* 0x000fe20000000000 */
[----:B------:R-:W1:Y:S01]  /*d660*/  SHFL.IDX PT, R52, R52, R50, 0x1c1f ;  /* 0x001c1f3234347589 */ /* 0x000e6200000e0000 */
[----:B----4-:R-:W-:-:S03]  /*d670*/  SEL R32, R85, R60, P0 ;  /* 0x0000003c55207207 */ /* 0x010fc60000000000 */
[----:B------:R4:W-:Y:S04]  /*d680*/  STSM.16.M88.4 [R108], R12 ;  /* 0x0000000c6c007844 */ /* 0x0009e80000000200 */
[----:B------:R-:W-:Y:S04]  /*d690*/  STSM.16.M88.4 [R106], R24 ;  /* 0x000000186a007844 */ /* 0x000fe80000000200 */
[----:B------:R-:W-:Y:S01]  /*d6a0*/  STSM.16.M88.4 [R104], R28 ;  /* 0x0000001c68007844 */ /* 0x000fe20000000200 */
[----:B--2---:R-:W-:Y:S02]  /*d6b0*/  SEL R73, R133, R46, P0 ;  /* 0x0000002e85497207 */ /* 0x004fe40000000000 */
[----:B------:R-:W-:Y:S01]  /*d6c0*/  SEL R75, R46, R133, P0 ;  /* 0x000000852e4b7207 */ /* 0x000fe20000000000 */
[----:B------:R2:W-:Y:S01]  /*d6d0*/  STSM.16.M88.4 [R102], R4 ;  /* 0x0000000466007844 */ /* 0x0005e20000000200 */
[----:B----4-:R-:W-:-:S03]  /*d6e0*/  SEL R12, R93, R64, P0 ;  /* 0x000000405d0c7207 */ /* 0x010fc60000000000 */
[----:B------:R-:W-:Y:S01]  /*d6f0*/  STSM.16.M88.4 [R100], R32 ;  /* 0x0000002064007844 */ /* 0x000fe20000000200 */
[----:B------:R-:W-:Y:S02]  /*d700*/  SEL R14, R64, R93, P0 ;  /* 0x0000005d400e7207 */ /* 0x000fe40000000000 */
[----:B------:R-:W-:Y:S01]  /*d710*/  SEL R13, R123, R88, P0 ;  /* 0x000000587b0d7207 */ /* 0x000fe20000000000 */
[----:B------:R-:W-:Y:S01]  /*d720*/  STSM.16.M88.4 [R98], R36 ;  /* 0x0000002462007844 */ /* 0x000fe20000000200 */
[----:B------:R-:W-:Y:S02]  /*d730*/  SEL R15, R88, R123, P0 ;  /* 0x0000007b580f7207 */ /* 0x000fe40000000000 */
[----:B------:R-:W-:Y:S01]  /*d740*/  SEL R64, R95, R66, P0 ;  /* 0x000000425f407207 */ /* 0x000fe20000000000 */
[----:B------:R-:W-:Y:S01]  /*d750*/  STSM.16.M88.4 [R83], R40 ;  /* 0x0000002853007844 */ /* 0x000fe20000000200 */
[----:B------:R-:W-:Y:S01]  /*d760*/  SEL R66, R66, R95, P0 ;  /* 0x0000005f42427207 */ /* 0x000fe20000000000 */
[----:B--2---:R-:W-:Y:S01]  /*d770*/  IMAD R4, R58, UR5, RZ ;  /* 0x000000053a047c24 */ /* 0x004fe2000f8e02ff */
[----:B------:R-:W-:Y:S01]  /*d780*/  SEL R6, R68, R99, P0 ;  /* 0x0000006344067207 */ /* 0x000fe20000000000 */
[----:B------:R2:W-:Y:S01]  /*d790*/  STSM.16.M88.4 [R61], R12 ;  /* 0x0000000c3d007844 */ /* 0x0005e20000000200 */
[----:B------:R-:W-:Y:S01]  /*d7a0*/  SEL R5, R127, R92, P0 ;  /* 0x0000005c7f057207 */ /* 0x000fe20000000000 */
[----:B------:R-:W-:Y:S01]  /*d7b0*/  IMAD R20, R59, UR44, R4 ;  /* 0x0000002c3b147c24 */ /* 0x000fe2000f8e0204 */
[----:B------:R-:W-:Y:S01]  /*d7c0*/  SEL R4, R99, R68, P0 ;  /* 0x0000004463047207 */ /* 0x000fe20000000000 */
[----:B------:R-:W-:Y:S01]  /*d7d0*/  STSM.16.M88.4 [R57], R64 ;  /* 0x0000004039007844 */ /* 0x000fe20000000200 */
[----:B------:R-:W-:-:S02]  /*d7e0*/  SEL R7, R92, R127, P0 ;  /* 0x0000007f5c077207 */ /* 0x000fc40000000000 */
[----:B------:R-:W-:Y:S02]  /*d7f0*/  SEL R68, R101, R70, P0 ;  /* 0x0000004665447207 */ /* 0x000fe40000000000 */
[----:B------:R-:W-:Y:S01]  /*d800*/  SEL R70, R70, R101, P0 ;  /* 0x0000006546467207 */ /* 0x000fe20000000000 */
[----:B------:R4:W-:Y:S01]  /*d810*/  STSM.16.M88.4 [R81], R4 ;  /* 0x0000000451007844 */ /* 0x0009e20000000200 */
[----:B------:R-:W-:Y:S02]  /*d820*/  IADD3.X R8, R11, R9, R20, P3, !PT ;  /* 0x000000090b087210 */ /* 0x000fe40001ffe414 */
[----:B------:R-:W-:Y:S01]  /*d830*/  SEL R24, R103, R76, P0 ;  /* 0x0000004c67187207 */ /* 0x000fe20000000000 */
[----:B------:R-:W-:Y:S01]  /*d840*/  STSM.16.M88.4 [R55], R68 ;  /* 0x0000004437007844 */ /* 0x000fe20000000200 */
[----:B------:R-:W-:Y:S02]  /*d850*/  SEL R26, R76, R103, P0 ;  /* 0x000000674c1a7207 */ /* 0x000fe40000000000 */
[----:B--2---:R-:W-:-:S02]  /*d860*/  SEL R12, R89, R72, P0 ;  /* 0x00000048590c7207 */ /* 0x004fc40000000000 */
[----:B------:R-:W-:Y:S02]  /*d870*/  SEL R14, R72, R89, P0 ;  /* 0x00000059480e7207 */ /* 0x000fe40000000000 */
[----:B------:R-:W-:Y:S02]  /*d880*/  SEL R13, R131, R94, P0 ;  /* 0x0000005e830d7207 */ /* 0x000fe40000000000 */
[----:B------:R-:W-:Y:S02]  /*d890*/  SEL R15, R94, R131, P0 ;  /* 0x000000835e0f7207 */ /* 0x000fe40000000000 */
[----:B------:R-:W-:Y:S02]  /*d8a0*/  SEL R72, R97, R74, P0 ;  /* 0x0000004a61487207 */ /* 0x000fe40000000000 */
[----:B------:R-:W-:Y:S01]  /*d8b0*/  SEL R74, R74, R97, P0 ;  /* 0x000000614a4a7207 */ /* 0x000fe20000000000 */
[----:B------:R-:W-:Y:S01]  /*d8c0*/  STSM.16.M88.4 [R51], R12 ;  /* 0x0000000c33007844 */ /* 0x000fe20000000200 */
[----:B------:R-:W-:-:S02]  /*d8d0*/  SHF.R.S32.HI R20, RZ, 0x1f, R233 ;  /* 0x0000001fff147819 */ /* 0x000fc400000114e9 */
[----:B---3--:R-:W-:Y:S01]  /*d8e0*/  SEL R25, R135, R96, P0 ;  /* 0x0000006087197207 */ /* 0x008fe20000000000 */
[----:B------:R-:W-:Y:S01]  /*d8f0*/  STSM.16.M88.4 [R10], R72 ;  /* 0x000000480a007844 */ /* 0x000fe20000000200 */
[----:B------:R-:W-:Y:S02]  /*d900*/  SEL R27, R96, R135, P0 ;  /* 0x00000087601b7207 */ /* 0x000fe40000000000 */
[----:B------:R-:W-:Y:S02]  /*d910*/  SEL R76, R105, R78, P0 ;  /* 0x0000004e694c7207 */ /* 0x000fe40000000000 */
[----:B-1----:R-:W-:Y:S01]  /*d920*/  SEL R77, R137, R52, P0 ;  /* 0x00000034894d7207 */ /* 0x002fe20000000000 */
[----:B------:R-:W-:Y:S01]  /*d930*/  STSM.16.M88.4 [R48], R24 ;  /* 0x0000001830007844 */ /* 0x000fe20000000200 */
[----:B------:R-:W-:Y:S02]  /*d940*/  SEL R79, R52, R137, P0 ;  /* 0x00000089344f7207 */ /* 0x000fe40000000000 */
[----:B------:R-:W-:-:S02]  /*d950*/  SEL R78, R78, R105, P0 ;  /* 0x000000694e4e7207 */ /* 0x000fc40000000000 */
[----:B------:R-:W-:Y:S02]  /*d960*/  LEA.HI R20, R20, R233, RZ, 0x5 ;  /* 0x000000e914147211 */ /* 0x000fe400078f28ff */
[C---:B----4-:R-:W-:Y:S01]  /*d970*/  LEA R4, P3, R3.reuse, UR6, 0x2 ;  /* 0x0000000603047c11 */ /* 0x050fe2000f8610ff */
[----:B------:R-:W-:Y:S01]  /*d980*/  STSM.16.M88.4 [R49], R76 ;  /* 0x0000004c31007844 */ /* 0x000fe20000000200 */
[----:B------:R-:W-:Y:S02]  /*d990*/  SHF.R.S32.HI R20, RZ, 0x5, R20 ;  /* 0x00000005ff147819 */ /* 0x000fe40000011414 */
[----:B------:R-:W-:Y:S01]  /*d9a0*/  LEA.HI.X R5, R3, UR7, R8, 0x2, P3 ;  /* 0x0000000703057c11 */ /* 0x000fe200098f1408 */
[----:B------:R1:W-:Y:S06]  /*d9b0*/  MEMBAR.ALL.CTA ;  /* 0x0000000000007992 */ /* 0x0003ec0000008000 */
[----:B-1----:R-:W1:Y:S04]  /*d9c0*/  FENCE.VIEW.ASYNC.S ;  /* 0x00000000000073c6 */ /* 0x002e680000000000 */
[----:B-1----:R-:W1:Y:S01]  /*d9d0*/  SHFL.IDX PT, R3, R20, RZ, 0x1f ;  /* 0x00001fff14037589 */ /* 0x002e6200000e0000 */
[----:B------:R-:W-:Y:S06]  /*d9e0*/  BAR.ARV 0x1, 0x120 ;  /* 0x0044800000007b1d */ /* 0x000fec0000002000 */
[----:B-1----:R-:W-:Y:S01]  /*d9f0*/  ISETP.NE.AND P0, PT, R3, 0x7, PT ;  /* 0x000000070300780c */ /* 0x002fe20003f05270 */
[----:B------:R1:W-:Y:S04]  /*da00*/  @!P1 STG.E desc[UR54][R4.64], R2 ;  /* 0x0000000204009986 */ /* 0x0003e8000c101936 */
[----:B------:R1:W-:Y:S08]  /*da10*/  @!P2 STG.E desc[UR54][R4.64+0x20], R0 ;  /* 0x000020000400a986 */ /* 0x0003f0000c101936 */
[----:B------:R-:W-:Y:S05]  /*da20*/  @P0 BRA `(.L_x_1879) ;  /* 0x0000000c000c0947 */ /* 0x000fea0003800000 */
        /* <DEDUP_REMOVED lines=15> */
[----:B--2---:R-:W-:Y:S01]  /*db20*/  UMOV UR40, UR5 ;  /* 0x0000000500287c82 */ /* 0x004fe20008000000 */
[----:B------:R-:W-:Y:S01]  /*db30*/  UMOV UR41, UR8 ;  /* 0x0000000800297c82 */ /* 0x000fe20008000000 */
[----:B------:R-:W-:Y:S01]  /*db40*/  UMOV UR5, 0x80 ;  /* 0x0000008000057882 */ /* 0x000fe20000000000 */
[----:B------:R2:W-:Y:S02]  /*db50*/  UTMASTG.5D [UR40], [UR6] ;  /* 0x00000028060073b5 */ /* 0x0005e40008020000 */
[----:B--2---:R-:W-:Y:S01]  /*db60*/  UMOV UR40, UR9 ;  /* 0x0000000900287c82 */ /* 0x004fe20008000000 */
[----:B------:R-:W-:Y:S01]  /*db70*/  UMOV UR41, UR5 ;  /* 0x0000000500297c82 */ /* 0x000fe20008000000 */
[----:B------:R-:W-:Y:S01]  /*db80*/  UMOV UR5, 0xc0 ;  /* 0x000000c000057882 */ /* 0x000fe20000000000 */
[----:B------:R2:W-:Y:S02]  /*db90*/  UTMASTG.5D [UR40], [UR6] ;  /* 0x00000028060073b5 */ /* 0x0005e40008020000 */
[----:B--2---:R-:W-:Y:S01]  /*dba0*/  UMOV UR40, UR10 ;  /* 0x0000000a00287c82 */ /* 0x004fe20008000000 */
[----:B------:R-:W-:Y:S01]  /*dbb0*/  UMOV UR41, UR5 ;  /* 0x0000000500297c82 */ /* 0x000fe20008000000 */
[----:B------:R-:W-:Y:S01]  /*dbc0*/  UIADD3 UR5, UR38, 0x38820, URZ ;  /* 0x0003882026057890 */ /* 0x000fe2000fffe03f */
[----:B------:R2:W-:Y:S03]  /*dbd0*/  UTMASTG.5D [UR40], [UR6] ;  /* 0x00000028060073b5 */ /* 0x0005e60008020000 */
[----:B------:R-:W-:Y:S01]  /*dbe0*/  UPRMT UR5, URZ, 0x654, UR5 ;  /* 0x000006543f057896 */ /* 0x000fe20008000005 */
[----:B------:R0:W-:Y:S01]  /*dbf0*/  UTMACMDFLUSH ;  /* 0x00000000000079b7 */ /* 0x0001e20000000000 */
[----:B------:R-:W-:-:S07]  /*dc00*/  DEPBAR.LE SB0, 0x0 ;  /* 0x000080000000791a */ /* 0x000fce0000000000 */
[----:B--2---:R-:W-:Y:S03]  /*dc10*/  SYNCS.ARRIVE.TRANS64.RED.A1T0 RZ, [UR5], RZ ;  /* 0x000000ffffff79a7 */ /* 0x004fe60008100405 */
.L_x_1881:
[----:B------:R-:W-:Y:S05]  /*dc20*/  BSYNC B0 ;  /* 0x0000000000007941 */ /* 0x000fea0003800000 */
.L_x_1880:
[----:B------:R-:W-:Y:S05]  /*dc30*/  BRA `(.L_x_1879) ;  /* 0x0000000800887947 */ /* 0x000fea0003800000 */
.L_x_1878:
[----:B------:R-:W1:Y:S01]  /*dc40*/  LDC.64 R2, c[0x0][0xae0] ;  /* 0x0002b800ff027b82 */ /* 0x000e620000000a00 */
[----:B------:R-:W-:Y:S01]  /*dc50*/  ISETP.GT.AND P0, PT, R233, 0x7f, PT ;  /* 0x0000007fe900780c */ /* 0x000fe20003f04270 */
[----:B------:R-:W-:Y:S01]  /*dc60*/  USHF.R.S32.HI UR5, URZ, 0x1f, UR43 ;  /* 0x0000001f3f057899 */ /* 0x000fe2000801142b */
[----:B------:R-:W-:Y:S01]  /*dc70*/  SHF.R.S32.HI R0, RZ, 0x1f, R233 ;  /* 0x0000001fff007819 */ /* 0x000fe200000114e9 */
[----:B------:R-:W-:Y:S01]  /*dc80*/  USHF.R.S32.HI UR6, URZ, 0x1f, UR44 ;  /* 0x0000001f3f067899 */ /* 0x000fe2000801142c */
[--C-:B------:R-:W-:Y:S01]  /*dc90*/  SHF.R.S32.HI R19, RZ, 0x1f, R18.reuse ;  /* 0x0000001fff137819 */ /* 0x100fe20000011412 */
[----:B------:R-:W-:Y:S01]  /*dca0*/  BSSY B0, `(.L_x_1882) ;  /* 0x000001e000007945 */ /* 0x000fe20003800000 */
[----:B------:R-:W-:Y:S01]  /*dcb0*/  LEA.HI R0, R0, R233, RZ, 0x3 ;  /* 0x000000e900007211 */ /* 0x000fe200078f18ff */
[----:B------:R-:W2:Y:S08]  /*dcc0*/  LDC R11, c[0x0][0xdac] ;  /* 0x00036b00ff0b7b82 */ /* 0x000eb00000000800 */
[----:B------:R-:W3:Y:S01]  /*dcd0*/  LDC.64 R12, c[0x0][0xae8] ;  /* 0x0002ba00ff0c7b82 */ /* 0x000ee20000000a00 */
[----:B-1----:R-:W-:-:S04]  /*dce0*/  IMAD.WIDE.U32 R8, R2, UR43, R18 ;  /* 0x0000002b02087c25 */ /* 0x002fc8000f8e0012 */
[----:B------:R-:W-:Y:S01]  /*dcf0*/  IMAD R10, R2, UR5, RZ ;  /* 0x00000005020a7c24 */ /* 0x000fe2000f8e02ff */
[----:B------:R-:W-:Y:S01]  /*dd00*/  SHF.R.S32.HI R2, RZ, 0x3, R0 ;  /* 0x00000003ff027819 */ /* 0x000fe20000011400 */
        /* <DEDUP_REMOVED lines=23> */
.L_x_1883:
[----:B------:R-:W-:Y:S05]  /*de80*/  BSYNC B0 ;  /* 0x0000000000007941 */ /* 0x000fea0003800000 */
.L_x_1882:
[----:B------:R-:W-:Y:S01]  /*de90*/  ULDC UR5, c[0x0][0xa88] ;  /* 0x0002a20000057ab9 */ /* 0x000fe20000000800 */
[C---:B------:R-:W-:Y:S01]  /*dea0*/  VIADD R0, R2.reuse, 0x20 ;  /* 0x0000002002007836 */ /* 0x040fe20000000000 */
[----:B------:R-:W-:Y:S01]  /*deb0*/  UIADD3 UR42, -UR42, UR5, URZ ;  /* 0x000000052a2a7290 */ /* 0x000fe2000fffe13f */
[----:B------:R-:W-:Y:S01]  /*dec0*/  IMAD R3, R3, UR43, R10 ;  /* 0x0000002b03037c24 */ /* 0x000fe2000f8e020a */
[----:B------:R-:W-:Y:S01]  /*ded0*/  ULOP3.LUT UR52, URZ, UR52, URZ, 0x33, !UPT ;  /* 0x000000343f347292 */ /* 0x000fe2000f8e333f */
[C---:B------:R-:W-:Y:S01]  /*dee0*/  VIADD R4, R2.reuse, 0x40 ;  /* 0x0000004002047836 */ /* 0x040fe20000000000 */
[----:B------:R-:W-:Y:S01]  /*def0*/  BSSY B0, `(.L_x_1884) ;  /* 0x0000024000007945 */ /* 0x000fe20003800000 */
[----:B------:R-:W-:Y:S01]  /*df00*/  IMAD.IADD R9, R9, 0x1, R3 ;  /* 0x0000000109097824 */ /* 0x000fe200078e0203 */
[----:B------:R-:W-:Y:S02]  /*df10*/  ISETP.GE.AND P2, PT, R2, UR42, PT ;  /* 0x0000002a02007c0c */ /* 0x000fe4000bf46270 */
[----:B------:R-:W-:Y:S01]  /*df20*/  ISETP.GE.AND P0, PT, R0, UR42, PT ;  /* 0x0000002a00007c0c */ /* 0x000fe2000bf06270 */
[----:B---3--:R-:W-:Y:S01]  /*df30*/  IMAD R0, R12, UR6, RZ ;  /* 0x000000060c007c24 */ /* 0x008fe2000f8e02ff */
[----:B------:R-:W-:Y:S01]  /*df40*/  SHF.R.S32.HI R3, RZ, 0x1f, R2 ;  /* 0x0000001fff037819 */ /* 0x000fe20000011402 */
[----:B-12---:R-:W-:Y:S01]  /*df50*/  VIADD R5, R11, UR52 ;  /* 0x000000340b057c36 */ /* 0x006fe20008000000 */
[----:B------:R-:W-:Y:S01]  /*df60*/  ISETP.GE.AND P1, PT, R4, UR42, PT ;  /* 0x0000002a04007c0c */ /* 0x000fe2000bf26270 */
[----:B------:R-:W-:-:S02]  /*df70*/  IMAD R7, R13, UR44, R0 ;  /* 0x0000002c0d077c24 */ /* 0x000fc4000f8e0200 */
[----:B------:R-:W-:-:S04]  /*df80*/  IMAD.WIDE.U32 R8, R12, UR44, R8 ;  /* 0x0000002c0c087c25 */ /* 0x000fc8000f8e0008 */
[----:B------:R-:W-:-:S04]  /*df90*/  IMAD.WIDE R4, R5, 0x80, R2 ;  /* 0x0000008005047825 */ /* 0x000fc800078e0202 */
[----:B------:R-:W-:Y:S02]  /*dfa0*/  VIADD R0, R2, 0x60 ;  /* 0x0000006002007836 */ /* 0x000fe40000000000 */
[----:B------:R-:W-:Y:S01]  /*dfb0*/  IMAD.IADD R11, R9, 0x1, R7 ;  /* 0x00000001090b7824 */ /* 0x000fe200078e0207 */
        /* <DEDUP_REMOVED lines=23> */
.L_x_1885:
[----:B------:R-:W-:Y:S05]  /*e130*/  BSYNC B0 ;  /* 0x0000000000007941 */ /* 0x000fea0003800000 */
.L_x_1884:
[----:B------:R-:W-:Y:S01]  /*e140*/  BSSY B0, `(.L_x_1886) ;  /* 0x000001b000007945 */ /* 0x000fe20003800000 */
[----:B------:R-:W-:-:S03]  /*e150*/  ISETP.GE.AND P2, PT, R0, UR42, PT ;  /* 0x0000002a00007c0c */ /* 0x000fc6000bf46270 */
[----:B------:R-:W-:Y:S10]  /*e160*/  @P0 BRA `(.L_x_1887) ;  /* 0x0000000000600947 */ /* 0x000ff40003800000 */
[----:B-1----:R-:W-:Y:S01]  /*e170*/  IADD3 R7, P0, R4, 0x20, RZ ;  /* 0x0000002004077810 */ /* 0x002fe20007f1e0ff */
        /* <DEDUP_REMOVED lines=23> */
.L_x_1887:
[----:B------:R-:W-:Y:S05]  /*e2f0*/  BSYNC B0 ;  /* 0x0000000000007941 */ /* 0x000fea0003800000 */
.L_x_1886:
[----:B------:R-:W-:Y:S04]  /*e300*/  BSSY B0, `(.L_x_1888) ;  /* 0x000001a000007945 */ /* 0x000fe80003800000 */
[----:B------:R-:W-:Y:S05]  /*e310*/  @P1 BRA `(.L_x_1889) ;  /* 0x0000000000601947 */ /* 0x000fea0003800000 */
[----:B-12---:R-:W-:Y:S01]  /*e320*/  IADD3 R7, P0, R4, 0x40, RZ ;  /* 0x0000004004077810 */ /* 0x006fe20007f1e0ff */
        /* <DEDUP_REMOVED lines=23> */
.L_x_1889:
[----:B------:R-:W-:Y:S05]  /*e4a0*/  BSYNC B0 ;  /* 0x0000000000007941 */ /* 0x000fea0003800000 */
.L_x_1888:
[----:B------:R-:W-:Y:S04]  /*e4b0*/  BSSY B0, `(.L_x_1879) ;  /* 0x000001a000007945 */ /* 0x000fe80003800000 */
[----:B------:R-:W-:Y:S05]  /*e4c0*/  @P2 BRA `(.L_x_1890) ;  /* 0x0000000000602947 */ /* 0x000fea0003800000 */
[----:B-123--:R-:W-:Y:S01]  /*e4d0*/  IADD3 R7, P0, R4, 0x60, RZ ;  /* 0x0000006004077810 */ /* 0x00efe20007f1e0ff */
        /* <DEDUP_REMOVED lines=23> */
.L_x_1890:
[----:B------:R-:W-:Y:S05]  /*e650*/  BSYNC B0 ;  /* 0x0000000000007941 */ /* 0x000fea0003800000 */
.L_x_1879:
[----:B-1----:R-:W1:Y:S02]  /*e660*/  LDC R0, c[0x0][0xda8] ;  /* 0x00036a00ff007b82 */ /* 0x002e640000000800 */
[----:B-1----:R-:W-:-:S13]  /*e670*/  ISETP.LE.AND P0, PT, R0, UR4, PT ;  /* 0x0000000400007c0c */ /* 0x002fda000bf03270 */
[----:B------:R-:W-:Y:S05]  /*e680*/  @!P0 BRA `(.L_x_1891) ;  /* 0xffffff2400c88947 */ /* 0x000fea000383ffff */
[----:B------:R-:W-:Y:S05]  /*e690*/  EXIT ;  /* 0x000000000000794d */ /* 0x000fea0003800000 */
.L_x_1840:
[----:B------:R-:W-:-:S08]  /*e6a0*/  NOP ;  /* 0x0000000000007918 */ /* 0x000fd00000000000 */
[----:B------:R-:W1:-:S00]  /*e6b0*/  USETMAXREG.DEALLOC.CTAPOOL 0x18 ;  /* 0x00000018000079c8 */ /* 0x000e4000080e0500 */
[----:B-1----:R-:W-:-:S06]  /*e6c0*/  LOP3.LUT R0, R0, 0x3, RZ, 0xc0, !PT ;  /* 0x0000000300007812 */ /* 0x002fcc00078ec0ff */
[----:B------:R-:W1:Y:S01]  /*e6d0*/  S2UR UR4, SR_CTAID.X ;  /* 0x00000000000479c3 */ /* 0x000e620000002500 */
[----:B------:R-:W2:Y:S02]  /*e6e0*/  SHFL.IDX PT, R0, R0, RZ, 0x1f ;  /* 0x00001fff00007589 */ /* 0x000ea400000e0000 */
[----:B--2---:R-:W-:-:S05]  /*e6f0*/  ISETP.NE.AND P0, PT, R0, RZ, PT ;  /* 0x000000ff0000720c */ /* 0x004fca0003f05270 */
[----:B------:R-:W1:Y:S01]  /*e700*/  LDC R0, c[0x0][0xda8] ;  /* 0x00036a00ff007b82 */ /* 0x000e620000000800 */
[----:B------:R-:W-:-:S05]  /*e710*/  P2R R2, PR, RZ, 0x1 ;  /* 0x00000001ff027803 */ /* 0x000fca0000000000 */
[----:B------:R2:W-:Y:S02]  /*e720*/  STL [R1+0x30], R2 ;  /* 0x0000300201007387 */ /* 0x0005e40000100800 */
[----:B------:R-:W-:Y:S06]  /*e730*/  @P0 BAR.ARV 0x4, 0x180 ;  /* 0x0106000000000b1d */ /* 0x000fec0000002000 */
[----:B------:R2:W-:Y:S04]  /*e740*/  STL [R1+0x2c], RZ ;  /* 0x00002cff01007387 */ /* 0x0005e80000100800 */
[----:B------:R2:W-:Y:S01]  /*e750*/  STL [R1+0x8], RZ ;  /* 0x000008ff01007387 */ /* 0x0005e20000100800 */
[----:B-1----:R-:W-:Y:S01]  /*e760*/  ISETP.LE.AND P0, PT, R0, UR4, PT ;  /* 0x0000000400007c0c */ /* 0x002fe2000bf03270 */
[----:B------:R-:W-:-:S05]  /*e770*/  IMAD.MOV.U32 R0, RZ, RZ, 0x1 ;  /* 0x00000001ff007424 */ /* 0x000fca00078e00ff */
[----:B------:R2:W-:Y:S07]  /*e780*/  STL [R1+0xc], R0 ;  /* 0x00000c0001007387 */ /* 0x0005ee0000100800 */
[----:B------:R-:W-:Y:S05]  /*e790*/  @P0 BRA `(.L_x_1892) ;  /* 0x0000003400c00947 */ /* 0x000fea0003800000 */
[----:B--2---:R-:W1:Y:S01]  /*e7a0*/  S2R R2, SR_TID.X ;  /* 0x0000000000027919 */ /* 0x004e620000002100 */
        /* <DEDUP_REMOVED lines=24> */
[----:B-1----:R-:W-:-:S05]  /*e930*/  IMAD.MOV.U32 R0, RZ, RZ, 0x40 ;  /* 0x00000040ff007424 */ /* 0x002fca00078e00ff */
[----:B------:R-:W-:Y:S01]  /*e940*/  SEL R3, R0, 0xffffffc0, !P2 ;  /* 0xffffffc000037807 */ /* 0x000fe20005000000 */
[----:B------:R-:W-:-:S04]  /*e950*/  IMAD.U32 R0, RZ, RZ, UR4 ;  /* 0x00000004ff007e24 */ /* 0x000fc8000f8e00ff */
[----:B------:R-:W-:Y:S04]  /*e960*/  STL [R1+0x18], R3 ;  /* 0x0000180301007387 */ /* 0x000fe80000100800 */
[----:B------:R-:W-:Y:S04]  /*e970*/  STL [R1+0x14], R2 ;  /* 0x0000140201007387 */ /* 0x000fe80000100800 */
[----:B------:R-:W-:Y:S04]  /*e980*/  STL [R1+0x8], RZ ;  /* 0x000008ff01007387 */ /* 0x000fe80000100800 */
[----:B------:R1:W-:Y:S04]  /*e990*/  STL [R1+0x28], R0 ;  /* 0x0000280001007387 */ /* 0x0003e80000100800 */
[----:B------:R2:W-:Y:S01]  /*e9a0*/  STL [R1+0x2c], RZ ;  /* 0x00002cff01007387 */ /* 0x0005e20000100800 */
[----:B-1----:R-:W-:-:S05]  /*e9b0*/  IMAD.MOV.U32 R0, RZ, RZ, 0x1 ;  /* 0x00000001ff007424 */ /* 0x002fca00078e00ff */
[----:B------:R2:W-:Y:S02]  /*e9c0*/  STL [R1+0xc], R0 ;  /* 0x00000c0001007387 */ /* 0x0005e40000100800 */
.L_x_1946:
        /* <DEDUP_REMOVED lines=22> */
.L_x_1893:
[----:B------:R-:W-:Y:S01]  /*eb30*/  ULDC UR9, c[0x0][0xdc4] ;  /* 0x0003710000097ab9 */ /* 0x000fe20000000800 */
[----:B------:R-:W-:Y:S01]  /*eb40*/  UMOV UR7, UR8 ;  /* 0x0000000800077c82 */ /* 0x000fe20008000000 */
[----:B------:R-:W-:-:S11]  /*eb50*/  UISETP.NE.AND UP0, UPT, UR9, 0x1, UPT ;  /* 0x000000010900788c */ /* 0x000fd6000bf05270 */
[----:B------:R-:W-:Y:S02]  /*eb60*/  @UP0 ULDC.64 UR10, c[0x0][0xdc8] ;  /* 0x00037200000a0ab9 */ /* 0x000fe40000000a00 */
[----:B------:R-:W-:-:S04]  /*eb70*/  UIMAD.WIDE.U32 UR4, UR8, UR10, URZ ;  /* 0x0000000a080472a5 */ /* 0x000fc8000f8e003f */
[----:B------:R-:W-:-:S04]  /*eb80*/  @UP0 USHF.R.U32.HI UR7, URZ, UR11, UR5 ;  /* 0x0000000b3f070299 */ /* 0x000fc80008011605 */
[----:B------:R-:W-:-:S12]  /*eb90*/  UIMAD UR4, UR7, UR9, URZ ;  /* 0x00000009070472a4 */ /* 0x000fd8000f8e023f */
.L_x_1894:
[----:B------:R-:W-:Y:S01]  /*eba0*/  ULOP3.LUT UR5, URZ, UR7, URZ, 0x33, !UPT ;  /* 0x000000073f057292 */ /* 0x000fe2000f8e333f */
[----:B------:R-:W-:Y:S01]  /*ebb0*/  BSSY B6, `(.L_x_1895) ;  /* 0x0000313000067945 */ /* 0x000fe20003800000 */
[----:B------:R-:W-:Y:S01]  /*ebc0*/  ULDC.64 UR10, c[0x0][0x3f8] ;  /* 0x0000fe00000a7ab9 */ /* 0x000fe20000000a00 */
[----:B------:R-:W-:Y:S01]  /*ebd0*/  ULDC UR7, c[0x0][0xdac] ;  /* 0x00036b0000077ab9 */ /* 0x000fe20000000800 */
[----:B------:R-:W-:Y:S02]  /*ebe0*/  UISETP.NE.U32.AND UP0, UPT, UR10, URZ, UPT ;  /* 0x0000003f0a00728c */ /* 0x000fe4000bf05070 */
[----:B------:R-:W-:Y:S02]  /*ebf0*/  UIADD3 UR5, UR5, UR7, URZ ;  /* 0x0000000705057290 */ /* 0x000fe4000fffe03f */
[----:B------:R-:W-:Y:S02]  /*ec00*/  UISETP.NE.AND.EX UP0, UPT, UR11, URZ, UPT, UP0 ;  /* 0x0000003f0b00728c */ /* 0x000fe4000bf05300 */
[----:B------:R-:W-:Y:S01]  /*ec10*/  USHF.L.U32 UR41, UR5, 0x7, URZ ;  /* 0x0000000705297899 */ /* 0x000fe2000800063f */
[----:B------:R-:W-:Y:S01]  /*ec20*/  ULDC UR7, c[0x0][0x404] ;  /* 0x0001010000077ab9 */ /* 0x000fe20000000800 */
[----:B------:R-:W-:Y:S01]  /*ec30*/  ULDC UR10, c[0x0][0x288] ;  /* 0x0000a200000a7ab9 */ /* 0x000fe20000000800 */
[----:B------:R-:W-:-:S02]  /*ec40*/  USEL UR7, UR7, 0x1, UP0 ;  /* 0x0000000107077887 */ /* 0x000fc40008000000 */
[----:B------:R-:W-:Y:S01]  /*ec50*/  UIADD3 UR5, UR41, 0xff, -UR10 ;  /* 0x000000ff29057890 */ /* 0x000fe2000fffe80a */
[----:B------:R-:W-:Y:S02]  /*ec60*/  ULDC UR9, c[0x0][0xdb8] ;  /* 0x00036e0000097ab9 */ /* 0x000fe40000000800 */
[----:B------:R-:W-:Y:S01]  /*ec70*/  ULDC UR10, c[0x0][0x2e0] ;  /* 0x0000b800000a7ab9 */ /* 0x000fe20000000800 */
[----:B------:R-:W-:Y:S02]  /*ec80*/  UISETP.NE.AND UP1, UPT, UR9, 0x1, UPT ;  /* 0x000000010900788c */ /* 0x000fe4000bf25270 */
[----:B------:R-:W-:Y:S02]  /*ec90*/  UIMAD UR11, UR7, UR10, 0x7f ;  /* 0x0000007f070b74a4 */ /* 0x000fe4000f8e020a */
[----:B------:R-:W-:Y:S02]  /*eca0*/  UIMAD UR5, UR7, UR10, UR5 ;  /* 0x0000000a070572a4 */ /* 0x000fe4000f8e0205 */
[----:B------:R-:W-:-:S02]  /*ecb0*/  USHF.R.S32.HI UR10, URZ, 0x1f, UR11 ;  /* 0x0000001f3f0a7899 */ /* 0x000fc4000801140b */
[----:B------:R-:W-:Y:S02]  /*ecc0*/  USHF.R.S32.HI UR7, URZ, 0x1f, UR5 ;  /* 0x0000001f3f077899 */ /* 0x000fe40008011405 */
[----:B------:R-:W-:Y:S02]  /*ecd0*/  ULEA.HI UR10, UR10, UR11, URZ, 0x7 ;  /* 0x0000000b0a0a7291 */ /* 0x000fe4000f8f383f */
[----:B------:R-:W-:Y:S02]  /*ece0*/  ULEA.HI UR7, UR7, UR5, URZ, 0x7 ;  /* 0x0000000507077291 */ /* 0x000fe4000f8f383f */
[----:B------:R-:W-:Y:S02]  /*ecf0*/  USHF.R.S32.HI UR10, URZ, 0x7, UR10 ;  /* 0x000000073f0a7899 */ /* 0x000fe4000801140a */
[----:B------:R-:W-:Y:S02]  /*ed00*/  USHF.R.S32.HI UR7, URZ, 0x7, UR7 ;  /* 0x000000073f077899 */ /* 0x000fe40008011407 */
[----:B------:R-:W-:-:S02]  /*ed10*/  UIADD3 UR4, UR8, -UR4, URZ ;  /* 0x8000000408047290 */ /* 0x000fc4000fffe03f */
[----:B------:R-:W-:Y:S01]  /*ed20*/  UISETP.LT.AND UP0, UPT, UR10, UR7, UPT ;  /* 0x000000070a00728c */ /* 0x000fe2000bf01270 */
[----:B------:R-:W-:-:S03]  /*ed30*/  ULDC UR8, c[0x0][0xdc4] ;  /* 0x0003710000087ab9 */ /* 0x000fc60000000800 */
[----:B------:R-:W-:Y:S02]  /*ed40*/  USEL UR37, UR10, UR7, UP0 ;  /* 0x000000070a257287 */ /* 0x000fe40008000000 */
[----:B------:R-:W-:-:S03]  /*ed50*/  UIMAD UR6, UR6, UR8, UR4 ;  /* 0x00000008060672a4 */ /* 0x000fc6000f8e0204 */
[----:B------:R-:W-:Y:S01]  /*ed60*/  @UP1 ULDC UR4, c[0x0][0xdbc] ;  /* 0x00036f0000041ab9 */ /* 0x000fe20000000800 */
[----:B------:R-:W-:Y:S01]  /*ed70*/  ISETP.LT.AND P0, PT, RZ, UR37, PT ;  /* 0x00000025ff007c0c */ /* 0x000fe2000bf01270 */
[----:B------:R-:W-:Y:S01]  /*ed80*/  UIMAD.WIDE.U32 UR4, UR6, UR4, URZ ;  /* 0x00000004060472a5 */ /* 0x000fe2000f8e003f */
[----:B------:R-:W-:Y:S01]  /*ed90*/  @UP1 ULDC UR8, c[0x0][0xdc0] ;  /* 0x0003700000081ab9 */ /* 0x000fe20000000800 */
[----:B------:R-:W-:Y:S02]  /*eda0*/  UMOV UR43, UR6 ;  /* 0x00000006002b7c82 */ /* 0x000fe40008000000 */
[----:B------:R-:W-:-:S04]  /*edb0*/  @UP1 USHF.R.U32.HI UR43, URZ, UR8, UR5 ;  /* 0x000000083f2b1299 */ /* 0x000fc80008011605 */
[----:B------:R-:W-:-:S04]  /*edc0*/  UIADD3 UR42, -UR43, URZ, URZ ;  /* 0x0000003f2b2a7290 */ /* 0x000fc8000fffe13f */
[----:B------:R-:W-:Y:S01]  /*edd0*/  UIMAD UR42, UR9, UR42, UR6 ;  /* 0x0000002a092a72a4 */ /* 0x000fe2000f8e0206 */
[----:B------:R-:W-:Y:S11]  /*ede0*/  @P0 BRA `(.L_x_1896) ;  /* 0x0000000000480947 */ /* 0x000ff60003800000 */
        /* <DEDUP_REMOVED lines=18> */
.L_x_1896:
        /* <DEDUP_REMOVED lines=23> */
.L_x_1898:
        /* <DEDUP_REMOVED lines=20> */
.L_x_1899:
        /* <DEDUP_REMOVED lines=20> */
.L_x_1900:
        /* <DEDUP_REMOVED lines=18> */
.L_x_1901:
[----:B------:R-:W-:Y:S01]  /*f420*/  ULDC.64 UR4, c[0x0][0x9f8] ;  /* 0x00027e0000047ab9 */ /* 0x000fe20000000a00 */
[----:B------:R-:W-:Y:S01]  /*f430*/  IMAD.U32 R5, RZ, RZ, UR43 ;  /* 0x0000002bff057e24 */ /* 0x000fe2000f8e00ff */
[----:B------:R-:W-:Y:S01]  /*f440*/  ISETP.NE.U32.AND P0, PT, RZ, UR4, PT ;  /* 0x00000004ff007c0c */ /* 0x000fe2000bf05070 */
[----:B------:R-:W-:Y:S01]  /*f450*/  IMAD.U32 R8, RZ, RZ, UR43 ;  /* 0x0000002bff087e24 */ /* 0x000fe2000f8e00ff */
[----:B------:R-:W1:Y:S01]  /*f460*/  LDC R0, c[0x0][0x428] ;  /* 0x00010a00ff007b82 */ /* 0x000e620000000800 */
[----:B------:R-:W2:Y:S01]  /*f470*/  S2R R17, SR_TID.X ;  /* 0x0000000000117919 */ /* 0x000ea20000002100 */
[----:B------:R-:W-:-:S13]  /*f480*/  ISETP.NE.AND.EX P0, PT, RZ, UR5, PT, P0 ;  /* 0x00000005ff007c0c */ /* 0x000fda000bf05300 */
[----:B------:R-:W3:Y:S01]  /*f490*/  @P0 LDC.64 R2, c[0x0][0x9f8] ;  /* 0x00027e00ff020b82 */ /* 0x000ee20000000a00 */
[----:B------:R-:W-:Y:S01]  /*f4a0*/  IMAD.U32 R4, RZ, RZ, UR42 ;  /* 0x0000002aff047e24 */ /* 0x000fe2000f8e00ff */
[----:B--2---:R-:W-:Y:S01]  /*f4b0*/  LOP3.LUT R16, R17, 0x7f, RZ, 0xc0, !PT ;  /* 0x0000007f11107812 */ /* 0x004fe200078ec0ff */
[----:B---3--:R-:W-:-:S05]  /*f4c0*/  @P0 IMAD.WIDE R2, R5, 0x4, R2 ;  /* 0x0000000405020825 */ /* 0x008fca00078e0202 */
[----:B------:R2:W3:Y:S01]  /*f4d0*/  @P0 LDG.E R8, desc[UR54][R2.64] ;  /* 0x0000003602080981 */ /* 0x0004e2000c1e1900 */
[----:B-1----:R-:W-:Y:S01]  /*f4e0*/  ISETP.NE.AND P0, PT, R0, 0x1, PT ;  /* 0x000000010000780c */ /* 0x002fe20003f05270 */
        /* <DEDUP_REMOVED lines=8> */
[----:B--2---:R-:W1:Y:S03]  /*f570*/  LDC.64 R2, c[0x0][0x3f8] ;  /* 0x0000fe00ff027b82 */ /* 0x004e660000000a00 */
        /* <DEDUP_REMOVED lines=19> */
.L_x_1965:
        /* <DEDUP_REMOVED lines=8> */
.L_x_1968:
        /* <DEDUP_REMOVED lines=20> */
.L_x_1906:
[----:B-1----:R-:W3:Y:S04]  /*f870*/  LDL R3, [R1+0x8] ;  /* 0x0000080001037983 */ /* 0x002ee80000100800 */
[----:B------:R-:W4:Y:S01]  /*f880*/  LDL R2, [R1+0xc] ;  /* 0x00000c0001027983 */ /* 0x000f220000100800 */
[----:B------:R-:W-:Y:S02]  /*f890*/  ISETP.NE.AND P0, PT, R16, RZ, PT ;  /* 0x000000ff1000720c */ /* 0x000fe40003f05270 */
[----:B---3--:R-:W-:Y:S02]  /*f8a0*/  LEA R3, R3, UR36, 0x3 ;  /* 0x0000002403037c11 */ /* 0x008fe4000f8e18ff */
[----:B----4-:R-:W-:-:S04]  /*f8b0*/  SHF.L.U32 R2, R2, 0x1f, RZ ;  /* 0x0000001f02027819 */ /* 0x010fc800000006ff */
[----:B------:R-:W1:Y:S02]  /*f8c0*/  SYNCS.PHASECHK.TRANS64.TRYWAIT P3, [R3+URZ+0x38880], R2 ;  /* 0x03888002030075a7 */ /* 0x000e64000806017f */
[----:B-1----:R-:W-:Y:S05]  /*f8d0*/  @!P3 BRA `(.L_x_1907) ;  /* 0x0000002c0064b947 */ /* 0x002fea0003800000 */
.L_x_1969:
        /* <DEDUP_REMOVED lines=8> */
.L_x_1908:
        /* <DEDUP_REMOVED lines=24> */
.L_x_1970:
        /* <DEDUP_REMOVED lines=8> */
.L_x_1910:
        /* <DEDUP_REMOVED lines=20> */
.L_x_1905:
        /* <DEDUP_REMOVED lines=24> */
.L_x_1903:
        /* <DEDUP_REMOVED lines=10> */
.L_x_1971:
[----:B-1----:R-:W-:Y:S05]  /*fec0*/  BSYNC B0 ;  /* 0x0000000000007941 */ /* 0x002fea0003800000 */
.L_x_1911:
[----:B------:R-:W-:-:S06]  /*fed0*/  UISETP.GE.AND UP0, UPT, UR37, 0x2, UPT ;  /* 0x000000022500788c */ /* 0x000fcc000bf06270 */
[----:B------:R-:W-:-:S13]  /*fee0*/  PLOP3.LUT P0, PT, PT, PT, UP0, 0x80, 0x0 ;  /* 0x000000000000781c */ /* 0x000fda0003f0f008 */
[----:B------:R-:W-:Y:S05]  /*fef0*/  @!P0 BRA `(.L_x_1913) ;  /* 0x0000001000b88947 */ /* 0x000fea0003800000 */
[----:B------:R1:W5:Y:S01]  /*ff00*/  LDL.LU R6, [R1+0xc] ;  /* 0x00000c0001067983 */ /* 0x0003620000300800 */
[----:B------:R-:W-:-:S03]  /*ff10*/  UIADD3 UR4, UR37, -0x2, URZ ;  /* 0xfffffffe25047890 */ /* 0x000fc6000fffe03f */
[----:B------:R1:W5:Y:S03]  /*ff20*/  LDL.LU R7, [R1+0x8] ;  /* 0x0000080001077983 */ /* 0x0003660000300800 */
[----:B------:R-:W-:-:S07]  /*ff30*/  IMAD.U32 R21, RZ, RZ, UR4 ;  /* 0x00000004ff157e24 */ /* 0x000fce000f8e00ff */
.L_x_1935:
[----:B---345:R-:W-:Y:S01]  /*ff40*/  VIADD R2, R7, 0x1 ;  /* 0x0000000107027836 */ /* 0x038fe20000000000 */
[----:B------:R-:W-:Y:S05]  /*ff50*/  YIELD ;  /* 0x0000000000007946 */ /* 0x000fea0003800000 */
[----:B------:R-:W-:Y:S01]  /*ff60*/  ISETP.NE.AND P0, PT, R2, 0x2, PT ;  /* 0x000000020200780c */ /* 0x000fe20003f05270 */
[----:B------:R-:W-:Y:S03]  /*ff70*/  BSSY B0, `(.L_x_1914) ;  /* 0x000008b000007945 */ /* 0x000fe60003800000 */
[----:B------:R-:W-:-:S02]  /*ff80*/  SEL R3, RZ, 0x1, P0 ;  /* 0x00000001ff037807 */ /* 0x000fc40000000000 */
[----:B--2---:R-:W-:Y:S02]  /*ff90*/  SEL R10, R2, RZ, P0 ;  /* 0x000000ff020a7207 */ /* 0x004fe40000000000 */
[----:B------:R-:W-:-:S05]  /*ffa0*/  LOP3.LUT R9, R6, R3, RZ, 0x3c, !PT ;  /* 0x0000000306097212 */ /* 0x000fca00078e3cff */
[----:B------:R3:W-:Y:S04]  /*ffb0*/  STL [R1+0xc], R9 ;  /* 0x00000c0901007387 */ /* 0x0007e80000100800 */
[----:B------:R3:W-:Y:S01]  /*ffc0*/  STL [R1+0x8], R10 ;  /* 0x0000080a01007387 */ /* 0x0007e20000100800 */
[----:B------:R-:W-:Y:S05]  /*ffd0*/  @!P6 BRA `(.L_x_1915) ;  /* 0x000000080010e947 */ /* 0x000fea0003800000 */
        /* <DEDUP_REMOVED lines=22> */
.L_x_1916:
[----:B------:R-:W1:Y:S01]  /*10140*/  S2R R2, SR_TID.X ;  /* 0x0000000000027919 */ /* 0x000e620000002100 */
[----:B----4-:R-:W-:Y:S01]  /*10150*/  LEA R4, R10, UR36, 0x3 ;  /* 0x000000240a047c11 */ /* 0x010fe2000f8e18ff */
[----:B------:R-:W-:Y:S01]  /*10160*/  BSSY B1, `(.L_x_1917) ;  /* 0x0000006000017945 */ /* 0x000fe20003800000 */
[----:B-1----:R-:W-:Y:S02]  /*10170*/  LOP3.LUT R3, R2, 0x7f, RZ, 0xc0, !PT ;  /* 0x0000007f02037812 */ /* 0x002fe400078ec0ff */
[----:B------:R-:W-:Y:S02]  /*10180*/  SHF.L.U32 R2, R9, 0x1f, RZ ;  /* 0x0000001f09027819 */ /* 0x000fe400000006ff */
[----:B------:R-:W-:Y:S02]  /*10190*/  ISETP.NE.AND P3, PT, R3, RZ, PT ;  /* 0x000000ff0300720c */ /* 0x000fe40003f65270 */
[----:B------:R-:W1:Y:S02]  /*101a0*/  SYNCS.PHASECHK.TRANS64.TRYWAIT P0, [R4+URZ+0x38880], R2 ;  /* 0x03888002040075a7 */ /* 0x000e64000800017f */
[----:B-1----:R-:W-:Y:S09]  /*101b0*/  @!P0 BRA `(.L_x_1918) ;  /* 0x00000024006c8947 */ /* 0x002ff20003800000 */
.L_x_1972:
[----:B------:R-:W-:Y:S05]  /*101c0*/  BSYNC B1 ;  /* 0x0000000000017941 */ /* 0x000fea0003800000 */
.L_x_1917:
        /* <DEDUP_REMOVED lines=9> */
.L_x_1920:
[----:B------:R-:W-:Y:S05]  /*10260*/  BSYNC B1 ;  /* 0x0000000000017941 */ /* 0x000fea0003800000 */
.L_x_1919:
[----:B------:R-:W4:Y:S04]  /*10270*/  LDL R5, [R1+0x4] ;  /* 0x0000040001057983 */ /* 0x000f280000100800 */
        /* <DEDUP_REMOVED lines=12> */
[----:B---3--:R-:W-:-:S08]  /*10340*/  VIADD R9, R5, 0x10400 ;  /* 0x0001040005097836 */ /* 0x008fd00000000000 */
.L_x_1921:
        /* <DEDUP_REMOVED lines=17> */
.L_x_1922:
        /* <DEDUP_REMOVED lines=12> */
.L_x_1973:
[----:B------:R-:W-:Y:S05]  /*10520*/  BSYNC B1 ;  /* 0x0000000000017941 */ /* 0x000fea0003800000 */
.L_x_1923:
[----:B------:R-:W-:Y:S01]  /*10530*/  BSSY B1, `(.L_x_1925) ;  /* 0x000000b000017945 */ /* 0x000fe20003800000 */
[----:B-12---:R-:W-:Y:S02]  /*10540*/  IMAD.MOV.U32 R2, RZ, RZ, 0x0 ;  /* 0x00000000ff027424 */ /* 0x006fe400078e00ff */
        /* <DEDUP_REMOVED lines=9> */
.L_x_1926:
[----:B------:R-:W-:Y:S05]  /*105e0*/  BSYNC B1 ;  /* 0x0000000000017941 */ /* 0x000fea0003800000 */
.L_x_1925:
[----:B------:R-:W2:Y:S01]  /*105f0*/  LDL R9, [R1+0x4] ;  /* 0x0000040001097983 */ /* 0x000ea20000100800 */
        /* <DEDUP_REMOVED lines=9> */
.L_x_1927:
        /* <DEDUP_REMOVED lines=16> */
.L_x_1928:
        /* <DEDUP_REMOVED lines=9> */
.L_x_1915:
[----:B------:R-:W-:Y:S05]  /*10820*/  BSYNC B0 ;  /* 0x0000000000007941 */ /* 0x000fea0003800000 */
.L_x_1914:
[----:B------:R-:W-:-:S06]  /*10830*/  UISETP.NE.AND UP0, UPT, UR44, 0x3, UPT ;  /* 0x000000032c00788c */ /* 0x000fcc000bf05270 */
[----:B------:R-:W-:-:S13]  /*10840*/  PLOP3.LUT P0, PT, PT, PT, UP0, 0x80, 0x0 ;  /* 0x000000000000781c */ /* 0x000fda0003f0f008 */
[----:B------:R-:W-:Y:S05]  /*10850*/  @!P0 BRA `(.L_x_1929) ;  /* 0x0000000000048947 */ /* 0x000fea0003800000 */
[----:B------:R-:W-:Y:S01]  /*10860*/  BPT.TRAP 0x1 ;  /* 0x000000040000795c */ /* 0x000fe20000300000 */
.L_x_1929:
        /* <DEDUP_REMOVED lines=9> */
.L_x_1974:
[----:B------:R-:W-:Y:S05]  /*10900*/  BSYNC B0 ;  /* 0x0000000000007941 */ /* 0x000fea0003800000 */
.L_x_1930:
[----:B------:R-:W-:Y:S05]  /*10910*/  @!P0 BRA `(.L_x_1932) ;  /* 0x0000000000048947 */ /* 0x000fea0003800000 */
[----:B------:R-:W-:Y:S01]  /*10920*/  BPT.TRAP 0x1 ;  /* 0x000000040000795c */ /* 0x000fe20000300000 */
.L_x_1932:
[----:B----4-:R-:W4:Y:S01]  /*10930*/  LDL R3, [R1] ;  /* 0x0000000001037983 */ /* 0x010f220000100800 */
[----:B------:R-:W-:Y:S01]  /*10940*/  SHF.L.U32 R2, R6, 0x1f, RZ ;  /* 0x0000001f06027819 */ /* 0x000fe200000006ff */
[----:B------:R-:W-:-:S03]  /*10950*/  IMAD.SHL.U32 R20, R7, 0x8000, RZ ;  /* 0x0000800007147824 */ /* 0x000fc600078e00ff */
[----:B----4-:R-:W4:Y:S02]  /*10960*/  SYNCS.PHASECHK.TRANS64.TRYWAIT P3, [R3+URZ+0x38860], R2 ;  /* 0x03886002030075a7 */ /* 0x010f24000806017f */
[----:B----4-:R-:W-:Y:S05]  /*10970*/  @!P3 BRA `(.L_x_1933) ;  /* 0x0000001c00bcb947 */ /* 0x010fea0003800000 */
.L_x_1975:
[----:B----4-:R-:W4:Y:S04]  /*10980*/  LDL R3, [R1+0x24] ;  /* 0x0000240001037983 */ /* 0x010f280000100800 */
[----:B------:R-:W5:Y:S04]  /*10990*/  LDL R16, [R1+0x18] ;  /* 0x0000180001107983 */ /* 0x000f680000100800 */
[----:B------:R-:W2:Y:S01]  /*109a0*/  LDL R12, [R1+0x20] ;  /* 0x00002000010c7983 */ /* 0x000ea20000100800 */
[----:B------:R-:W-:Y:S05]  /*109b0*/  WARPSYNC.ALL ;  /* 0x0000000000007948 */ /* 0x000fea0003800000 */
[----:B----4-:R-:W-:-:S05]  /*109c0*/  LOP3.LUT R2, R20, R3, RZ, 0xfc, !PT ;  /* 0x0000000314027212 */ /* 0x010fca00078efcff */
[----:B---3--:R-:W3:Y:S01]  /*109d0*/  LDSM.16.MT88.4 R8, [R2+UR36+0x10400] ;  /* 0x010400240208783b */ /* 0x008ee20008004200 */
[----:B------:R-:W-:-:S04]  /*109e0*/  VIADD R3, R2, UR36 ;  /* 0x0000002402037c36 */ /* 0x000fc80008000000 */
[----:B-----5:R-:W-:Y:S01]  /*109f0*/  IMAD.IADD R3, R16, 0x1, R3 ;  /* 0x0000000110037824 */ /* 0x020fe200078e0203 */
[C-C-:B---3--:R-:W-:Y:S02]  /*10a00*/  PRMT R4, R8.reuse, 0x6420, R9.reuse ;  /* 0x0000642008047816 */ /* 0x148fe40000000009 */
[----:B------:R-:W-:Y:S02]  /*10a10*/  PRMT R5, R8, 0x7531, R9 ;  /* 0x0000753108057816 */ /* 0x000fe40000000009 */
[C-C-:B------:R-:W-:Y:S02]  /*10a20*/  PRMT R6, R10.reuse, 0x6420, R11.reuse ;  /* 0x000064200a067816 */ /* 0x140fe4000000000b */
[----:B------:R-:W-:Y:S02]  /*10a30*/  PRMT R7, R10, 0x7531, R11 ;  /* 0x000075310a077816 */ /* 0x000fe4000000000b */
[----:B------:R-:W3:Y:S01]  /*10a40*/  LDSM.16.MT88.4 R8, [R3+0x10400] ;  /* 0x010400000308783b */ /* 0x000ee20000004200 */
[----:B--2---:R-:W-:-:S05]  /*10a50*/  IADD3 R20, R20, UR36, R12 ;  /* 0x0000002414147c10 */ /* 0x004fca000fffe00c */
[----:B------:R-:W-:Y:S01]  /*10a60*/  STSM.16.M88.4 [R20+0x400], R4 ;  /* 0x0004000414007844 */ /* 0x000fe20000000200 */
[C-C-:B---3--:R-:W-:Y:S02]  /*10a70*/  PRMT R12, R8.reuse, 0x6420, R9.reuse ;  /* 0x00006420080c7816 */ /* 0x148fe40000000009 */
[----:B------:R-:W-:Y:S02]  /*10a80*/  PRMT R13, R8, 0x7531, R9 ;  /* 0x00007531080d7816 */ /* 0x000fe40000000009 */
[C-C-:B------:R-:W-:Y:S02]  /*10a90*/  PRMT R14, R10.reuse, 0x6420, R11.reuse ;  /* 0x000064200a0e7816 */ /* 0x140fe4000000000b */
[----:B------:R-:W-:-:S05]  /*10aa0*/  PRMT R15, R10, 0x7531, R11 ;  /* 0x000075310a0f7816 */ /* 0x000fca000000000b */
[----:B------:R-:W-:Y:S04]  /*10ab0*/  STSM.16.M88.4 [R20+0x2400], R12 ;  /* 0x0024000c14007844 */ /* 0x000fe80000000200 */
[----:B------:R-:W2:Y:S02]  /*10ac0*/  LDSM.16.MT88.4 R8, [R2+UR36+0x14400] ;  /* 0x014400240208783b */ /* 0x000ea40008004200 */
[C-C-:B--2---:R-:W-:Y:S02]  /*10ad0*/  PRMT R4, R8.reuse, 0x6420, R9.reuse ;  /* 0x0000642008047816 */ /* 0x144fe40000000009 */
[----:B------:R-:W-:Y:S02]  /*10ae0*/  PRMT R5, R8, 0x7531, R9 ;  /* 0x0000753108057816 */ /* 0x000fe40000000009 */
[----:B------:R-:W-:-:S02]  /*10af0*/  PRMT R6, R10, 0x6420, R11 ;  /* 0x000064200a067816 */ /* 0x000fc4000000000b */
[----:B------:R-:W-:Y:S02]  /*10b00*/  PRMT R7, R10, 0x7531, R11 ;  /* 0x000075310a077816 */ /* 0x000fe4000000000b */
[----:B------:R-:W2:Y:S01]  /*10b10*/  LDSM.16.MT88.4 R8, [R3+0x14400] ;  /* 0x014400000308783b */ /* 0x000ea20000004200 */
[----:B------:R-:W-:-:S03]  /*10b20*/  IMAD.MOV.U32 R15, RZ, RZ, R16 ;  /* 0x000000ffff0f7224 */ /* 0x000fc600078e0010 */
[----:B------:R-:W-:Y:S01]  /*10b30*/  STSM.16.M88.4 [R20+0x4400], R4 ;  /* 0x0044000414007844 */ /* 0x000fe20000000200 */
[C-C-:B--2---:R-:W-:Y:S02]  /*10b40*/  PRMT R16, R8.reuse, 0x6420, R9.reuse ;  /* 0x0000642008107816 */ /* 0x144fe40000000009 */
[----:B------:R-:W-:Y:S02]  /*10b50*/  PRMT R17, R8, 0x7531, R9 ;  /* 0x0000753108117816 */ /* 0x000fe40000000009 */
[C-C-:B------:R-:W-:Y:S02]  /*10b60*/  PRMT R18, R10.reuse, 0x6420, R11.reuse ;  /* 0x000064200a127816 */ /* 0x140fe4000000000b */
[----:B------:R-:W-:-:S05]  /*10b70*/  PRMT R19, R10, 0x7531, R11 ;  /* 0x000075310a137816 */ /* 0x000fca000000000b */
[----:B------:R2:W-:Y:S04]  /*10b80*/  STSM.16.M88.4 [R20+0x6400], R16 ;  /* 0x0064001014007844 */ /* 0x0005e80000000200 */
[----:B------:R-:W3:Y:S04]  /*10b90*/  LDSM.16.MT88.4 R8, [R2+UR36+0x11400] ;  /* 0x011400240208783b */ /* 0x000ee80008004200 */
[----:B--2---:R-:W2:Y:S01]  /*10ba0*/  LDL R18, [R1+0x14] ;  /* 0x0000140001127983 */ /* 0x004ea20000100800 */
[C-C-:B---3--:R-:W-:Y:S02]  /*10bb0*/  PRMT R4, R8.reuse, 0x6420, R9.reuse ;  /* 0x0000642008047816 */ /* 0x148fe40000000009 */
[----:B------:R-:W-:-:S02]  /*10bc0*/  PRMT R5, R8, 0x7531, R9 ;  /* 0x0000753108057816 */ /* 0x000fc40000000009 */
[C-C-:B------:R-:W-:Y:S02]  /*10bd0*/  PRMT R6, R10.reuse, 0x6420, R11.reuse ;  /* 0x000064200a067816 */ /* 0x140fe4000000000b */
[----:B------:R-:W-:Y:S02]  /*10be0*/  PRMT R7, R10, 0x7531, R11 ;  /* 0x000075310a077816 */ /* 0x000fe4000000000b */
[----:B------:R-:W3:Y:S01]  /*10bf0*/  LDSM.16.MT88.4 R8, [R3+0x11400] ;  /* 0x011400000308783b */ /* 0x000ee20000004200 */
[----:B------:R-:W-:Y:S01]  /*10c00*/  IMAD.MOV.U32 R19, RZ, RZ, R15 ;  /* 0x000000ffff137224 */ /* 0x000fe200078e000f */
[C-C-:B---3--:R-:W-:Y:S02]  /*10c10*/  PRMT R12, R8.reuse, 0x6420, R9.reuse ;  /* 0x00006420080c7816 */ /* 0x148fe40000000009 */
[----:B------:R-:W-:Y:S02]  /*10c20*/  PRMT R13, R8, 0x7531, R9 ;  /* 0x00007531080d7816 */ /* 0x000fe40000000009 */
[----:B------:R-:W-:-:S02]  /*10c30*/  PRMT R14, R10, 0x6420, R11 ;  /* 0x000064200a0e7816 */ /* 0x000fc4000000000b */
[----:B------:R-:W-:Y:S02]  /*10c40*/  PRMT R15, R10, 0x7531, R11 ;  /* 0x000075310a0f7816 */ /* 0x000fe4000000000b */
[----:B--2---:R-:W-:-:S05]  /*10c50*/  IADD3 R16, R18, 0x400, R20 ;  /* 0x0000040012107810 */ /* 0x004fca0007ffe014 */
[----:B------:R-:W-:Y:S04]  /*10c60*/  STSM.16.M88.4 [R16], R4 ;  /* 0x0000000410007844 */ /* 0x000fe80000000200 */
[----:B------:R-:W-:Y:S04]  /*10c70*/  STSM.16.M88.4 [R16+0x2000], R12 ;  /* 0x0020000c10007844 */ /* 0x000fe80000000200 */
[----:B------:R-:W2:Y:S02]  /*10c80*/  LDSM.16.MT88.4 R8, [R2+UR36+0x15400] ;  /* 0x015400240208783b */ /* 0x000ea40008004200 */
[----:B--2---:R-:W-:-:S02]  /*10c90*/  PRMT R4, R8, 0x6420, R9 ;  /* 0x0000642008047816 */ /* 0x004fc40000000009 */
[----:B------:R-:W-:Y:S02]  /*10ca0*/  PRMT R5, R8, 0x7531, R9 ;  /* 0x0000753108057816 */ /* 0x000fe40000000009 */
[C-C-:B------:R-:W-:Y:S02]  /*10cb0*/  PRMT R6, R10.reuse, 0x6420, R11.reuse ;  /* 0x000064200a067816 */ /* 0x140fe4000000000b */
[----:B------:R-:W-:Y:S02]  /*10cc0*/  PRMT R7, R10, 0x7531, R11 ;  /* 0x000075310a077816 */ /* 0x000fe4000000000b */
[----:B------:R-:W2:Y:S01]  /*10cd0*/  LDSM.16.MT88.4 R8, [R3+0x15400] ;  /* 0x015400000308783b */ /* 0x000ea20000004200 */
[----:B------:R-:W-:Y:S02]  /*10ce0*/  IMAD.MOV.U32 R13, RZ, RZ, R16 ;  /* 0x000000ffff0d7224 */ /* 0x000fe400078e0010 */
[----:B------:R-:W-:Y:S02]  /*10cf0*/  IMAD.MOV.U32 R14, RZ, RZ, R18 ;  /* 0x000000ffff0e7224 */ /* 0x000fe400078e0012 */
[----:B------:R-:W-:Y:S01]  /*10d00*/  IMAD.MOV.U32 R15, RZ, RZ, R19 ;  /* 0x000000ffff0f7224 */ /* 0x000fe200078e0013 */
[----:B------:R-:W-:Y:S01]  /*10d10*/  STSM.16.M88.4 [R13+0x4000], R4 ;  /* 0x004000040d007844 */ /* 0x000fe20000000200 */
[----:B--2---:R-:W-:-:S02]  /*10d20*/  PRMT R16, R8, 0x6420, R9 ;  /* 0x0000642008107816 */ /* 0x004fc40000000009 */
        /* <DEDUP_REMOVED lines=10> */
[----:B------:R-:W-:Y:S01]  /*10dd0*/  IMAD.MOV.U32 R19, RZ, RZ, R14 ;  /* 0x000000ffff137224 */ /* 0x000fe200078e000e */
[----:B------:R-:W-:-:S05]  /*10de0*/  IADD3 R20, R15, 0x400, R20 ;  /* 0x000004000f147810 */ /* 0x000fca0007ffe014 */
[----:B------:R-:W-:Y:S01]  /*10df0*/  STSM.16.M88.4 [R20], R4 ;  /* 0x0000000414007844 */ /* 0x000fe20000000200 */
[C-C-:B--2---:R-:W-:Y:S02]  /*10e00*/  PRMT R12, R8.reuse, 0x6420, R9.reuse ;  /* 0x00006420080c7816 */ /* 0x144fe40000000009 */
        /* <DEDUP_REMOVED lines=23> */
[----:B------:R-:W-:-:S05]  /*10f80*/  IMAD.IADD R20, R15, 0x1, R20 ;  /* 0x000000010f147824 */ /* 0x000fca00078e0214 */
[----:B------:R2:W-:Y:S02]  /*10f90*/  STSM.16.M88.4 [R20], R4 ;  /* 0x0000000414007844 */ /* 0x0005e40000000200 */
[C-C-:B--2---:R-:W-:Y:S02]  /*10fa0*/  PRMT R4, R8.reuse, 0x6420, R9.reuse ;  /* 0x0000642008047816 */ /* 0x144fe40000000009 */
[----:B------:R-:W-:Y:S02]  /*10fb0*/  PRMT R5, R8, 0x7531, R9 ;  /* 0x0000753108057816 */ /* 0x000fe40000000009 */
[C-C-:B------:R-:W-:Y:S02]  /*10fc0*/  PRMT R6, R10.reuse, 0x6420, R11.reuse ;  /* 0x000064200a067816 */ /* 0x140fe4000000000b */
[----:B------:R-:W-:-:S05]  /*10fd0*/  PRMT R7, R10, 0x7531, R11 ;  /* 0x000075310a077816 */ /* 0x000fca000000000b */
[----:B------:R-:W-:Y:S04]  /*10fe0*/  STSM.16.M88.4 [R20+0x2000], R4 ;  /* 0x0020000414007844 */ /* 0x000fe80000000200 */
[----:B------:R-:W2:Y:S04]  /*10ff0*/  LDSM.16.MT88.4 R8, [R2+UR36+0x17400] ;  /* 0x017400240208783b */ /* 0x000ea80008004200 */
[----:B------:R-:W3:Y:S01]  /*11000*/  LDSM.16.MT88.4 R4, [R3+0x17400] ;  /* 0x017400000304783b */ /* 0x000ee20000004200 */
[C-C-:B--2---:R-:W-:Y:S02]  /*11010*/  PRMT R12, R8.reuse, 0x6420, R9.reuse ;  /* 0x00006420080c7816 */ /* 0x144fe40000000009 */
        /* <DEDUP_REMOVED lines=17> */
.L_x_1934:
        /* <DEDUP_REMOVED lines=11> */
.L_x_1913:
[----:B------:R-:W-:Y:S04]  /*111e0*/  BSSY B0, `(.L_x_1936) ;  /* 0x000000f000007945 */ /* 0x000fe80003800000 */
[----:B------:R-:W-:Y:S05]  /*111f0*/  @P2 BRA `(.L_x_1937) ;  /* 0x0000000000342947 */ /* 0x000fea0003800000 */
[----:B------:R-:W1:Y:S01]  /*11200*/  S2R R5, SR_LANEID ;  /* 0x0000000000057919 */ /* 0x000e620000000000 */
[----:B------:R-:W-:Y:S01]  /*11210*/  VOTEU.ANY UR4, UPT, PT ;  /* 0x0000000000047886 */ /* 0x000fe200038e0100 */
[----:B---34-:R-:W3:Y:S01]  /*11220*/  LDC.64 R2, c[0x0][0xdf0] ;  /* 0x00037c00ff027b82 */ /* 0x018ee20000000a00 */
[----:B------:R-:W1:Y:S02]  /*11230*/  FLO.U32 R0, UR4 ;  /* 0x0000000400007d00 */ /* 0x000e6400080e0000 */
[----:B-1----:R-:W-:-:S06]  /*11240*/  ISETP.EQ.U32.AND P0, PT, R0, R5, PT ;  /* 0x000000050000720c */ /* 0x002fcc0003f02070 */
[----:B------:R-:W3:Y:S07]  /*11250*/  POPC R5, UR4 ;  /* 0x0000000400057d09 */ /* 0x000eee0008000000 */
[----:B---3--:R-:W3:Y:S01]  /*11260*/  @P0 ATOMG.E.ADD.STRONG.GPU PT, R3, desc[UR54][R2.64], R5 ;  /* 0x00000005020309a8 */ /* 0x008ee200081ee1f6 */
[----:B------:R-:W1:Y:S02]  /*11270*/  S2R R4, SR_LTMASK ;  /* 0x0000000000047919 */ /* 0x000e640000003900 */
[----:B-1----:R-:W-:-:S04]  /*11280*/  LOP3.LUT R4, R4, UR4, RZ, 0xc0, !PT ;  /* 0x0000000404047c12 */ /* 0x002fc8000f8ec0ff */
[----:B-----5:R-:W1:Y:S01]  /*11290*/  POPC R7, R4 ;  /* 0x0000000400077309 */ /* 0x020e620000000000 */
[----:B---3--:R-:W1:Y:S02]  /*112a0*/  SHFL.IDX PT, R0, R3, R0, 0x1f ;  /* 0x00001f0003007589 */ /* 0x008e6400000e0000 */
[----:B-1----:R-:W-:-:S05]  /*112b0*/  IADD3 R0, R0, UR46, R7 ;  /* 0x0000002e00007c10 */ /* 0x002fca000fffe007 */
[----:B------:R1:W-:Y:S02]  /*112c0*/  STL [R1+0x28], R0 ;  /* 0x0000280001007387 */ /* 0x0003e40000100800 */
.L_x_1937:
[----:B------:R-:W-:Y:S05]  /*112d0*/  BSYNC B0 ;  /* 0x0000000000007941 */ /* 0x000fea0003800000 */
.L_x_1936:
[----:B------:R-:W-:-:S06]  /*112e0*/  UISETP.NE.AND UP0, UPT, UR44, 0x3, UPT ;  /* 0x000000032c00788c */ /* 0x000fcc000bf05270 */
[----:B------:R-:W-:-:S13]  /*112f0*/  PLOP3.LUT P0, PT, PT, PT, UP0, 0x80, 0x0 ;  /* 0x000000000000781c */ /* 0x000fda0003f0f008 */
[----:B------:R-:W-:Y:S05]  /*11300*/  @!P0 BRA `(.L_x_1938) ;  /* 0x0000000000048947 */ /* 0x000fea0003800000 */
[----:B------:R-:W-:Y:S01]  /*11310*/  BPT.TRAP 0x1 ;  /* 0x000000040000795c */ /* 0x000fe20000300000 */
.L_x_1938:
[----:B-1----:R-:W2:Y:S04]  /*11320*/  LDL R0, [R1+0xc] ;  /* 0x00000c0001007983 */ /* 0x002ea80000100800 */
[----:B---34-:R-:W3:Y:S01]  /*11330*/  LDL R2, [R1+0x8] ;  /* 0x0000080001027983 */ /* 0x018ee20000100800 */
[----:B------:R-:W-:Y:S01]  /*11340*/  BSSY B0, `(.L_x_1939) ;  /* 0x0000008000007945 */ /* 0x000fe20003800000 */
[----:B--2---:R-:W-:-:S04]  /*11350*/  LOP3.LUT R0, R0, 0x1, RZ, 0x3c, !PT ;  /* 0x0000000100007812 */ /* 0x004fc800078e3cff */
[----:B------:R-:W-:Y:S02]  /*11360*/  SHF.L.U32 R0, R0, 0x1f, RZ ;  /* 0x0000001f00007819 */ /* 0x000fe400000006ff */
[----:B---3--:R-:W-:-:S04]  /*11370*/  LEA R21, R2, UR36, 0x3 ;  /* 0x0000002402157c11 */ /* 0x008fc8000f8e18ff */
[----:B------:R-:W1:Y:S01]  /*11380*/  SYNCS.PHASECHK.TRANS64.TRYWAIT P0, [R21+URZ+0x38870], R0 ;  /* 0x03887000150075a7 */ /* 0x000e62000800017f */
[----:B------:R-:W-:-:S05]  /*11390*/  IMAD.U32 R2, RZ, RZ, UR45 ;  /* 0x0000002dff027e24 */ /* 0x000fca000f8e00ff */
[----:B------:R-:W-:Y:S01]  /*113a0*/  ISETP.NE.AND P1, PT, R2, 0x3, PT ;  /* 0x000000030200780c */ /* 0x000fe20003f25270 */
[----:B-1----:R-:W-:-:S12]  /*113b0*/  @!P0 BRA `(.L_x_1940) ;  /* 0x0000001400448947 */ /* 0x002fd80003800000 */
.L_x_1976:
[----:B------:R-:W-:Y:S05]  /*113c0*/  BSYNC B0 ;  /* 0x0000000000007941 */ /* 0x000fea0003800000 */
.L_x_1939:
[----:B------:R-:W-:Y:S05]  /*113d0*/  @!P1 BRA `(.L_x_1941) ;  /* 0x0000000000049947 */ /* 0x000fea0003800000 */
[----:B------:R-:W-:Y:S01]  /*113e0*/  BPT.TRAP 0x1 ;  /* 0x000000040000795c */ /* 0x000fe20000300000 */
.L_x_1941:
[----:B-1----:R-:W2:Y:S02]  /*113f0*/  LDL R0, [R1+0xc] ;  /* 0x00000c0001007983 */ /* 0x002ea40000100800 */
[----:B--2---:R-:W-:-:S04]  /*11400*/  SHF.L.U32 R0, R0, 0x1f, RZ ;  /* 0x0000001f00007819 */ /* 0x004fc800000006ff */
[----:B------:R-:W1:Y:S02]  /*11410*/  SYNCS.PHASECHK.TRANS64.TRYWAIT P0, [R21+URZ+0x38860], R0 ;  /* 0x03886000150075a7 */ /* 0x000e64000800017f */
[----:B-1----:R-:W-:Y:S05]  /*11420*/  @!P0 BRA `(.L_x_1942) ;  /* 0x00000014003c8947 */ /* 0x002fea0003800000 */
.L_x_1977:
[----:B------:R-:W2:Y:S04]  /*11430*/  LDL R3, [R1+0x8] ;  /* 0x0000080001037983 */ /* 0x000ea80000100800 */
[----:B------:R-:W1:Y:S04]  /*11440*/  LDL R2, [R1+0x24] ;  /* 0x0000240001027983 */ /* 0x000e680000100800 */
[----:B------:R-:W3:Y:S04]  /*11450*/  LDL R16, [R1+0x18] ;  /* 0x0000180001107983 */ /* 0x000ee80000100800 */
[----:B------:R-:W4:Y:S01]  /*11460*/  LDL R12, [R1+0x20] ;  /* 0x00002000010c7983 */ /* 0x000f220000100800 */
[----:B------:R-:W-:Y:S05]  /*11470*/  WARPSYNC.ALL ;  /* 0x0000000000007948 */ /* 0x000fea0003800000 */
[----:B--2---:R-:W-:-:S05]  /*11480*/  IMAD.SHL.U32 R3, R3, 0x8000, RZ ;  /* 0x0000800003037824 */ /* 0x004fca00078e00ff */
[----:B-1----:R-:W-:-:S05]  /*11490*/  LOP3.LUT R0, R3, R2, RZ, 0xfc, !PT ;  /* 0x0000000203007212 */ /* 0x002fca00078efcff */
[----:B-----5:R-:W1:Y:S01]  /*114a0*/  LDSM.16.MT88.4 R4, [R0+UR36+0x10400] ;  /* 0x010400240004783b */ /* 0x020e620008004200 */
[----:B------:R-:W-:-:S04]  /*114b0*/  VIADD R2, R0, UR36 ;  /* 0x0000002400027c36 */ /* 0x000fc80008000000 */
[----:B---3--:R-:W-:Y:S01]  /*114c0*/  IMAD.IADD R2, R16, 0x1, R2 ;  /* 0x0000000110027824 */ /* 0x008fe200078e0202 */
[C-C-:B-1----:R-:W-:Y:S02]  /*114d0*/  PRMT R8, R4.reuse, 0x6420, R5.reuse ;  /* 0x0000642004087816 */ /* 0x142fe40000000005 */
[----:B------:R-:W-:Y:S02]  /*114e0*/  PRMT R9, R4, 0x7531, R5 ;  /* 0x0000753104097816 */ /* 0x000fe40000000005 */
[C-C-:B------:R-:W-:Y:S02]  /*114f0*/  PRMT R10, R6.reuse, 0x6420, R7.reuse ;  /* 0x00006420060a7816 */ /* 0x140fe40000000007 */
[----:B------:R-:W-:Y:S02]  /*11500*/  PRMT R11, R6, 0x7531, R7 ;  /* 0x00007531060b7816 */ /* 0x000fe40000000007 */
[----:B------:R-:W1:Y:S01]  /*11510*/  LDSM.16.MT88.4 R4, [R2+0x10400] ;  /* 0x010400000204783b */ /* 0x000e620000004200 */
[----:B----4-:R-:W-:-:S05]  /*11520*/  IADD3 R3, R3, UR36, R12 ;  /* 0x0000002403037c10 */ /* 0x010fca000fffe00c */
        /* <DEDUP_REMOVED lines=109> */
.L_x_1943:
        /* <DEDUP_REMOVED lines=14> */
.L_x_1897:
[----:B------:R-:W-:Y:S05]  /*11ce0*/  BSYNC B6 ;  /* 0x0000000000067941 */ /* 0x000fea0003800000 */
.L_x_1895:
[----:B-12---:R-:W2:Y:S04]  /*11cf0*/  LDL R0, [R1+0x30] ;  /* 0x0000300001007983 */ /* 0x006ea80000100800 */
[----:B------:R1:W5:Y:S01]  /*11d00*/  LDL R2, [R1+0x28] ;  /* 0x0000280001027983 */ /* 0x0003620000100800 */
[----:B--2---:R-:W-:-:S13]  /*11d10*/  ISETP.NE.AND P0, PT, R0, RZ, PT ;  /* 0x000000ff0000720c */ /* 0x004fda0003f05270 */
        /* <DEDUP_REMOVED lines=9> */
.L_x_1944:
        /* <DEDUP_REMOVED lines=11> */
.L_x_1945:
[----:B--2---:R-:W2:Y:S01]  /*11e60*/  LDL R0, [R1+0x28] ;  /* 0x0000280001007983 */ /* 0x004ea20000100800 */
[----:B------:R-:W-:Y:S02]  /*11e70*/  ULDC UR4, c[0x0][0xda8] ;  /* 0x00036a0000047ab9 */ /* 0x000fe40000000800 */
[----:B--2---:R-:W-:-:S13]  /*11e80*/  ISETP.GE.AND P0, PT, R0, UR4, PT ;  /* 0x0000000400007c0c */ /* 0x004fda000bf06270 */
[----:B------:R-:W-:Y:S05]  /*11e90*/  @!P0 BRA `(.L_x_1946) ;  /* 0xffffffc800cc8947 */ /* 0x000fea000383ffff */
.L_x_1892:
[----:B--2---:R-:W2:Y:S01]  /*11ea0*/  LDL.LU R0, [R1+0x2c] ;  /* 0x00002c0001007983 */ /* 0x004ea20000300800 */
[----:B------:R-:W-:Y:S01]  /*11eb0*/  BSSY B0, `(.L_x_1947) ;  /* 0x000000b000007945 */ /* 0x000fe20003800000 */
[----:B------:R-:W3:Y:S01]  /*11ec0*/  S2R R5, SR_CgaCtaId ;  /* 0x0000000000057919 */ /* 0x000ee20000008800 */
[----:B--2---:R-:W-:-:S05]  /*11ed0*/  VIADD R0, R0, 0x1 ;  /* 0x0000000100007836 */ /* 0x004fca0000000000 */
[----:B-1----:R-:W-:-:S04]  /*11ee0*/  LEA.HI R2, R0, R0, RZ, 0x1 ;  /* 0x0000000000027211 */ /* 0x002fc800078f08ff */
[----:B------:R-:W-:-:S05]  /*11ef0*/  LOP3.LUT R3, R2, 0xfffffffe, RZ, 0xc0, !PT ;  /* 0xfffffffe02037812 */ /* 0x000fca00078ec0ff */
[----:B------:R-:W-:Y:S01]  /*11f00*/  IMAD.IADD R3, R0, 0x1, -R3 ;  /* 0x0000000100037824 */ /* 0x000fe200078e0a03 */
[----:B------:R-:W-:-:S04]  /*11f10*/  MOV R0, 0x400 ;  /* 0x0000040000007802 */ /* 0x000fc80000000f00 */
[----:B---3--:R-:W-:Y:S02]  /*11f20*/  LEA R0, R5, R0, 0x18 ;  /* 0x0000000005007211 */ /* 0x008fe400078ec0ff */
[----:B------:R-:W-:-:S04]  /*11f30*/  SHF.L.U32 R3, R3, 0x1f, RZ ;  /* 0x0000001f03037819 */ /* 0x000fc800000006ff */
[----:B------:R-:W1:Y:S02]  /*11f40*/  SYNCS.PHASECHK.TRANS64.TRYWAIT P0, [R0+URZ+0x38820], R3 ;  /* 0x03882003000075a7 */ /* 0x000e64000800017f */
[----:B-1----:R-:W-:Y:S05]  /*11f50*/  @!P0 BRA `(.L_x_1948) ;  /* 0x0000000800848947 */ /* 0x002fea0003800000 */
.L_x_1978:
[----:B------:R-:W-:Y:S05]  /*11f60*/  BSYNC B0 ;  /* 0x0000000000007941 */ /* 0x000fea0003800000 */
.L_x_1947:
[----:B------:R-:W-:-:S03]  /*11f70*/  UMOV UR4, 0xffffffff ;  /* 0xffffffff00047882 */ /* 0x000fc60000000000 */
[----:B------:R-:W-:Y:S05]  /*11f80*/  BRA.DIV UR4, `(.L_x_1949) ;  /* 0x0000000a048c7947 */ /* 0x000fea000b800000 */
[----:B------:R-:W2:Y:S02]  /*11f90*/  S2R R2, SR_TID.X ;  /* 0x0000000000027919 */ /* 0x000ea40000002100 */
[----:B--2---:R-:W-:-:S04]  /*11fa0*/  SHF.R.U32.HI R2, RZ, 0x5, R2 ;  /* 0x00000005ff027819 */ /* 0x004fc80000011602 */
[----:B------:R-:W-:-:S05]  /*11fb0*/  LOP3.LUT R2, R2, 0x3, RZ, 0xc0, !PT ;  /* 0x0000000302027812 */ /* 0x000fca00078ec0ff */
[----:B------:R2:W3:Y:S02]  /*11fc0*/  SHFL.IDX PT, R14, R2, RZ, 0x1f ;  /* 0x00001fff020e7589 */ /* 0x0004e400000e0000 */
.L_x_1981:
[----:B---3--:R-:W-:Y:S01]  /*11fd0*/  ISETP.NE.AND P0, PT, R14, RZ, PT ;  /* 0x000000ff0e00720c */ /* 0x008fe20003f05270 */
[----:B------:R-:W-:-:S12]  /*11fe0*/  BSSY B0, `(.L_x_1950) ;  /* 0x000002e000007945 */ /* 0x000fd80003800000 */
[----:B------:R-:W-:Y:S05]  /*11ff0*/  @P0 BRA `(.L_x_1951) ;  /* 0x0000000000b00947 */ /* 0x000fea0003800000 */
[----:B------:R-:W-:-:S03]  /*12000*/  UMOV UR4, 0xffffffff ;  /* 0xffffffff00047882 */ /* 0x000fc60000000000 */
[----:B------:R-:W-:Y:S05]  /*12010*/  BRA.DIV UR4, `(.L_x_1952) ;  /* 0x0000000a049c7947 */ /* 0x000fea000b800000 */
[----:B------:R-:W-:-:S13]  /*12020*/  ELECT P6, URZ, PT ;  /* 0x00000000003f782f */ /* 0x000fda00038c0000 */
.L_x_1984:
[----:B------:R-:W-:Y:S05]  /*12030*/  @!P6 BRA `(.L_x_1951) ;  /* 0x0000000000a0e947 */ /* 0x000fea0003800000 */
[----:B------:R-:W-:-:S06]  /*12040*/  ULOP3.LUT UR4, UR61, 0x2, URZ, 0xfc, !UPT ;  /* 0x000000023d047892 */ /* 0x000fcc000f8efc3f */
[----:B--2---:R-:W-:-:S05]  /*12050*/  IMAD.U32 R2, RZ, RZ, UR4 ;  /* 0x00000004ff027e24 */ /* 0x004fca000f8e00ff */
[----:B------:R-:W-:-:S13]  /*12060*/  ISETP.NE.AND P0, PT, R2, 0x3, PT ;  /* 0x000000030200780c */ /* 0x000fda0003f05270 */
[----:B------:R-:W-:Y:S05]  /*12070*/  @!P0 BRA `(.L_x_1953) ;  /* 0x0000000000048947 */ /* 0x000fea0003800000 */
[----:B------:R-:W-:Y:S01]  /*12080*/  BPT.TRAP 0x1 ;  /* 0x000000040000795c */ /* 0x000fe20000300000 */
.L_x_1953:
        /* <DEDUP_REMOVED lines=14> */
.L_x_1985:
[----:B------:R-:W2:Y:S02]  /*12170*/  SYNCS.PHASECHK.TRANS64.TRYWAIT P1, [R7+URZ], R2 ;  /* 0x00000002070075a7 */ /* 0x000ea4000802017f */
[----:B--2---:R-:W-:Y:S05]  /*12180*/  @!P1 BRA `(.L_x_1955) ;  /* 0x0000000800749947 */ /* 0x004fea0003800000 */
.L_x_1986:
[----:B------:R-:W-:Y:S05]  /*12190*/  @!P0 BRA `(.L_x_1956) ;  /* 0x0000000000048947 */ /* 0x000fea0003800000 */
[----:B------:R-:W-:Y:S01]  /*121a0*/  BPT.TRAP 0x1 ;  /* 0x000000040000795c */ /* 0x000fe20000300000 */
.L_x_1956:
[----:B------:R-:W3:Y:S02]  /*121b0*/  LDL.LU R4, [R1+0x8] ;  /* 0x0000080001047983 */ /* 0x000ee40000300800 */
[----:B---3--:R-:W-:-:S04]  /*121c0*/  IMAD R4, R4, 0x8, R0 ;  /* 0x0000000804047824 */ /* 0x008fc800078e0200 */
[----:B------:R-:W3:Y:S02]  /*121d0*/  SYNCS.PHASECHK.TRANS64.TRYWAIT P1, [R4+URZ+0x38860], R5 ;  /* 0x03886005040075a7 */ /* 0x000ee4000802017f */
[----:B---3--:R-:W-:Y:S05]  /*121e0*/  @!P1 BRA `(.L_x_1957) ;  /* 0x0000000800709947 */ /* 0x008fea0003800000 */
.L_x_1987:
[----:B------:R-:W-:Y:S05]  /*121f0*/  @!P0 BRA `(.L_x_1958) ;  /* 0x0000000000048947 */ /* 0x000fea0003800000 */
[----:B------:R-:W-:Y:S01]  /*12200*/  BPT.TRAP 0x1 ;  /* 0x000000040000795c */ /* 0x000fe20000300000 */
.L_x_1958:
[----:B------:R-:W-:-:S04]  /*12210*/  IMAD R3, R3, 0x8, R0 ;  /* 0x0000000803037824 */ /* 0x000fc800078e0200 */
[----:B------:R-:W4:Y:S02]  /*12220*/  SYNCS.PHASECHK.TRANS64.TRYWAIT P1, [R3+URZ+0x38860], R2 ;  /* 0x03886002030075a7 */ /* 0x000f24000802017f */
[----:B----4-:R-:W-:Y:S05]  /*12230*/  @!P1 BRA `(.L_x_1959) ;  /* 0x0000000800709947 */ /* 0x010fea0003800000 */
.L_x_1988:
[----:B------:R-:W-:Y:S05]  /*12240*/  @!P0 BRA `(.L_x_1960) ;  /* 0x0000000000048947 */ /* 0x000fea0003800000 */
[----:B------:R-:W-:Y:S01]  /*12250*/  BPT.TRAP 0x1 ;  /* 0x000000040000795c */ /* 0x000fe20000300000 */
.L_x_1960:
[----:B------:R-:W5:Y:S02]  /*12260*/  SYNCS.PHASECHK.TRANS64.TRYWAIT P0, [R4+URZ+0x38880], R5 ;  /* 0x03888005040075a7 */ /* 0x000f64000800017f */
[----:B-----5:R-:W-:Y:S05]  /*12270*/  @!P0 BRA `(.L_x_1961) ;  /* 0x0000000800748947 */ /* 0x020fea0003800000 */
.L_x_1962:
[----:B------:R1:W1:Y:S02]  /*12280*/  SYNCS.PHASECHK.TRANS64.TRYWAIT P0, [R3+URZ+0x38880], R2 ;  /* 0x03888002030075a7 */ /* 0x000264000800017f */
[----:B-1----:R-:W-:Y:S05]  /*12290*/  @!P0 NANOSLEEP.SYNCS 0x989680 ;  /* 0x009896800000895d */ /* 0x002fea0003900000 */
[----:B------:R-:W1:Y:S02]  /*122a0*/  @!P0 SYNCS.PHASECHK.TRANS64 P0, [R3+URZ+0x38880], R2 ;  /* 0x03888002030085a7 */ /* 0x000e64000800007f */
[----:B-1----:R-:W-:Y:S05]  /*122b0*/  @!P0 BRA `(.L_x_1962) ;  /* 0xfffffffc00f08947 */ /* 0x002fea000383ffff */
.L_x_1951:
[----:B------:R-:W-:Y:S05]  /*122c0*/  BSYNC B0 ;  /* 0x0000000000007941 */ /* 0x000fea0003800000 */
.L_x_1950:
[----:B------:R-:W-:Y:S05]  /*122d0*/  EXIT ;  /* 0x000000000000794d */ /* 0x000fea0003800000 */
.L_x_1846:
[----:B-1----:R-:W-:-:S04]  /*122e0*/  IMAD.U32 R3, RZ, RZ, UR38 ;  /* 0x00000026ff037e24 */ /* 0x002fc8000f8e00ff */
[----:B------:R1:W2:Y:S03]  /*122f0*/  SYNCS.PHASECHK.TRANS64.TRYWAIT P1, [R3+URZ+0x38800], R6 ;  /* 0x03880006030075a7 */ /* 0x0002a6000802017f */
[----:B--2---:R-:W-:Y:S05]  /*12300*/  @!P1 NANOSLEEP.SYNCS 0x989680 ;  /* 0x009896800000995d */ /* 0x004fea0003900000 */
[----:B------:R-:W2:Y:S02]  /*12310*/  @!P1 SYNCS.PHASECHK.TRANS64 P1, [R3+URZ+0x38800], R6 ;  /* 0x03880006030095a7 */ /* 0x000ea4000802007f */
[----:B--2---:R-:W-:Y:S05]  /*12320*/  @!P1 BRA `(.L_x_1846) ;  /* 0xfffffffc00ec9947 */ /* 0x004fea000383ffff */
[----:B------:R-:W-:Y:S05]  /*12330*/  BRA `(.L_x_1963) ;  /* 0xfffffef800247947 */ /* 0x000fea000383ffff */
.L_x_1850:
[----:B--2---:R2:W3:Y:S02]  /*12340*/  SYNCS.PHASECHK.TRANS64.TRYWAIT P2, [R2+URZ+0x38830], R3 ;  /* 0x03883003020075a7 */ /* 0x0044e4000804017f */
[----:B---3--:R-:W-:Y:S05]  /*12350*/  @!P2 NANOSLEEP.SYNCS 0x989680 ;  /* 0x009896800000a95d */ /* 0x008fea0003900000 */
[----:B------:R-:W3:Y:S02]  /*12360*/  @!P2 SYNCS.PHASECHK.TRANS64 P2, [R2+URZ+0x38830], R3 ;  /* 0x038830030200a5a7 */ /* 0x000ee4000804007f */
[----:B---3--:R-:W-:Y:S05]  /*12370*/  @!P2 BRA `(.L_x_1850) ;  /* 0xfffffffc00f0a947 */ /* 0x008fea000383ffff */
[----:B------:R-:W-:Y:S05]  /*12380*/  BRA `(.L_x_1849) ;  /* 0xfffffef8004c7947 */ /* 0x000fea000383ffff */
.L_x_1855:
[----:B--2---:R-:W-:-:S04]  /*12390*/  IMAD.U32 R7, RZ, RZ, UR6 ;  /* 0x00000006ff077e24 */ /* 0x004fc8000f8e00ff */
[----:B------:R2:W3:Y:S03]  /*123a0*/  SYNCS.PHASECHK.TRANS64.TRYWAIT P2, [R7+URZ+0x38830], R6 ;  /* 0x03883006070075a7 */ /* 0x0004e6000804017f */
[----:B---3--:R-:W-:Y:S05]  /*123b0*/  @!P2 NANOSLEEP.SYNCS 0x989680 ;  /* 0x009896800000a95d */ /* 0x008fea0003900000 */
[----:B------:R-:W3:Y:S02]  /*123c0*/  @!P2 SYNCS.PHASECHK.TRANS64 P2, [R7+URZ+0x38830], R6 ;  /* 0x038830060700a5a7 */ /* 0x000ee4000804007f */
[----:B---3--:R-:W-:Y:S05]  /*123d0*/  @!P2 BRA `(.L_x_1855) ;  /* 0xfffffffc00eca947 */ /* 0x008fea000383ffff */
[----:B------:R-:W-:Y:S05]  /*123e0*/  BRA `(.L_x_1852) ;  /* 0xffffff2c00b47947 */ /* 0x000fea000383ffff */
.L_x_1859:
[----:B--2---:R-:W-:-:S04]  /*123f0*/  IMAD.U32 R7, RZ, RZ, UR10 ;  /* 0x0000000aff077e24 */ /* 0x004fc8000f8e00ff */
[----:B------:R2:W3:Y:S03]  /*12400*/  SYNCS.PHASECHK.TRANS64.TRYWAIT P2, [R7+URZ+0x38850], R6 ;  /* 0x03885006070075a7 */ /* 0x0004e6000804017f */
[----:B---3--:R-:W-:Y:S05]  /*12410*/  @!P2 NANOSLEEP.SYNCS 0x989680 ;  /* 0x009896800000a95d */ /* 0x008fea0003900000 */
[----:B------:R-:W3:Y:S02]  /*12420*/  @!P2 SYNCS.PHASECHK.TRANS64 P2, [R7+URZ+0x38850], R6 ;  /* 0x038850060700a5a7 */ /* 0x000ee4000804007f */
[----:B---3--:R-:W-:Y:S05]  /*12430*/  @!P2 BRA `(.L_x_1859) ;  /* 0xfffffffc00eca947 */ /* 0x008fea000383ffff */
[----:B------:R-:W-:Y:S05]  /*12440*/  BRA `(.L_x_1856) ;  /* 0xffffff30008c7947 */ /* 0x000fea000383ffff */
.L_x_1866:
[----:B--2---:R-:W-:-:S04]  /*12450*/  IMAD.U32 R7, RZ, RZ, UR10 ;  /* 0x0000000aff077e24 */ /* 0x004fc8000f8e00ff */
[----:B------:R2:W3:Y:S03]  /*12460*/  SYNCS.PHASECHK.TRANS64.TRYWAIT P2, [R7+URZ+0x38830], R6 ;  /* 0x03883006070075a7 */ /* 0x0004e6000804017f */
[----:B---3--:R-:W-:Y:S05]  /*12470*/  @!P2 NANOSLEEP.SYNCS 0x989680 ;  /* 0x009896800000a95d */ /* 0x008fea0003900000 */
[----:B------:R-:W3:Y:S02]  /*12480*/  @!P2 SYNCS.PHASECHK.TRANS64 P2, [R7+URZ+0x38830], R6 ;  /* 0x038830060700a5a7 */ /* 0x000ee4000804007f */
[----:B---3--:R-:W-:Y:S05]  /*12490*/  @!P2 BRA `(.L_x_1866) ;  /* 0xfffffffc00eca947 */ /* 0x008fea000383ffff */
[----:B------:R-:W-:Y:S05]  /*124a0*/  BRA `(.L_x_1863) ;  /* 0xffffff6000b07947 */ /* 0x000fea000383ffff */
.L_x_1870:
[----:B--2---:R-:W-:-:S04]  /*124b0*/  IMAD.U32 R7, RZ, RZ, UR10 ;  /* 0x0000000aff077e24 */ /* 0x004fc8000f8e00ff */
[----:B------:R2:W3:Y:S03]  /*124c0*/  SYNCS.PHASECHK.TRANS64.TRYWAIT P2, [R7+URZ+0x38850], R6 ;  /* 0x03885006070075a7 */ /* 0x0004e6000804017f */
[----:B---3--:R-:W-:Y:S05]  /*124d0*/  @!P2 NANOSLEEP.SYNCS 0x989680 ;  /* 0x009896800000a95d */ /* 0x008fea0003900000 */
[----:B------:R-:W3:Y:S02]  /*124e0*/  @!P2 SYNCS.PHASECHK.TRANS64 P2, [R7+URZ+0x38850], R6 ;  /* 0x038850060700a5a7 */ /* 0x000ee4000804007f */
[----:B---3--:R-:W-:Y:S05]  /*124f0*/  @!P2 BRA `(.L_x_1870) ;  /* 0xfffffffc00eca947 */ /* 0x008fea000383ffff */
[----:B------:R-:W-:Y:S05]  /*12500*/  BRA `(.L_x_1867) ;  /* 0xffffff64007c7947 */ /* 0x000fea000383ffff */
.L_x_1876:
[----:B--2---:R-:W-:-:S04]  /*12510*/  IMAD.U32 R5, RZ, RZ, UR15 ;  /* 0x0000000fff057e24 */ /* 0x004fc8000f8e00ff */
[----:B------:R2:W3:Y:S03]  /*12520*/  SYNCS.PHASECHK.TRANS64.TRYWAIT P1, [R5+URZ+0x38850], R0 ;  /* 0x03885000050075a7 */ /* 0x0004e6000802017f */
[----:B---3--:R-:W-:Y:S05]  /*12530*/  @!P1 NANOSLEEP.SYNCS 0x989680 ;  /* 0x009896800000995d */ /* 0x008fea0003900000 */
[----:B------:R-:W3:Y:S02]  /*12540*/  @!P1 SYNCS.PHASECHK.TRANS64 P1, [R5+URZ+0x38850], R0 ;  /* 0x03885000050095a7 */ /* 0x000ee4000802007f */
[----:B---3--:R-:W-:Y:S05]  /*12550*/  @!P1 BRA `(.L_x_1876) ;  /* 0xfffffffc00ec9947 */ /* 0x008fea000383ffff */
[----:B------:R-:W-:Y:S05]  /*12560*/  BRA `(.L_x_1875) ;  /* 0xffffff8c00207947 */ /* 0x000fea000383ffff */
.L_x_1902:
[----:B------:R-:W-:Y:S02]  /*12570*/  IMAD.MOV.U32 R13, RZ, RZ, R17 ;  /* 0x000000ffff0d7224 */ /* 0x000fe400078e0011 */
[----:B------:R-:W-:Y:S02]  /*12580*/  IMAD.MOV.U32 R12, RZ, RZ, RZ ;  /* 0x000000ffff0c7224 */ /* 0x000fe400078e00ff */
[----:B------:R-:W-:Y:S02]  /*12590*/  IMAD.MOV.U32 R11, RZ, RZ, 0x1f ;  /* 0x0000001fff0b7424 */ /* 0x000fe400078e00ff */
[----:B------:R-:W-:-:S07]  /*125a0*/  IMAD.MOV.U32 R15, RZ, RZ, -0x1 ;  /* 0xffffffffff0f7424 */ /* 0x000fce00078e00ff */
[----:B-1----:R-:W-:Y:S05]  /*125b0*/  WARPSYNC.COLLECTIVE R15, `(.L_x_1964) ;  /* 0x000000000f087348 */ /* 0x002fea0003c00000 */
[----:B------:R2:W3:Y:S02]  /*125c0*/  SHFL.IDX P6, R14, R13, R12, R11 ;  /* 0x0000000c0d0e7389 */ /* 0x0004e400000c000b */
[----:B-123--:R-:W-:Y:S01]  /*125d0*/  ENDCOLLECTIVE ;  /* 0x000000000000791b */ /* 0x00efe20003800000 */
.L_x_1964:
[----:B------:R-:W-:Y:S05]  /*125e0*/  BRA `(.L_x_1965) ;  /* 0xffffffd000307947 */ /* 0x000fea000383ffff */
.L_x_1904:
[----:B------:R-:W-:Y:S01]  /*125f0*/  BSSY B0, `(.L_x_1966) ;  /* 0x0000006000007945 */ /* 0x000fe20003800000 */
[----:B------:R-:W-:-:S07]  /*12600*/  IMAD.MOV.U32 R15, RZ, RZ, -0x1 ;  /* 0xffffffffff0f7424 */ /* 0x000fce00078e00ff */
[----:B--2---:R-:W-:Y:S05]  /*12610*/  WARPSYNC.COLLECTIVE R15, `(.L_x_1967) ;  /* 0x000000000f0c7348 */ /* 0x004fea0003c00000 */
[----:B------:R-:W-:Y:S02]  /*12620*/  ELECT P6, UR62, PT ;  /* 0x00000000003e782f */ /* 0x000fe400038c0000 */
[----:B------:R-:W-:Y:S01]  /*12630*/  MOV R14, UR62 ;  /* 0x0000003e000e7c02 */ /* 0x000fe20008000f00 */
[----:B--2---:R-:W-:Y:S10]  /*12640*/  ENDCOLLECTIVE ;  /* 0x000000000000791b */ /* 0x004ff40003800000 */
.L_x_1967:
[----:B------:R-:W-:Y:S05]  /*12650*/  BSYNC B0 ;  /* 0x0000000000007941 */ /* 0x000fea0003800000 */
.L_x_1966:
[----:B------:R-:W-:Y:S05]  /*12660*/  BRA `(.L_x_1968) ;  /* 0xffffffd000307947 */ /* 0x000fea000383ffff */
.L_x_1907:
[----:B-1----:R1:W3:Y:S02]  /*12670*/  SYNCS.PHASECHK.TRANS64.TRYWAIT P3, [R3+URZ+0x38880], R2 ;  /* 0x03888002030075a7 */ /* 0x0022e4000806017f */
[----:B---3--:R-:W-:Y:S05]  /*12680*/  @!P3 NANOSLEEP.SYNCS 0x989680 ;  /* 0x009896800000b95d */ /* 0x008fea0003900000 */
[----:B------:R-:W3:Y:S02]  /*12690*/  @!P3 SYNCS.PHASECHK.TRANS64 P3, [R3+URZ+0x38880], R2 ;  /* 0x038880020300b5a7 */ /* 0x000ee4000806007f */
[----:B---3--:R-:W-:Y:S05]  /*126a0*/  @!P3 BRA `(.L_x_1907) ;  /* 0xfffffffc00f0b947 */ /* 0x008fea000383ffff */
[----:B------:R-:W-:Y:S05]  /*126b0*/  BRA `(.L_x_1969) ;  /* 0xffffffd000887947 */ /* 0x000fea000383ffff */
.L_x_1909:
[----:B---3--:R3:W4:Y:S02]  /*126c0*/  SYNCS.PHASECHK.TRANS64.TRYWAIT P3, [R3+URZ+0x38840], R2 ;  /* 0x03884002030075a7 */ /* 0x008724000806017f */
[----:B----4-:R-:W-:Y:S05]  /*126d0*/  @!P3 NANOSLEEP.SYNCS 0x989680 ;  /* 0x009896800000b95d */ /* 0x010fea0003900000 */
[----:B------:R-:W4:Y:S02]  /*126e0*/  @!P3 SYNCS.PHASECHK.TRANS64 P3, [R3+URZ+0x38840], R2 ;  /* 0x038840020300b5a7 */ /* 0x000f24000806007f */
[----:B----4-:R-:W-:Y:S05]  /*126f0*/  @!P3 BRA `(.L_x_1909) ;  /* 0xfffffffc00f0b947 */ /* 0x010fea000383ffff */
[----:B------:R-:W-:Y:S05]  /*12700*/  BRA `(.L_x_1970) ;  /* 0xffffffd000f47947 */ /* 0x000fea000383ffff */
.L_x_1912:
[----:B---3--:R-:W-:-:S04]  /*12710*/  IMAD.U32 R3, RZ, RZ, UR36 ;  /* 0x00000024ff037e24 */ /* 0x008fc8000f8e00ff */
[----:B------:R3:W4:Y:S03]  /*12720*/  SYNCS.PHASECHK.TRANS64.TRYWAIT P0, [R3+URZ+0x38820], R2 ;  /* 0x03882002030075a7 */ /* 0x000726000800017f */
[----:B----4-:R-:W-:Y:S05]  /*12730*/  @!P0 NANOSLEEP.SYNCS 0x989680 ;  /* 0x009896800000895d */ /* 0x010fea0003900000 */
[----:B------:R-:W4:Y:S02]  /*12740*/  @!P0 SYNCS.PHASECHK.TRANS64 P0, [R3+URZ+0x38820], R2 ;  /* 0x03882002030085a7 */ /* 0x000f24000800007f */
[----:B----4-:R-:W-:Y:S05]  /*12750*/  @!P0 BRA `(.L_x_1912) ;  /* 0xfffffffc00ec8947 */ /* 0x010fea000383ffff */
[----:B------:R-:W-:Y:S05]  /*12760*/  BRA `(.L_x_1971) ;  /* 0xffffffd400d47947 */ /* 0x000fea000383ffff */
.L_x_1918:
[----:B-1----:R1:W4:Y:S02]  /*12770*/  SYNCS.PHASECHK.TRANS64.TRYWAIT P0, [R4+URZ+0x38880], R2 ;  /* 0x03888002040075a7 */ /* 0x002324000800017f */
[----:B----4-:R-:W-:Y:S05]  /*12780*/  @!P0 NANOSLEEP.SYNCS 0x989680 ;  /* 0x009896800000895d */ /* 0x010fea0003900000 */
[----:B------:R-:W4:Y:S02]  /*12790*/  @!P0 SYNCS.PHASECHK.TRANS64 P0, [R4+URZ+0x38880], R2 ;  /* 0x03888002040085a7 */ /* 0x000f24000800007f */
[----:B----4-:R-:W-:Y:S05]  /*127a0*/  @!P0 BRA `(.L_x_1918) ;  /* 0xfffffffc00f08947 */ /* 0x010fea000383ffff */
[----:B------:R-:W-:Y:S05]  /*127b0*/  BRA `(.L_x_1972) ;  /* 0xffffffd800807947 */ /* 0x000fea000383ffff */
.L_x_1924:
[----:B--2---:R2:W3:Y:S02]  /*127c0*/  SYNCS.PHASECHK.TRANS64.TRYWAIT P0, [R4+URZ+0x38840], R2 ;  /* 0x03884002040075a7 */ /* 0x0044e4000800017f */
[----:B---3--:R-:W-:Y:S05]  /*127d0*/  @!P0 NANOSLEEP.SYNCS 0x989680 ;  /* 0x009896800000895d */ /* 0x008fea0003900000 */
[----:B------:R-:W3:Y:S02]  /*127e0*/  @!P0 SYNCS.PHASECHK.TRANS64 P0, [R4+URZ+0x38840], R2 ;  /* 0x03884002040085a7 */ /* 0x000ee4000800007f */
[----:B---3--:R-:W-:Y:S05]  /*127f0*/  @!P0 BRA `(.L_x_1924) ;  /* 0xfffffffc00f08947 */ /* 0x008fea000383ffff */
[----:B------:R-:W-:Y:S05]  /*12800*/  BRA `(.L_x_1973) ;  /* 0xffffffdc00447947 */ /* 0x000fea000383ffff */
.L_x_1931:
[----:B----4-:R-:W4:Y:S02]  /*12810*/  LDL R3, [R1] ;  /* 0x0000000001037983 */ /* 0x010f240000100800 */
[----:B----4-:R4:W1:Y:S02]  /*12820*/  SYNCS.PHASECHK.TRANS64.TRYWAIT P3, [R3+URZ+0x38870], R2 ;  /* 0x03887002030075a7 */ /* 0x010864000806017f */
[----:B-1----:R-:W-:Y:S05]  /*12830*/  @!P3 NANOSLEEP.SYNCS 0x989680 ;  /* 0x009896800000b95d */ /* 0x002fea0003900000 */
[----:B------:R-:W1:Y:S02]  /*12840*/  @!P3 SYNCS.PHASECHK.TRANS64 P3, [R3+URZ+0x38870], R2 ;  /* 0x038870020300b5a7 */ /* 0x000e64000806007f */
[----:B-1----:R-:W-:Y:S05]  /*12850*/  @!P3 BRA `(.L_x_1931) ;  /* 0xfffffffc00ecb947 */ /* 0x002fea000383ffff */
[----:B------:R-:W-:Y:S05]  /*12860*/  BRA `(.L_x_1974) ;  /* 0xffffffe000247947 */ /* 0x000fea000383ffff */
.L_x_1933:
[----:B----4-:R-:W4:Y:S02]  /*12870*/  LDL R3, [R1] ;  /* 0x0000000001037983 */ /* 0x010f240000100800 */
[----:B----4-:R4:W1:Y:S02]  /*12880*/  SYNCS.PHASECHK.TRANS64.TRYWAIT P3, [R3+URZ+0x38860], R2 ;  /* 0x03886002030075a7 */ /* 0x010864000806017f */
[----:B-1----:R-:W-:Y:S05]  /*12890*/  @!P3 NANOSLEEP.SYNCS 0x989680 ;  /* 0x009896800000b95d */ /* 0x002fea0003900000 */
[----:B------:R-:W1:Y:S02]  /*128a0*/  @!P3 SYNCS.PHASECHK.TRANS64 P3, [R3+URZ+0x38860], R2 ;  /* 0x038860020300b5a7 */ /* 0x000e64000806007f */
[----:B-1----:R-:W-:Y:S05]  /*128b0*/  @!P3 BRA `(.L_x_1933) ;  /* 0xfffffffc00ecb947 */ /* 0x002fea000383ffff */
[----:B------:R-:W-:Y:S05]  /*128c0*/  BRA `(.L_x_1975) ;  /* 0xffffffe0002c7947 */ /* 0x000fea000383ffff */
.L_x_1940:
[----:B-1----:R1:W2:Y:S02]  /*128d0*/  SYNCS.PHASECHK.TRANS64.TRYWAIT P0, [R21+URZ+0x38870], R0 ;  /* 0x03887000150075a7 */ /* 0x0022a4000800017f */
[----:B--2---:R-:W-:Y:S05]  /*128e0*/  @!P0 NANOSLEEP.SYNCS 0x989680 ;  /* 0x009896800000895d */ /* 0x004fea0003900000 */
[----:B------:R-:W2:Y:S02]  /*128f0*/  @!P0 SYNCS.PHASECHK.TRANS64 P0, [R21+URZ+0x38870], R0 ;  /* 0x03887000150085a7 */ /* 0x000ea4000800007f */
[----:B--2---:R-:W-:Y:S05]  /*12900*/  @!P0 BRA `(.L_x_1940) ;  /* 0xfffffffc00f08947 */ /* 0x004fea000383ffff */
[----:B------:R-:W-:Y:S05]  /*12910*/  BRA `(.L_x_1976) ;  /* 0xffffffe800a87947 */ /* 0x000fea000383ffff */
.L_x_1942:
[----:B-1----:R1:W2:Y:S02]  /*12920*/  SYNCS.PHASECHK.TRANS64.TRYWAIT P0, [R21+URZ+0x38860], R0 ;  /* 0x03886000150075a7 */ /* 0x0022a4000800017f */
[----:B--2---:R-:W-:Y:S05]  /*12930*/  @!P0 NANOSLEEP.SYNCS 0x989680 ;  /* 0x009896800000895d */ /* 0x004fea0003900000 */
[----:B------:R-:W2:Y:S02]  /*12940*/  @!P0 SYNCS.PHASECHK.TRANS64 P0, [R21+URZ+0x38860], R0 ;  /* 0x03886000150085a7 */ /* 0x000ea4000800007f */
[----:B--2---:R-:W-:Y:S05]  /*12950*/  @!P0 BRA `(.L_x_1942) ;  /* 0xfffffffc00f08947 */ /* 0x004fea000383ffff */
[----:B------:R-:W-:Y:S05]  /*12960*/  BRA `(.L_x_1977) ;  /* 0xffffffe800b07947 */ /* 0x000fea000383ffff */
.L_x_1948:
[----:B-1----:R1:W2:Y:S02]  /*12970*/  SYNCS.PHASECHK.TRANS64.TRYWAIT P0, [R0+URZ+0x38820], R3 ;  /* 0x03882003000075a7 */ /* 0x0022a4000800017f */
[----:B--2---:R-:W-:Y:S05]  /*12980*/  @!P0 NANOSLEEP.SYNCS 0x989680 ;  /* 0x009896800000895d */ /* 0x004fea0003900000 */
[----:B------:R-:W2:Y:S02]  /*12990*/  @!P0 SYNCS.PHASECHK.TRANS64 P0, [R0+URZ+0x38820], R3 ;  /* 0x03882003000085a7 */ /* 0x000ea4000800007f */
[----:B--2---:R-:W-:Y:S05]  /*129a0*/  @!P0 BRA `(.L_x_1948) ;  /* 0xfffffffc00f08947 */ /* 0x004fea000383ffff */
[----:B------:R-:W-:Y:S05]  /*129b0*/  BRA `(.L_x_1978) ;  /* 0xfffffff400687947 */ /* 0x000fea000383ffff */
.L_x_1949:
        /* <DEDUP_REMOVED lines=11> */
.L_x_1980:
[----:B------:R-:W-:Y:S05]  /*12a70*/  BSYNC B0 ;  /* 0x0000000000007941 */ /* 0x000fea0003800000 */
.L_x_1979:
[----:B------:R-:W-:Y:S05]  /*12a80*/  BRA `(.L_x_1981) ;  /* 0xfffffff400507947 */ /* 0x000fea000383ffff */
.L_x_1952:
[----:B------:R-:W-:Y:S01]  /*12a90*/  BSSY B1, `(.L_x_1982) ;  /* 0x0000006000017945 */ /* 0x000fe20003800000 */
[----:B------:R-:W-:-:S07]  /*12aa0*/  IMAD.MOV.U32 R15, RZ, RZ, -0x1 ;  /* 0xffffffffff0f7424 */ /* 0x000fce00078e00ff */
[----:B-12---:R-:W-:Y:S05]  /*12ab0*/  WARPSYNC.COLLECTIVE R15, `(.L_x_1983) ;  /* 0x000000000f0c7348 */ /* 0x006fea0003c00000 */
[----:B------:R-:W-:Y:S02]  /*12ac0*/  ELECT P6, UR62, PT ;  /* 0x00000000003e782f */ /* 0x000fe400038c0000 */
[----:B------:R-:W-:Y:S01]  /*12ad0*/  MOV R14, UR62 ;  /* 0x0000003e000e7c02 */ /* 0x000fe20008000f00 */
[----:B-12---:R-:W-:Y:S10]  /*12ae0*/  ENDCOLLECTIVE ;  /* 0x000000000000791b */ /* 0x006ff40003800000 */
.L_x_1983:
[----:B------:R-:W-:Y:S05]  /*12af0*/  BSYNC B1 ;  /* 0x0000000000017941 */ /* 0x000fea0003800000 */
.L_x_1982:
[----:B------:R-:W-:Y:S05]  /*12b00*/  BRA `(.L_x_1984) ;  /* 0xfffffff400487947 */ /* 0x000fea000383ffff */
.L_x_1954:
[----:B-1----:R1:W2:Y:S02]  /*12b10*/  SYNCS.PHASECHK.TRANS64.TRYWAIT P1, [R6+URZ], R5 ;  /* 0x00000005060075a7 */ /* 0x0022a4000802017f */
[----:B--2---:R-:W-:Y:S05]  /*12b20*/  @!P1 NANOSLEEP.SYNCS 0x989680 ;  /* 0x009896800000995d */ /* 0x004fea0003900000 */
[----:B------:R-:W2:Y:S02]  /*12b30*/  @!P1 SYNCS.PHASECHK.TRANS64 P1, [R6+URZ], R5 ;  /* 0x00000005060095a7 */ /* 0x000ea4000802007f */
[----:B--2---:R-:W-:Y:S05]  /*12b40*/  @!P1 BRA `(.L_x_1954) ;  /* 0xfffffffc00f09947 */ /* 0x004fea000383ffff */
[----:B------:R-:W-:Y:S05]  /*12b50*/  BRA `(.L_x_1985) ;  /* 0xfffffff400847947 */ /* 0x000fea000383ffff */
.L_x_1955:
[----:B--2---:R2:W3:Y:S02]  /*12b60*/  SYNCS.PHASECHK.TRANS64.TRYWAIT P1, [R7+URZ], R2 ;  /* 0x00000002070075a7 */ /* 0x0044e4000802017f */
[----:B---3--:R-:W-:Y:S05]  /*12b70*/  @!P1 NANOSLEEP.SYNCS 0x989680 ;  /* 0x009896800000995d */ /* 0x008fea0003900000 */
[----:B------:R-:W3:Y:S02]  /*12b80*/  @!P1 SYNCS.PHASECHK.TRANS64 P1, [R7+URZ], R2 ;  /* 0x00000002070095a7 */ /* 0x000ee4000802007f */
[----:B---3--:R-:W-:Y:S05]  /*12b90*/  @!P1 BRA `(.L_x_1955) ;  /* 0xfffffffc00f09947 */ /* 0x008fea000383ffff */
[----:B------:R-:W-:Y:S05]  /*12ba0*/  BRA `(.L_x_1986) ;  /* 0xfffffff400787947 */ /* 0x000fea000383ffff */
.L_x_1957:
[----:B---3--:R3:W4:Y:S02]  /*12bb0*/  SYNCS.PHASECHK.TRANS64.TRYWAIT P1, [R4+URZ+0x38860], R5 ;  /* 0x03886005040075a7 */ /* 0x008724000802017f */
[----:B----4-:R-:W-:Y:S05]  /*12bc0*/  @!P1 NANOSLEEP.SYNCS 0x989680 ;  /* 0x009896800000995d */ /* 0x010fea0003900000 */
[----:B------:R-:W4:Y:S02]  /*12bd0*/  @!P1 SYNCS.PHASECHK.TRANS64 P1, [R4+URZ+0x38860], R5 ;  /* 0x03886005040095a7 */ /* 0x000f24000802007f */
[----:B----4-:R-:W-:Y:S05]  /*12be0*/  @!P1 BRA `(.L_x_1957) ;  /* 0xfffffffc00f09947 */ /* 0x010fea000383ffff */
[----:B------:R-:W-:Y:S05]  /*12bf0*/  BRA `(.L_x_1987) ;  /* 0xfffffff4007c7947 */ /* 0x000fea000383ffff */
.L_x_1959:
[----:B----4-:R4:W1:Y:S02]  /*12c00*/  SYNCS.PHASECHK.TRANS64.TRYWAIT P1, [R3+URZ+0x38860], R2 ;  /* 0x03886002030075a7 */ /* 0x010864000802017f */
[----:B-1----:R-:W-:Y:S05]  /*12c10*/  @!P1 NANOSLEEP.SYNCS 0x989680 ;  /* 0x009896800000995d */ /* 0x002fea0003900000 */
[----:B------:R-:W1:Y:S02]  /*12c20*/  @!P1 SYNCS.PHASECHK.TRANS64 P1, [R3+URZ+0x38860], R2 ;  /* 0x03886002030095a7 */ /* 0x000e64000802007f */
[----:B-1----:R-:W-:Y:S05]  /*12c30*/  @!P1 BRA `(.L_x_1959) ;  /* 0xfffffffc00f09947 */ /* 0x002fea000383ffff */
[----:B------:R-:W-:Y:S05]  /*12c40*/  BRA `(.L_x_1988) ;  /* 0xfffffff4007c7947 */ /* 0x000fea000383ffff */
.L_x_1961:
[----:B------:R1:W1:Y:S02]  /*12c50*/  SYNCS.PHASECHK.TRANS64.TRYWAIT P0, [R4+URZ+0x38880], R5 ;  /* 0x03888005040075a7 */ /* 0x000264000800017f */
[----:B-1----:R-:W-:Y:S05]  /*12c60*/  @!P0 NANOSLEEP.SYNCS 0x989680 ;  /* 0x009896800000895d */ /* 0x002fea0003900000 */
[----:B------:R-:W1:Y:S02]  /*12c70*/  @!P0 SYNCS.PHASECHK.TRANS64 P0, [R4+URZ+0x38880], R5 ;  /* 0x03888005040085a7 */ /* 0x000e64000800007f */
[----:B-1----:R-:W-:Y:S05]  /*12c80*/  @!P0 BRA `(.L_x_1961) ;  /* 0xfffffffc00f08947 */ /* 0x002fea000383ffff */
[----:B------:R-:W-:Y:S05]  /*12c90*/  BRA `(.L_x_1962) ;  /* 0xfffffff400787947 */ /* 0x000fea000383ffff */
.L_x_1989:
        /* <DEDUP_REMOVED lines=14> */
.L_x_2770:


//--------------------- .text._ZN7cutlass13device_kernelIN5flash11enable_sm90INS1_16FlashAttnFwdSm90INS1_25CollectiveMainloopFwdSm90ILi2EN4cute5tupleIJNS5_1CILi1EEES8_S8_EEENS6_IJNS7_ILi128EEESA_NS7_ILi256EEEEEELi256ENS_12float_e4m3_tEfNS_4arch4Sm90ELb1ELb0ELb1ELb1ELb0ELb0ELb0ELb1ELb1ELb0ELb0ELb0EEENS1_21CollectiveEpilogueFwdINS6_IJSA_SB_SA_EEES9_NS_10bfloat16_tESF_Li256ELb1ELb0ELb0ELb1EEENS1_36VarlenDynamicPersistentTileSchedulerILi128ELi128ELi256ELi128ELb0ELb0ELb1ELb1ELb1ELb1EEEEEEEEEvNT_6ParamsE --------------------------
	.section	.text._ZN7cutlass13device_kernelIN5flash11enable_sm90INS1_16FlashAttnFwdSm90INS1_25CollectiveMainloopFwdSm90ILi2EN4cute5tupleIJNS5_1CILi1EEES8_S8_EEENS6_IJNS7_ILi128EEESA_NS7_ILi256EEEEEELi256ENS_12float_e4m3_tEfNS_4arch4Sm90ELb1ELb0ELb1ELb1ELb0ELb0ELb0ELb1ELb1ELb0ELb0ELb0EEENS1_21CollectiveEpilogueFwdINS6_IJSA_SB_SA_EEES9_NS_10bfloat16_tESF_Li256ELb1ELb0ELb0ELb1EEENS1_36VarlenDynamicPersistentTileSchedulerILi128ELi128ELi256ELi128ELb0ELb0ELb1ELb1ELb1ELb1EEEEEEEEEvNT_6ParamsE,"ax",@progbits
	.align	128
.text._ZN7cutlass13device_kernelIN5flash11enable_sm90INS1_16FlashAttnFwdSm90INS1_25CollectiveMainloopFwdSm90ILi2EN4cute5tupleIJNS5_1CILi1EEES8_S8_EEENS6_IJNS7_ILi128EEESA_NS7_ILi256EEEEEELi256ENS_12float_e4m3_tEfNS_4arch4Sm90ELb1ELb0ELb1ELb1ELb0ELb0ELb0ELb1ELb1ELb0ELb0ELb0EEENS1_21CollectiveEpilogueFwdINS6_IJSA_SB_SA_EEES9_NS_10bfloat16_tESF_Li256ELb1ELb0ELb0ELb1EEENS1_36VarlenDynamicPersistentTileSchedulerILi128ELi128ELi256ELi128ELb0ELb0ELb1ELb1ELb1ELb1EEEEEEEEEvNT_6ParamsE:
        .type           _ZN7cutlass13device_kernelIN5flash11enable_sm90INS1_16FlashAttnFwdSm90INS1_25CollectiveMainloopFwdSm90ILi2EN4cute5tupleIJNS5_1CILi1EEES8_S8_EEENS6_IJNS7_ILi128EEESA_NS7_ILi256EEEEEELi256ENS_12float_e4m3_tEfNS_4arch4Sm90ELb1ELb0ELb1ELb1ELb0ELb0ELb0ELb1ELb1ELb0ELb0ELb0EEENS1_21CollectiveEpilogueFwdINS6_IJSA_SB_SA_EEES9_NS_10bfloat16_tESF_Li256ELb1ELb0ELb0ELb1EEENS1_36VarlenDynamicPersistentTileSchedulerILi128ELi128ELi256ELi128ELb0ELb0ELb1ELb1ELb1ELb1EEEEEEEEEvNT_6ParamsE,@function
        .size           _ZN7cutlass13device_kernelIN5flash11enable_sm90INS1_16FlashAttnFwdSm90INS1_25CollectiveMainloopFwdSm90ILi2EN4cute5tupleIJNS5_1CILi1EEES8_S8_EEENS6_IJNS7_ILi128EEESA_NS7_ILi256EEEEEELi256ENS_12float_e4m3_tEfNS_4arch4Sm90ELb1ELb0ELb1ELb1ELb0ELb0ELb0ELb1ELb1ELb0ELb0ELb0EEENS1_21CollectiveEpilogueFwdINS6_IJSA_SB_SA_EEES9_NS_10bfloat16_tESF_Li256ELb1ELb0ELb0ELb1EEENS1_36VarlenDynamicPersistentTileSchedulerILi128ELi128ELi256ELi128ELb0ELb0ELb1ELb1ELb1ELb1EEEEEEEEEvNT_6ParamsE,(.L_x_2771 - _ZN7cutlass13device_kernelIN5flash11enable_sm90INS1_16FlashAttnFwdSm90INS1_25CollectiveMainloopFwdSm90ILi2EN4cute5tupleIJNS5_1CILi1EEES8_S8_EEENS6_IJNS7_ILi128EEESA_NS7_ILi256EEEEEELi256ENS_12float_e4m3_tEfNS_4arch4Sm90ELb1ELb0ELb1ELb1ELb0ELb0ELb0ELb1ELb1ELb0ELb0ELb0EEENS1_21CollectiveEpilogueFwdINS6_IJSA_SB_SA_EEES9_NS_10bfloat16_tESF_Li256ELb1ELb0ELb0ELb1EEENS1_36VarlenDynamicPersistentTileSchedulerILi128ELi128ELi256ELi128ELb0ELb0ELb1ELb1ELb1ELb1EEEEEEEEEvNT_6ParamsE)
        .other          _ZN7cutlass13device_kernelIN5flash11enable_sm90INS1_16FlashAttnFwdSm90INS1_25CollectiveMainloopFwdSm90ILi2EN4cute5tupleIJNS5_1CILi1EEES8_S8_EEENS6_IJNS7_ILi128EEESA_NS7_ILi256EEEEEELi256ENS_12float_e4m3_tEfNS_4arch4Sm90ELb1ELb0ELb1ELb1ELb0ELb0ELb0ELb1ELb1ELb0ELb0ELb0EEENS1_21CollectiveEpilogueFwdINS6_IJSA_SB_SA_EEES9_NS_10bfloat16_tESF_Li256ELb1ELb0ELb0ELb1EEENS1_36VarlenDynamicPersistentTileSchedulerILi128ELi128ELi256ELi128ELb0ELb0ELb1ELb1ELb1ELb1EEEEEEEEEvNT_6ParamsE,@"STO_CUDA_ENTRY STV_DEFAULT"
_ZN7cutlass13device_kernelIN5flash11enable_sm90INS1_16FlashAttnFwdSm90INS1_25CollectiveMainloopFwdSm90ILi2EN4cute5tupleIJNS5_1CILi1EEES8_S8_EEENS6_IJNS7_ILi128EEESA_NS7_ILi256EEEEEELi256ENS_12float_e4m3_tEfNS_4arch4Sm90ELb1ELb0ELb1ELb1ELb0ELb0ELb0ELb1ELb1ELb0ELb0ELb0EEENS1_21CollectiveEpilogueFwdINS6_IJSA_SB_SA_EEES9_NS_10bfloat16_tESF_Li256ELb1ELb0ELb0ELb1EEENS1_36VarlenDynamicPersistentTileSchedulerILi128ELi128ELi256ELi128ELb0ELb0ELb1ELb1ELb1ELb1EEEEEEEEEvNT_6ParamsE:
        /* <DEDUP_REMOVED lines=21> */
.L_x_1991:
[----:B------:R-:W-:Y:S05]  /*0150*/  BSYNC B0 ;  /* 0x0000000000007941 */ /* 0x000fea0003800000 */
.L_x_1990:
        /* <DEDUP_REMOVED lines=41> */
.L_x_1992:
        /* <DEDUP_REMOVED lines=22> */
.L_x_1993:
        /* <DEDUP_REMOVED lines=18> */
.L_x_1994:
        /* <DEDUP_REMOVED lines=22> */
.L_x_1995:
        /* <DEDUP_REMOVED lines=22> */
.L_x_1996:
[----:B------:R-:W-:Y:S01]  /*0930*/  PLOP3.LUT P0, PT, PT, PT, UP0, 0x80, 0x0 ;  /* 0x000000000000781c */ /* 0x000fe20003f0f008 */
[----:B------:R-:W-:Y:S01]  /*0940*/  UMOV UR40, 0x1 ;  /* 0x0000000100287882 */ /* 0x000fe20000000000 */
[----:B------:R-:W-:Y:S01]  /*0950*/  NOP ;  /* 0x0000000000007918 */ /* 0x000fe20000000000 */
[----:B------:R-:W-:Y:S01]  /*0960*/  USEL UR40, UR40, 0x2, !UP0 ;  /* 0x0000000228287887 */ /* 0x000fe2000c000000 */
[----:B------:R-:W-:Y:S01]  /*0970*/  ULDC.64 UR48, c[0x0][0x208] ;  /* 0x0000820000307ab9 */ /* 0x000fe20000000a00 */
[----:B012-4-:R-:W-:Y:S08]  /*0980*/  BAR.SYNC.DEFER_BLOCKING 0x0 ;  /* 0x0000000000007b1d */ /* 0x017ff00000010000 */
[----:B------:R-:W-:Y:S05]  /*0990*/  @!P0 BRA `(.L_x_1997) ;  /* 0x000000ec00988947 */ /* 0x000fea0003800000 */
.L_x_1998:
        /* <DEDUP_REMOVED lines=29> */
[----:B------:R-:W-:-:S03]  /*0b70*/  SHF.R.S32.HI R233, RZ, 0x7, R2 ;  /* 0x00000007ffe97819 */ /* 0x000fc60000011402 */
[----:B------:R-:W-:Y:S01]  /*0b80*/  IMAD.IADD R232, R235, 0x1, -R232 ;  /* 0x00000001ebe87824 */ /* 0x000fe200078e0ae8 */
[----:B------:R-:W-:-:S04]  /*0b90*/  LEA.HI R2, R2, R233, RZ, 0x1 ;  /* 0x000000e902027211 */ /* 0x000fc800078f08ff */
[----:B------:R-:W-:Y:S02]  /*0ba0*/  SHF.R.S32.HI R7, RZ, 0x1f, R232 ;  /* 0x0000001fff077819 */ /* 0x000fe400000114e8 */
[----:B------:R-:W-:Y:S02]  /*0bb0*/  LOP3.LUT R2, R2, 0x3fffffe, RZ, 0xc0, !PT ;  /* 0x03fffffe02027812 */ /* 0x000fe400078ec0ff */
[CC--:B------:R-:W-:Y:S02]  /*0bc0*/  LEA.HI R8, R7.reuse, R232.reuse, RZ, 0x2 ;  /* 0x000000e807087211 */ /* 0x0c0fe400078f10ff */
[----:B------:R-:W-:Y:S01]  /*0bd0*/  LEA.HI R7, R7, R232, RZ, 0x5 ;  /* 0x000000e807077211 */ /* 0x000fe200078f28ff */
[----:B------:R-:W-:Y:S01]  /*0be0*/  IMAD.IADD R22, R233, 0x1, -R2 ;  /* 0x00000001e9167824 */ /* 0x000fe200078e0a02 */
[--C-:B------:R-:W-:Y:S02]  /*0bf0*/  SHF.R.S32.HI R5, RZ, 0x2, R8.reuse ;  /* 0x00000002ff057819 */ /* 0x100fe40000011408 */
[----:B------:R-:W-:-:S02]  /*0c00*/  SHF.R.S32.HI R4, RZ, 0x1f, R8 ;  /* 0x0000001fff047819 */ /* 0x000fc40000011408 */
[----:B------:R-:W-:Y:S02]  /*0c10*/  SHF.R.S32.HI R7, RZ, 0x5, R7 ;  /* 0x00000005ff077819 */ /* 0x000fe40000011407 */
[----:B------:R-:W-:Y:S02]  /*0c20*/  LEA.HI R4, R4, R5, RZ, 0x3 ;  /* 0x0000000504047211 */ /* 0x000fe400078f18ff */
[----:B------:R-:W-:Y:S02]  /*0c30*/  LOP3.LUT R17, R8, 0x7ffffffc, RZ, 0xc0, !PT ;  /* 0x7ffffffc08117812 */ /* 0x000fe400078ec0ff */
[----:B------:R-:W-:Y:S02]  /*0c40*/  LOP3.LUT R6, R4, 0xfffffff8, RZ, 0xc0, !PT ;  /* 0xfffffff804067812 */ /* 0x000fe400078ec0ff */
[-C--:B------:R-:W-:Y:S01]  /*0c50*/  LEA.HI R4, R0, R235.reuse, RZ, 0x5 ;  /* 0x000000eb00047211 */ /* 0x080fe200078f28ff */
[----:B------:R-:W-:Y:S01]  /*0c60*/  IMAD.IADD R17, R232, 0x1, -R17 ;  /* 0x00000001e8117824 */ /* 0x000fe200078e0a11 */
[----:B------:R-:W-:Y:S01]  /*0c70*/  LEA.HI R0, R0, R235, RZ, 0x3 ;  /* 0x000000eb00007211 */ /* 0x000fe200078f18ff */
[----:B------:R-:W-:Y:S01]  /*0c80*/  IMAD.IADD R10, R5, 0x1, -R6 ;  /* 0x00000001050a7824 */ /* 0x000fe200078e0a06 */
[----:B------:R-:W-:Y:S01]  /*0c90*/  SHF.R.S32.HI R6, RZ, 0x4, R3 ;  /* 0x00000004ff067819 */ /* 0x000fe20000011403 */
[----:B------:R-:W-:Y:S01]  /*0ca0*/  IMAD.SHL.U32 R5, R4, 0x20, RZ ;  /* 0x0000002004057824 */ /* 0x000fe200078e00ff */
[----:B------:R-:W-:Y:S01]  /*0cb0*/  LOP3.LUT R4, R3, 0x3fffff0, RZ, 0xc0, !PT ;  /* 0x03fffff003047812 */ /* 0x000fe200078ec0ff */
[----:B------:R-:W-:Y:S01]  /*0cc0*/  IMAD R7, R7, 0x10, R10 ;  /* 0x0000001007077824 */ /* 0x000fe200078e020a */
[----:B------:R-:W-:-:S02]  /*0cd0*/  LEA.HI R3, R3, R6, RZ, 0x1 ;  /* 0x0000000603037211 */ /* 0x000fc400078f08ff */
[----:B------:R-:W-:Y:S01]  /*0ce0*/  LOP3.LUT R5, R5, 0xfffffc00, RZ, 0xc0, !PT ;  /* 0xfffffc0005057812 */ /* 0x000fe200078ec0ff */
[----:B------:R-:W-:Y:S01]  /*0cf0*/  IMAD.IADD R4, R235, 0x1, -R4 ;  /* 0x00000001eb047824 */ /* 0x000fe200078e0a04 */
[----:B------:R-:W-:Y:S01]  /*0d00*/  LOP3.LUT R3, R3, 0x1ffffffe, RZ, 0xc0, !PT ;  /* 0x1ffffffe03037812 */ /* 0x000fe200078ec0ff */
[----:B------:R-:W-:Y:S01]  /*0d10*/  IMAD R22, R22, 0x40, R7 ;  /* 0x0000004016167824 */ /* 0x000fe200078e0207 */
[----:B------:R-:W-:Y:S01]  /*0d20*/  LOP3.LUT R2, R0, 0x1ffffff8, RZ, 0xc0, !PT ;  /* 0x1ffffff800027812 */ /* 0x000fe200078ec0ff */
[----:B------:R-:W-:Y:S01]  /*0d30*/  IMAD R4, R4, 0x40, R5 ;  /* 0x0000004004047824 */ /* 0x000fe200078e0205 */
[----:B------:R-:W-:Y:S01]  /*0d40*/  SHF.R.S32.HI R18, RZ, 0x3, R0 ;  /* 0x00000003ff127819 */ /* 0x000fe20000011400 */
[----:B------:R-:W-:Y:S02]  /*0d50*/  IMAD.IADD R3, R6, 0x1, -R3 ;  /* 0x0000000106037824 */ /* 0x000fe400078e0a03 */
[----:B------:R-:W-:Y:S02]  /*0d60*/  IMAD.IADD R2, R235, 0x1, -R2 ;  /* 0x00000001eb027824 */ /* 0x000fe400078e0a02 */
[----:B------:R-:W-:-:S02]  /*0d70*/  IMAD R234, R3, 0x8, R4 ;  /* 0x0000000803ea7824 */ /* 0x000fc400078e0204 */
[----:B------:R-:W-:-:S07]  /*0d80*/  IMAD.SHL.U32 R16, R2, 0x8, RZ ;  /* 0x0000000802107824 */ /* 0x000fce00078e00ff */
.L_x_2055:
[----:B0-----:R-:W0:Y:S01]  /*0d90*/  LDC.64 R2, c[0x0][0xc60] ;  /* 0x00031800ff027b82 */ /* 0x001e220000000a00 */
[----:B------:R-:W-:Y:S01]  /*0da0*/  ULDC.64 UR4, c[0x0][0xa28] ;  /* 0x00028a0000047ab9 */ /* 0x000fe20000000a00 */
[----:B------:R-:W-:Y:S01]  /*0db0*/  ULDC.64 UR6, c[0x0][0xa18] ;  /* 0x0002860000067ab9 */ /* 0x000fe20000000a00 */
[----:B------:R-:W-:Y:S01]  /*0dc0*/  ULDC.64 UR8, c[0x0][0xa20] ;  /* 0x0002880000087ab9 */ /* 0x000fe20000000a00 */
        /* <DEDUP_REMOVED lines=10> */
[----:B------:R-:W-:-:S04]  /*0e70*/  @UP0 ULEA UR4, UP2, UR36, UR4, 0x2 ;  /* 0x0000000424040291 */ /* 0x000fc8000f84103f */
[----:B------:R-:W-:Y:S02]  /*0e80*/  @UP0 ULEA.HI.X UR5, UR36, UR5, UR37, 0x2, UP2 ;  /* 0x0000000524050291 */ /* 0x000fe400090f1425 */
[----:B------:R-:W-:Y:S01]  /*0e90*/  @UP1 ULEA UR6, UP0, UR36, UR6, 0x2 ;  /* 0x0000000624061291 */ /* 0x000fe2000f80103f */
[----:B------:R-:W-:-:S03]  /*0ea0*/  IMAD.U32 R2, RZ, RZ, UR4 ;  /* 0x00000004ff027e24 */ /* 0x000fc6000f8e00ff */
[----:B------:R-:W-:Y:S01]  /*0eb0*/  @UP1 ULEA.HI.X UR7, UR36, UR7, UR37, 0x2, UP0 ;  /* 0x0000000724071291 */ /* 0x000fe200080f1425 */
[----:B------:R-:W-:Y:S01]  /*0ec0*/  IMAD.U32 R3, RZ, RZ, UR5 ;  /* 0x00000005ff037e24 */ /* 0x000fe2000f8e00ff */
[----:B------:R-:W-:Y:S01]  /*0ed0*/  ULDC.64 UR4, c[0x0][0x3f8] ;  /* 0x0000fe0000047ab9 */ /* 0x000fe20000000a00 */
[----:B---345:R-:W-:-:S03]  /*0ee0*/  IMAD.U32 R4, RZ, RZ, UR6 ;  /* 0x00000006ff047e24 */ /* 0x038fc6000f8e00ff */
[----:B------:R-:W-:Y:S01]  /*0ef0*/  IMAD.U32 R5, RZ, RZ, UR7 ;  /* 0x00000007ff057e24 */ /* 0x000fe2000f8e00ff */
[----:B------:R-:W2:Y:S01]  /*0f00*/  @P0 LDG.E R2, desc[UR48][R2.64] ;  /* 0x0000003002020981 */ /* 0x000ea2000c1e1900 */
[----:B------:R-:W-:Y:S01]  /*0f10*/  UISETP.NE.U32.AND UP0, UPT, UR4, URZ, UPT ;  /* 0x0000003f0400728c */ /* 0x000fe2000bf05070 */
[----:B------:R-:W-:Y:S01]  /*0f20*/  ISETP.NE.U32.AND P1, PT, RZ, UR8, PT ;  /* 0x00000008ff007c0c */ /* 0x000fe2000bf25070 */
[----:B------:R-:W-:Y:S01]  /*0f30*/  ULDC UR6, c[0x0][0x2e0] ;  /* 0x0000b80000067ab9 */ /* 0x000fe20000000800 */
[----:B------:R-:W3:Y:S01]  /*0f40*/  @P2 LDG.E R4, desc[UR48][R4.64] ;  /* 0x0000003004042981 */ /* 0x000ee2000c1e1900 */
[----:B------:R-:W-:Y:S01]  /*0f50*/  UISETP.NE.AND.EX UP0, UPT, UR5, URZ, UPT, UP0 ;  /* 0x0000003f0500728c */ /* 0x000fe2000bf05300 */
[----:B------:R-:W-:Y:S01]  /*0f60*/  ISETP.NE.AND.EX P1, PT, RZ, UR9, PT, P1 ;  /* 0x00000009ff007c0c */ /* 0x000fe2000bf25310 */
[----:B------:R-:W-:Y:S01]  /*0f70*/  ULDC UR4, c[0x0][0x404] ;  /* 0x0001010000047ab9 */ /* 0x000fe20000000800 */
[----:B------:R-:W-:Y:S01]  /*0f80*/  UMOV UR51, URZ ;  /* 0x0000003f00337c82 */ /* 0x000fe20008000000 */
[----:B------:R-:W-:Y:S01]  /*0f90*/  USEL UR4, UR4, 0x1, UP0 ;  /* 0x0000000104047887 */ /* 0x000fe20008000000 */
[----:B------:R-:W-:-:S03]  /*0fa0*/  ULDC UR52, c[0x0][0x288] ;  /* 0x0000a20000347ab9 */ /* 0x000fc60000000800 */
[----:B------:R-:W-:Y:S01]  /*0fb0*/  UIMAD UR6, UR4, UR6, URZ ;  /* 0x00000006040672a4 */ /* 0x000fe2000f8e023f */
[----:B--2---:R-:W-:Y:S02]  /*0fc0*/  @P0 R2UR UR51, R2 ;  /* 0x00000000023302ca */ /* 0x004fe400000e0000 */
[----:B---3--:R-:W-:Y:S01]  /*0fd0*/  @P2 R2UR UR52, R4 ;  /* 0x00000000043422ca */ /* 0x008fe200000e0000 */
[----:B-1----:R-:W-:-:S14]  /*0fe0*/  @P2 BRA `(.L_x_1999) ;  /* 0x0000000000342947 */ /* 0x002fdc0003800000 */
        /* <DEDUP_REMOVED lines=13> */
.L_x_1999:
[----:B------:R-:W-:Y:S01]  /*10c0*/  UMOV UR42, UR53 ;  /* 0x00000035002a7c82 */ /* 0x000fe20008000000 */
[----:B------:R-:W-:Y:S01]  /*10d0*/  UMOV UR38, UR44 ;  /* 0x0000002c00267c82 */ /* 0x000fe20008000000 */
[----:B------:R-:W-:Y:S05]  /*10e0*/  @!P1 BRA `(.L_x_2000) ;  /* 0x00000000001c9947 */ /* 0x000fea0003800000 */
[----:B------:R-:W-:-:S04]  /*10f0*/  ULEA UR4, UP0, UR36, UR8, 0x2 ;  /* 0x0000000824047291 */ /* 0x000fc8000f80103f */
[----:B------:R-:W-:Y:S02]  /*1100*/  ULEA.HI.X UR5, UR36, UR9, UR37, 0x2, UP0 ;  /* 0x0000000924057291 */ /* 0x000fe400080f1425 */
[----:B------:R-:W-:-:S04]  /*1110*/  IMAD.U32 R2, RZ, RZ, UR4 ;  /* 0x00000004ff027e24 */ /* 0x000fc8000f8e00ff */
[----:B------:R-:W-:-:S05]  /*1120*/  IMAD.U32 R3, RZ, RZ, UR5 ;  /* 0x00000005ff037e24 */ /* 0x000fca000f8e00ff */
[----:B------:R-:W2:Y:S02]  /*1130*/  LDG.E R2, desc[UR48][R2.64] ;  /* 0x0000003002027981 */ /* 0x000ea4000c1e1900 */
[----:B--2---:R-:W-:Y:S01]  /*1140*/  R2UR UR6, R2 ;  /* 0x00000000020672ca */ /* 0x004fe200000e0000 */
[----:B------:R-:W-:-:S14]  /*1150*/  BRA `(.L_x_2001) ;  /* 0x0000000000347947 */ /* 0x000fdc0003800000 */
.L_x_2000:
        /* <DEDUP_REMOVED lines=13> */
.L_x_2001:
[----:B------:R-:W-:Y:S01]  /*1230*/  UIADD3 UR51, -UR51, UR6, URZ ;  /* 0x0000000633337290 */ /* 0x000fe2000fffe13f */
[----:B------:R-:W-:Y:S01]  /*1240*/  PLOP3.LUT P0, PT, PT, PT, PT, 0x80, 0x0 ;  /* 0x000000000000781c */ /* 0x000fe20003f0f070 */
[----:B------:R-:W-:Y:S01]  /*1250*/  ULDC UR4, c[0x0][0x428] ;  /* 0x00010a0000047ab9 */ /* 0x000fe20000000800 */
[----:B------:R-:W-:Y:S01]  /*1260*/  IMAD.MOV.U32 R0, RZ, RZ, RZ ;  /* 0x000000ffff007224 */ /* 0x000fe200078e00ff */
[----:B------:R-:W-:Y:S01]  /*1270*/  UIADD3 UR5, UR51, 0xff, -UR52 ;  /* 0x000000ff33057890 */ /* 0x000fe2000fffe834 */
[----:B------:R-:W-:Y:S01]  /*1280*/  IMAD.MOV.U32 R2, RZ, RZ, RZ ;  /* 0x000000ffff027224 */ /* 0x000fe200078e00ff */
[----:B------:R-:W-:Y:S01]  /*1290*/  UISETP.NE.AND UP0, UPT, UR4, 0x1, UPT ;  /* 0x000000010400788c */ /* 0x000fe2000bf05270 */
[----:B------:R-:W-:Y:S01]  /*12a0*/  IMAD.MOV.U32 R151, RZ, RZ, RZ ;  /* 0x000000ffff977224 */ /* 0x000fe200078e00ff */
[----:B------:R-:W-:Y:S01]  /*12b0*/  UIADD3 UR4, UR51, 0x7f, URZ ;  /* 0x0000007f33047890 */ /* 0x000fe2000fffe03f */
[----:B------:R-:W-:Y:S01]  /*12c0*/  CS2R R30, SRZ ;  /* 0x00000000001e7805 */ /* 0x000fe2000001ff00 */
[----:B------:R-:W-:Y:S01]  /*12d0*/  ULEA UR6, UR53, UR5, 0x7 ;  /* 0x0000000535067291 */ /* 0x000fe2000f8e383f */
[----:B------:R-:W-:Y:S01]  /*12e0*/  CS2R R124, SRZ ;  /* 0x00000000007c7805 */ /* 0x000fe2000001ff00 */
[----:B------:R-:W-:Y:S01]  /*12f0*/  USHF.R.S32.HI UR5, URZ, 0x1f, UR4 ;  /* 0x0000001f3f057899 */ /* 0x000fe20008011404 */
        /* <DEDUP_REMOVED lines=11> */
[----:B------:R-:W-:Y:S01]  /*13b0*/  @UP0 ULDC UR4, c[0x0][0x42c] ;  /* 0x00010b0000040ab9 */ /* 0x000fe20000000800 */
[----:B------:R-:W-:Y:S01]  /*13c0*/  @UP0 ULDC UR6, c[0x0][0x430] ;  /* 0x00010c0000060ab9 */ /* 0x000fe20000000800 */
[----:B------:R-:W-:Y:S01]  /*13d0*/  UISETP.LT.AND UP1, UPT, UR5, UR7, UPT ;  /* 0x000000070500728c */ /* 0x000fe2000bf21270 */
[----:B------:R-:W-:-:S02]  /*13e0*/  CS2R R46, SRZ ;  /* 0x00000000002e7805 */ /* 0x000fc4000001ff00 */
[----:B------:R-:W-:Y:S02]  /*13f0*/  CS2R R108, SRZ ;  /* 0x00000000006c7805 */ /* 0x000fe4000001ff00 */
[----:B------:R-:W-:Y:S01]  /*1400*/  CS2R R104, SRZ ;  /* 0x0000000000687805 */ /* 0x000fe2000001ff00 */
[----:B------:R-:W-:Y:S01]  /*1410*/  USEL UR54, UR5, UR7, UP1 ;  /* 0x0000000705367287 */ /* 0x000fe20008800000 */
[----:B------:R-:W-:Y:S01]  /*1420*/  CS2R R50, SRZ ;  /* 0x0000000000327805 */ /* 0x000fe2000001ff00 */
[----:B------:R-:W-:Y:S01]  /*1430*/  UIMAD.WIDE.U32 UR4, UR44, UR4, URZ ;  /* 0x000000042c0472a5 */ /* 0x000fe2000f8e003f */
[----:B------:R-:W-:Y:S01]  /*1440*/  CS2R R54, SRZ ;  /* 0x0000000000367805 */ /* 0x000fe2000001ff00 */
[----:B------:R-:W-:Y:S01]  /*1450*/  UISETP.GE.AND UP1, UPT, UR54, 0x1, UPT ;  /* 0x000000013600788c */ /* 0x000fe2000bf26270 */
[----:B------:R-:W-:Y:S01]  /*1460*/  CS2R R100, SRZ ;  /* 0x0000000000647805 */ /* 0x000fe2000001ff00 */
[----:B------:R-:W-:Y:S01]  /*1470*/  @UP0 USHF.R.U32.HI UR44, URZ, UR6, UR5 ;  /* 0x000000063f2c0299 */ /* 0x000fe20008011605 */
[----:B------:R-:W-:-:S02]  /*1480*/  CS2R R96, SRZ ;  /* 0x0000000000607805 */ /* 0x000fc4000001ff00 */
[----:B------:R-:W-:Y:S02]  /*1490*/  CS2R R58, SRZ ;  /* 0x00000000003a7805 */ /* 0x000fe4000001ff00 */
[----:B------:R-:W-:Y:S02]  /*14a0*/  CS2R R62, SRZ ;  /* 0x00000000003e7805 */ /* 0x000fe4000001ff00 */
[----:B------:R-:W-:Y:S02]  /*14b0*/  PLOP3.LUT P1, PT, PT, PT, UP1, 0x80, 0x0 ;  /* 0x000000000000781c */ /* 0x000fe40003f2f018 */
        /* <DEDUP_REMOVED lines=79> */
.L_x_2003:
        /* <DEDUP_REMOVED lines=10> */
[----:B------:R-:W-:Y:S02]  /*1a50*/  @UP0 ULDC.64 UR16, c[0x0][0x9a8] ;  /* 0x00026a0000100ab9 */ /* 0x000fe40000000a00 */
[----:B------:R-:W-:Y:S01]  /*1a60*/  @UP1 ULDC.64 UR10, c[0x0][0x9b8] ;  /* 0x00026e00000a1ab9 */ /* 0x000fe20000000a00 */
[----:B------:R-:W-:Y:S02]  /*1a70*/  @UP0 UIMAD UR8, UR37, UR16, URZ ;  /* 0x00000010250802a4 */ /* 0x000fe4000f8e023f */
[----:B------:R-:W-:Y:S02]  /*1a80*/  @UP1 UIMAD UR9, UR37, UR10, URZ ;  /* 0x0000000a250912a4 */ /* 0x000fe4000f8e023f */
[----:B------:R-:W-:Y:S02]  /*1a90*/  @UP0 UIMAD.WIDE.U32 UR14, UR36, UR16, URZ ;  /* 0x00000010240e02a5 */ /* 0x000fe4000f8e003f */
[----:B------:R-:W-:Y:S02]  /*1aa0*/  @UP0 UIMAD UR17, UR36, UR17, UR8 ;  /* 0x00000011241102a4 */ /* 0x000fe4000f8e0208 */
[----:B------:R-:W-:-:S02]  /*1ab0*/  @UP0 USHF.R.S32.HI UR16, URZ, 0x1f, UR44 ;  /* 0x0000001f3f100899 */ /* 0x000fc4000801142c */
[----:B------:R-:W-:Y:S02]  /*1ac0*/  @UP1 UIMAD UR18, UR36, UR11, UR9 ;  /* 0x0000000b241212a4 */ /* 0x000fe4000f8e0209 */
[----:B------:R-:W-:Y:S02]  /*1ad0*/  @UP1 USHF.R.S32.HI UR19, URZ, 0x1f, UR44 ;  /* 0x0000001f3f131899 */ /* 0x000fe4000801142c */
[----:B------:R-:W-:Y:S01]  /*1ae0*/  @UP1 UIMAD.WIDE.U32 UR12, UR36, UR10, URZ ;  /* 0x0000000a240c12a5 */ /* 0x000fe2000f8e003f */
[----:B------:R-:W-:Y:S02]  /*1af0*/  @UP0 ULDC.64 UR8, c[0x0][0x9b0] ;  /* 0x00026c0000080ab9 */ /* 0x000fe40000000a00 */
        /* <DEDUP_REMOVED lines=33> */
.L_x_2144:
[----:B------:R-:W-:Y:S05]  /*1d10*/  @!P0 BRA `(.L_x_2005) ;  /* 0x0000000000048947 */ /* 0x000fea0003800000 */
[----:B------:R-:W-:Y:S01]  /*1d20*/  BPT.TRAP 0x1 ;  /* 0x000000040000795c */ /* 0x000fe20000300000 */
.L_x_2005:
[----:B------:R-:W-:Y:S02]  /*1d30*/  IMAD.U32 R2, RZ, RZ, UR55 ;  /* 0x00000037ff027e24 */ /* 0x000fe4000f8e00ff */
[----:B0-----:R-:W-:-:S03]  /*1d40*/  IMAD.U32 R3, RZ, RZ, UR45 ;  /* 0x0000002dff037e24 */ /* 0x001fc6000f8e00ff */
[----:B------:R-:W-:Y:S02]  /*1d50*/  LEA R2, R2, UR41, 0x3 ;  /* 0x0000002902027c11 */ /* 0x000fe4000f8e18ff */
[----:B------:R-:W-:-:S04]  /*1d60*/  SHF.L.U32 R3, R3, 0x1f, RZ ;  /* 0x0000001f03037819 */ /* 0x000fc800000006ff */
[----:B------:R0:W1:Y:S01]  /*1d70*/  SYNCS.PHASECHK.TRANS64.TRYWAIT P2, [R2+URZ+0x38830], R3 ;  /* 0x03883003020075a7 */ /* 0x000062000804017f */
[----:B------:R-:W-:Y:S05]  /*1d80*/  @!P0 BRA `(.L_x_2006) ;  /* 0x0000000000048947 */ /* 0x000fea0003800000 */
[----:B------:R-:W-:Y:S01]  /*1d90*/  BPT.TRAP 0x1 ;  /* 0x000000040000795c */ /* 0x000fe20000300000 */
.L_x_2006:
[----:B------:R-:W2:Y:S01]  /*1da0*/  S2R R4, SR_TID.X ;  /* 0x0000000000047919 */ /* 0x000ea20000002100 */
[----:B------:R-:W-:Y:S01]  /*1db0*/  IMAD.MOV.U32 R151, RZ, RZ, RZ ;  /* 0x000000ffff977224 */ /* 0x000fe200078e00ff */
[----:B--2---:R-:W-:Y:S01]  /*1dc0*/  LOP3.LUT P1, RZ, R4, 0x7f, RZ, 0xc0, !PT ;  /* 0x0000007f04ff7812 */ /* 0x004fe2000782c0ff */
[----:B-1----:R-:W-:-:S12]  /*1dd0*/  @P2 BRA `(.L_x_2007) ;  /* 0x0000000000082947 */ /* 0x002fd80003800000 */
[----:B------:R-:W1:Y:S02]  /*1de0*/  SYNCS.PHASECHK.TRANS64.TRYWAIT P2, [R2+URZ+0x38830], R3 ;  /* 0x03883003020075a7 */ /* 0x000e64000804017f */
[----:B-1----:R-:W-:Y:S05]  /*1df0*/  @!P2 BRA `(.L_x_2008) ;  /* 0x0000012c00d8a947 */ /* 0x002fea0003800000 */
.L_x_2007:
[----:B------:R-:W-:Y:S05]  /*1e00*/  WARPSYNC.ALL ;  /* 0x0000000000007948 */ /* 0x000fea0003800000 */
[----:B------:R-:W-:Y:S01]  /*1e10*/  UIADD3 UR4, UR41, 0x28400, URZ ;  /* 0x0002840029047890 */ /* 0x000fe2000fffe03f */
[----:B------:R-:W-:Y:S01]  /*1e20*/  WARPGROUP.ARRIVE ;  /* 0x00000000000079c5 */ /* 0x000fe20000000000 */
[----:B------:R-:W-:Y:S01]  /*1e30*/  ULOP3.LUT UR32, UR56, 0x10000, URZ, 0xfc, !UPT ;  /* 0x0001000038207892 */ /* 0x000fe2000f8efc3f */
[----:B01----:R-:W-:Y:S01]  /*1e40*/  @!P1 VIADD R2, R2, 0x38840 ;  /* 0x0003884002029836 */ /* 0x003fe20000000000 */
[----:B------:R-:W-:Y:S01]  /*1e50*/  USHF.R.U32.HI UR4, URZ, 0x4, UR4 ;  /* 0x000000043f047899 */ /* 0x000fe20008011604 */
[--C-:B------:R-:W-:Y:S01]  /*1e60*/  IMAD.MOV.U32 R150, RZ, RZ, R151.reuse ;  /* 0x000000ffff967224 */ /* 0x100fe200078e0097 */
[----:B------:R-:W-:Y:S01]  /*1e70*/  UMOV UR33, 0x40000040 ;  /* 0x4000004000217882 */ /* 0x000fe20000000000 */
[----:B------:R-:W-:Y:S01]  /*1e80*/  UMOV UR35, 0x40000040 ;  /* 0x4000004000237882 */ /* 0x000fe20000000000 */
[----:B------:R-:W-:Y:S01]  /*1e90*/  ULOP3.LUT UR4, UR4, 0x3fff, URZ, 0xc0, !UPT ;  /* 0x00003fff04047892 */ /* 0x000fe2000f8ec03f */
[----:B------:R-:W-:Y:S01]  /*1ea0*/  @!P1 PRMT R2, RZ, 0x654, R2 ;  /* 0x00000654ff029816 */ /* 0x000fe20000000002 */
        /* <DEDUP_REMOVED lines=47> */
[----:B------:R-:W-:Y:S01]  /*21a0*/  UIADD3 UR56, UR54, -0x2, URZ ;  /* 0xfffffffe36387890 */ /* 0x000fe2000fffe03f */
        /* <DEDUP_REMOVED lines=38> */
[----:B------:R-:W-:Y:S01]  /*2410*/  IMAD.MOV.U32 R95, RZ, RZ, R151 ;  /* 0x000000ffff5f7224 */ /* 0x000fe200078e0097 */
[----:B------:R-:W-:Y:S02]  /*2420*/  WARPGROUP.DEPBAR.LE gsb0, 0x0 ;  /* 0x00008000000079c5 */ /* 0x000fe40000010000 */
[----:B------:R-:W-:-:S06]  /*2430*/  WARPGROUP.ARRIVE ;  /* 0x00000000000079c5 */ /* 0x000fcc0000000000 */
[----:B------:R-:W-:Y:S01]  /*2440*/  QGMMA.64x128x32.F32.E4M3.E4M3 R24, gdesc[UR4], R24, gsb0 ;  /* 0x01e00000041879f3 */ /* 0x000fe20008000818 */
[----:B------:R-:W-:Y:S02]  /*2450*/  UMOV UR6, 0xffffff80 ;  /* 0xffffff8000067882 */ /* 0x000fe40000000000 */
[----:B------:R-:W-:-:S04]  /*2460*/  UIMAD UR6, UR54, UR6, 0x80 ;  /* 0x00000080360674a4 */ /* 0x000fc8000f8e0206 */
[----:B------:R-:W-:-:S04]  /*2470*/  UIADD3 UR6, UR51, UR6, URZ ;  /* 0x0000000633067290 */ /* 0x000fc8000fffe03f */
[----:B------:R-:W-:Y:S01]  /*2480*/  UIADD3 UR7, -UR52, 0x1, UR6 ;  /* 0x0000000134077890 */ /* 0x000fe2000fffe106 */
[----:B------:R-:W-:Y:S02]  /*2490*/  WARPGROUP.DEPBAR.LE gsb0, 0x0 ;  /* 0x00008000000079c5 */ /* 0x000fe40000010000 */
[----:B------:R-:W-:-:S06]  /*24a0*/  WARPGROUP.ARRIVE ;  /* 0x00000000000079c5 */ /* 0x000fcc0000000000 */
        /* <DEDUP_REMOVED lines=22> */
[----:B------:R-:W-:Y:S01]  /*2610*/  FMUL.FTZ R50, R0, R50 ;  /* 0x0000003200327220 */ /* 0x000fe20000410000 */
[----:B------:R-:W-:-:S02]  /*2620*/  IMAD.U32 R40, RZ, RZ, UR7 ;  /* 0x00000007ff287e24 */ /* 0x000fc4000f8e00ff */
[C---:B------:R-:W-:Y:S01]  /*2630*/  FMUL.FTZ R10, R0.reuse, R37 ;  /* 0x00000025000a7220 */ /* 0x040fe20000410000 */
[----:B------:R-:W-:Y:S02]  /*2640*/  IMAD.U32 R29, RZ, RZ, UR53 ;  /* 0x00000035ff1d7e24 */ /* 0x000fe4000f8e00ff */
[C---:B------:R-:W-:Y:S01]  /*2650*/  FMUL.FTZ R30, R0.reuse, R30 ;  /* 0x0000001e001e7220 */ /* 0x040fe20000410000 */
[C---:B------:R-:W-:Y:S01]  /*2660*/  FMUL.FTZ R9, R0.reuse, R36 ;  /* 0x0000002400097220 */ /* 0x040fe20000410000 */
[C---:B------:R-:W-:Y:S01]  /*2670*/  FMUL.FTZ R15, R0.reuse, R49 ;  /* 0x00000031000f7220 */ /* 0x040fe20000410000 */
[----:B------:R0:W-:Y:S01]  /*2680*/  MUFU.TANH R37, R50 ;  /* 0x0000003200257308 */ /* 0x0001e20000002400 */
[----:B------:R-:W-:Y:S02]  /*2690*/  IMAD.U32 R36, RZ, RZ, UR6 ;  /* 0x00000006ff247e24 */ /* 0x000fe4000f8e00ff */
[----:B------:R-:W-:Y:S01]  /*26a0*/  FMUL.FTZ R31, R0, R31 ;  /* 0x0000001f001f7220 */ /* 0x000fe20000410000 */
[----:B------:R-:W-:-:S02]  /*26b0*/  IMAD R49, R17, -0x2, R40 ;  /* 0xfffffffe11317824 */ /* 0x000fc400078e0228 */
[C---:B------:R-:W-:Y:S01]  /*26c0*/  FMUL.FTZ R34, R0.reuse, R34 ;  /* 0x0000002200227220 */ /* 0x040fe20000410000 */
[----:B------:R-:W-:Y:S02]  /*26d0*/  IMAD R36, R17, -0x2, R36 ;  /* 0xfffffffe11247824 */ /* 0x000fe400078e0224 */
[C---:B------:R-:W-:Y:S01]  /*26e0*/  FMUL.FTZ R35, R0.reuse, R35 ;  /* 0x0000002300237220 */ /* 0x040fe20000410000 */
[C---:B------:R-:W-:Y:S01]  /*26f0*/  FMUL.FTZ R38, R0.reuse, R38 ;  /* 0x0000002600267220 */ /* 0x040fe20000410000 */
[----:B------:R-:W1:Y:S01]  /*2700*/  MUFU.TANH R26, R26 ;  /* 0x0000001a001a7308 */ /* 0x000e620000002400 */
[----:B0-----:R-:W-:Y:S02]  /*2710*/  IMAD R50, R29, 0x80, R22 ;  /* 0x000000801d327824 */ /* 0x001fe400078e0216 */
[C---:B------:R-:W-:Y:S01]  /*2720*/  FMUL.FTZ R3, R0.reuse, R24 ;  /* 0x0000001800037220 */ /* 0x040fe20000410000 */
[C---:B------:R-:W-:Y:S01]  /*2730*/  FMUL.FTZ R21, R0.reuse, R52 ;  /* 0x0000003400157220 */ /* 0x040fe20000410000 */
[C---:B------:R-:W-:Y:S01]  /*2740*/  FMUL.FTZ R24, R0.reuse, R53 ;  /* 0x0000003500187220 */ /* 0x040fe20000410000 */
[C---:B------:R-:W-:Y:S01]  /*2750*/  FMUL.FTZ R54, R0.reuse, R54 ;  /* 0x0000003600367220 */ /* 0x040fe20000410000 */
[----:B------:R-:W-:Y:S01]  /*2760*/  IADD3 R29, R49, 0x8, R50 ;  /* 0x00000008311d7810 */ /* 0x000fe20007ffe032 */
[C---:B------:R-:W-:Y:S01]  /*2770*/  FMUL.FTZ R39, R0.reuse, R39 ;  /* 0x0000002700277220 */ /* 0x040fe20000410000 */
[----:B------:R-:W0:Y:S01]  /*2780*/  MUFU.TANH R27, R27 ;  /* 0x0000001b001b7308 */ /* 0x000e220000002400 */
[----:B------:R-:W-:Y:S01]  /*2790*/  FMUL.FTZ R7, R0, R33 ;  /* 0x0000002100077220 */ /* 0x000fe20000410000 */
[----:B------:R-:W-:Y:S01]  /*27a0*/  VIMNMX R29, R36, R29, PT ;  /* 0x0000001d241d7248 */ /* 0x000fe20003fe0100 */
[C---:B------:R-:W-:Y:S01]  /*27b0*/  FMUL.FTZ R55, R0.reuse, R55 ;  /* 0x0000003700377220 */ /* 0x040fe20000410000 */
[C---:B------:R-:W-:Y:S01]  /*27c0*/  FMUL.FTZ R42, R0.reuse, R42 ;  /* 0x0000002a002a7220 */ /* 0x040fe20000410000 */
[C---:B------:R-:W-:Y:S01]  /*27d0*/  FMUL.FTZ R8, R0.reuse, R32 ;  /* 0x0000002000087220 */ /* 0x040fe20000410000 */
[C---:B------:R-:W-:Y:S01]  /*27e0*/  ISETP.GT.AND P2, PT, R29.reuse, RZ, PT ;  /* 0x000000ff1d00720c */ /* 0x040fe20003f44270 */
[C---:B------:R-:W-:Y:S01]  /*27f0*/  FMUL.FTZ R43, R0.reuse, R43 ;  /* 0x0000002b002b7220 */ /* 0x040fe20000410000 */
[----:B------:R-:W-:Y:S01]  /*2800*/  MUFU.TANH R30, R30 ;  /* 0x0000001e001e7308 */ /* 0x000fe20000002400 */
[C---:B------:R-:W-:Y:S01]  /*2810*/  ISETP.GT.AND P3, PT, R29.reuse, 0x1, PT ;  /* 0x000000011d00780c */ /* 0x040fe20003f64270 */
[C---:B------:R-:W-:Y:S01]  /*2820*/  FMUL.FTZ R5, R0.reuse, R28 ;  /* 0x0000001c00057220 */ /* 0x040fe20000410000 */
[C---:B------:R-:W-:Y:S01]  /*2830*/  ISETP.GT.AND P4, PT, R29.reuse, 0x8, PT ;  /* 0x000000081d00780c */ /* 0x040fe20003f84270 */
[----:B------:R-:W-:Y:S01]  /*2840*/  FMUL.FTZ R28, R0, R56 ;  /* 0x00000038001c7220 */ /* 0x000fe20000410000 */
[----:B-1----:R-:W-:Y:S01]  /*2850*/  FSEL R52, R26, -INF , P2 ;  /* 0xff8000001a347808 */ /* 0x002fe20001000000 */
[C---:B------:R-:W-:Y:S01]  /*2860*/  FMUL.FTZ R46, R0.reuse, R46 ;  /* 0x0000002e002e7220 */ /* 0x040fe20000410000 */
[----:B------:R-:W-:Y:S01]  /*2870*/  ISETP.GT.AND P2, PT, R29, 0x9, PT ;  /* 0x000000091d00780c */ /* 0x000fe20003f44270 */
[----:B------:R-:W-:Y:S01]  /*2880*/  MUFU.TANH R31, R31 ;  /* 0x0000001f001f7308 */ /* 0x000fe20000002400 */
[----:B0-----:R-:W-:Y:S01]  /*2890*/  FSEL R53, R27, -INF , P3 ;  /* 0xff8000001b357808 */ /* 0x001fe20001800000 */
[C---:B------:R-:W-:Y:S01]  /*28a0*/  FMUL.FTZ R47, R0.reuse, R47 ;  /* 0x0000002f002f7220 */ /* 0x040fe20000410000 */
[C---:B------:R-:W-:Y:S01]  /*28b0*/  ISETP.GT.AND P3, PT, R29.reuse, 0x10, PT ;  /* 0x000000101d00780c */ /* 0x040fe20003f64270 */
[----:B------:R-:W-:Y:S01]  /*28c0*/  FMUL.FTZ R51, R0, R51 ;  /* 0x0000003300337220 */ /* 0x000fe20000410000 */
[----:B------:R-:W-:Y:S01]  /*28d0*/  FMNMX.FTZ R27, R52, R53, !PT ;  /* 0x00000035341b7209 */ /* 0x000fe20007810000 */
        /* <DEDUP_REMOVED lines=17> */
[----:B------:R-:W-:Y:S01]  /*29f0*/  FMUL.FTZ R79, R0, R79 ;  /* 0x0000004f004f7220 */ /* 0x000fe20000410000 */
[----:B------:R-:W1:Y:S01]  /*2a00*/  MUFU.TANH R38, R38 ;  /* 0x0000002600267308 */ /* 0x000e620000002400 */
[----:B0-----:R-:W-:Y:S01]  /*2a10*/  FSEL R56, R34, -INF , P3 ;  /* 0xff80000022387808 */ /* 0x001fe20001800000 */
[C---:B------:R-:W-:Y:S01]  /*2a20*/  FMUL.FTZ R82, R0.reuse, R82 ;  /* 0x0000005200527220 */ /* 0x040fe20000410000 */
[C---:B------:R-:W-:Y:S01]  /*2a30*/  ISETP.GT.AND P3, PT, R29.reuse, 0x18, PT ;  /* 0x000000181d00780c */ /* 0x040fe20003f64270 */
[C---:B------:R-:W-:Y:S01]  /*2a40*/  FMUL.FTZ R83, R0.reuse, R83 ;  /* 0x0000005300537220 */ /* 0x040fe20000410000 */
[C---:B------:R-:W-:Y:S01]  /*2a50*/  FMUL.FTZ R86, R0.reuse, R86 ;  /* 0x0000005600567220 */ /* 0x040fe20000410000 */
[C---:B------:R-:W-:Y:S01]  /*2a60*/  FMUL.FTZ R87, R0.reuse, R87 ;  /* 0x0000005700577220 */ /* 0x040fe20000410000 */
[----:B------:R-:W-:Y:S01]  /*2a70*/  FMUL.FTZ R4, R0, R25 ;  /* 0x0000001900047220 */ /* 0x000fe20000410000 */
[----:B------:R0:W-:Y:S01]  /*2a80*/  MUFU.TANH R33, R54 ;  /* 0x0000003600217308 */ /* 0x0001e20000002400 */
[----:B------:R-:W-:Y:S01]  /*2a90*/  VIADDMNMX R49, R50, R49, R36, PT ;  /* 0x0000003132317246 */ /* 0x000fe20003800124 */
[C---:B------:R-:W-:Y:S01]  /*2aa0*/  FMUL.FTZ R25, R0.reuse, R57 ;  /* 0x0000003900197220 */ /* 0x040fe20000410000 */
[C---:B------:R-:W-:Y:S01]  /*2ab0*/  FMUL.FTZ R60, R0.reuse, R60 ;  /* 0x0000003c003c7220 */ /* 0x040fe20000410000 */
[C---:B------:R-:W-:Y:S01]  /*2ac0*/  FMUL.FTZ R61, R0.reuse, R61 ;  /* 0x0000003d003d7220 */ /* 0x040fe20000410000 */
[C---:B------:R-:W-:Y:S01]  /*2ad0*/  FMUL.FTZ R64, R0.reuse, R64 ;  /* 0x0000004000407220 */ /* 0x040fe20000410000 */
[C---:B------:R-:W-:Y:S01]  /*2ae0*/  FMUL.FTZ R65, R0.reuse, R65 ;  /* 0x0000004100417220 */ /* 0x040fe20000410000 */
[----:B------:R-:W-:Y:S01]  /*2af0*/  FMUL.FTZ R68, R0, R68 ;  /* 0x0000004400447220 */ /* 0x000fe20000410000 */
[----:B------:R-:W2:Y:S01]  /*2b00*/  MUFU.TANH R39, R39 ;  /* 0x0000002700277308 */ /* 0x000ea20000002400 */
[----:B0-----:R-:W-:Y:S01]  /*2b10*/  FSEL R54, R30, -INF , P4 ;  /* 0xff8000001e367808 */ /* 0x001fe20002000000 */
[----:B------:R-:W-:Y:S01]  /*2b20*/  FMUL.FTZ R69, R0, R69 ;  /* 0x0000004500457220 */ /* 0x000fe20000410000 */
[----:B-1----:R-:W-:Y:S01]  /*2b30*/  FSEL R89, R38, -INF , P3 ;  /* 0xff80000026597808 */ /* 0x002fe20001800000 */
[----:B------:R-:W-:Y:S01]  /*2b40*/  FMUL.FTZ R72, R0, R72 ;  /* 0x0000004800487220 */ /* 0x000fe20000410000 */
[----:B------:R-:W-:Y:S01]  /*2b50*/  FMNMX.FTZ R26, R54, R27, !PT ;  /* 0x0000001b361a7209 */ /* 0x000fe20007810000 */
[C---:B------:R-:W-:Y:S01]  /*2b60*/  FMUL.FTZ R73, R0.reuse, R73 ;  /* 0x0000004900497220 */ /* 0x040fe20000410000 */
[----:B------:R-:W-:Y:S01]  /*2b70*/  ISETP.GT.AND P3, PT, R29, 0x20, PT ;  /* 0x000000201d00780c */ /* 0x000fe20003f64270 */
        /* <DEDUP_REMOVED lines=10> */
[----:B------:R0:W-:Y:S01]  /*2c20*/  @!P1 SYNCS.ARRIVE.TRANS64.RED.A1T0 RZ, [R2+URZ], RZ ;  /* 0x000000ff02ff99a7 */ /* 0x0001e2000810043f */
[----:B------:R-:W-:Y:S01]  /*2c30*/  ISETP.GT.AND P2, PT, R29, 0x11, PT ;  /* 0x000000111d00780c */ /* 0x000fe20003f44270 */
[----:B------:R-:W-:Y:S01]  /*2c40*/  UIADD3 UR6, UR51, -UR52, URZ ;  /* 0x8000003433067290 */ /* 0x000fe2000fffe03f */
[----:B------:R-:W-:-:S02]  /*2c50*/  FMNMX.FTZ R27, R55, R26, !PT ;  /* 0x0000001a371b7209 */ /* 0x000fc40007810000 */
[----:B------:R-:W-:Y:S01]  /*2c60*/  FSEL R88, R35, -INF , P2 ;  /* 0xff80000023587808 */ /* 0x000fe20001000000 */
[----:B------:R-:W3:Y:S01]  /*2c70*/  MUFU.TANH R43, R43 ;  /* 0x0000002b002b7308 */ /* 0x000ee20000002400 */
[----:B------:R-:W-:Y:S01]  /*2c80*/  FMNMX.FTZ R27, R56, R27, !PT ;  /* 0x0000001b381b7209 */ /* 0x000fe20007810000 */
[----:B------:R-:W-:Y:S01]  /*2c90*/  ULEA UR6, UR53, UR6, 0x7 ;  /* 0x0000000635067291 */ /* 0x000fe2000f8e383f */
[----:B------:R-:W-:Y:S02]  /*2ca0*/  ISETP.GT.AND P2, PT, R29, 0x19, PT ;  /* 0x000000191d00780c */ /* 0x000fe40003f44270 */
[----:B------:R-:W-:Y:S01]  /*2cb0*/  FMNMX.FTZ R26, R88, R27, !PT ;  /* 0x0000001b581a7209 */ /* 0x000fe20007810000 */
[----:B------:R-:W-:Y:S01]  /*2cc0*/  USHF.R.S32.HI UR7, URZ, 0x1f, UR6 ;  /* 0x0000001f3f077899 */ /* 0x000fe20008011406 */
[----:B--2---:R-:W-:Y:S01]  /*2cd0*/  FSEL R90, R39, -INF , P2 ;  /* 0xff800000275a7808 */ /* 0x004fe20001000000 */
[----:B------:R-:W2:Y:S01]  /*2ce0*/  MUFU.TANH R46, R46 ;  /* 0x0000002e002e7308 */ /* 0x000ea20000002400 */
[----:B------:R-:W-:Y:S01]  /*2cf0*/  FMNMX.FTZ R27, R89, R26, !PT ;  /* 0x0000001a591b7209 */ /* 0x000fe20007810000 */
[----:B------:R-:W-:Y:S01]  /*2d00*/  ULEA.HI UR7, UR7, UR6, URZ, 0x7 ;  /* 0x0000000607077291 */ /* 0x000fe2000f8f383f */
[----:B------:R-:W-:-:S02]  /*2d10*/  ISETP.GT.AND P2, PT, R29, 0x21, PT ;  /* 0x000000211d00780c */ /* 0x000fc40003f44270 */
[----:B-1----:R-:W-:Y:S01]  /*2d20*/  FSEL R91, R42, -INF , P3 ;  /* 0xff8000002a5b7808 */ /* 0x002fe20001800000 */
[----:B------:R-:W-:Y:S01]  /*2d30*/  USHF.R.S32.HI UR7, URZ, 0x7, UR7 ;  /* 0x000000073f077899 */ /* 0x000fe20008011407 */
[----:B------:R-:W-:Y:S01]  /*2d40*/  FMNMX.FTZ R26, R90, R27, !PT ;  /* 0x0000001b5a1a7209 */ /* 0x000fe20007810000 */
[----:B------:R-:W1:Y:S01]  /*2d50*/  MUFU.TANH R47, R47 ;  /* 0x0000002f002f7308 */ /* 0x000e620000002400 */
[----:B------:R-:W-:Y:S01]  /*2d60*/  ISETP.GT.AND P3, PT, R29, 0x28, PT ;  /* 0x000000281d00780c */ /* 0x000fe20003f64270 */
[----:B------:R-:W-:Y:S01]  /*2d70*/  UISETP.LT.AND UP0, UPT, URZ, UR7, UPT ;  /* 0x000000073f00728c */ /* 0x000fe2000bf01270 */
[----:B---3--:R-:W-:Y:S02]  /*2d80*/  FSEL R92, R43, -INF , P2 ;  /* 0xff8000002b5c7808 */ /* 0x008fe40001000000 */
[----:B------:R-:W-:Y:S01]  /*2d90*/  FMNMX.FTZ R27, R91, R26, !PT ;  /* 0x0000001a5b1b7209 */ /* 0x000fe20007810000 */
[----:B------:R-:W-:Y:S01]  /*2da0*/  USEL UR54, URZ, UR7, !UP0 ;  /* 0x000000073f367287 */ /* 0x000fe2000c000000 */
[----:B------:R-:W-:Y:S01]  /*2db0*/  ISETP.GT.AND P2, PT, R29, 0x29, PT ;  /* 0x000000291d00780c */ /* 0x000fe20003f44270 */
[----:B------:R-:W3:Y:S01]  /*2dc0*/  MUFU.TANH R51, R51 ;  /* 0x0000003300337308 */ /* 0x000ee20000002400 */
[----:B--2---:R-:W-:Y:S01]  /*2dd0*/  FSEL R93, R46, -INF , P3 ;  /* 0xff8000002e5d7808 */ /* 0x004fe20001800000 */
[----:B------:R-:W-:Y:S01]  /*2de0*/  UISETP.GE.AND UP0, UPT, UR56, UR54, UPT ;  /* 0x000000363800728c */ /* 0x000fe2000bf06270 */
[----:B------:R-:W-:-:S02]  /*2df0*/  FMNMX.FTZ R26, R92, R27, !PT ;  /* 0x0000001b5c1a7209 */ /* 0x000fc40007810000 */
[----:B------:R-:W-:Y:S02]  /*2e00*/  ISETP.GT.AND P3, PT, R29, 0x30, PT ;  /* 0x000000301d00780c */ /* 0x000fe40003f64270 */
[----:B------:R-:W-:Y:S01]  /*2e10*/  FMNMX.FTZ R27, R93, R26, !PT ;  /* 0x0000001a5d1b7209 */ /* 0x000fe20007810000 */
[----:B------:R-:W2:Y:S01]  /*2e20*/  MUFU.TANH R58, R58 ;  /* 0x0000003a003a7308 */ /* 0x000ea20000002400 */
[----:B-1----:R-:W-:Y:S02]  /*2e30*/  FSEL R94, R47, -INF , P2 ;  /* 0xff8000002f5e7808 */ /* 0x002fe40001000000 */
[----:B------:R-:W-:Y:S02]  /*2e40*/  ISETP.GT.AND P2, PT, R29, 0x31, PT ;  /* 0x000000311d00780c */ /* 0x000fe40003f44270 */
[----:B------:R-:W-:Y:S02]  /*2e50*/  FSEL R37, R37, -INF , P3 ;  /* 0xff80000025257808 */ /* 0x000fe40001800000 */
[----:B------:R-:W-:Y:S01]  /*2e60*/  FMNMX.FTZ R26, R94, R27, !PT ;  /* 0x0000001b5e1a7209 */ /* 0x000fe20007810000 */
[----:B------:R-:W1:Y:S01]  /*2e70*/  MUFU.TANH R59, R59 ;  /* 0x0000003b003b7308 */ /* 0x000e620000002400 */
[----:B------:R-:W-:-:S02]  /*2e80*/  ISETP.GT.AND P3, PT, R29, 0x38, PT ;  /* 0x000000381d00780c */ /* 0x000fc40003f64270 */
[----:B---3--:R-:W-:Y:S02]  /*2e90*/  FSEL R35, R51, -INF , P2 ;  /* 0xff80000033237808 */ /* 0x008fe40001000000 */
[----:B------:R-:W-:Y:S02]  /*2ea0*/  FMNMX.FTZ R26, R37, R26, !PT ;  /* 0x0000001a251a7209 */ /* 0x000fe40007810000 */
[----:B------:R-:W-:Y:S01]  /*2eb0*/  ISETP.GT.AND P2, PT, R29, 0x39, PT ;  /* 0x000000391d00780c */ /* 0x000fe20003f44270 */
[----:B------:R-:W3:Y:S01]  /*2ec0*/  MUFU.TANH R62, R62 ;  /* 0x0000003e003e7308 */ /* 0x000ee20000002400 */
[----:B------:R-:W-:Y:S02]  /*2ed0*/  FSEL R33, R33, -INF , P3 ;  /* 0xff80000021217808 */ /* 0x000fe40001800000 */
[----:B------:R-:W-:Y:S02]  /*2ee0*/  FMNMX.FTZ R26, R35, R26, !PT ;  /* 0x0000001a231a7209 */ /* 0x000fe40007810000 */
[----:B------:R-:W-:-:S02]  /*2ef0*/  ISETP.GT.AND P3, PT, R29, 0x40, PT ;  /* 0x000000401d00780c */ /* 0x000fc40003f64270 */
[----:B------:R-:W-:Y:S01]  /*2f00*/  FSEL R32, R32, -INF , P2 ;  /* 0xff80000020207808 */ /* 0x000fe20001000000 */
[----:B------:R-:W4:Y:S01]  /*2f10*/  MUFU.TANH R63, R63 ;  /* 0x0000003f003f7308 */ /* 0x000f220000002400 */
[----:B------:R-:W-:Y:S02]  /*2f20*/  FMNMX.FTZ R27, R33, R26, !PT ;  /* 0x0000001a211b7209 */ /* 0x000fe40007810000 */
[C---:B------:R-:W-:Y:S02]  /*2f30*/  ISETP.GT.AND P2, PT, R29.reuse, 0x41, PT ;  /* 0x000000411d00780c */ /* 0x040fe40003f44270 */
[----:B--2---:R-:W-:Y:S02]  /*2f40*/  FSEL R30, R58, -INF , P3 ;  /* 0xff8000003a1e7808 */ /* 0x004fe40001800000 */
[----:B------:R-:W-:Y:S01]  /*2f50*/  FMNMX.FTZ R31, R32, R27, !PT ;  /* 0x0000001b201f7209 */ /* 0x000fe20007810000 */
[----:B------:R-:W2:Y:S01]  /*2f60*/  MUFU.TANH R34, R66 ;  /* 0x0000004200227308 */ /* 0x000ea20000002400 */
[----:B------:R-:W-:-:S02]  /*2f70*/  ISETP.GT.AND P3, PT, R29, 0x48, PT ;  /* 0x000000481d00780c */ /* 0x000fc40003f64270 */
[----:B-1----:R-:W-:Y:S02]  /*2f80*/  FSEL R27, R59, -INF , P2 ;  /* 0xff8000003b1b7808 */ /* 0x002fe40001000000 */
[----:B------:R-:W-:Y:S02]  /*2f90*/  FMNMX.FTZ R44, R30, R31, !PT ;  /* 0x0000001f1e2c7209 */ /* 0x000fe40007810000 */
[----:B------:R-:W-:Y:S01]  /*2fa0*/  ISETP.GT.AND P2, PT, R29, 0x49, PT ;  /* 0x000000491d00780c */ /* 0x000fe20003f44270 */
[----:B------:R-:W1:Y:S01]  /*2fb0*/  MUFU.TANH R38, R67 ;  /* 0x0000004300267308 */ /* 0x000e620000002400 */
[----:B---3--:R-:W-:Y:S02]  /*2fc0*/  FSEL R26, R62, -INF , P3 ;  /* 0xff8000003e1a7808 */ /* 0x008fe40001800000 */
[----:B------:R-:W-:Y:S02]  /*2fd0*/  FMNMX.FTZ R45, R27, R44, !PT ;  /* 0x0000002c1b2d7209 */ /* 0x000fe40007810000 */
[----:B------:R-:W-:-:S02]  /*2fe0*/  ISETP.GT.AND P3, PT, R29, 0x50, PT ;  /* 0x000000501d00780c */ /* 0x000fc40003f64270 */
[----:B----4-:R-:W-:Y:S01]  /*2ff0*/  FSEL R31, R63, -INF , P2 ;  /* 0xff8000003f1f7808 */ /* 0x010fe20001000000 */
[----:B------:R-:W3:Y:S01]  /*3000*/  MUFU.TANH R39, R70 ;  /* 0x0000004600277308 */ /* 0x000ee20000002400 */
[----:B------:R-:W-:Y:S02]  /*3010*/  FMNMX.FTZ R46, R26, R45, !PT ;  /* 0x0000002d1a2e7209 */ /* 0x000fe40007810000 */
[----:B------:R-:W-:Y:S02]  /*3020*/  ISETP.GT.AND P2, PT, R29, 0x51, PT ;  /* 0x000000511d00780c */ /* 0x000fe40003f44270 */
        /* <DEDUP_REMOVED lines=11> */
[----:B------:R-:W-:Y:S01]  /*30e0*/  FMNMX.FTZ R47, R39, R48, !PT ;  /* 0x00000030272f7209 */ /* 0x000fe20007810000 */
[----:B------:R-:W3:Y:S01]  /*30f0*/  MUFU.TANH R42, R75 ;  /* 0x0000004b002a7308 */ /* 0x000ee20000002400 */
[----:B--2---:R-:W-:Y:S02]  /*3100*/  FSEL R40, R40, -INF , P2 ;  /* 0xff80000028287808 */ /* 0x004fe40001000000 */
[----:B------:R-:W-:Y:S02]  /*3110*/  ISETP.GT.AND P2, PT, R29, 0x61, PT ;  /* 0x000000611d00780c */ /* 0x000fe40003f44270 */
[----:B------:R-:W-:-:S03]  /*3120*/  FMNMX.FTZ R48, R40, R47, !PT ;  /* 0x0000002f28307209 */ /* 0x000fc60007810000 */
[----:B------:R2:W4:Y:S01]  /*3130*/  MUFU.TANH R43, R78 ;  /* 0x0000004e002b7308 */ /* 0x0005220000002400 */
[----:B-1----:R-:W-:Y:S02]  /*3140*/  FSEL R41, R41, -INF , P3 ;  /* 0xff80000029297808 */ /* 0x002fe40001800000 */
[----:B------:R-:W-:Y:S02]  /*3150*/  ISETP.GT.AND P3, PT, R29, 0x68, PT ;  /* 0x000000681d00780c */ /* 0x000fe40003f64270 */
[----:B------:R-:W-:-:S03]  /*3160*/  FMNMX.FTZ R51, R41, R48, !PT ;  /* 0x0000003029337209 */ /* 0x000fc60007810000 */
[----:B------:R1:W5:Y:S01]  /*3170*/  MUFU.TANH R44, R79 ;  /* 0x0000004f002c7308 */ /* 0x0003620000002400 */
[----:B---3--:R-:W-:Y:S01]  /*3180*/  FSEL R42, R42, -INF , P2 ;  /* 0xff8000002a2a7808 */ /* 0x008fe20001000000 */
[----:B--2---:R-:W-:Y:S01]  /*3190*/  IMAD.MOV.U32 R78, RZ, RZ, R151 ;  /* 0x000000ffff4e7224 */ /* 0x004fe200078e0097 */
[----:B------:R-:W-:Y:S02]  /*31a0*/  ISETP.GT.AND P2, PT, R29, 0x69, PT ;  /* 0x000000691d00780c */ /* 0x000fe40003f44270 */
[----:B------:R-:W-:-:S03]  /*31b0*/  FMNMX.FTZ R58, R42, R51, !PT ;  /* 0x000000332a3a7209 */ /* 0x000fc60007810000 */
[----:B------:R2:W3:Y:S01]  /*31c0*/  MUFU.TANH R45, R82 ;  /* 0x00000052002d7308 */ /* 0x0004e20000002400 */
[----:B----4-:R-:W-:Y:S01]  /*31d0*/  FSEL R43, R43, -INF , P3 ;  /* 0xff8000002b2b7808 */ /* 0x010fe20001800000 */
[----:B-1----:R-:W-:Y:S01]  /*31e0*/  IMAD.MOV.U32 R79, RZ, RZ, R151 ;  /* 0x000000ffff4f7224 */ /* 0x002fe200078e0097 */
[----:B------:R-:W-:Y:S02]  /*31f0*/  ISETP.GT.AND P3, PT, R29, 0x70, PT ;  /* 0x000000701d00780c */ /* 0x000fe40003f64270 */
[----:B------:R-:W-:-:S03]  /*3200*/  FMNMX.FTZ R51, R43, R58, !PT ;  /* 0x0000003a2b337209 */ /* 0x000fc60007810000 */
[----:B------:R1:W4:Y:S01]  /*3210*/  MUFU.TANH R46, R83 ;  /* 0x00000053002e7308 */ /* 0x0003220000002400 */
[----:B-----5:R-:W-:Y:S01]  /*3220*/  FSEL R44, R44, -INF , P2 ;  /* 0xff8000002c2c7808 */ /* 0x020fe20001000000 */
[----:B--2---:R-:W-:Y:S01]  /*3230*/  IMAD.MOV.U32 R82, RZ, RZ, R151 ;  /* 0x000000ffff527224 */ /* 0x004fe200078e0097 */
[----:B------:R-:W-:Y:S02]  /*3240*/  ISETP.GT.AND P2, PT, R29, 0x71, PT ;  /* 0x000000711d00780c */ /* 0x000fe40003f44270 */
[----:B------:R-:W-:-:S03]  /*3250*/  FMNMX.FTZ R58, R44, R51, !PT ;  /* 0x000000332c3a7209 */ /* 0x000fc60007810000 */
[----:B------:R2:W5:Y:S01]  /*3260*/  MUFU.TANH R47, R86 ;  /* 0x00000056002f7308 */ /* 0x0005620000002400 */
[----:B---3--:R-:W-:Y:S01]  /*3270*/  FSEL R45, R45, -INF , P3 ;  /* 0xff8000002d2d7808 */ /* 0x008fe20001800000 */
[----:B-1----:R-:W-:Y:S01]  /*3280*/  IMAD.MOV.U32 R83, RZ, RZ, R151 ;  /* 0x000000ffff537224 */ /* 0x002fe200078e0097 */
[----:B------:R-:W-:Y:S02]  /*3290*/  ISETP.GT.AND P3, PT, R29, 0x78, PT ;  /* 0x000000781d00780c */ /* 0x000fe40003f64270 */
[----:B------:R-:W-:-:S03]  /*32a0*/  FMNMX.FTZ R51, R45, R58, !PT ;  /* 0x0000003a2d337209 */ /* 0x000fc60007810000 */
[----:B------:R1:W3:Y:S01]  /*32b0*/  MUFU.TANH R48, R87 ;  /* 0x0000005700307308 */ /* 0x0002e20000002400 */
[----:B----4-:R-:W-:Y:S01]  /*32c0*/  FSEL R46, R46, -INF , P2 ;  /* 0xff8000002e2e7808 */ /* 0x010fe20001000000 */
[----:B--2---:R-:W-:Y:S01]  /*32d0*/  IMAD.MOV.U32 R86, RZ, RZ, R151 ;  /* 0x000000ffff567224 */ /* 0x004fe200078e0097 */
[----:B------:R-:W-:Y:S02]  /*32e0*/  ISETP.GT.AND P2, PT, R29, 0x79, PT ;  /* 0x000000791d00780c */ /* 0x000fe40003f44270 */
[----:B------:R-:W-:-:S03]  /*32f0*/  FMNMX.FTZ R58, R46, R51, !PT ;  /* 0x000000332e3a7209 */ /* 0x000fc60007810000 */
[----:B------:R-:W-:Y:S01]  /*3300*/  MUFU.TANH R3, R3 ;  /* 0x0000000300037308 */ /* 0x000fe20000002400 */
[----:B-----5:R-:W-:Y:S01]  /*3310*/  FSEL R47, R47, -INF , P3 ;  /* 0xff8000002f2f7808 */ /* 0x020fe20001800000 */
[----:B-1----:R-:W-:Y:S01]  /*3320*/  IMAD.MOV.U32 R87, RZ, RZ, R151 ;  /* 0x000000ffff577224 */ /* 0x002fe200078e0097 */
[----:B------:R-:W-:Y:S02]  /*3330*/  ISETP.GT.AND P3, PT, R49, 0x1, PT ;  /* 0x000000013100780c */ /* 0x000fe40003f64270 */
[----:B------:R-:W-:-:S03]  /*3340*/  FMNMX.FTZ R29, R47, R58, !PT ;  /* 0x0000003a2f1d7209 */ /* 0x000fc60007810000 */
[----:B------:R-:W1:Y:S01]  /*3350*/  MUFU.TANH R4, R4 ;  /* 0x0000000400047308 */ /* 0x000e620000002400 */
[----:B---3--:R-:W-:-:S04]  /*3360*/  FSEL R48, R48, -INF , P2 ;  /* 0xff80000030307808 */ /* 0x008fc80001000000 */
[----:B------:R-:W-:-:S03]  /*3370*/  FMNMX.FTZ R29, R48, R29, !PT ;  /* 0x0000001d301d7209 */ /* 0x000fc60007810000 */
[----:B------:R-:W2:Y:S02]  /*3380*/  MUFU.TANH R5, R5 ;  /* 0x0000000500057308 */ /* 0x000ea40000002400 */
[----:B------:R-:W3:Y:S06]  /*3390*/  SHFL.BFLY PT, R58, R29, 0x2, 0x1f ;  /* 0x0c401f001d3a7f89 */ /* 0x000eec00000e0000 */
[----:B------:R-:W4:Y:S01]  /*33a0*/  MUFU.TANH R6, R6 ;  /* 0x0000000600067308 */ /* 0x000f220000002400 */
[----:B-1----:R-:W-:Y:S02]  /*33b0*/  FSEL R51, R4, -INF , P3 ;  /* 0xff80000004337808 */ /* 0x002fe40001800000 */
[----:B------:R-:W-:-:S05]  /*33c0*/  ISETP.GT.AND P3, PT, R49, 0x10, PT ;  /* 0x000000103100780c */ /* 0x000fca0003f64270 */
[----:B------:R-:W1:Y:S08]  /*33d0*/  MUFU.TANH R8, R8 ;  /* 0x0000000800087308 */ /* 0x000e700000002400 */
[----:B------:R-:W5:Y:S01]  /*33e0*/  MUFU.TANH R7, R7 ;  /* 0x0000000700077308 */ /* 0x000f620000002400 */
[----:B---3--:R-:W-:-:S05]  /*33f0*/  FMNMX.FTZ R58, R29, R58, !PT ;  /* 0x0000003a1d3a7209 */ /* 0x008fca0007810000 */
[----:B------:R-:W3:Y:S02]  /*3400*/  SHFL.BFLY PT, R29, R58, 0x1, 0x1f ;  /* 0x0c201f003a1d7f89 */ /* 0x000ee400000e0000 */
[----:B------:R-:W0:Y:S08]  /*3410*/  MUFU.TANH R9, R9 ;  /* 0x0000000900097308 */ /* 0x000e300000002400 */
[----:B------:R-:W0:Y:S08]  /*3420*/  MUFU.TANH R10, R10 ;  /* 0x0000000a000a7308 */ /* 0x000e300000002400 */
[----:B------:R-:W0:Y:S01]  /*3430*/  MUFU.TANH R12, R12 ;  /* 0x0000000c000c7308 */ /* 0x000e220000002400 */
[----:B---3--:R-:W-:Y:S01]  /*3440*/  FMNMX.FTZ R174, R58, R29, !PT ;  /* 0x0000001d3aae7209 */ /* 0x008fe20007810000 */
[----:B------:R-:W-:-:S06]  /*3450*/  IMAD.U32 R29, RZ, RZ, UR10 ;  /* 0x0000000aff1d7e24 */ /* 0x000fcc000f8e00ff */
[----:B------:R-:W3:Y:S01]  /*3460*/  MUFU.TANH R11, R11 ;  /* 0x0000000b000b7308 */ /* 0x000ee20000002400 */
[C---:B------:R-:W-:Y:S01]  /*3470*/  FSETP.NEU.FTZ.AND P2, PT, R174.reuse, -INF , PT ;  /* 0xff800000ae00780b */ /* 0x040fe20003f5d000 */
[----:B------:R-:W-:-:S05]  /*3480*/  FFMA.FTZ R29, R174, R29, -8 ;  /* 0xc1000000ae1d7423 */ /* 0x000fca000001001d */
[----:B------:R-:W-:Y:S01]  /*3490*/  FSEL R75, R29, RZ, P2 ;  /* 0x000000ff1d4b7208 */ /* 0x000fe20001000000 */
[----:B------:R-:W3:Y:S01]  /*34a0*/  MUFU.TANH R13, R13 ;  /* 0x0000000d000d7308 */ /* 0x000ee20000002400 */
[----:B------:R-:W-:-:S03]  /*34b0*/  ISETP.GT.AND P2, PT, R49, RZ, PT ;  /* 0x000000ff3100720c */ /* 0x000fc60003f44270 */
[--C-:B------:R-:W-:Y:S01]  /*34c0*/  FFMA.FTZ R29, R52, UR10, -R75.reuse ;  /* 0x0000000a341d7c23 */ /* 0x100fe2000801084b */
[----:B------:R-:W-:Y:S01]  /*34d0*/  FSEL R50, R3, -INF , P2 ;  /* 0xff80000003327808 */ /* 0x000fe20001000000 */
[--C-:B------:R-:W-:Y:S01]  /*34e0*/  FFMA.FTZ R36, R53, UR10, -R75.reuse ;  /* 0x0000000a35247c23 */ /* 0x100fe2000801084b */
[----:B------:R-:W-:Y:S01]  /*34f0*/  ISETP.GT.AND P2, PT, R49, 0x9, PT ;  /* 0x000000093100780c */ /* 0x000fe20003f44270 */
[--C-:B------:R-:W-:Y:S01]  /*3500*/  FFMA.FTZ R3, R54, UR10, -R75.reuse ;  /* 0x0000000a36037c23 */ /* 0x100fe2000801084b */
[----:B--2---:R-:W-:Y:S01]  /*3510*/  FSEL R52, R5, -INF , P4 ;  /* 0xff80000005347808 */ /* 0x004fe20002000000 */
[--C-:B------:R-:W-:Y:S01]  /*3520*/  FFMA.FTZ R4, R55, UR10, -R75.reuse ;  /* 0x0000000a37047c23 */ /* 0x100fe2000801084b */
[----:B------:R-:W-:Y:S01]  /*3530*/  FMNMX.FTZ R5, R50, R51, !PT ;  /* 0x0000003332057209 */ /* 0x000fe20007810000 */
[--C-:B------:R-:W-:Y:S01]  /*3540*/  FFMA.FTZ R59, R56, UR10, -R75.reuse ;  /* 0x0000000a383b7c23 */ /* 0x100fe2000801084b */
[----:B----4-:R-:W-:Y:S01]  /*3550*/  FSEL R53, R6, -INF , P2 ;  /* 0xff80000006357808 */ /* 0x010fe20001000000 */
[----:B------:R-:W2:Y:S01]  /*3560*/  MUFU.TANH R14, R14 ;  /* 0x0000000e000e7308 */ /* 0x000ea20000002400 */
[----:B------:R-:W-:Y:S01]  /*3570*/  FMNMX.FTZ R6, R52, R5, !PT ;  /* 0x0000000534067209 */ /* 0x000fe20007810000 */
[--C-:B------:R-:W-:Y:S01]  /*3580*/  FFMA.FTZ R38, R38, UR10, -R75.reuse ;  /* 0x0000000a26267c23 */ /* 0x100fe2000801084b */
[----:B------:R-:W-:Y:S01]  /*3590*/  ISETP.GT.AND P2, PT, R49, 0x11, PT ;  /* 0x000000113100780c */ /* 0x000fe20003f44270 */
[--C-:B------:R-:W-:Y:S01]  /*35a0*/  FFMA.FTZ R89, R89, UR10, -R75.reuse ;  /* 0x0000000a59597c23 */ /* 0x100fe2000801084b */
[----:B-1----:R-:W-:Y:S01]  /*35b0*/  FSEL R54, R8, -INF , P3 ;  /* 0xff80000008367808 */ /* 0x002fe20001800000 */
[--C-:B------:R-:W-:Y:S01]  /*35c0*/  FFMA.FTZ R35, R35, UR10, -R75.reuse ;  /* 0x0000000a23237c23 */ /* 0x100fe2000801084b */
[----:B------:R-:W-:Y:S01]  /*35d0*/  FMNMX.FTZ R5, R53, R6, !PT ;  /* 0x0000000635057209 */ /* 0x000fe20007810000 */
[----:B------:R-:W1:Y:S01]  /*35e0*/  MUFU.TANH R20, R20 ;  /* 0x0000001400147308 */ /* 0x000e620000002400 */
[----:B------:R-:W-:Y:S01]  /*35f0*/  ISETP.GT.AND P3, PT, R49, 0x18, PT ;  /* 0x000000183100780c */ /* 0x000fe20003f64270 */
[--C-:B------:R-:W-:Y:S01]  /*3600*/  FFMA.FTZ R26, R26, UR10, -R75.reuse ;  /* 0x0000000a1a1a7c23 */ /* 0x100fe2000801084b */
[----:B-----5:R-:W-:Y:S01]  /*3610*/  FSEL R55, R7, -INF , P2 ;  /* 0xff80000007377808 */ /* 0x020fe20001000000 */
[--C-:B------:R-:W-:Y:S01]  /*3620*/  FFMA.FTZ R92, R92, UR10, -R75.reuse ;  /* 0x0000000a5c5c7c23 */ /* 0x100fe2000801084b */
[----:B------:R-:W-:Y:S01]  /*3630*/  FMNMX.FTZ R6, R54, R5, !PT ;  /* 0x0000000536067209 */ /* 0x000fe20007810000 */
[--C-:B------:R-:W-:Y:S01]  /*3640*/  FFMA.FTZ R93, R93, UR10, -R75.reuse ;  /* 0x0000000a5d5d7c23 */ /* 0x100fe2000801084b */
[----:B------:R-:W-:Y:S01]  /*3650*/  ISETP.GT.AND P2, PT, R49, 0x19, PT ;  /* 0x000000193100780c */ /* 0x000fe20003f44270 */
[----:B------:R-:W4:Y:S01]  /*3660*/  MUFU.TANH R15, R15 ;  /* 0x0000000f000f7308 */ /* 0x000f220000002400 */
[----:B0-----:R-:W-:Y:S01]  /*3670*/  FSEL R56, R9, -INF , P3 ;  /* 0xff80000009387808 */ /* 0x001fe20001800000 */
[--C-:B------:R-:W-:Y:S01]  /*3680*/  FFMA.FTZ R33, R33, UR10, -R75.reuse ;  /* 0x0000000a21217c23 */ /* 0x100fe2000801084b */
[----:B------:R-:W-:Y:S01]  /*3690*/  FMNMX.FTZ R7, R55, R6, !PT ;  /* 0x0000000637077209 */ /* 0x000fe20007810000 */
[--C-:B------:R-:W-:Y:S01]  /*36a0*/  FFMA.FTZ R6, R88, UR10, -R75.reuse ;  /* 0x0000000a58067c23 */ /* 0x100fe2000801084b */
[C---:B------:R-:W-:Y:S01]  /*36b0*/  ISETP.GT.AND P3, PT, R49.reuse, 0x20, PT ;  /* 0x000000203100780c */ /* 0x040fe20003f64270 */
        /* <DEDUP_REMOVED lines=10> */
[----:B------:R-:W0:Y:S01]  /*3760*/  MUFU.TANH R21, R21 ;  /* 0x0000001500157308 */ /* 0x000e220000002400 */
[----:B------:R-:W-:Y:S01]  /*3770*/  ISETP.GT.AND P3, PT, R49, 0x28, PT ;  /* 0x000000283100780c */ /* 0x000fe20003f64270 */
[--C-:B------:R-:W-:Y:S01]  /*3780*/  FFMA.FTZ R34, R34, UR10, -R75.reuse ;  /* 0x0000000a22227c23 */ /* 0x100fe2000801084b */
[----:B---3--:R-:W-:Y:S01]  /*3790*/  FSEL R59, R11, -INF , P2 ;  /* 0xff8000000b3b7808 */ /* 0x008fe20001000000 */
[--C-:B------:R-:W-:Y:S01]  /*37a0*/  FFMA.FTZ R39, R39, UR10, -R75.reuse ;  /* 0x0000000a27277c23 */ /* 0x100fe2000801084b */
[----:B------:R-:W-:Y:S01]  /*37b0*/  FMNMX.FTZ R8, R58, R7, !PT ;  /* 0x000000073a087209 */ /* 0x000fe20007810000 */
[--C-:B------:R-:W-:Y:S01]  /*37c0*/  FFMA.FTZ R40, R40, UR10, -R75.reuse ;  /* 0x0000000a28287c23 */ /* 0x100fe2000801084b */
[----:B------:R-:W-:Y:S01]  /*37d0*/  ISETP.GT.AND P2, PT, R49, 0x29, PT ;  /* 0x000000293100780c */ /* 0x000fe20003f44270 */
[----:B------:R-:W3:Y:S01]  /*37e0*/  MUFU.TANH R24, R24 ;  /* 0x0000001800187308 */ /* 0x000ee20000002400 */
[----:B------:R-:W-:Y:S01]  /*37f0*/  FSEL R62, R13, -INF , P3 ;  /* 0xff8000000d3e7808 */ /* 0x000fe20001800000 */
[--C-:B------:R-:W-:Y:S01]  /*3800*/  FFMA.FTZ R43, R43, UR10, -R75.reuse ;  /* 0x0000000a2b2b7c23 */ /* 0x100fe2000801084b */
[----:B------:R-:W-:Y:S01]  /*3810*/  FMNMX.FTZ R9, R59, R8, !PT ;  /* 0x000000083b097209 */ /* 0x000fe20007810000 */
[--C-:B------:R-:W-:Y:S01]  /*3820*/  FFMA.FTZ R44, R44, UR10, -R75.reuse ;  /* 0x0000000a2c2c7c23 */ /* 0x100fe2000801084b */
[----:B------:R-:W-:Y:S01]  /*3830*/  ISETP.GT.AND P3, PT, R49, 0x30, PT ;  /* 0x000000303100780c */ /* 0x000fe20003f64270 */
[--C-:B------:R-:W-:Y:S01]  /*3840*/  FFMA.FTZ R41, R41, UR10, -R75.reuse ;  /* 0x0000000a29297c23 */ /* 0x100fe2000801084b */
[----:B--2---:R-:W-:Y:S01]  /*3850*/  FSEL R63, R14, -INF , P2 ;  /* 0xff8000000e3f7808 */ /* 0x004fe20001000000 */
        /* <DEDUP_REMOVED lines=10> */
[----:B------:R-:W-:Y:S01]  /*3900*/  FFMA.FTZ R8, R91, UR10, -R75 ;  /* 0x0000000a5b087c23 */ /* 0x000fe2000801084b */
[----:B----4-:R-:W-:Y:S01]  /*3910*/  FSEL R67, R15, -INF , P2 ;  /* 0xff8000000f437808 */ /* 0x010fe20001000000 */
[--C-:B------:R-:W-:Y:S01]  /*3920*/  IMAD.MOV.U32 R94, RZ, RZ, R151.reuse ;  /* 0x000000ffff5e7224 */ /* 0x100fe200078e0097 */
[----:B------:R-:W-:Y:S01]  /*3930*/  FMNMX.FTZ R12, R66, R9, !PT ;  /* 0x00000009420c7209 */ /* 0x000fe20007810000 */
[--C-:B------:R-:W-:Y:S01]  /*3940*/  IMAD.MOV.U32 R91, RZ, RZ, R151.reuse ;  /* 0x000000ffff5b7224 */ /* 0x100fe200078e0097 */
[----:B------:R-:W-:Y:S01]  /*3950*/  ISETP.GT.AND P2, PT, R49, 0x39, PT ;  /* 0x000000393100780c */ /* 0x000fe20003f44270 */
[----:B------:R-:W4:Y:S01]  /*3960*/  MUFU.TANH R60, R60 ;  /* 0x0000003c003c7308 */ /* 0x000f220000002400 */
[----:B0-----:R-:W-:Y:S01]  /*3970*/  FSEL R70, R21, -INF , P3 ;  /* 0xff80000015467808 */ /* 0x001fe20001800000 */
[--C-:B------:R-:W-:Y:S01]  /*3980*/  IMAD.MOV.U32 R90, RZ, RZ, R151.reuse ;  /* 0x000000ffff5a7224 */ /* 0x100fe200078e0097 */
[----:B------:R-:W-:Y:S01]  /*3990*/  FMNMX.FTZ R9, R67, R12, !PT ;  /* 0x0000000c43097209 */ /* 0x000fe20007810000 */
[----:B------:R-:W-:Y:S01]  /*39a0*/  IMAD.MOV.U32 R88, RZ, RZ, R151 ;  /* 0x000000ffff587224 */ /* 0x000fe200078e0097 */
[----:B------:R-:W-:-:S02]  /*39b0*/  ISETP.GT.AND P3, PT, R49, 0x40, PT ;  /* 0x000000403100780c */ /* 0x000fc40003f64270 */
[----:B---3--:R-:W-:Y:S01]  /*39c0*/  FSEL R71, R24, -INF , P2 ;  /* 0xff80000018477808 */ /* 0x008fe20001000000 */
[----:B------:R-:W0:Y:S01]  /*39d0*/  MUFU.TANH R61, R61 ;  /* 0x0000003d003d7308 */ /* 0x000e220000002400 */
        /* <DEDUP_REMOVED lines=8> */
[C---:B------:R-:W-:Y:S01]  /*3a60*/  ISETP.GT.AND P2, PT, R49.reuse, 0x49, PT ;  /* 0x000000493100780c */ /* 0x040fe20003f44270 */
[----:B------:R-:W1:Y:S01]  /*3a70*/  MUFU.TANH R65, R65 ;  /* 0x0000004100417308 */ /* 0x000e620000002400 */
[----:B----4-:R-:W-:Y:S02]  /*3a80*/  FSEL R60, R60, -INF , P3 ;  /* 0xff8000003c3c7808 */ /* 0x010fe40001800000 */
[----:B------:R-:W-:Y:S02]  /*3a90*/  FMNMX.FTZ R13, R74, R13, !PT ;  /* 0x0000000d4a0d7209 */ /* 0x000fe40007810000 */
[----:B------:R-:W-:-:S02]  /*3aa0*/  ISETP.GT.AND P3, PT, R49, 0x50, PT ;  /* 0x000000503100780c */ /* 0x000fc40003f64270 */
[----:B0-----:R-:W-:Y:S01]  /*3ab0*/  FSEL R61, R61, -INF , P2 ;  /* 0xff8000003d3d7808 */ /* 0x001fe20001000000 */
[----:B------:R-:W0:Y:S01]  /*3ac0*/  MUFU.TANH R68, R68 ;  /* 0x0000004400447308 */ /* 0x000e220000002400 */
[----:B------:R-:W-:Y:S02]  /*3ad0*/  FMNMX.FTZ R12, R60, R13, !PT ;  /* 0x0000000d3c0c7209 */ /* 0x000fe40007810000 */
[----:B------:R-:W-:Y:S02]  /*3ae0*/  ISETP.GT.AND P2, PT, R49, 0x51, PT ;  /* 0x000000513100780c */ /* 0x000fe40003f44270 */
[----:B--2---:R-:W-:Y:S02]  /*3af0*/  FSEL R64, R64, -INF , P3 ;  /* 0xff80000040407808 */ /* 0x004fe40001800000 */
[----:B------:R-:W-:Y:S01]  /*3b00*/  FMNMX.FTZ R13, R61, R12, !PT ;  /* 0x0000000c3d0d7209 */ /* 0x000fe20007810000 */
[----:B------:R-:W2:Y:S01]  /*3b10*/  MUFU.TANH R69, R69 ;  /* 0x0000004500457308 */ /* 0x000ea20000002400 */
[----:B------:R-:W-:Y:S01]  /*3b20*/  ISETP.GT.AND P3, PT, R49, 0x58, PT ;  /* 0x000000583100780c */ /* 0x000fe20003f64270 */
[----:B------:R-:W-:Y:S01]  /*3b30*/  FFMA.FTZ R12, R37, UR10, -R75 ;  /* 0x0000000a250c7c23 */ /* 0x000fe2000801084b */
[----:B-1----:R-:W-:-:S02]  /*3b40*/  FSEL R65, R65, -INF , P2 ;  /* 0xff80000041417808 */ /* 0x002fc40001000000 */
[----:B------:R-:W-:Y:S02]  /*3b50*/  FMNMX.FTZ R20, R64, R13, !PT ;  /* 0x0000000d40147209 */ /* 0x000fe40007810000 */
[----:B------:R-:W-:Y:S01]  /*3b60*/  ISETP.GT.AND P2, PT, R49, 0x59, PT ;  /* 0x000000593100780c */ /* 0x000fe20003f44270 */
[----:B------:R-:W1:Y:S01]  /*3b70*/  MUFU.TANH R72, R72 ;  /* 0x0000004800487308 */ /* 0x000e620000002400 */
[----:B0-----:R-:W-:Y:S02]  /*3b80*/  FSEL R68, R68, -INF , P3 ;  /* 0xff80000044447808 */ /* 0x001fe40001800000 */
[----:B------:R-:W-:Y:S02]  /*3b90*/  FMNMX.FTZ R13, R65, R20, !PT ;  /* 0x00000014410d7209 */ /* 0x000fe40007810000 */
[----:B------:R-:W-:Y:S02]  /*3ba0*/  ISETP.GT.AND P3, PT, R49, 0x60, PT ;  /* 0x000000603100780c */ /* 0x000fe40003f64270 */
[----:B------:R-:W-:Y:S01]  /*3bb0*/  FMNMX.FTZ R20, R68, R13, !PT ;  /* 0x0000000d44147209 */ /* 0x000fe20007810000 */
[----:B------:R-:W0:Y:S01]  /*3bc0*/  MUFU.TANH R73, R73 ;  /* 0x0000004900497308 */ /* 0x000e220000002400 */
[----:B--2---:R-:W-:-:S02]  /*3bd0*/  FSEL R69, R69, -INF , P2 ;  /* 0xff80000045457808 */ /* 0x004fc40001000000 */
[----:B------:R-:W-:Y:S02]  /*3be0*/  ISETP.GT.AND P2, PT, R49, 0x61, PT ;  /* 0x000000613100780c */ /* 0x000fe40003f44270 */
[----:B------:R-:W-:-:S03]  /*3bf0*/  FMNMX.FTZ R15, R69, R20, !PT ;  /* 0x00000014450f7209 */ /* 0x000fc60007810000 */
[----:B------:R-:W2:Y:S01]  /*3c00*/  MUFU.TANH R76, R76 ;  /* 0x0000004c004c7308 */ /* 0x000ea20000002400 */
[----:B-1----:R-:W-:Y:S02]  /*3c10*/  FSEL R72, R72, -INF , P3 ;  /* 0xff80000048487808 */ /* 0x002fe40001800000 */
[----:B------:R-:W-:Y:S02]  /*3c20*/  ISETP.GT.AND P3, PT, R49, 0x68, PT ;  /* 0x000000683100780c */ /* 0x000fe40003f64270 */
[----:B------:R-:W-:-:S03]  /*3c30*/  FMNMX.FTZ R20, R72, R15, !PT ;  /* 0x0000000f48147209 */ /* 0x000fc60007810000 */
[----:B------:R-:W1:Y:S01]  /*3c40*/  MUFU.TANH R77, R77 ;  /* 0x0000004d004d7308 */ /* 0x000e620000002400 */
[----:B0-----:R-:W-:Y:S02]  /*3c50*/  FSEL R73, R73, -INF , P2 ;  /* 0xff80000049497808 */ /* 0x001fe40001000000 */
[----:B------:R-:W-:Y:S02]  /*3c60*/  ISETP.GT.AND P2, PT, R49, 0x69, PT ;  /* 0x000000693100780c */ /* 0x000fe40003f44270 */
[----:B------:R-:W-:-:S03]  /*3c70*/  FMNMX.FTZ R15, R73, R20, !PT ;  /* 0x00000014490f7209 */ /* 0x000fc60007810000 */
[----:B------:R-:W0:Y:S01]  /*3c80*/  MUFU.TANH R80, R80 ;  /* 0x0000005000507308 */ /* 0x000e220000002400 */
[----:B--2---:R-:W-:Y:S02]  /*3c90*/  FSEL R76, R76, -INF , P3 ;  /* 0xff8000004c4c7808 */ /* 0x004fe40001800000 */
        /* <DEDUP_REMOVED lines=12> */
[----:B------:R-:W-:Y:S01]  /*3d60*/  ISETP.GT.AND P2, PT, R49, 0x79, PT ;  /* 0x000000793100780c */ /* 0x000fe20003f44270 */
[----:B------:R-:W-:Y:S01]  /*3d70*/  IMAD.MOV.U32 R49, RZ, RZ, R151 ;  /* 0x000000ffff317224 */ /* 0x000fe200078e0097 */
[----:B------:R-:W-:Y:S01]  /*3d80*/  FMNMX.FTZ R21, R81, R20, !PT ;  /* 0x0000001451157209 */ /* 0x000fe20007810000 */
[----:B------:R-:W-:-:S02]  /*3d90*/  FFMA.FTZ R20, R27, UR10, -R75 ;  /* 0x0000000a1b147c23 */ /* 0x000fc4000801084b */
[----:B------:R2:W-:Y:S01]  /*3da0*/  MUFU.EX2 R37, R38 ;  /* 0x0000002600257308 */ /* 0x0005e20000000800 */
[----:B-1----:R-:W-:-:S04]  /*3db0*/  FSEL R84, R84, -INF , P3 ;  /* 0xff80000054547808 */ /* 0x002fc80001800000 */
[----:B------:R-:W-:-:S03]  /*3dc0*/  FMNMX.FTZ R24, R84, R21, !PT ;  /* 0x0000001554187209 */ /* 0x000fc60007810000 */
[----:B------:R-:W-:Y:S01]  /*3dd0*/  MUFU.EX2 R29, R29 ;  /* 0x0000001d001d7308 */ /* 0x000fe20000000800 */
[----:B0-----:R-:W-:Y:S01]  /*3de0*/  FSEL R85, R85, -INF , P2 ;  /* 0xff80000055557808 */ /* 0x001fe20001000000 */
[----:B--2---:R-:W-:-:S03]  /*3df0*/  IMAD.U32 R38, RZ, RZ, UR10 ;  /* 0x0000000aff267e24 */ /* 0x004fc6000f8e00ff */
[----:B------:R-:W-:-:S03]  /*3e00*/  FMNMX.FTZ R24, R85, R24, !PT ;  /* 0x0000001855187209 */ /* 0x000fc60007810000 */
[----:B------:R-:W-:Y:S02]  /*3e10*/  MUFU.EX2 R36, R36 ;  /* 0x0000002400247308 */ /* 0x000fe40000000800 */
[----:B------:R-:W0:Y:S06]  /*3e20*/  SHFL.BFLY PT, R21, R24, 0x2, 0x1f ;  /* 0x0c401f0018157f89 */ /* 0x000e2c00000e0000 */
[----:B------:R-:W-:Y:S08]  /*3e30*/  MUFU.EX2 R3, R3 ;  /* 0x0000000300037308 */ /* 0x000ff00000000800 */
[----:B------:R-:W1:Y:S08]  /*3e40*/  MUFU.EX2 R4, R4 ;  /* 0x0000000400047308 */ /* 0x000e700000000800 */
[----:B------:R-:W-:Y:S01]  /*3e50*/  MUFU.EX2 R6, R6 ;  /* 0x0000000600067308 */ /* 0x000fe20000000800 */
[----:B0-----:R-:W-:Y:S01]  /*3e60*/  FMNMX.FTZ R25, R24, R21, !PT ;  /* 0x0000001518197209 */ /* 0x001fe20007810000 */
[----:B------:R-:W-:-:S04]  /*3e70*/  FFMA.FTZ R21, R45, UR10, -R75 ;  /* 0x0000000a2d157c23 */ /* 0x000fc8000801084b */
[----:B------:R-:W0:Y:S02]  /*3e80*/  SHFL.BFLY PT, R24, R25, 0x1, 0x1f ;  /* 0x0c201f0019187f89 */ /* 0x000e2400000e0000 */
[----:B------:R2:W-:Y:S01]  /*3e90*/  MUFU.EX2 R7, R89 ;  /* 0x0000005900077308 */ /* 0x0005e20000000800 */
[----:B-1----:R-:W-:-:S04]  /*3ea0*/  F2FP.SATFINITE.E4M3.F32.PACK_AB_MERGE_C R229, R4, R3, RZ ;  /* 0x0000000304e5723e */ /* 0x002fc800048070ff */
[----:B------:R-:W-:-:S03]  /*3eb0*/  F2FP.SATFINITE.E4M3.F32.PACK_AB_MERGE_C R229, R36, R29, R229 ;  /* 0x0000001d24e5723e */ /* 0x000fc600048070e5 */
[----:B------:R-:W-:Y:S01]  /*3ec0*/  MUFU.EX2 R13, R35 ;  /* 0x00000023000d7308 */ /* 0x000fe20000000800 */
[----:B--2---:R-:W-:-:S07]  /*3ed0*/  IMAD.MOV.U32 R89, RZ, RZ, R151 ;  /* 0x000000ffff597224 */ /* 0x004fce00078e0097 */
[----:B------:R1:W-:Y:S01]  /*3ee0*/  MUFU.EX2 R35, R26 ;  /* 0x0000001a00237308 */ /* 0x0003e20000000800 */
[----:B0-----:R-:W-:Y:S01]  /*3ef0*/  FMNMX.FTZ R161, R25, R24, !PT ;  /* 0x0000001819a17209 */ /* 0x001fe20007810000 */
[----:B------:R-:W-:-:S06]  /*3f00*/  FFMA.FTZ R24, R47, UR10, -R75 ;  /* 0x0000000a2f187c23 */ /* 0x000fcc000801084b */
[----:B------:R-:W0:Y:S01]  /*3f10*/  MUFU.EX2 R10, R10 ;  /* 0x0000000a000a7308 */ /* 0x000e220000000800 */
[----:B-1----:R-:W-:-:S01]  /*3f20*/  FFMA.FTZ R26, R46, UR10, -R75 ;  /* 0x0000000a2e1a7c23 */ /* 0x002fc2000801084b */
[C---:B------:R-:W-:Y:S01]  /*3f30*/  FSETP.NEU.FTZ.AND P2, PT, R161.reuse, -INF , PT ;  /* 0xff800000a100780b */ /* 0x040fe20003f5d000 */
[----:B------:R-:W-:-:S01]  /*3f40*/  FFMA.FTZ R25, R161, R38, -8 ;  /* 0xc1000000a1197423 */ /* 0x000fc20000010026 */
[----:B------:R-:W-:Y:S01]  /*3f50*/  FADD.FTZ R38, R29, R36 ;  /* 0x000000241d267221 */ /* 0x000fe20000010000 */
[--C-:B------:R-:W-:Y:S02]  /*3f60*/  IMAD.MOV.U32 R75, RZ, RZ, R151.reuse ;  /* 0x000000ffff4b7224 */ /* 0x100fe400078e0097 */
[--C-:B------:R-:W-:Y:S01]  /*3f70*/  IMAD.MOV.U32 R36, RZ, RZ, R151.reuse ;  /* 0x000000ffff247224 */ /* 0x100fe200078e0097 */
[----:B------:R-:W-:Y:S01]  /*3f80*/  FSEL R27, R25, RZ, P2 ;  /* 0x000000ff191b7208 */ /* 0x000fe20001000000 */
[----:B------:R-:W-:Y:S01]  /*3f90*/  FADD.FTZ R47, R3, R38 ;  /* 0x00000026032f7221 */ /* 0x000fe20000010000 */
[----:B------:R-:W-:Y:S01]  /*3fa0*/  MUFU.EX2 R8, R8 ;  /* 0x0000000800087308 */ /* 0x000fe20000000800 */
        /* <DEDUP_REMOVED lines=12> */
[----:B------:R-:W-:Y:S01]  /*4070*/  FADD.FTZ R46, R4, R47 ;  /* 0x0000002f042e7221 */ /* 0x000fe20000010000 */
[----:B------:R-:W-:-:S01]  /*4080*/  FFMA.FTZ R59, R59, UR10, -R27 ;  /* 0x0000000a3b3b7c23 */ /* 0x000fc2000801081b */
[--C-:B------:R-:W-:Y:S01]  /*4090*/  FFMA.FTZ R62, R62, UR10, -R27.reuse ;  /* 0x0000000a3e3e7c23 */ /* 0x100fe2000801081b */
[----:B------:R-:W-:-:S01]  /*40a0*/  FFMA.FTZ R63, R63, UR10, -R27 ;  /* 0x0000000a3f3f7c23 */ /* 0x000fc2000801081b */
[----:B------:R-:W1:Y:S01]  /*40b0*/  MUFU.EX2 R51, R51 ;  /* 0x0000003300337308 */ /* 0x000e620000000800 */
[----:B------:R-:W-:-:S01]  /*40c0*/  FADD.FTZ R47, R5, R46 ;  /* 0x0000002e052f7221 */ /* 0x000fc20000010000 */
        /* <DEDUP_REMOVED lines=9> */
[----:B0-----:R-:W-:Y:S01]  /*4160*/  F2FP.SATFINITE.E4M3.F32.PACK_AB_MERGE_C R231, R10, R7, RZ ;  /* 0x000000070ae7723e */ /* 0x001fe200048070ff */
        /* <DEDUP_REMOVED lines=8> */
[--C-:B------:R-:W-:Y:S01]  /*41f0*/  FFMA.FTZ R76, R76, UR10, -R27.reuse ;  /* 0x0000000a4c4c7c23 */ /* 0x100fe2000801081b */
[----:B------:R-:W-:-:S01]  /*4200*/  FFMA.FTZ R77, R77, UR10, -R27 ;  /* 0x0000000a4d4d7c23 */ /* 0x000fc2000801081b */
[----:B------:R-:W-:Y:S01]  /*4210*/  F2FP.SATFINITE.E4M3.F32.PACK_AB_MERGE_C R231, R6, R5, R231 ;  /* 0x0000000506e7723e */ /* 0x000fe200048070e7 */
[----:B------:R-:W-:-:S01]  /*4220*/  FFMA.FTZ R80, R80, UR10, -R27 ;  /* 0x0000000a50507c23 */ /* 0x000fc2000801081b */
[----:B------:R-:W1:Y:S01]  /*4230*/  MUFU.EX2 R54, R54 ;  /* 0x0000003600367308 */ /* 0x000e620000000800 */
[----:B--2---:R-:W-:-:S01]  /*4240*/  FADD.FTZ R38, R52, R45 ;  /* 0x0000002d34267221 */ /* 0x004fc20000010000 */
[--C-:B------:R-:W-:Y:S01]  /*4250*/  FFMA.FTZ R81, R81, UR10, -R27.reuse ;  /* 0x0000000a51517c23 */ /* 0x100fe2000801081b */
[----:B------:R-:W-:-:S01]  /*4260*/  FFMA.FTZ R84, R84, UR10, -R27 ;  /* 0x0000000a54547c23 */ /* 0x000fc2000801081b */
[----:B------:R-:W-:Y:S01]  /*4270*/  FFMA.FTZ R27, R85, UR10, -R27 ;  /* 0x0000000a551b7c23 */ /* 0x000fe2000801081b */
[----:B------:R-:W-:-:S02]  /*4280*/  IMAD.MOV.U32 R85, RZ, RZ, R151 ;  /* 0x000000ffff557224 */ /* 0x000fc400078e0097 */
[----:B------:R-:W-:Y:S01]  /*4290*/  IMAD.MOV.U32 R46, RZ, RZ, R151 ;  /* 0x000000ffff2e7224 */ /* 0x000fe200078e0097 */
[----:B------:R-:W2:Y:S01]  /*42a0*/  MUFU.EX2 R55, R55 ;  /* 0x0000003700377308 */ /* 0x000ea20000000800 */
[----:B0-----:R-:W-:-:S01]  /*42b0*/  FADD.FTZ R45, R53, R38 ;  /* 0x00000026352d7221 */ /* 0x001fc20000010000 */
[----:B------:R-:W-:Y:S01]  /*42c0*/  FADD.FTZ R38, R6, R47 ;  /* 0x0000002f06267221 */ /* 0x000fe20000010000 */
[----:B------:R-:W-:Y:S01]  /*42d0*/  F2FP.SATFINITE.E4M3.F32.PACK_AB_MERGE_C R52, R53, R52, RZ ;  /* 0x000000343534723e */ /* 0x000fe200048070ff */
[----:B------:R-:W-:Y:S02]  /*42e0*/  IMAD.MOV.U32 R53, RZ, RZ, R151 ;  /* 0x000000ffff357224 */ /* 0x000fe400078e0097 */
[----:B------:R-:W-:-:S01]  /*42f0*/  FADD.FTZ R47, R7, R38 ;  /* 0x00000026072f7221 */ /* 0x000fc20000010000 */
[----:B------:R-:W-:Y:S01]  /*4300*/  F2FP.SATFINITE.E4M3.F32.PACK_AB_MERGE_C R228, R51, R50, R52 ;  /* 0x0000003233e4723e */ /* 0x000fe20004807034 */
[----:B------:R-:W0:Y:S01]  /*4310*/  MUFU.EX2 R56, R56 ;  /* 0x0000003800387308 */ /* 0x000e220000000800 */
[----:B-1----:R-:W-:-:S01]  /*4320*/  FADD.FTZ R2, R54, R45 ;  /* 0x0000002d36027221 */ /* 0x002fc20000010000 */
[----:B------:R-:W-:Y:S01]  /*4330*/  FADD.FTZ R47, R10, R47 ;  /* 0x0000002f0a2f7221 */ /* 0x000fe20000010000 */
[----:B------:R-:W-:-:S02]  /*4340*/  IMAD.MOV.U32 R52, RZ, RZ, R151 ;  /* 0x000000ffff347224 */ /* 0x000fc400078e0097 */
[----:B------:R-:W-:Y:S02]  /*4350*/  IMAD.MOV.U32 R51, RZ, RZ, R151 ;  /* 0x000000ffff337224 */ /* 0x000fe400078e0097 */
[----:B------:R-:W-:-:S01]  /*4360*/  FADD.FTZ R38, R8, R47 ;  /* 0x0000002f08267221 */ /* 0x000fc20000010000 */
[----:B------:R-:W-:Y:S01]  /*4370*/  IMAD.MOV.U32 R50, RZ, RZ, R151 ;  /* 0x000000ffff327224 */ /* 0x000fe200078e0097 */
[----:B------:R-:W1:Y:S01]  /*4380*/  MUFU.EX2 R57, R57 ;  /* 0x0000003900397308 */ /* 0x000e620000000800 */
[----:B--2---:R-:W-:-:S07]  /*4390*/  FADD.FTZ R45, R55, R2 ;  /* 0x00000002372d7221 */ /* 0x004fce0000010000 */
[----:B------:R-:W2:Y:S01]  /*43a0*/  MUFU.EX2 R58, R58 ;  /* 0x0000003a003a7308 */ /* 0x000ea20000000800 */
[----:B0-----:R-:W-:-:S07]  /*43b0*/  FADD.FTZ R2, R56, R45 ;  /* 0x0000002d38027221 */ /* 0x001fce0000010000 */
[----:B------:R0:W3:Y:S01]  /*43c0*/  MUFU.EX2 R9, R92 ;  /* 0x0000005c00097308 */ /* 0x0000e20000000800 */
[----:B-1----:R-:W-:-:S01]  /*43d0*/  FADD.FTZ R45, R57, R2 ;  /* 0x00000002392d7221 */ /* 0x002fc20000010000 */
[----:B------:R-:W-:Y:S01]  /*43e0*/  F2FP.SATFINITE.E4M3.F32.PACK_AB_MERGE_C R56, R57, R56, RZ ;  /* 0x000000383938723e */ /* 0x000fe200048070ff */
[----:B------:R-:W-:-:S03]  /*43f0*/  IMAD.MOV.U32 R57, RZ, RZ, R151 ;  /* 0x000000ffff397224 */ /* 0x000fc600078e0097 */
[----:B------:R-:W-:Y:S01]  /*4400*/  F2FP.SATFINITE.E4M3.F32.PACK_AB_MERGE_C R230, R55, R54, R56 ;  /* 0x0000003637e6723e */ /* 0x000fe20004807038 */
[----:B------:R-:W-:Y:S01]  /*4410*/  IMAD.MOV.U32 R56, RZ, RZ, R151 ;  /* 0x000000ffff387224 */ /* 0x000fe200078e0097 */
[----:B------:R-:W1:Y:S01]  /*4420*/  MUFU.EX2 R59, R59 ;  /* 0x0000003b003b7308 */ /* 0x000e620000000800 */
[----:B--2---:R-:W-:-:S01]  /*4430*/  FADD.FTZ R2, R58, R45 ;  /* 0x0000002d3a027221 */ /* 0x004fc20000010000 */
[--C-:B0-----:R-:W-:Y:S02]  /*4440*/  IMAD.MOV.U32 R92, RZ, RZ, R151.reuse ;  /* 0x000000ffff5c7224 */ /* 0x101fe400078e0097 */
[--C-:B------:R-:W-:Y:S02]  /*4450*/  IMAD.MOV.U32 R55, RZ, RZ, R151.reuse ;  /* 0x000000ffff377224 */ /* 0x100fe400078e0097 */
[----:B------:R-:W-:Y:S02]  /*4460*/  IMAD.MOV.U32 R54, RZ, RZ, R151 ;  /* 0x000000ffff367224 */ /* 0x000fe400078e0097 */
[----:B------:R0:W2:Y:S01]  /*4470*/  MUFU.EX2 R11, R93 ;  /* 0x0000005d000b7308 */ /* 0x0000a20000000800 */
[----:B---3--:R-:W-:-:S07]  /*4480*/  FADD.FTZ R38, R9, R38 ;  /* 0x0000002609267221 */ /* 0x008fce0000010000 */
[----:B------:R-:W3:Y:S01]  /*4490*/  MUFU.EX2 R62, R62 ;  /* 0x0000003e003e7308 */ /* 0x000ee20000000800 */
[----:B-1----:R-:W-:-:S01]  /*44a0*/  FADD.FTZ R45, R59, R2 ;  /* 0x000000023b2d7221 */ /* 0x002fc20000010000 */
[----:B0-----:R-:W-:-:S06]  /*44b0*/  IMAD.MOV.U32 R93, RZ, RZ, R151 ;  /* 0x000000ffff5d7224 */ /* 0x001fcc00078e0097 */
[----:B------:R-:W0:Y:S01]  /*44c0*/  MUFU.EX2 R14, R14 ;  /* 0x0000000e000e7308 */ /* 0x000e220000000800 */
[----:B--2---:R-:W-:-:S07]  /*44d0*/  FADD.FTZ R47, R11, R38 ;  /* 0x000000260b2f7221 */ /* 0x004fce0000010000 */
[----:B------:R-:W1:Y:S01]  /*44e0*/  MUFU.EX2 R63, R63 ;  /* 0x0000003f003f7308 */ /* 0x000e620000000800 */
[----:B---3--:R-:W-:-:S07]  /*44f0*/  FADD.FTZ R2, R62, R45 ;  /* 0x0000002d3e027221 */ /* 0x008fce0000010000 */
[----:B------:R-:W2:Y:S01]  /*4500*/  MUFU.EX2 R12, R12 ;  /* 0x0000000c000c7308 */ /* 0x000ea20000000800 */
[----:B0-----:R-:W-:-:S01]  /*4510*/  FADD.FTZ R47, R14, R47 ;  /* 0x0000002f0e2f7221 */ /* 0x001fc20000010000 */
[----:B------:R-:W-:-:S04]  /*4520*/  F2FP.SATFINITE.E4M3.F32.PACK_AB_MERGE_C R225, R14, R11, RZ ;  /* 0x0000000b0ee1723e */ /* 0x000fc800048070ff */
[----:B------:R-:W-:Y:S02]  /*4530*/  F2FP.SATFINITE.E4M3.F32.PACK_AB_MERGE_C R225, R9, R8, R225 ;  /* 0x0000000809e1723e */ /* 0x000fe400048070e1 */
[----:B------:R-:W0:Y:S01]  /*4540*/  MUFU.EX2 R66, R66 ;  /* 0x0000004200427308 */ /* 0x000e220000000800 */
[----:B-1----:R-:W-:-:S01]  /*4550*/  FADD.FTZ R45, R63, R2 ;  /* 0x000000023f2d7221 */ /* 0x002fc20000010000 */
[----:B------:R-:W-:Y:S01]  /*4560*/  F2FP.SATFINITE.E4M3.F32.PACK_AB_MERGE_C R62, R63, R62, RZ ;  /* 0x0000003e3f3e723e */ /* 0x000fe200048070ff */
[----:B------:R-:W-:-:S03]  /*4570*/  IMAD.MOV.U32 R63, RZ, RZ, R151 ;  /* 0x000000ffff3f7224 */ /* 0x000fc600078e0097 */
[----:B------:R-:W-:Y:S01]  /*4580*/  F2FP.SATFINITE.E4M3.F32.PACK_AB_MERGE_C R224, R59, R58, R62 ;  /* 0x0000003a3be0723e */ /* 0x000fe2000480703e */
[----:B------:R-:W-:Y:S01]  /*4590*/  IMAD.MOV.U32 R62, RZ, RZ, R151 ;  /* 0x000000ffff3e7224 */ /* 0x000fe200078e0097 */
[----:B------:R-:W1:Y:S01]  /*45a0*/  MUFU.EX2 R67, R67 ;  /* 0x0000004300437308 */ /* 0x000e620000000800 */
[----:B--2---:R-:W-:-:S01]  /*45b0*/  FADD.FTZ R38, R12, R47 ;  /* 0x0000002f0c267221 */ /* 0x004fc20000010000 */
[--C-:B------:R-:W-:Y:S02]  /*45c0*/  IMAD.MOV.U32 R59, RZ, RZ, R151.reuse ;  /* 0x000000ffff3b7224 */ /* 0x100fe400078e0097 */
[--C-:B------:R-:W-:Y:S02]  /*45d0*/  IMAD.MOV.U32 R58, RZ, RZ, R151.reuse ;  /* 0x000000ffff3a7224 */ /* 0x100fe400078e0097 */
[----:B------:R-:W-:Y:S01]  /*45e0*/  FADD.FTZ R38, R13, R38 ;  /* 0x000000260d267221 */ /* 0x000fe20000010000 */
[----:B------:R-:W-:Y:S01]  /*45f0*/  IMAD.MOV.U32 R47, RZ, RZ, R151 ;  /* 0x000000ffff2f7224 */ /* 0x000fe200078e0097 */
[----:B------:R-:W2:Y:S01]  /*4600*/  MUFU.EX2 R33, R33 ;  /* 0x0000002100217308 */ /* 0x000ea20000000800 */
[----:B0-----:R-:W-:-:S01]  /*4610*/  FADD.FTZ R2, R66, R45 ;  /* 0x0000002d42027221 */ /* 0x001fc20000010000 */
[----:B------:R-:W-:-:S06]  /*4620*/  IMAD.MOV.U32 R45, RZ, RZ, R151 ;  /* 0x000000ffff2d7224 */ /* 0x000fcc00078e0097 */
[----:B------:R-:W0:Y:S01]  /*4630*/  MUFU.EX2 R70, R70 ;  /* 0x0000004600467308 */ /* 0x000e220000000800 */
[----:B-1----:R-:W-:-:S07]  /*4640*/  FADD.FTZ R3, R67, R2 ;  /* 0x0000000243037221 */ /* 0x002fce0000010000 */
[----:B------:R-:W1:Y:S01]  /*4650*/  MUFU.EX2 R32, R32 ;  /* 0x0000002000207308 */ /* 0x000e620000000800 */
[----:B--2---:R-:W-:-:S01]  /*4660*/  FADD.FTZ R7, R33, R38 ;  /* 0x0000002621077221 */ /* 0x004fc20000010000 */
[----:B------:R-:W-:-:S06]  /*4670*/  IMAD.MOV.U32 R38, RZ, RZ, R151 ;  /* 0x000000ffff267224 */ /* 0x000fcc00078e0097 */
[----:B------:R-:W2:Y:S01]  /*4680*/  MUFU.EX2 R71, R71 ;  /* 0x0000004700477308 */ /* 0x000ea20000000800 */
[----:B0-----:R-:W-:-:S07]  /*4690*/  FADD.FTZ R2, R70, R3 ;  /* 0x0000000346027221 */ /* 0x001fce0000010000 */
[----:B------:R-:W0:Y:S01]  /*46a0*/  MUFU.EX2 R15, R30 ;  /* 0x0000001e000f7308 */ /* 0x000e220000000800 */
[C---:B-1----:R-:W-:Y:S01]  /*46b0*/  F2FP.SATFINITE.E4M3.F32.PACK_AB_MERGE_C R33, R32.reuse, R33, RZ ;  /* 0x000000212021723e */ /* 0x042fe200048070ff */
[----:B------:R-:W-:-:S03]  /*46c0*/  FADD.FTZ R32, R32, R7 ;  /* 0x0000000720207221 */ /* 0x000fc60000010000 */
[----:B------:R-:W-:Y:S01]  /*46d0*/  F2FP.SATFINITE.E4M3.F32.PACK_AB_MERGE_C R227, R13, R12, R33 ;  /* 0x0000000c0de3723e */ /* 0x000fe20004807021 */
[----:B------:R-:W-:Y:S02]  /*46e0*/  IMAD.MOV.U32 R33, RZ, RZ, R151 ;  /* 0x000000ffff217224 */ /* 0x000fe400078e0097 */
[----:B------:R-:W1:Y:S01]  /*46f0*/  MUFU.EX2 R28, R28 ;  /* 0x0000001c001c7308 */ /* 0x000e620000000800 */
[----:B--2---:R-:W-:-:S01]  /*4700*/  FADD.FTZ R3, R71, R2 ;  /* 0x0000000247037221 */ /* 0x004fc20000010000 */
[----:B------:R-:W-:Y:S01]  /*4710*/  F2FP.SATFINITE.E4M3.F32.PACK_AB_MERGE_C R70, R71, R70, RZ ;  /* 0x000000464746723e */ /* 0x000fe200048070ff */
[----:B------:R-:W-:-:S03]  /*4720*/  IMAD.MOV.U32 R71, RZ, RZ, R151 ;  /* 0x000000ffff477224 */ /* 0x000fc600078e0097 */
[----:B------:R-:W-:Y:S01]  /*4730*/  F2FP.SATFINITE.E4M3.F32.PACK_AB_MERGE_C R226, R67, R66, R70 ;  /* 0x0000004243e2723e */ /* 0x000fe20004807046 */
[----:B------:R-:W-:Y:S01]  /*4740*/  IMAD.MOV.U32 R70, RZ, RZ, R151 ;  /* 0x000000ffff467224 */ /* 0x000fe200078e0097 */
[----:B------:R-:W2:Y:S01]  /*4750*/  MUFU.EX2 R20, R20 ;  /* 0x0000001400147308 */ /* 0x000ea20000000800 */
[----:B0-----:R-:W-:-:S01]  /*4760*/  FADD.FTZ R7, R15, R32 ;  /* 0x000000200f077221 */ /* 0x001fc20000010000 */
[--C-:B------:R-:W-:Y:S02]  /*4770*/  IMAD.MOV.U32 R67, RZ, RZ, R151.reuse ;  /* 0x000000ffff437224 */ /* 0x100fe400078e0097 */
[--C-:B------:R-:W-:Y:S02]  /*4780*/  IMAD.MOV.U32 R66, RZ, RZ, R151.reuse ;  /* 0x000000ffff427224 */ /* 0x100fe400078e0097 */
[----:B------:R-:W-:Y:S02]  /*4790*/  IMAD.MOV.U32 R32, RZ, RZ, R151 ;  /* 0x000000ffff207224 */ /* 0x000fe400078e0097 */
[----:B------:R-:W0:Y:S01]  /*47a0*/  MUFU.EX2 R30, R31 ;  /* 0x0000001f001e7308 */ /* 0x000e220000000800 */
[----:B-1----:R-:W-:-:S07]  /*47b0*/  FADD.FTZ R2, R28, R3 ;  /* 0x000000031c027221 */ /* 0x002fce0000010000 */
[----:B------:R1:W3:Y:S01]  /*47c0*/  MUFU.EX2 R31, R74 ;  /* 0x0000004a001f7308 */ /* 0x0002e20000000800 */
[----:B--2---:R-:W-:-:S04]  /*47d0*/  FADD.FTZ R4, R20, R7 ;  /* 0x0000000714047221 */ /* 0x004fc80000010000 */
[----:B------:R-:W-:-:S03]  /*47e0*/  FADD.FTZ R7, R35, R4 ;  /* 0x0000000423077221 */ /* 0x000fc60000010000 */
[----:B------:R-:W2:Y:S01]  /*47f0*/  MUFU.EX2 R60, R60 ;  /* 0x0000003c003c7308 */ /* 0x000ea20000000800 */
[----:B0-----:R-:W-:-:S01]  /*4800*/  FADD.FTZ R7, R30, R7 ;  /* 0x000000071e077221 */ /* 0x001fc20000010000 */
[----:B------:R-:W-:Y:S01]  /*4810*/  F2FP.SATFINITE.E4M3.F32.PACK_AB_MERGE_C R35, R30, R35, RZ ;  /* 0x000000231e23723e */ /* 0x000fe200048070ff */
[--C-:B-1----:R-:W-:Y:S02]  /*4820*/  IMAD.MOV.U32 R74, RZ, RZ, R151.reuse ;  /* 0x000000ffff4a7224 */ /* 0x102fe400078e0097 */
[----:B------:R-:W-:Y:S01]  /*4830*/  IMAD.MOV.U32 R30, RZ, RZ, R151 ;  /* 0x000000ffff1e7224 */ /* 0x000fe200078e0097 */
[----:B------:R-:W-:Y:S01]  /*4840*/  F2FP.SATFINITE.E4M3.F32.PACK_AB_MERGE_C R221, R20, R15, R35 ;  /* 0x0000000f14dd723e */ /* 0x000fe20004807023 */
[----:B------:R-:W-:Y:S01]  /*4850*/  IMAD.MOV.U32 R35, RZ, RZ, R151 ;  /* 0x000000ffff237224 */ /* 0x000fe200078e0097 */
[----:B------:R-:W0:Y:S01]  /*4860*/  MUFU.EX2 R61, R61 ;  /* 0x0000003d003d7308 */ /* 0x000e220000000800 */
[----:B---3--:R-:W-:-:S07]  /*4870*/  FADD.FTZ R3, R31, R2 ;  /* 0x000000021f037221 */ /* 0x008fce0000010000 */
[----:B------:R-:W1:Y:S01]  /*4880*/  MUFU.EX2 R34, R34 ;  /* 0x0000002200227308 */ /* 0x000e620000000800 */
[----:B--2---:R-:W-:-:S07]  /*4890*/  FADD.FTZ R2, R60, R3 ;  /* 0x000000033c027221 */ /* 0x004fce0000010000 */
[----:B------:R-:W2:Y:S01]  /*48a0*/  MUFU.EX2 R64, R64 ;  /* 0x0000004000407308 */ /* 0x000ea20000000800 */
[C---:B0-----:R-:W-:Y:S01]  /*48b0*/  F2FP.SATFINITE.E4M3.F32.PACK_AB_MERGE_C R60, R61.reuse, R60, RZ ;  /* 0x0000003c3d3c723e */ /* 0x041fe200048070ff */
[----:B------:R-:W-:-:S03]  /*48c0*/  FADD.FTZ R61, R61, R2 ;  /* 0x000000023d3d7221 */ /* 0x000fc60000010000 */
[----:B------:R-:W-:Y:S01]  /*48d0*/  F2FP.SATFINITE.E4M3.F32.PACK_AB_MERGE_C R220, R31, R28, R60 ;  /* 0x0000001c1fdc723e */ /* 0x000fe2000480703c */
[----:B------:R-:W-:Y:S02]  /*48e0*/  IMAD.MOV.U32 R60, RZ, RZ, R151 ;  /* 0x000000ffff3c7224 */ /* 0x000fe400078e0097 */
[----:B------:R-:W0:Y:S01]  /*48f0*/  MUFU.EX2 R65, R65 ;  /* 0x0000004100417308 */ /* 0x000e220000000800 */
[----:B-1----:R-:W-:-:S01]  /*4900*/  FADD.FTZ R4, R34, R7 ;  /* 0x0000000722047221 */ /* 0x002fc20000010000 */
[--C-:B------:R-:W-:Y:S02]  /*4910*/  IMAD.MOV.U32 R31, RZ, RZ, R151.reuse ;  /* 0x000000ffff1f7224 */ /* 0x100fe400078e0097 */
[----:B------:R-:W-:Y:S02]  /*4920*/  IMAD.MOV.U32 R28, RZ, RZ, R151 ;  /* 0x000000ffff1c7224 */ /* 0x000fe400078e0097 */
[----:B------:R-:W-:Y:S02]  /*4930*/  FADD.FTZ R4, R37, R4 ;  /* 0x0000000425047221 */ /* 0x000fe40000010000 */
[----:B------:R-:W-:Y:S01]  /*4940*/  MUFU.EX2 R39, R39 ;  /* 0x0000002700277308 */ /* 0x000fe20000000800 */
[----:B--2---:R-:W-:-:S01]  /*4950*/  FADD.FTZ R2, R64, R61 ;  /* 0x0000003d40027221 */ /* 0x004fc20000010000 */
[----:B------:R-:W-:-:S06]  /*4960*/  IMAD.MOV.U32 R61, RZ, RZ, R151 ;  /* 0x000000ffff3d7224 */ /* 0x000fcc00078e0097 */
[----:B------:R-:W1:Y:S01]  /*4970*/  MUFU.EX2 R40, R40 ;  /* 0x0000002800287308 */ /* 0x000e620000000800 */
[----:B0-----:R-:W-:-:S07]  /*4980*/  FADD.FTZ R3, R65, R2 ;  /* 0x0000000241037221 */ /* 0x001fce0000010000 */
[----:B------:R-:W0:Y:S08]  /*4990*/  MUFU.EX2 R68, R68 ;  /* 0x0000004400447308 */ /* 0x000e300000000800 */
[----:B------:R-:W2:Y:S01]  /*49a0*/  MUFU.EX2 R69, R69 ;  /* 0x0000004500457308 */ /* 0x000ea20000000800 */
[----:B-1----:R-:W-:Y:S01]  /*49b0*/  F2FP.SATFINITE.E4M3.F32.PACK_AB_MERGE_C R5, R40, R39, RZ ;  /* 0x000000272805723e */ /* 0x002fe200048070ff */
[----:B------:R-:W-:-:S03]  /*49c0*/  FADD.FTZ R39, R39, R4 ;  /* 0x0000000427277221 */ /* 0x000fc60000010000 */
[----:B------:R-:W-:Y:S01]  /*49d0*/  F2FP.SATFINITE.E4M3.F32.PACK_AB_MERGE_C R223, R37, R34, R5 ;  /* 0x0000002225df723e */ /* 0x000fe20004807005 */
[----:B------:R-:W-:-:S01]  /*49e0*/  FADD.FTZ R40, R40, R39 ;  /* 0x0000002728287221 */ /* 0x000fc20000010000 */
[----:B------:R-:W-:Y:S01]  /*49f0*/  IMAD.MOV.U32 R39, RZ, RZ, R151 ;  /* 0x000000ffff277224 */ /* 0x000fe200078e0097 */
[----:B------:R-:W-:Y:S01]  /*4a00*/  MUFU.EX2 R43, R43 ;  /* 0x0000002b002b7308 */ /* 0x000fe20000000800 */
[----:B0-----:R-:W-:-:S01]  /*4a10*/  FADD.FTZ R2, R68, R3 ;  /* 0x0000000344027221 */ /* 0x001fc20000010000 */
[--C-:B------:R-:W-:Y:S02]  /*4a20*/  IMAD.MOV.U32 R37, RZ, RZ, R151.reuse ;  /* 0x000000ffff257224 */ /* 0x100fe400078e0097 */
[----:B------:R-:W-:-:S04]  /*4a30*/  IMAD.MOV.U32 R34, RZ, RZ, R151 ;  /* 0x000000ffff227224 */ /* 0x000fc800078e0097 */
[----:B------:R-:W0:Y:S01]  /*4a40*/  MUFU.EX2 R44, R44 ;  /* 0x0000002c002c7308 */ /* 0x000e220000000800 */
[C---:B--2---:R-:W-:Y:S01]  /*4a50*/  F2FP.SATFINITE.E4M3.F32.PACK_AB_MERGE_C R68, R69.reuse, R68, RZ ;  /* 0x000000444544723e */ /* 0x044fe200048070ff */
[----:B------:R-:W-:-:S03]  /*4a60*/  FADD.FTZ R69, R69, R2 ;  /* 0x0000000245457221 */ /* 0x000fc60000010000 */
[----:B------:R-:W-:Y:S01]  /*4a70*/  F2FP.SATFINITE.E4M3.F32.PACK_AB_MERGE_C R222, R65, R64, R68 ;  /* 0x0000004041de723e */ /* 0x000fe20004807044 */
[--C-:B------:R-:W-:Y:S02]  /*4a80*/  IMAD.MOV.U32 R68, RZ, RZ, R151.reuse ;  /* 0x000000ffff447224 */ /* 0x100fe400078e0097 */
[----:B------:R-:W1:Y:S01]  /*4a90*/  MUFU.EX2 R41, R41 ;  /* 0x0000002900297308 */ /* 0x000e620000000800 */
[--C-:B------:R-:W-:Y:S02]  /*4aa0*/  IMAD.MOV.U32 R65, RZ, RZ, R151.reuse ;  /* 0x000000ffff417224 */ /* 0x100fe400078e0097 */
[----:B------:R-:W-:-:S05]  /*4ab0*/  IMAD.MOV.U32 R64, RZ, RZ, R151 ;  /* 0x000000ffff407224 */ /* 0x000fca00078e0097 */
        /* <DEDUP_REMOVED lines=14> */
[----:B------:R-:W0:Y:S01]  /*4ba0*/  MUFU.EX2 R77, R77 ;  /* 0x0000004d004d7308 */ /* 0x000e220000000800 */
[----:B-1----:R-:W-:-:S01]  /*4bb0*/  FADD.FTZ R3, R73, R2 ;  /* 0x0000000249037221 */ /* 0x002fc20000010000 */
[----:B------:R-:W-:Y:S01]  /*4bc0*/  FADD.FTZ R44, R44, R43 ;  /* 0x0000002b2c2c7221 */ /* 0x000fe20000010000 */
[----:B------:R-:W-:-:S05]  /*4bd0*/  IMAD.MOV.U32 R43, RZ, RZ, R151 ;  /* 0x000000ffff2b7224 */ /* 0x000fca00078e0097 */
[----:B------:R-:W1:Y:S01]  /*4be0*/  MUFU.EX2 R21, R21 ;  /* 0x0000001500157308 */ /* 0x000e620000000800 */
[----:B--2---:R-:W-:-:S07]  /*4bf0*/  FADD.FTZ R2, R76, R3 ;  /* 0x000000034c027221 */ /* 0x004fce0000010000 */
[----:B------:R-:W2:Y:S01]  /*4c00*/  MUFU.EX2 R80, R80 ;  /* 0x0000005000507308 */ /* 0x000ea20000000800 */
[C---:B0-----:R-:W-:Y:S01]  /*4c10*/  F2FP.SATFINITE.E4M3.F32.PACK_AB_MERGE_C R76, R77.reuse, R76, RZ ;  /* 0x0000004c4d4c723e */ /* 0x041fe200048070ff */
[----:B------:R-:W-:-:S03]  /*4c20*/  FADD.FTZ R77, R77, R2 ;  /* 0x000000024d4d7221 */ /* 0x000fc60000010000 */
[----:B------:R-:W-:Y:S01]  /*4c30*/  F2FP.SATFINITE.E4M3.F32.PACK_AB_MERGE_C R216, R73, R72, R76 ;  /* 0x0000004849d8723e */ /* 0x000fe2000480704c */
[----:B------:R-:W-:Y:S02]  /*4c40*/  IMAD.MOV.U32 R76, RZ, RZ, R151 ;  /* 0x000000ffff4c7224 */ /* 0x000fe400078e0097 */
[----:B------:R-:W-:Y:S01]  /*4c50*/  MUFU.EX2 R24, R24 ;  /* 0x0000001800187308 */ /* 0x000fe20000000800 */
[----:B-1----:R-:W-:-:S01]  /*4c60*/  FADD.FTZ R3, R21, R44 ;  /* 0x0000002c15037221 */ /* 0x002fc20000010000 */
[--C-:B------:R-:W-:Y:S02]  /*4c70*/  IMAD.MOV.U32 R73, RZ, RZ, R151.reuse ;  /* 0x000000ffff497224 */ /* 0x100fe400078e0097 */
[--C-:B------:R-:W-:Y:S02]  /*4c80*/  IMAD.MOV.U32 R72, RZ, RZ, R151.reuse ;  /* 0x000000ffff487224 */ /* 0x100fe400078e0097 */
[----:B------:R-:W-:Y:S02]  /*4c90*/  IMAD.MOV.U32 R44, RZ, RZ, R151 ;  /* 0x000000ffff2c7224 */ /* 0x000fe400078e0097 */
[----:B------:R0:W1:Y:S01]  /*4ca0*/  MUFU.EX2 R25, R48 ;  /* 0x0000003000197308 */ /* 0x0000620000000800 */
[----:B--2---:R-:W-:-:S01]  /*4cb0*/  FADD.FTZ R2, R80, R77 ;  /* 0x0000004d50027221 */ /* 0x004fc20000010000 */
[----:B------:R-:W-:-:S06]  /*4cc0*/  IMAD.MOV.U32 R77, RZ, RZ, R151 ;  /* 0x000000ffff4d7224 */ /* 0x000fcc00078e0097 */
[----:B------:R-:W2:Y:S01]  /*4cd0*/  MUFU.EX2 R26, R26 ;  /* 0x0000001a001a7308 */ /* 0x000ea20000000800 */
[----:B0-----:R-:W-:-:S07]  /*4ce0*/  IMAD.MOV.U32 R48, RZ, RZ, R151 ;  /* 0x000000ffff307224 */ /* 0x001fce00078e0097 */
[----:B------:R-:W0:Y:S01]  /*4cf0*/  MUFU.EX2 R81, R81 ;  /* 0x0000005100517308 */ /* 0x000e220000000800 */
[----:B-1----:R-:W-:-:S07]  /*4d00*/  F2FP.SATFINITE.E4M3.F32.PACK_AB_MERGE_C R4, R25, R24, RZ ;  /* 0x000000181904723e */ /* 0x002fce00048070ff */
[----:B------:R-:W-:Y:S01]  /*4d10*/  MUFU.EX2 R84, R84 ;  /* 0x0000005400547308 */ /* 0x000fe20000000800 */
[----:B--2---:R-:W-:-:S01]  /*4d20*/  FADD.FTZ R5, R26, R3 ;  /* 0x000000031a057221 */ /* 0x004fc20000010000 */
[----:B------:R-:W-:Y:S01]  /*4d30*/  F2FP.SATFINITE.E4M3.F32.PACK_AB_MERGE_C R219, R26, R21, R4 ;  /* 0x000000151adb723e */ /* 0x000fe20004807004 */
[----:B------:R-:W-:-:S05]  /*4d40*/  IMAD.MOV.U32 R26, RZ, RZ, R151 ;  /* 0x000000ffff1a7224 */ /* 0x000fca00078e0097 */
[----:B------:R-:W1:Y:S01]  /*4d50*/  MUFU.EX2 R27, R27 ;  /* 0x0000001b001b7308 */ /* 0x000e620000000800 */
[----:B0-----:R-:W-:-:S01]  /*4d60*/  FADD.FTZ R3, R81, R2 ;  /* 0x0000000251037221 */ /* 0x001fc20000010000 */
        /* <DEDUP_REMOVED lines=80> */
[----:B------:R-:W-:Y:S01]  /*5270*/  UMOV UR59, UR45 ;  /* 0x0000002d003b7c82 */ /* 0x000fe20008000000 */
[----:B------:R-:W-:-:S05]  /*5280*/  ULDC UR55, c[0x0][0x988] ;  /* 0x0002620000377ab9 */ /* 0x000fca0000000800 */
.L_x_2019:
[----:B------:R-:W-:Y:S01]  /*5290*/  ISETP.NE.AND P3, PT, RZ, UR43, PT ;  /* 0x0000002bff007c0c */ /* 0x000fe2000bf65270 */
[----:B------:R-:W-:-:S04]  /*52a0*/  UISETP.NE.AND UP0, UPT, UR58, 0x1, UPT ;  /* 0x000000013a00788c */ /* 0x000fc8000bf05270 */
[----:B------:R-:W-:-:S04]  /*52b0*/  USEL UR45, URZ, 0x1, UP0 ;  /* 0x000000013f2d7887 */ /* 0x000fc80008000000 */
[----:B------:R-:W-:-:S04]  /*52c0*/  ULOP3.LUT UR45, UR59, UR45, URZ, 0x3c, !UPT ;  /* 0x0000002d3b2d7292 */ /* 0x000fc8000f8e3c3f */
[----:B------:R-:W-:Y:S08]  /*52d0*/  @P3 BRA `(.L_x_2010) ;  /* 0x0000000000383947 */ /* 0x000ff00003800000 */
[----:B------:R-:W-:Y:S05]  /*52e0*/  @!P0 BRA `(.L_x_2011) ;  /* 0x0000000000048947 */ /* 0x000fea0003800000 */
[----:B------:R-:W-:Y:S01]  /*52f0*/  BPT.TRAP 0x1 ;  /* 0x000000040000795c */ /* 0x000fe20000300000 */
.L_x_2011:
        /* <DEDUP_REMOVED lines=9> */
.L_x_2012:
[----:B-1----:R-:W-:Y:S05]  /*5390*/  @P2 BRA `(.L_x_2010) ;  /* 0x0000000000082947 */ /* 0x002fea0003800000 */
[----:B------:R-:W1:Y:S02]  /*53a0*/  SYNCS.PHASECHK.TRANS64.TRYWAIT P2, [UR6+0x38830], R6 ;  /* 0x03883006ff0075a7 */ /* 0x000e640008040146 */
[----:B-1----:R-:W-:Y:S05]  /*53b0*/  @!P2 BRA `(.L_x_2013) ;  /* 0x000000f8007ca947 */ /* 0x002fea0003800000 */
.L_x_2010:
        /* <DEDUP_REMOVED lines=48> */
.L_x_2015:
[----:B------:R-:W-:Y:S01]  /*56c0*/  ULEA UR6, UR58, UR41, 0x3 ;  /* 0x000000293a067291 */ /* 0x000fe2000f8e183f */
[----:B------:R-:W-:-:S05]  /*56d0*/  IMAD.U32 R6, RZ, RZ, UR59 ;  /* 0x0000003bff067e24 */ /* 0x000fca000f8e00ff */
[----:B------:R-:W-:-:S04]  /*56e0*/  SHF.L.U32 R6, R6, 0x1f, RZ ;  /* 0x0000001f06067819 */ /* 0x000fc800000006ff */
[----:B------:R0:W1:Y:S01]  /*56f0*/  SYNCS.PHASECHK.TRANS64.TRYWAIT P2, [UR6+0x38850], R6 ;  /* 0x03885006ff0075a7 */ /* 0x0000620008040146 */
[----:B------:R-:W-:Y:S05]  /*5700*/  @!P0 BRA `(.L_x_2016) ;  /* 0x0000000000048947 */ /* 0x000fea0003800000 */
[----:B------:R-:W-:Y:S01]  /*5710*/  BPT.TRAP 0x1 ;  /* 0x000000040000795c */ /* 0x000fe20000300000 */
.L_x_2016:
[----:B-1----:R-:W-:Y:S05]  /*5720*/  @P2 BRA `(.L_x_2014) ;  /* 0x0000000000082947 */ /* 0x002fea0003800000 */
[----:B------:R-:W1:Y:S02]  /*5730*/  SYNCS.PHASECHK.TRANS64.TRYWAIT P2, [UR6+0x38850], R6 ;  /* 0x03885006ff0075a7 */ /* 0x000e640008040146 */
[----:B-1----:R-:W-:Y:S05]  /*5740*/  @!P2 BRA `(.L_x_2017) ;  /* 0x000000f400b0a947 */ /* 0x002fea0003800000 */
.L_x_2014:
[----:B------:R-:W-:Y:S01]  /*5750*/  UIADD3 UR6, UR41, 0x400, URZ ;  /* 0x0000040029067890 */ /* 0x000fe2000fffe03f */
[----:B------:R-:W-:Y:S01]  /*5760*/  WARPGROUP.ARRIVE ;  /* 0x00000000000079c5 */ /* 0x000fe20000000000 */
[----:B------:R-:W-:Y:S01]  /*5770*/  UMOV UR7, 0x40000040 ;  /* 0x4000004000077882 */ /* 0x000fe20000000000 */
[C---:B01----:R-:W-:Y:S01]  /*5780*/  FMUL.FTZ R6, R0.reuse, R152 ;  /* 0x0000009800067220 */ /* 0x043fe20000410000 */
[----:B------:R-:W-:Y:S01]  /*5790*/  USHF.R.U32.HI UR6, URZ, 0x4, UR6 ;  /* 0x000000043f067899 */ /* 0x000fe20008011606 */
[C---:B------:R-:W-:Y:S01]  /*57a0*/  FMUL.FTZ R7, R0.reuse, R153 ;  /* 0x0000009900077220 */ /* 0x040fe20000410000 */
[C---:B------:R-:W-:Y:S01]  /*57b0*/  FMUL.FTZ R152, R0.reuse, R164 ;  /* 0x000000a400987220 */ /* 0x040fe20000410000 */
[----:B------:R-:W-:Y:S01]  /*57c0*/  FMUL.FTZ R164, R0, R176 ;  /* 0x000000b000a47220 */ /* 0x000fe20000410000 */
[----:B------:R-:W-:Y:S01]  /*57d0*/  ULOP3.LUT UR6, UR6, 0x3fff, URZ, 0xc0, !UPT ;  /* 0x00003fff06067892 */ /* 0x000fe2000f8ec03f */
[----:B------:R-:W0:Y:S01]  /*57e0*/  MUFU.TANH R6, R6 ;  /* 0x0000000600067308 */ /* 0x000e220000002400 */
[----:B------:R-:W-:-:S02]  /*57f0*/  IMAD.MOV.U32 R176, RZ, RZ, -0x2 ;  /* 0xfffffffeffb07424 */ /* 0x000fc400078e00ff */
[C---:B------:R-:W-:Y:S01]  /*5800*/  FMUL.FTZ R10, R0.reuse, R156 ;  /* 0x0000009c000a7220 */ /* 0x040fe20000410000 */
[----:B------:R-:W-:Y:S01]  /*5810*/  ULOP3.LUT UR6, UR6, 0x10000, URZ, 0xfc, !UPT ;  /* 0x0001000006067892 */ /* 0x000fe2000f8efc3f */
[C---:B------:R-:W-:Y:S01]  /*5820*/  FMUL.FTZ R21, R0.reuse, R163 ;  /* 0x000000a300157220 */ /* 0x040fe20000410000 */
[C---:B------:R-:W-:Y:S01]  /*5830*/  FMUL.FTZ R163, R0.reuse, R175 ;  /* 0x000000af00a37220 */ /* 0x040fe20000410000 */
[C---:B------:R-:W-:Y:S01]  /*5840*/  FMUL.FTZ R11, R0.reuse, R157 ;  /* 0x0000009d000b7220 */ /* 0x040fe20000410000 */
[----:B------:R-:W-:Y:S01]  /*5850*/  ULEA UR11, UR58, UR6, 0xb ;  /* 0x000000063a0b7291 */ /* 0x000fe2000f8e583f */
[----:B------:R-:W1:Y:S01]  /*5860*/  MUFU.TANH R7, R7 ;  /* 0x0000000700077308 */ /* 0x000e620000002400 */
        /* <DEDUP_REMOVED lines=9> */
[----:B------:R-:W2:Y:S01]  /*5900*/  MUFU.TANH R10, R10 ;  /* 0x0000000a000a7308 */ /* 0x000ea20000002400 */
[----:B------:R-:W-:Y:S01]  /*5910*/  UIMAD UR6, UR56, UR6, 0x1 ;  /* 0x00000001380674a4 */ /* 0x000fe2000f8e0206 */
[C---:B------:R-:W-:Y:S01]  /*5920*/  FMUL.FTZ R156, R0.reuse, R168 ;  /* 0x000000a8009c7220 */ /* 0x040fe20000410000 */
[C---:B------:R-:W-:Y:S01]  /*5930*/  FMUL.FTZ R160, R0.reuse, R172 ;  /* 0x000000ac00a07220 */ /* 0x040fe20000410000 */
[----:B------:R-:W-:Y:S01]  /*5940*/  UMOV UR7, 0x40000040 ;  /* 0x4000004000077882 */ /* 0x000fe20000000000 */
[----:B------:R-:W-:Y:S01]  /*5950*/  ULEA UR6, UR53, UR6, 0x7 ;  /* 0x0000000635067291 */ /* 0x000fe2000f8e383f */
[C---:B------:R-:W-:Y:S01]  /*5960*/  FMUL.FTZ R13, R0.reuse, R159 ;  /* 0x0000009f000d7220 */ /* 0x040fe20000410000 */
[C---:B------:R-:W-:Y:S01]  /*5970*/  FMUL.FTZ R161, R0.reuse, R173 ;  /* 0x000000ad00a17220 */ /* 0x040fe20000410000 */
[----:B------:R-:W3:Y:S01]  /*5980*/  MUFU.TANH R11, R11 ;  /* 0x0000000b000b7308 */ /* 0x000ee20000002400 */
[----:B------:R-:W-:Y:S01]  /*5990*/  UIADD3 UR6, -UR52, UR6, UR51 ;  /* 0x0000000634067290 */ /* 0x000fe2000fffe133 */
[C---:B------:R-:W-:Y:S01]  /*59a0*/  FMUL.FTZ R159, R0.reuse, R171 ;  /* 0x000000ab009f7220 */ /* 0x040fe20000410000 */
[C---:B------:R-:W-:Y:S01]  /*59b0*/  FMUL.FTZ R171, R0.reuse, R183 ;  /* 0x000000b700ab7220 */ /* 0x040fe20000410000 */
[C---:B------:R-:W-:Y:S01]  /*59c0*/  FMUL.FTZ R168, R0.reuse, R180 ;  /* 0x000000b400a87220 */ /* 0x040fe20000410000 */
[C---:B------:R-:W-:Y:S01]  /*59d0*/  FMUL.FTZ R173, R0.reuse, R185 ;  /* 0x000000b900ad7220 */ /* 0x040fe20000410000 */
[C---:B------:R-:W-:Y:S01]  /*59e0*/  FMUL.FTZ R172, R0.reuse, R184 ;  /* 0x000000b800ac7220 */ /* 0x040fe20000410000 */
[----:B------:R-:W-:Y:S01]  /*59f0*/  IMAD R175, R17, R176, UR6 ;  /* 0x0000000611af7e24 */ /* 0x000fe2000f8e02b0 */
[----:B------:R-:W4:Y:S01]  /*5a00*/  MUFU.TANH R14, R14 ;  /* 0x0000000e000e7308 */ /* 0x000f220000002400 */
[----:B------:R-:W-:Y:S01]  /*5a10*/  UIADD3 UR6, UR11, 0x2, URZ ;  /* 0x000000020b067890 */ /* 0x000fe2000fffe03f */
[----:B------:R-:W-:Y:S01]  /*5a20*/  FMUL.FTZ R9, R0, R155 ;  /* 0x0000009b00097220 */ /* 0x000fe20000410000 */
[----:B------:R-:W-:-:S02]  /*5a30*/  IMAD.IADD R175, R22, 0x1, R175 ;  /* 0x0000000116af7824 */ /* 0x000fc400078e02af */
[C---:B------:R-:W-:Y:S01]  /*5a40*/  FMUL.FTZ R155, R0.reuse, R167 ;  /* 0x000000a7009b7220 */ /* 0x040fe20000410000 */
[C---:B------:R-:W-:Y:S01]  /*5a50*/  FMUL.FTZ R167, R0.reuse, R179 ;  /* 0x000000b300a77220 */ /* 0x040fe20000410000 */
[C---:B------:R-:W-:Y:S01]  /*5a60*/  FMUL.FTZ R20, R0.reuse, R162 ;  /* 0x000000a200147220 */ /* 0x040fe20000410000 */
[C---:B------:R-:W-:Y:S01]  /*5a70*/  FMUL.FTZ R179, R0.reuse, R188 ;  /* 0x000000bc00b37220 */ /* 0x040fe20000410000 */
[C---:B------:R-:W-:Y:S01]  /*5a80*/  ISETP.GT.AND P2, PT, R175.reuse, RZ, PT ;  /* 0x000000ffaf00720c */ /* 0x040fe20003f44270 */
[----:B------:R-:W5:Y:S01]  /*5a90*/  MUFU.TANH R15, R15 ;  /* 0x0000000f000f7308 */ /* 0x000f620000002400 */
[C---:B------:R-:W-:Y:S01]  /*5aa0*/  ISETP.GT.AND P3, PT, R175.reuse, 0x1, PT ;  /* 0x00000001af00780c */ /* 0x040fe20003f64270 */
[----:B------:R-:W-:Y:S01]  /*5ab0*/  FMUL.FTZ R8, R0, R154 ;  /* 0x0000009a00087220 */ /* 0x000fe20000410000 */
[----:B0-----:R-:W-:Y:S01]  /*5ac0*/  FSEL R177, R6, -INF , P2 ;  /* 0xff80000006b17808 */ /* 0x001fe20001000000 */
[C---:B------:R-:W-:Y:S01]  /*5ad0*/  FMUL.FTZ R162, R0.reuse, R174 ;  /* 0x000000ae00a27220 */ /* 0x040fe20000410000 */
[----:B------:R-:W-:Y:S01]  /*5ae0*/  ISETP.GT.AND P2, PT, R175, 0x8, PT ;  /* 0x00000008af00780c */ /* 0x000fe20003f44270 */
[C---:B------:R-:W-:Y:S01]  /*5af0*/  FMUL.FTZ R154, R0.reuse, R166 ;  /* 0x000000a6009a7220 */ /* 0x040fe20000410000 */
[----:B-1----:R-:W-:Y:S01]  /*5b00*/  FSEL R7, R7, -INF , P3 ;  /* 0xff80000007077808 */ /* 0x002fe20001800000 */
[----:B------:R-:W0:Y:S01]  /*5b10*/  MUFU.TANH R152, R152 ;  /* 0x0000009800987308 */ /* 0x000e220000002400 */
[----:B------:R-:W-:Y:S01]  /*5b20*/  FMNMX.FTZ R6, R177, R4, !PT ;  /* 0x00000004b1067209 */ /* 0x000fe20007810000 */
[C---:B------:R-:W-:Y:S01]  /*5b30*/  FMUL.FTZ R174, R0.reuse, R186 ;  /* 0x000000ba00ae7220 */ /* 0x040fe20000410000 */
[----:B------:R-:W-:Y:S01]  /*5b40*/  ISETP.GT.AND P3, PT, R175, 0x9, PT ;  /* 0x00000009af00780c */ /* 0x000fe20003f64270 */
[----:B------:R-:W-:Y:S01]  /*5b50*/  FMUL.FTZ R166, R0, R178 ;  /* 0x000000b200a67220 */ /* 0x000fe20000410000 */
[----:B--2---:R-:W-:Y:S01]  /*5b60*/  FSEL R10, R10, -INF , P2 ;  /* 0xff8000000a0a7808 */ /* 0x004fe20001000000 */
[C---:B------:R-:W-:Y:S01]  /*5b70*/  FMUL.FTZ R178, R0.reuse, R189 ;  /* 0x000000bd00b27220 */ /* 0x040fe20000410000 */
[----:B------:R-:W-:Y:S01]  /*5b80*/  FMNMX.FTZ R181, R7, R6, !PT ;  /* 0x0000000607b57209 */ /* 0x000fe20007810000 */
[----:B------:R-:W1:Y:S01]  /*5b90*/  MUFU.TANH R153, R153 ;  /* 0x0000009900997308 */ /* 0x000e620000002400 */
[----:B------:R-:W-:Y:S01]  /*5ba0*/  ISETP.GT.AND P2, PT, R175, 0x10, PT ;  /* 0x00000010af00780c */ /* 0x000fe20003f44270 */
[C---:B------:R-:W-:Y:S01]  /*5bb0*/  FMUL.FTZ R180, R0.reuse, R192 ;  /* 0x000000c000b47220 */ /* 0x040fe20000410000 */
[----:B---3--:R-:W-:Y:S01]  /*5bc0*/  FSEL R11, R11, -INF , P3 ;  /* 0xff8000000b0b7808 */ /* 0x008fe20001800000 */
[----:B------:R-:W-:Y:S01]  /*5bd0*/  FMUL.FTZ R12, R0, R158 ;  /* 0x0000009e000c7220 */ /* 0x000fe20000410000 */
[----:B------:R-:W-:Y:S01]  /*5be0*/  FMNMX.FTZ R6, R10, R181, !PT ;  /* 0x000000b50a067209 */ /* 0x000fe20007810000 */
[----:B------:R-:W-:Y:S01]  /*5bf0*/  FMUL.FTZ R158, R0, R170 ;  /* 0x000000aa009e7220 */ /* 0x000fe20000410000 */
[----:B------:R-:W-:Y:S01]  /*5c00*/  ISETP.GT.AND P3, PT, R175, 0x11, PT ;  /* 0x00000011af00780c */ /* 0x000fe20003f64270 */
[----:B------:R-:W2:Y:S01]  /*5c10*/  MUFU.TANH R156, R156 ;  /* 0x0000009c009c7308 */ /* 0x000ea20000002400 */
[----:B----4-:R-:W-:Y:S01]  /*5c20*/  FSEL R14, R14, -INF , P2 ;  /* 0xff8000000e0e7808 */ /* 0x010fe20001000000 */
[C---:B------:R-:W-:Y:S01]  /*5c30*/  FMUL.FTZ R170, R0.reuse, R182 ;  /* 0x000000b600aa7220 */ /* 0x040fe20000410000 */
[----:B------:R-:W-:Y:S01]  /*5c40*/  FMNMX.FTZ R181, R11, R6, !PT ;  /* 0x000000060bb57209 */ /* 0x000fe20007810000 */
[C---:B------:R-:W-:Y:S01]  /*5c50*/  FMUL.FTZ R182, R0.reuse, R196 ;  /* 0x000000c400b67220 */ /* 0x040fe20000410000 */
[----:B------:R-:W-:Y:S01]  /*5c60*/  ISETP.GT.AND P2, PT, R175, 0x18, PT ;  /* 0x00000018af00780c */ /* 0x000fe20003f44270 */
[----:B------:R-:W-:Y:S01]  /*5c70*/  FMUL.FTZ R184, R0, R200 ;  /* 0x000000c800b87220 */ /* 0x000fe20000410000 */
[----:B-----5:R-:W-:Y:S01]  /*5c80*/  FSEL R15, R15, -INF , P3 ;  /* 0xff8000000f0f7808 */ /* 0x020fe20001800000 */
[----:B------:R-:W3:Y:S01]  /*5c90*/  MUFU.TANH R157, R157 ;  /* 0x0000009d009d7308 */ /* 0x000ee20000002400 */
[----:B------:R-:W-:Y:S01]  /*5ca0*/  FMNMX.FTZ R6, R14, R181, !PT ;  /* 0x000000b50e067209 */ /* 0x000fe20007810000 */
[C---:B------:R-:W-:Y:S01]  /*5cb0*/  FMUL.FTZ R181, R0.reuse, R193 ;  /* 0x000000c100b57220 */ /* 0x040fe20000410000 */
[----:B------:R-:W-:Y:S01]  /*5cc0*/  ISETP.GT.AND P3, PT, R175, 0x19, PT ;  /* 0x00000019af00780c */ /* 0x000fe20003f64270 */
[----:B------:R-:W-:Y:S01]  /*5cd0*/  FMUL.FTZ R176, R0, R187 ;  /* 0x000000bb00b07220 */ /* 0x000fe20000410000 */
[----:B0-----:R-:W-:Y:S01]  /*5ce0*/  FSEL R152, R152, -INF , P2 ;  /* 0xff80000098987808 */ /* 0x001fe20001000000 */
[C---:B------:R-:W-:Y:S01]  /*5cf0*/  FMUL.FTZ R187, R0.reuse, R205 ;  /* 0x000000cd00bb7220 */ /* 0x040fe20000410000 */
[----:B------:R-:W-:Y:S01]  /*5d00*/  FMNMX.FTZ R183, R15, R6, !PT ;  /* 0x000000060fb77209 */ /* 0x000fe20007810000 */
[----:B------:R-:W0:Y:S01]  /*5d10*/  MUFU.TANH R160, R160 ;  /* 0x000000a000a07308 */ /* 0x000e220000002400 */
[----:B------:R-:W-:Y:S01]  /*5d20*/  ISETP.GT.AND P2, PT, R175, 0x20, PT ;  /* 0x00000020af00780c */ /* 0x000fe20003f44270 */
[C---:B------:R-:W-:Y:S01]  /*5d30*/  FMUL.FTZ R209, R0.reuse, R209 ;  /* 0x000000d100d17220 */ /* 0x040fe20000410000 */
[----:B-1----:R-:W-:Y:S01]  /*5d40*/  FSEL R153, R153, -INF , P3 ;  /* 0xff80000099997808 */ /* 0x002fe20001800000 */
[----:B------:R-:W-:Y:S01]  /*5d50*/  FMUL.FTZ R212, R0, R212 ;  /* 0x000000d400d47220 */ /* 0x000fe20000410000 */
[----:B------:R-:W-:Y:S01]  /*5d60*/  FMNMX.FTZ R6, R152, R183, !PT ;  /* 0x000000b798067209 */ /* 0x000fe20007810000 */
[----:B------:R-:W-:Y:S01]  /*5d70*/  FMUL.FTZ R213, R0, R213 ;  /* 0x000000d500d57220 */ /* 0x000fe20000410000 */
[----:B------:R-:W-:Y:S01]  /*5d80*/  ISETP.GT.AND P3, PT, R175, 0x21, PT ;  /* 0x00000021af00780c */ /* 0x000fe20003f64270 */
[----:B------:R-:W1:Y:S01]  /*5d90*/  MUFU.TANH R161, R161 ;  /* 0x000000a100a17308 */ /* 0x000e620000002400 */
[----:B--2---:R-:W-:Y:S01]  /*5da0*/  FSEL R156, R156, -INF , P2 ;  /* 0xff8000009c9c7808 */ /* 0x004fe20001000000 */
[C---:B------:R-:W-:Y:S01]  /*5db0*/  FMUL.FTZ R193, R0.reuse, R191 ;  /* 0x000000bf00c17220 */ /* 0x040fe20000410000 */
[----:B------:R-:W-:Y:S01]  /*5dc0*/  FMNMX.FTZ R183, R153, R6, !PT ;  /* 0x0000000699b77209 */ /* 0x000fe20007810000 */
[----:B------:R-:W-:Y:S01]  /*5dd0*/  UMOV UR10, UR55 ;  /* 0x00000037000a7c82 */ /* 0x000fe20008000000 */
[----:B------:R-:W-:Y:S01]  /*5de0*/  ISETP.GT.AND P2, PT, R175, 0x28, PT ;  /* 0x00000028af00780c */ /* 0x000fe20003f44270 */
[----:B------:R-:W-:Y:S01]  /*5df0*/  FMUL.FTZ R194, R0, R194 ;  /* 0x000000c200c27220 */ /* 0x000fe20000410000 */
[----:B---3--:R-:W-:Y:S01]  /*5e00*/  FSEL R157, R157, -INF , P3 ;  /* 0xff8000009d9d7808 */ /* 0x008fe20001800000 */
[----:B------:R-:W2:Y:S01]  /*5e10*/  MUFU.TANH R164, R164 ;  /* 0x000000a400a47308 */ /* 0x000ea20000002400 */
        /* <DEDUP_REMOVED lines=16> */
[----:B--2---:R-:W-:-:S02]  /*5f20*/  FSEL R164, R164, -INF , P2 ;  /* 0xff800000a4a47808 */ /* 0x004fc40001000000 */
[----:B------:R-:W-:Y:S02]  /*5f30*/  FMNMX.FTZ R185, R6, R185, !PT ;  /* 0x000000b906b97209 */ /* 0x000fe40007810000 */
[----:B------:R-:W-:Y:S02]  /*5f40*/  ISETP.GT.AND P2, PT, R175, 0x38, PT ;  /* 0x00000038af00780c */ /* 0x000fe40003f44270 */
[----:B------:R-:W-:Y:S01]  /*5f50*/  FMNMX.FTZ R186, R164, R185, !PT ;  /* 0x000000b9a4ba7209 */ /* 0x000fe20007810000 */
[----:B------:R-:W2:Y:S01]  /*5f60*/  MUFU.TANH R169, R169 ;  /* 0x000000a900a97308 */ /* 0x000ea20000002400 */
[----:B0-----:R-:W-:Y:S01]  /*5f70*/  FSEL R165, R165, -INF , P3 ;  /* 0xff800000a5a57808 */ /* 0x001fe20001800000 */
[C---:B------:R-:W-:Y:S01]  /*5f80*/  FMUL.FTZ R185, R0.reuse, R201 ;  /* 0x000000c900b97220 */ /* 0x040fe20000410000 */
[----:B------:R-:W-:Y:S01]  /*5f90*/  ISETP.GT.AND P3, PT, R175, 0x39, PT ;  /* 0x00000039af00780c */ /* 0x000fe20003f64270 */
[C---:B------:R-:W-:Y:S01]  /*5fa0*/  FMUL.FTZ R201, R0.reuse, R207 ;  /* 0x000000cf00c97220 */ /* 0x040fe20000410000 */
[----:B------:R-:W-:Y:S01]  /*5fb0*/  FMNMX.FTZ R161, R165, R186, !PT ;  /* 0x000000baa5a17209 */ /* 0x000fe20007810000 */
[C---:B------:R-:W-:Y:S01]  /*5fc0*/  FMUL.FTZ R186, R0.reuse, R204 ;  /* 0x000000cc00ba7220 */ /* 0x040fe20000410000 */
[----:B------:R-:W-:Y:S01]  /*5fd0*/  FMUL.FTZ R207, R0, R215 ;  /* 0x000000d700cf7220 */ /* 0x000fe20000410000 */
[----:B------:R-:W0:Y:S01]  /*5fe0*/  MUFU.TANH R172, R172 ;  /* 0x000000ac00ac7308 */ /* 0x000e220000002400 */
[----:B-1----:R-:W-:-:S02]  /*5ff0*/  FSEL R168, R168, -INF , P2 ;  /* 0xff800000a8a87808 */ /* 0x002fc40001000000 */
        /* <DEDUP_REMOVED lines=8> */
[----:B------:R-:W-:Y:S02]  /*6080*/  ISETP.GT.AND P2, PT, R175, 0x48, PT ;  /* 0x00000048af00780c */ /* 0x000fe40003f44270 */
        /* <DEDUP_REMOVED lines=8> */
[----:B------:R-:W-:Y:S01]  /*6110*/  FMNMX.FTZ R161, R179, R188, !PT ;  /* 0x000000bcb3a17209 */ /* 0x000fe20007810000 */
[----:B------:R-:W-:Y:S02]  /*6120*/  FMUL.FTZ R188, R0, R208 ;  /* 0x000000d000bc7220 */ /* 0x000fe40000410000 */
[----:B------:R-:W2:Y:S01]  /*6130*/  MUFU.TANH R181, R181 ;  /* 0x000000b500b57308 */ /* 0x000ea20000002400 */
[----:B0-----:R-:W-:Y:S02]  /*6140*/  FSEL R178, R178, -INF , P3 ;  /* 0xff800000b2b27808 */ /* 0x001fe40001800000 */
[----:B------:R-:W-:-:S02]  /*6150*/  ISETP.GT.AND P3, PT, R175, 0x51, PT ;  /* 0x00000051af00780c */ /* 0x000fc40003f64270 */
        /* <DEDUP_REMOVED lines=24> */
[----:B------:R-:W-:Y:S01]  /*62e0*/  FMNMX.FTZ R161, R185, R192, !PT ;  /* 0x000000c0b9a17209 */ /* 0x000fe20007810000 */
[----:B------:R-:W-:Y:S02]  /*62f0*/  FMUL.FTZ R192, R0, R190 ;  /* 0x000000be00c07220 */ /* 0x000fe40000410000 */
[----:B------:R-:W0:Y:S01]  /*6300*/  MUFU.TANH R188, R188 ;  /* 0x000000bc00bc7308 */ /* 0x000e220000002400 */
        /* <DEDUP_REMOVED lines=22> */
[----:B------:R-:W2:Y:S01]  /*6470*/  MUFU.TANH R9, R9 ;  /* 0x0000000900097308 */ /* 0x000ea20000002400 */
[----:B0-----:R-:W-:Y:S01]  /*6480*/  FSEL R190, R213, -INF , P3 ;  /* 0xff800000d5be7808 */ /* 0x001fe20001800000 */
[----:B------:R-:W-:Y:S01]  /*6490*/  FMUL.FTZ R202, R0, R210 ;  /* 0x000000d200ca7220 */ /* 0x000fe20000410000 */
[----:B------:R-:W-:Y:S01]  /*64a0*/  ISETP.GT.AND P3, PT, R175, RZ, PT ;  /* 0x000000ffaf00720c */ /* 0x000fe20003f64270 */
[----:B------:R-:W-:Y:S01]  /*64b0*/  IMAD.U32 R210, RZ, RZ, UR57 ;  /* 0x00000039ffd27e24 */ /* 0x000fe2000f8e00ff */
[----:B------:R-:W-:-:S03]  /*64c0*/  FMNMX.FTZ R161, R190, R161, !PT ;  /* 0x000000a1bea17209 */ /* 0x000fc60007810000 */
[----:B------:R-:W0:Y:S01]  /*64d0*/  MUFU.TANH R12, R12 ;  /* 0x0000000c000c7308 */ /* 0x000e220000002400 */
[----:B-1----:R-:W-:Y:S01]  /*64e0*/  FSEL R8, R8, -INF , P3 ;  /* 0xff80000008087808 */ /* 0x002fe20001800000 */
[----:B------:R-:W1:Y:S01]  /*64f0*/  SHFL.BFLY PT, R200, R161, 0x2, 0x1f ;  /* 0x0c401f00a1c87f89 */ /* 0x000e6200000e0000 */
[----:B------:R-:W-:Y:S02]  /*6500*/  ISETP.GT.AND P3, PT, R175, 0x8, PT ;  /* 0x00000008af00780c */ /* 0x000fe40003f64270 */
[----:B------:R-:W-:Y:S02]  /*6510*/  FMNMX.FTZ R208, R8, R5, !PT ;  /* 0x0000000508d07209 */ /* 0x000fe40007810000 */
[----:B------:R-:W-:Y:S01]  /*6520*/  @!P1 LEA R210, R210, UR41, 0x3 ;  /* 0x00000029d2d29c11 */ /* 0x000fe2000f8e18ff */
[----:B------:R-:W3:Y:S01]  /*6530*/  MUFU.TANH R13, R13 ;  /* 0x0000000d000d7308 */ /* 0x000ee20000002400 */
[----:B--2---:R-:W-:Y:S01]  /*6540*/  FSEL R9, R9, -INF , P4 ;  /* 0xff80000009097808 */ /* 0x004fe20002000000 */
[----:B------:R-:W-:-:S02]  /*6550*/  WARPGROUP.DEPBAR.LE gsb0, 0x0 ;  /* 0x00008000000079c5 */ /* 0x000fc40000010000 */
[----:B------:R-:W-:Y:S01]  /*6560*/  WARPGROUP.ARRIVE ;  /* 0x00000000000079c5 */ /* 0x000fe20000000000 */
[----:B------:R-:W-:-:S03]  /*6570*/  ISETP.GT.AND P4, PT, R175, 0x9, PT ;  /* 0x00000009af00780c */ /* 0x000fc60003f84270 */
[----:B------:R-:W2:Y:S01]  /*6580*/  MUFU.TANH R20, R20 ;  /* 0x0000001400147308 */ /* 0x000ea20000002400 */
[----:B0-----:R-:W-:Y:S01]  /*6590*/  FSEL R12, R12, -INF , P3 ;  /* 0xff8000000c0c7808 */ /* 0x001fe20001800000 */
[----:B------:R-:W-:Y:S01]  /*65a0*/  QGMMA.64x256x32.F32.E4M3.E4M3 R24, R224, gdesc[UR4], R24, gsb0 ;  /* 0x03e00004e0187df3 */ /* 0x000fe20008000818 */
[----:B------:R-:W-:Y:S01]  /*65b0*/  UIADD3 UR6, UR11, 0x4, URZ ;  /* 0x000000040b067890 */ /* 0x000fe2000fffe03f */
[----:B------:R-:W-:Y:S01]  /*65c0*/  ISETP.GT.AND P3, PT, R175, 0x10, PT ;  /* 0x00000010af00780c */ /* 0x000fe20003f64270 */
[----:B------:R-:W-:-:S03]  /*65d0*/  UMOV UR7, 0x40000040 ;  /* 0x4000004000077882 */ /* 0x000fc60000000000 */
[----:B------:R-:W0:Y:S01]  /*65e0*/  MUFU.TANH R21, R21 ;  /* 0x0000001500157308 */ /* 0x000e220000002400 */
[----:B---3--:R-:W-:Y:S02]  /*65f0*/  FSEL R13, R13, -INF , P4 ;  /* 0xff8000000d0d7808 */ /* 0x008fe40002000000 */
[----:B-1----:R-:W-:Y:S01]  /*6600*/  FMNMX.FTZ R204, R161, R200, !PT ;  /* 0x000000c8a1cc7209 */ /* 0x002fe20007810000 */
[----:B------:R-:W-:Y:S01]  /*6610*/  FMUL.FTZ R200, R0, R206 ;  /* 0x000000ce00c87220 */ /* 0x000fe20000410000 */
[----:B------:R-:W-:-:S03]  /*6620*/  ISETP.GT.AND P4, PT, R175, 0x11, PT ;  /* 0x00000011af00780c */ /* 0x000fc60003f84270 */
[----:B------:R-:W1:Y:S01]  /*6630*/  SHFL.BFLY PT, R161, R204, 0x1, 0x1f ;  /* 0x0c201f00cca17f89 */ /* 0x000e6200000e0000 */
[----:B------:R-:W3:Y:S01]  /*6640*/  MUFU.TANH R154, R154 ;  /* 0x0000009a009a7308 */ /* 0x000ee20000002400 */
[----:B--2---:R-:W-:Y:S02]  /*6650*/  FSEL R20, R20, -INF , P3 ;  /* 0xff80000014147808 */ /* 0x004fe40001800000 */
[----:B------:R-:W-:-:S05]  /*6660*/  ISETP.GT.AND P3, PT, R175, 0x18, PT ;  /* 0x00000018af00780c */ /* 0x000fca0003f64270 */
[----:B------:R-:W2:Y:S01]  /*6670*/  MUFU.TANH R155, R155 ;  /* 0x0000009b009b7308 */ /* 0x000ea20000002400 */
[----:B0-----:R-:W-:Y:S02]  /*6680*/  FSEL R21, R21, -INF , P4 ;  /* 0xff80000015157808 */ /* 0x001fe40002000000 */
[----:B------:R-:W-:-:S05]  /*6690*/  ISETP.GT.AND P4, PT, R175, 0x19, PT ;  /* 0x00000019af00780c */ /* 0x000fca0003f84270 */
[----:B------:R-:W0:Y:S01]  /*66a0*/  MUFU.TANH R158, R158 ;  /* 0x0000009e009e7308 */ /* 0x000e220000002400 */
[----:B---3--:R-:W-:Y:S02]  /*66b0*/  FSEL R154, R154, -INF , P3 ;  /* 0xff8000009a9a7808 */ /* 0x008fe40001800000 */
[----:B------:R-:W-:Y:S02]  /*66c0*/  ISETP.GT.AND P3, PT, R175, 0x20, PT ;  /* 0x00000020af00780c */ /* 0x000fe40003f64270 */
[----:B-1----:R-:W-:Y:S01]  /*66d0*/  FMNMX.FTZ R161, R204, R161, !PT ;  /* 0x000000a1cca17209 */ /* 0x002fe20007810000 */
[----:B------:R-:W-:Y:S02]  /*66e0*/  IMAD.U32 R204, RZ, RZ, UR10 ;  /* 0x0000000affcc7e24 */ /* 0x000fe4000f8e00ff */
[----:B------:R-:W1:Y:S01]  /*66f0*/  MUFU.TANH R159, R159 ;  /* 0x0000009f009f7308 */ /* 0x000e620000002400 */
[----:B--2---:R-:W-:Y:S01]  /*6700*/  FSEL R155, R155, -INF , P4 ;  /* 0xff8000009b9b7808 */ /* 0x004fe20002000000 */
[----:B------:R-:W-:-:S01]  /*6710*/  FFMA.FTZ R204, R161, R204, -8 ;  /* 0xc1000000a1cc7423 */ /* 0x000fc200000100cc */
[----:B------:R-:W-:-:S02]  /*6720*/  FSETP.NEU.FTZ.AND P2, PT, R161, -INF , PT ;  /* 0xff800000a100780b */ /* 0x000fc40003f5d000 */
[C---:B------:R-:W-:Y:S02]  /*6730*/  ISETP.GT.AND P4, PT, R175.reuse, 0x21, PT ;  /* 0x00000021af00780c */ /* 0x040fe40003f84270 */
[----:B------:R-:W-:Y:S01]  /*6740*/  FSEL R204, R204, RZ, P2 ;  /* 0x000000ffcccc7208 */ /* 0x000fe20001000000 */
[----:B------:R-:W2:Y:S01]  /*6750*/  MUFU.TANH R162, R162 ;  /* 0x000000a200a27308 */ /* 0x000ea20000002400 */
[----:B0-----:R-:W-:Y:S02]  /*6760*/  FSEL R158, R158, -INF , P3 ;  /* 0xff8000009e9e7808 */ /* 0x001fe40001800000 */
[----:B------:R-:W-:Y:S01]  /*6770*/  ISETP.GT.AND P3, PT, R175, 0x28, PT ;  /* 0x00000028af00780c */ /* 0x000fe20003f64270 */
[----:B------:R-:W-:-:S01]  /*6780*/  FFMA.FTZ R206, R177, UR10, -R204 ;  /* 0x0000000ab1ce7c23 */ /* 0x000fc200080108cc */
[----:B------:R-:W-:Y:S01]  /*6790*/  FMNMX.FTZ R177, R9, R208, !PT ;  /* 0x000000d009b17209 */ /* 0x000fe20007810000 */
[----:B------:R-:W-:-:S01]  /*67a0*/  FFMA.FTZ R209, R6, UR10, -R204 ;  /* 0x0000000a06d17c23 */ /* 0x000fc200080108cc */
[--C-:B------:R-:W-:Y:S01]  /*67b0*/  FFMA.FTZ R6, R164, UR10, -R204.reuse ;  /* 0x0000000aa4067c23 */ /* 0x100fe200080108cc */
[----:B------:R-:W0:Y:S01]  /*67c0*/  MUFU.TANH R163, R163 ;  /* 0x000000a300a37308 */ /* 0x000e220000002400 */
[----:B------:R-:W-:Y:S01]  /*67d0*/  FMNMX.FTZ R208, R12, R177, !PT ;  /* 0x000000b10cd07209 */ /* 0x000fe20007810000 */
[--C-:B------:R-:W-:Y:S01]  /*67e0*/  FFMA.FTZ R7, R7, UR10, -R204.reuse ;  /* 0x0000000a07077c23 */ /* 0x100fe200080108cc */
[----:B-1----:R-:W-:Y:S01]  /*67f0*/  FSEL R159, R159, -INF , P4 ;  /* 0xff8000009f9f7808 */ /* 0x002fe20002000000 */
[--C-:B------:R-:W-:Y:S01]  /*6800*/  FFMA.FTZ R10, R10, UR10, -R204.reuse ;  /* 0x0000000a0a0a7c23 */ /* 0x100fe200080108cc */
[----:B------:R-:W-:Y:S01]  /*6810*/  FMNMX.FTZ R177, R13, R208, !PT ;  /* 0x000000d00db17209 */ /* 0x000fe20007810000 */
[--C-:B------:R-:W-:Y:S01]  /*6820*/  FFMA.FTZ R11, R11, UR10, -R204.reuse ;  /* 0x0000000a0b0b7c23 */ /* 0x100fe200080108cc */
[----:B------:R-:W-:Y:S01]  /*6830*/  ISETP.GT.AND P4, PT, R175, 0x29, PT ;  /* 0x00000029af00780c */ /* 0x000fe20003f84270 */
[----:B------:R-:W1:Y:S01]  /*6840*/  MUFU.TANH R166, R166 ;  /* 0x000000a600a67308 */ /* 0x000e620000002400 */
[----:B------:R-:W-:Y:S01]  /*6850*/  FMNMX.FTZ R208, R20, R177, !PT ;  /* 0x000000b114d07209 */ /* 0x000fe20007810000 */
[--C-:B------:R-:W-:Y:S01]  /*6860*/  FFMA.FTZ R14, R14, UR10, -R204.reuse ;  /* 0x0000000a0e0e7c23 */ /* 0x100fe200080108cc */
[----:B--2---:R-:W-:Y:S01]  /*6870*/  FSEL R162, R162, -INF , P3 ;  /* 0xff800000a2a27808 */ /* 0x004fe20001800000 */
[--C-:B------:R-:W-:Y:S01]  /*6880*/  FFMA.FTZ R15, R15, UR10, -R204.reuse ;  /* 0x0000000a0f0f7c23 */ /* 0x100fe200080108cc */
[----:B------:R-:W-:Y:S01]  /*6890*/  FMNMX.FTZ R177, R21, R208, !PT ;  /* 0x000000d015b17209 */ /* 0x000fe20007810000 */
[--C-:B------:R-:W-:Y:S01]  /*68a0*/  FFMA.FTZ R152, R152, UR10, -R204.reuse ;  /* 0x0000000a98987c23 */ /* 0x100fe200080108cc */
[----:B------:R-:W-:Y:S01]  /*68b0*/  ISETP.GT.AND P3, PT, R175, 0x30, PT ;  /* 0x00000030af00780c */ /* 0x000fe20003f64270 */
[----:B------:R-:W2:Y:S01]  /*68c0*/  MUFU.TANH R167, R167 ;  /* 0x000000a700a77308 */ /* 0x000ea20000002400 */
[----:B------:R-:W-:Y:S01]  /*68d0*/  FMNMX.FTZ R208, R154, R177, !PT ;  /* 0x000000b19ad07209 */ /* 0x000fe20007810000 */
[--C-:B------:R-:W-:Y:S01]  /*68e0*/  FFMA.FTZ R153, R153, UR10, -R204.reuse ;  /* 0x0000000a99997c23 */ /* 0x100fe200080108cc */
[----:B0-----:R-:W-:Y:S01]  /*68f0*/  FSEL R163, R163, -INF , P4 ;  /* 0xff800000a3a37808 */ /* 0x001fe20002000000 */
[--C-:B------:R-:W-:Y:S01]  /*6900*/  FFMA.FTZ R156, R156, UR10, -R204.reuse ;  /* 0x0000000a9c9c7c23 */ /* 0x100fe200080108cc */
[----:B------:R-:W-:Y:S01]  /*6910*/  FMNMX.FTZ R177, R155, R208, !PT ;  /* 0x000000d09bb17209 */ /* 0x000fe20007810000 */
[--C-:B------:R-:W-:Y:S01]  /*6920*/  FFMA.FTZ R157, R157, UR10, -R204.reuse ;  /* 0x0000000a9d9d7c23 */ /* 0x100fe200080108cc */
[----:B------:R-:W-:Y:S01]  /*6930*/  ISETP.GT.AND P4, PT, R175, 0x31, PT ;  /* 0x00000031af00780c */ /* 0x000fe20003f84270 */
        /* <DEDUP_REMOVED lines=10> */
[----:B------:R-:W-:Y:S01]  /*69e0*/  FFMA.FTZ R173, R173, UR10, -R204 ;  /* 0x0000000aadad7c23 */ /* 0x000fe200080108cc */
[----:B--2---:R-:W-:-:S02]  /*69f0*/  FSEL R167, R167, -INF , P4 ;  /* 0xff800000a7a77808 */ /* 0x004fc40002000000 */
[----:B------:R-:W-:Y:S02]  /*6a00*/  FMNMX.FTZ R177, R163, R208, !PT ;  /* 0x000000d0a3b17209 */ /* 0x000fe40007810000 */
[----:B------:R-:W-:Y:S01]  /*6a10*/  ISETP.GT.AND P4, PT, R175, 0x39, PT ;  /* 0x00000039af00780c */ /* 0x000fe20003f84270 */
[----:B------:R-:W2:Y:S01]  /*6a20*/  MUFU.TANH R174, R174 ;  /* 0x000000ae00ae7308 */ /* 0x000ea20000002400 */
[----:B------:R-:W-:Y:S02]  /*6a30*/  FMNMX.FTZ R208, R166, R177, !PT ;  /* 0x000000b1a6d07209 */ /* 0x000fe40007810000 */
[----:B0-----:R-:W-:Y:S02]  /*6a40*/  FSEL R170, R170, -INF , P3 ;  /* 0xff800000aaaa7808 */ /* 0x001fe40001800000 */
[----:B------:R-:W-:Y:S02]  /*6a50*/  FMNMX.FTZ R177, R167, R208, !PT ;  /* 0x000000d0a7b17209 */ /* 0x000fe40007810000 */
[----:B------:R-:W-:Y:S01]  /*6a60*/  ISETP.GT.AND P3, PT, R175, 0x40, PT ;  /* 0x00000040af00780c */ /* 0x000fe20003f64270 */
[----:B------:R-:W0:Y:S01]  /*6a70*/  MUFU.TANH R176, R176 ;  /* 0x000000b000b07308 */ /* 0x000e220000002400 */
[----:B-1----:R-:W-:-:S02]  /*6a80*/  FSEL R171, R171, -INF , P4 ;  /* 0xff800000abab7808 */ /* 0x002fc40002000000 */
[----:B------:R-:W-:Y:S02]  /*6a90*/  FMNMX.FTZ R208, R170, R177, !PT ;  /* 0x000000b1aad07209 */ /* 0x000fe40007810000 */
[----:B------:R-:W-:Y:S02]  /*6aa0*/  ISETP.GT.AND P4, PT, R175, 0x41, PT ;  /* 0x00000041af00780c */ /* 0x000fe40003f84270 */
[----:B------:R-:W-:Y:S01]  /*6ab0*/  FMNMX.FTZ R208, R171, R208, !PT ;  /* 0x000000d0abd07209 */ /* 0x000fe20007810000 */
[----:B------:R-:W1:Y:S01]  /*6ac0*/  MUFU.TANH R192, R192 ;  /* 0x000000c000c07308 */ /* 0x000e620000002400 */
[----:B--2---:R-:W-:Y:S01]  /*6ad0*/  FSEL R177, R174, -INF , P3 ;  /* 0xff800000aeb17808 */ /* 0x004fe20001800000 */
[--C-:B------:R-:W-:Y:S01]  /*6ae0*/  FFMA.FTZ R174, R168, UR10, -R204.reuse ;  /* 0x0000000aa8ae7c23 */ /* 0x100fe200080108cc */
[----:B------:R-:W-:Y:S02]  /*6af0*/  ISETP.GT.AND P3, PT, R175, 0x48, PT ;  /* 0x00000048af00780c */ /* 0x000fe40003f64270 */
[----:B------:R-:W-:Y:S01]  /*6b00*/  FMNMX.FTZ R211, R177, R208, !PT ;  /* 0x000000d0b1d37209 */ /* 0x000fe20007810000 */
[----:B------:R-:W-:-:S01]  /*6b10*/  FFMA.FTZ R208, R179, UR10, -R204 ;  /* 0x0000000ab3d07c23 */ /* 0x000fc200080108cc */
[--C-:B------:R-:W-:Y:S01]  /*6b20*/  FFMA.FTZ R179, R181, UR10, -R204.reuse ;  /* 0x0000000ab5b37c23 */ /* 0x100fe200080108cc */
[----:B------:R-:W2:Y:S01]  /*6b30*/  MUFU.TANH R193, R193 ;  /* 0x000000c100c17308 */ /* 0x000ea20000002400 */
[----:B0-----:R-:W-:Y:S01]  /*6b40*/  FSEL R176, R176, -INF , P4 ;  /* 0xff800000b0b07808 */ /* 0x001fe20002000000 */
[--C-:B------:R-:W-:Y:S01]  /*6b50*/  FFMA.FTZ R181, R183, UR10, -R204.reuse ;  /* 0x0000000ab7b57c23 */ /* 0x100fe200080108cc */
[----:B------:R-:W-:Y:S01]  /*6b60*/  ISETP.GT.AND P4, PT, R175, 0x49, PT ;  /* 0x00000049af00780c */ /* 0x000fe20003f84270 */
[--C-:B------:R-:W-:Y:S01]  /*6b70*/  FFMA.FTZ R183, R185, UR10, -R204.reuse ;  /* 0x0000000ab9b77c23 */ /* 0x100fe200080108cc */
[----:B------:R-:W-:Y:S01]  /*6b80*/  FMNMX.FTZ R211, R176, R211, !PT ;  /* 0x000000d3b0d37209 */ /* 0x000fe20007810000 */
[--C-:B------:R-:W-:Y:S01]  /*6b90*/  FFMA.FTZ R185, R187, UR10, -R204.reuse ;  /* 0x0000000abbb97c23 */ /* 0x100fe200080108cc */
[----:B------:R-:W-:-:S01]  /*6ba0*/  FFMA.FTZ R187, R189, UR10, -R204 ;  /* 0x0000000abdbb7c23 */ /* 0x000fc200080108cc */
[----:B------:R-:W0:Y:S01]  /*6bb0*/  MUFU.TANH R194, R194 ;  /* 0x000000c200c27308 */ /* 0x000e220000002400 */
[----:B-1----:R-:W-:-:S02]  /*6bc0*/  FSEL R192, R192, -INF , P3 ;  /* 0xff800000c0c07808 */ /* 0x002fc40001800000 */
[----:B------:R-:W-:Y:S02]  /*6bd0*/  ISETP.GT.AND P3, PT, R175, 0x50, PT ;  /* 0x00000050af00780c */ /* 0x000fe40003f64270 */
[----:B------:R-:W-:Y:S02]  /*6be0*/  FMNMX.FTZ R164, R192, R211, !PT ;  /* 0x000000d3c0a47209 */ /* 0x000fe40007810000 */
[----:B------:R-:W-:Y:S01]  /*6bf0*/  FSEL R189, R161, RZ, P2 ;  /* 0x000000ffa1bd7208 */ /* 0x000fe20001000000 */
[----:B------:R-:W1:Y:S01]  /*6c00*/  MUFU.TANH R195, R195 ;  /* 0x000000c300c37308 */ /* 0x000e620000002400 */
[----:B--2---:R-:W-:Y:S02]  /*6c10*/  FSEL R193, R193, -INF , P4 ;  /* 0xff800000c1c17808 */ /* 0x004fe40002000000 */
[----:B------:R-:W-:Y:S01]  /*6c20*/  ISETP.GT.AND P4, PT, R175, 0x51, PT ;  /* 0x00000051af00780c */ /* 0x000fe20003f84270 */
[----:B------:R-:W-:-:S01]  /*6c30*/  FADD.FTZ R189, -R189, R4 ;  /* 0x00000004bdbd7221 */ /* 0x000fc20000010100 */
[----:B------:R-:W-:-:S03]  /*6c40*/  FMNMX.FTZ R211, R193, R164, !PT ;  /* 0x000000a4c1d37209 */ /* 0x000fc60007810000 */
[----:B------:R-:W2:Y:S01]  /*6c50*/  MUFU.TANH R196, R196 ;  /* 0x000000c400c47308 */ /* 0x000ea20000002400 */
[----:B0-----:R-:W-:Y:S01]  /*6c60*/  FSEL R194, R194, -INF , P3 ;  /* 0xff800000c2c27808 */ /* 0x001fe20001800000 */
[----:B------:R-:W-:Y:S01]  /*6c70*/  FMUL.FTZ R189, R189, UR10 ;  /* 0x0000000abdbd7c20 */ /* 0x000fe20008410000 */
        /* <DEDUP_REMOVED lines=26> */
[----:B-1----:R-:W-:Y:S02]  /*6e20*/  FSEL R201, R201, -INF , P4 ;  /* 0xff800000c9c97808 */ /* 0x002fe40002000000 */
[----:B------:R-:W-:-:S05]  /*6e30*/  ISETP.GT.AND P4, PT, R175, 0x71, PT ;  /* 0x00000071af00780c */ /* 0x000fca0003f84270 */
[----:B------:R-:W1:Y:S01]  /*6e40*/  MUFU.TANH R205, R205 ;  /* 0x000000cd00cd7308 */ /* 0x000e620000002400 */
[----:B--2---:R-:W-:Y:S02]  /*6e50*/  FSEL R202, R202, -INF , P3 ;  /* 0xff800000caca7808 */ /* 0x004fe40001800000 */
[----:B------:R-:W-:-:S05]  /*6e60*/  ISETP.GT.AND P3, PT, R175, 0x78, PT ;  /* 0x00000078af00780c */ /* 0x000fca0003f64270 */
[----:B------:R2:W-:Y:S01]  /*6e70*/  MUFU.EX2 R164, R174 ;  /* 0x000000ae00a47308 */ /* 0x0005e20000000800 */
[----:B0-----:R-:W-:Y:S02]  /*6e80*/  FSEL R203, R203, -INF , P4 ;  /* 0xff800000cbcb7808 */ /* 0x001fe40002000000 */
[----:B------:R-:W-:Y:S01]  /*6e90*/  ISETP.GT.AND P4, PT, R175, 0x79, PT ;  /* 0x00000079af00780c */ /* 0x000fe20003f84270 */
[----:B------:R-:W-:-:S01]  /*6ea0*/  FFMA.FTZ R175, R178, UR10, -R204 ;  /* 0x0000000ab2af7c23 */ /* 0x000fc200080108cc */
[--C-:B------:R-:W-:Y:S01]  /*6eb0*/  FFMA.FTZ R178, R180, UR10, -R204.reuse ;  /* 0x0000000ab4b27c23 */ /* 0x100fe200080108cc */
[----:B------:R-:W-:-:S01]  /*6ec0*/  FFMA.FTZ R180, R182, UR10, -R204 ;  /* 0x0000000ab6b47c23 */ /* 0x000fc200080108cc */
[--C-:B------:R-:W-:Y:S01]  /*6ed0*/  FFMA.FTZ R182, R184, UR10, -R204.reuse ;  /* 0x0000000ab8b67c23 */ /* 0x100fe200080108cc */
[----:B------:R-:W0:Y:S01]  /*6ee0*/  MUFU.TANH R207, R207 ;  /* 0x000000cf00cf7308 */ /* 0x000e220000002400 */
[----:B--2---:R-:W-:-:S01]  /*6ef0*/  FFMA.FTZ R174, R172, UR10, -R204 ;  /* 0x0000000aacae7c23 */ /* 0x004fc200080108cc */
[----:B------:R-:W-:Y:S01]  /*6f00*/  FMNMX.FTZ R172, R200, R211, !PT ;  /* 0x000000d3c8ac7209 */ /* 0x000fe20007810000 */
[----:B------:R-:W-:-:S01]  /*6f10*/  FFMA.FTZ R184, R186, UR10, -R204 ;  /* 0x0000000abab87c23 */ /* 0x000fc200080108cc */
[----:B-1----:R-:W-:Y:S01]  /*6f20*/  FSEL R205, R205, -INF , P3 ;  /* 0xff800000cdcd7808 */ /* 0x002fe20001800000 */
[----:B------:R-:W-:-:S01]  /*6f30*/  FFMA.FTZ R186, R188, UR10, -R204 ;  /* 0x0000000abcba7c23 */ /* 0x000fc200080108cc */
[----:B------:R-:W-:Y:S01]  /*6f40*/  FMNMX.FTZ R211, R201, R172, !PT ;  /* 0x000000acc9d37209 */ /* 0x000fe20007810000 */
[----:B------:R-:W-:-:S01]  /*6f50*/  FFMA.FTZ R188, R191, UR10, -R204 ;  /* 0x0000000abfbc7c23 */ /* 0x000fc200080108cc */
[----:B------:R1:W-:Y:S01]  /*6f60*/  MUFU.EX2 R168, R174 ;  /* 0x000000ae00a87308 */ /* 0x0003e20000000800 */
[----:B------:R-:W-:-:S01]  /*6f70*/  FFMA.FTZ R191, R190, UR10, -R204 ;  /* 0x0000000abebf7c23 */ /* 0x000fc200080108cc */
[----:B------:R-:W-:-:S06]  /*6f80*/  FMNMX.FTZ R172, R202, R211, !PT ;  /* 0x000000d3caac7209 */ /* 0x000fcc0007810000 */
[----:B------:R-:W-:Y:S01]  /*6f90*/  MUFU.EX2 R206, R206 ;  /* 0x000000ce00ce7308 */ /* 0x000fe20000000800 */
[----:B-1----:R-:W-:Y:S02]  /*6fa0*/  FMNMX.FTZ R174, R203, R172, !PT ;  /* 0x000000accbae7209 */ /* 0x002fe40007810000 */
[----:B0-----:R-:W-:Y:S02]  /*6fb0*/  FSEL R207, R207, -INF , P4 ;  /* 0xff800000cfcf7808 */ /* 0x001fe40002000000 */
[----:B------:R-:W-:-:S03]  /*6fc0*/  FMNMX.FTZ R174, R205, R174, !PT ;  /* 0x000000aecdae7209 */ /* 0x000fc60007810000 */
[----:B------:R-:W0:Y:S01]  /*6fd0*/  MUFU.EX2 R189, R189 ;  /* 0x000000bd00bd7308 */ /* 0x000e220000000800 */
[----:B------:R-:W-:-:S05]  /*6fe0*/  FMNMX.FTZ R174, R207, R174, !PT ;  /* 0x000000aecfae7209 */ /* 0x000fca0007810000 */
[----:B------:R-:W1:Y:S02]  /*6ff0*/  SHFL.BFLY PT, R211, R174, 0x2, 0x1f ;  /* 0x0c401f00aed37f89 */ /* 0x000e6400000e0000 */
[----:B------:R-:W2:Y:S08]  /*7000*/  MUFU.EX2 R7, R7 ;  /* 0x0000000700077308 */ /* 0x000eb00000000800 */
[----:B------:R-:W-:Y:S01]  /*7010*/  MUFU.EX2 R10, R10 ;  /* 0x0000000a000a7308 */ /* 0x000fe20000000800 */
[----:B------:R-:W-:-:S02]  /*7020*/  WARPGROUP.DEPBAR.LE gsb0, 0x0 ;  /* 0x00008000000079c5 */ /* 0x000fc40000010000 */
[----:B------:R-:W-:-:S05]  /*7030*/  WARPGROUP.ARRIVE ;  /* 0x00000000000079c5 */ /* 0x000fca0000000000 */
[----:B------:R-:W-:Y:S01]  /*7040*/  MUFU.EX2 R11, R11 ;  /* 0x0000000b000b7308 */ /* 0x000fe20000000800 */
[----:B------:R-:W-:Y:S01]  /*7050*/  QGMMA.64x256x32.F32.E4M3.E4M3 R24, R220, gdesc[UR4], R24, gsb0 ;  /* 0x03e00004dc187df3 */ /* 0x000fe20008000818 */
[----:B------:R-:W-:Y:S01]  /*7060*/  UIADD3 UR6, UR11, 0x6, URZ ;  /* 0x000000060b067890 */ /* 0x000fe2000fffe03f */
[----:B-1----:R-:W-:Y:S01]  /*7070*/  FMNMX.FTZ R211, R174, R211, !PT ;  /* 0x000000d3aed37209 */ /* 0x002fe20007810000 */
[----:B------:R-:W-:-:S04]  /*7080*/  UMOV UR7, 0x40000040 ;  /* 0x4000004000077882 */ /* 0x000fc80000000000 */
[----:B------:R-:W-:Y:S01]  /*7090*/  MUFU.EX2 R14, R14 ;  /* 0x0000000e000e7308 */ /* 0x000fe20000000800 */
[----:B------:R-:W1:Y:S07]  /*70a0*/  SHFL.BFLY PT, R174, R211, 0x1, 0x1f ;  /* 0x0c201f00d3ae7f89 */ /* 0x000e6e00000e0000 */
[----:B------:R-:W-:Y:S08]  /*70b0*/  MUFU.EX2 R15, R15 ;  /* 0x0000000f000f7308 */ /* 0x000ff00000000800 */
[----:B------:R-:W-:Y:S08]  /*70c0*/  MUFU.EX2 R152, R152 ;  /* 0x0000009800987308 */ /* 0x000ff00000000800 */
[----:B------:R-:W-:Y:S01]  /*70d0*/  MUFU.EX2 R153, R153 ;  /* 0x0000009900997308 */ /* 0x000fe20000000800 */
[----:B-1----:R-:W-:Y:S01]  /*70e0*/  FMNMX.FTZ R174, R211, R174, !PT ;  /* 0x000000aed3ae7209 */ /* 0x002fe20007810000 */
[----:B------:R-:W-:-:S03]  /*70f0*/  IMAD.U32 R211, RZ, RZ, UR10 ;  /* 0x0000000affd37e24 */ /* 0x000fc6000f8e00ff */
[C---:B------:R-:W-:Y:S01]  /*7100*/  FSETP.NEU.FTZ.AND P2, PT, R174.reuse, -INF , PT ;  /* 0xff800000ae00780b */ /* 0x040fe20003f5d000 */
[----:B------:R-:W-:-:S02]  /*7110*/  FFMA.FTZ R190, R174, R211, -8 ;  /* 0xc1000000aebe7423 */ /* 0x000fc400000100d3 */
[----:B------:R-:W-:Y:S03]  /*7120*/  MUFU.EX2 R156, R156 ;  /* 0x0000009c009c7308 */ /* 0x000fe60000000800 */
[----:B------:R-:W-:Y:S02]  /*7130*/  FSEL R4, R190, RZ, P2 ;  /* 0x000000ffbe047208 */ /* 0x000fe40001000000 */
[----:B------:R-:W-:-:S03]  /*7140*/  FSEL R190, R174, RZ, P2 ;  /* 0x000000ffaebe7208 */ /* 0x000fc60001000000 */
[----:B------:R-:W-:Y:S01]  /*7150*/  MUFU.EX2 R157, R157 ;  /* 0x0000009d009d7308 */ /* 0x000fe20000000800 */
[----:B------:R-:W-:-:S01]  /*7160*/  FFMA.FTZ R204, R170, UR10, -R4 ;  /* 0x0000000aaacc7c23 */ /* 0x000fc20008010804 */
[----:B------:R-:W-:Y:S01]  /*7170*/  FFMA.FTZ R211, R8, UR10, -R4 ;  /* 0x0000000a08d37c23 */ /* 0x000fe20008010804 */
        /* <DEDUP_REMOVED lines=15> */
[----:B------:R-:W-:Y:S01]  /*7270*/  FFMA.FTZ R159, R162, UR10, -R4 ;  /* 0x0000000aa29f7c23 */ /* 0x000fe20008010804 */
[----:B0-----:R-:W-:-:S01]  /*7280*/  FFMA.FTZ R192, R189, R3, R206 ;  /* 0x00000003bdc07223 */ /* 0x001fc200000100ce */
[--C-:B------:R-:W-:Y:S01]  /*7290*/  FFMA.FTZ R162, R163, UR10, -R4.reuse ;  /* 0x0000000aa3a27c23 */ /* 0x100fe20008010804 */
[----:B------:R-:W-:-:S01]  /*72a0*/  FFMA.FTZ R163, R166, UR10, -R4 ;  /* 0x0000000aa6a37c23 */ /* 0x000fc20008010804 */
[--C-:B------:R-:W-:Y:S01]  /*72b0*/  FFMA.FTZ R166, R167, UR10, -R4.reuse ;  /* 0x0000000aa7a67c23 */ /* 0x100fe20008010804 */
[----:B------:R-:W-:-:S01]  /*72c0*/  FFMA.FTZ R167, R177, UR10, -R4 ;  /* 0x0000000ab1a77c23 */ /* 0x000fc20008010804 */
[----:B------:R-:W0:Y:S01]  /*72d0*/  MUFU.EX2 R8, R8 ;  /* 0x0000000800087308 */ /* 0x000e220000000800 */
[----:B--2---:R-:W-:-:S01]  /*72e0*/  FADD.FTZ R177, R7, R192 ;  /* 0x000000c007b17221 */ /* 0x004fc20000010000 */
[--C-:B------:R-:W-:Y:S01]  /*72f0*/  FFMA.FTZ R192, R193, UR10, -R4.reuse ;  /* 0x0000000ac1c07c23 */ /* 0x100fe20008010804 */
[----:B------:R-:W-:-:S05]  /*7300*/  FFMA.FTZ R176, R176, UR10, -R4 ;  /* 0x0000000ab0b07c23 */ /* 0x000fca0008010804 */
[----:B------:R-:W2:Y:S01]  /*7310*/  MUFU.EX2 R9, R9 ;  /* 0x0000000900097308 */ /* 0x000ea20000000800 */
[----:B-1----:R-:W-:-:S07]  /*7320*/  FFMA.FTZ R3, R170, R2, R211 ;  /* 0x00000002aa037223 */ /* 0x002fce00000100d3 */
        /* <DEDUP_REMOVED lines=8> */
[----:B------:R0:W-:Y:S01]  /*73b0*/  MUFU.EX2 R5, R204 ;  /* 0x000000cc00057308 */ /* 0x0001e20000000800 */
[----:B--2---:R-:W-:-:S07]  /*73c0*/  FADD.FTZ R2, R20, R3 ;  /* 0x0000000314027221 */ /* 0x004fce0000010000 */
[----:B------:R-:W2:Y:S01]  /*73d0*/  MUFU.EX2 R154, R154 ;  /* 0x0000009a009a7308 */ /* 0x000ea20000000800 */
[----:B0-----:R-:W-:-:S01]  /*73e0*/  FADD.FTZ R204, R10, R177 ;  /* 0x000000b10acc7221 */ /* 0x001fc20000010000 */
[----:B------:R-:W-:Y:S01]  /*73f0*/  FFMA.FTZ R177, R194, UR10, -R4 ;  /* 0x0000000ac2b17c23 */ /* 0x000fe20008010804 */
[----:B-1----:R-:W-:-:S02]  /*7400*/  FADD.FTZ R3, R21, R2 ;  /* 0x0000000215037221 */ /* 0x002fc40000010000 */
[----:B------:R-:W-:-:S03]  /*7410*/  FADD.FTZ R193, R11, R204 ;  /* 0x000000cc0bc17221 */ /* 0x000fc60000010000 */
[----:B------:R-:W0:Y:S01]  /*7420*/  MUFU.EX2 R155, R155 ;  /* 0x0000009b009b7308 */ /* 0x000e220000000800 */
[----:B------:R-:W-:-:S04]  /*7430*/  FADD.FTZ R194, R14, R193 ;  /* 0x000000c10ec27221 */ /* 0x000fc80000010000 */
[----:B------:R-:W-:Y:S01]  /*7440*/  FADD.FTZ R193, R15, R194 ;  /* 0x000000c20fc17221 */ /* 0x000fe20000010000 */
[----:B------:R-:W-:-:S02]  /*7450*/  FFMA.FTZ R194, R195, UR10, -R4 ;  /* 0x0000000ac3c27c23 */ /* 0x000fc40008010804 */
[----:B------:R-:W1:Y:S01]  /*7460*/  MUFU.EX2 R158, R158 ;  /* 0x0000009e009e7308 */ /* 0x000e620000000800 */
[----:B------:R-:W-:-:S01]  /*7470*/  FADD.FTZ R204, R152, R193 ;  /* 0x000000c198cc7221 */ /* 0x000fc20000010000 */
[----:B--2---:R-:W-:Y:S01]  /*7480*/  FADD.FTZ R2, R154, R3 ;  /* 0x000000039a027221 */ /* 0x004fe20000010000 */
[----:B------:R-:W-:-:S02]  /*7490*/  FFMA.FTZ R193, R196, UR10, -R4 ;  /* 0x0000000ac4c17c23 */ /* 0x000fc40008010804 */
[----:B------:R-:W-:-:S03]  /*74a0*/  FADD.FTZ R195, R153, R204 ;  /* 0x000000cc99c37221 */ /* 0x000fc60000010000 */
[----:B------:R-:W2:Y:S01]  /*74b0*/  MUFU.EX2 R160, R160 ;  /* 0x000000a000a07308 */ /* 0x000ea20000000800 */
[----:B------:R-:W-:-:S01]  /*74c0*/  FADD.FTZ R196, R156, R195 ;  /* 0x000000c39cc47221 */ /* 0x000fc20000010000 */
[----:B0-----:R-:W-:-:S03]  /*74d0*/  FADD.FTZ R3, R155, R2 ;  /* 0x000000029b037221 */ /* 0x001fc60000010000 */
[----:B------:R-:W-:Y:S01]  /*74e0*/  FADD.FTZ R195, R157, R196 ;  /* 0x000000c49dc37221 */ /* 0x000fe20000010000 */
[----:B------:R-:W-:-:S02]  /*74f0*/  FFMA.FTZ R196, R197, UR10, -R4 ;  /* 0x0000000ac5c47c23 */ /* 0x000fc40008010804 */
        /* <DEDUP_REMOVED lines=17> */
[----:B------:R-:W-:-:S03]  /*7610*/  FFMA.FTZ R198, R199, UR10, -R4 ;  /* 0x0000000ac7c67c23 */ /* 0x000fc60008010804 */
[----:B------:R-:W-:Y:S01]  /*7620*/  FADD.FTZ R204, R164, R197 ;  /* 0x000000c5a4cc7221 */ /* 0x000fe20000010000 */
[----:B------:R-:W-:-:S02]  /*7630*/  FFMA.FTZ R197, R200, UR10, -R4 ;  /* 0x0000000ac8c57c23 */ /* 0x000fc40008010804 */
[----:B------:R-:W2:Y:S01]  /*7640*/  MUFU.EX2 R190, R190 ;  /* 0x000000be00be7308 */ /* 0x000ea20000000800 */
[----:B0-----:R-:W-:-:S04]  /*7650*/  FADD.FTZ R2, R166, R3 ;  /* 0x00000003a6027221 */ /* 0x001fc80000010000 */
[----:B------:R-:W-:-:S03]  /*7660*/  FADD.FTZ R3, R5, R2 ;  /* 0x0000000205037221 */ /* 0x000fc60000010000 */
[----:B------:R-:W0:Y:S01]  /*7670*/  MUFU.EX2 R167, R167 ;  /* 0x000000a700a77308 */ /* 0x000e220000000800 */
[----:B-1----:R-:W-:-:S04]  /*7680*/  FADD.FTZ R199, R169, R204 ;  /* 0x000000cca9c77221 */ /* 0x002fc80000010000 */
[----:B------:R-:W-:-:S03]  /*7690*/  FADD.FTZ R200, R168, R199 ;  /* 0x000000c7a8c87221 */ /* 0x000fc60000010000 */
        /* <DEDUP_REMOVED lines=10> */
[----:B------:R-:W-:Y:S02]  /*7740*/  WARPGROUP.DEPBAR.LE gsb0, 0x0 ;  /* 0x00008000000079c5 */ /* 0x000fe40000010000 */
[----:B------:R-:W-:Y:S01]  /*7750*/  WARPGROUP.ARRIVE ;  /* 0x00000000000079c5 */ /* 0x000fe20000000000 */
[----:B0-----:R-:W-:-:S01]  /*7760*/  FADD.FTZ R204, R172, R199 ;  /* 0x000000c7accc7221 */ /* 0x001fc20000010000 */
[----:B------:R-:W-:-:S03]  /*7770*/  FFMA.FTZ R199, R202, UR10, -R4 ;  /* 0x0000000acac77c23 */ /* 0x000fc60008010804 */
[----:B------:R-:W0:Y:S01]  /*7780*/  MUFU.EX2 R192, R192 ;  /* 0x000000c000c07308 */ /* 0x000e220000000800 */
[----:B------:R-:W-:Y:S01]  /*7790*/  QGMMA.64x256x32.F32.E4M3.E4M3 R24, R216, gdesc[UR4], R24, gsb0 ;  /* 0x03e00004d8187df3 */ /* 0x000fe20008000818 */
[----:B-1----:R-:W-:-:S06]  /*77a0*/  FADD.FTZ R3, R171, R2 ;  /* 0x00000002ab037221 */ /* 0x002fcc0000010000 */
        /* <DEDUP_REMOVED lines=10> */
[----:B0-----:R-:W-:-:S01]  /*7850*/  FADD.FTZ R201, R179, R202 ;  /* 0x000000cab3c97221 */ /* 0x001fc20000010000 */
[----:B------:R-:W-:-:S06]  /*7860*/  FFMA.FTZ R202, R203, UR10, -R4 ;  /* 0x0000000acbca7c23 */ /* 0x000fcc0008010804 */
        /* <DEDUP_REMOVED lines=22> */
[----:B------:R-:W-:Y:S01]  /*79d0*/  MUFU.EX2 R200, R200 ;  /* 0x000000c800c87308 */ /* 0x000fe20000000800 */
[----:B--2---:R-:W-:-:S07]  /*79e0*/  FADD.FTZ R3, R197, R204 ;  /* 0x000000ccc5037221 */ /* 0x004fce0000010000 */
[----:B------:R-:W1:Y:S01]  /*79f0*/  MUFU.EX2 R186, R186 ;  /* 0x000000ba00ba7308 */ /* 0x000e620000000800 */
[----:B0-----:R-:W-:-:S07]  /*7a00*/  FADD.FTZ R203, R185, R208 ;  /* 0x000000d0b9cb7221 */ /* 0x001fce0000010000 */
[----:B------:R-:W-:Y:S08]  /*7a10*/  MUFU.EX2 R199, R199 ;  /* 0x000000c700c77308 */ /* 0x000ff00000000800 */
[----:B------:R-:W0:Y:S01]  /*7a20*/  MUFU.EX2 R187, R187 ;  /* 0x000000bb00bb7308 */ /* 0x000e220000000800 */
[----:B-1----:R-:W-:-:S07]  /*7a30*/  FADD.FTZ R204, R186, R203 ;  /* 0x000000cbbacc7221 */ /* 0x002fce0000010000 */
[----:B------:R-:W-:Y:S08]  /*7a40*/  MUFU.EX2 R202, R202 ;  /* 0x000000ca00ca7308 */ /* 0x000ff00000000800 */
[----:B------:R-:W1:Y:S01]  /*7a50*/  MUFU.EX2 R188, R188 ;  /* 0x000000bc00bc7308 */ /* 0x000e620000000800 */
[----:B0-----:R-:W-:-:S07]  /*7a60*/  FADD.FTZ R203, R187, R204 ;  /* 0x000000ccbbcb7221 */ /* 0x001fce0000010000 */
[----:B------:R-:W-:Y:S08]  /*7a70*/  MUFU.EX2 R201, R201 ;  /* 0x000000c900c97308 */ /* 0x000ff00000000800 */
[----:B------:R-:W0:Y:S01]  /*7a80*/  MUFU.EX2 R191, R191 ;  /* 0x000000bf00bf7308 */ /* 0x000e220000000800 */
[----:B-1----:R-:W-:-:S07]  /*7a90*/  FADD.FTZ R204, R188, R203 ;  /* 0x000000cbbccc7221 */ /* 0x002fce0000010000 */
[----:B------:R-:W1:Y:S01]  /*7aa0*/  MUFU.EX2 R4, R4 ;  /* 0x0000000400047308 */ /* 0x000e620000000800 */
[----:B------:R-:W-:Y:S02]  /*7ab0*/  WARPGROUP.DEPBAR.LE gsb0, 0x0 ;  /* 0x00008000000079c5 */ /* 0x000fe40000010000 */
[----:B------:R2:W-:Y:S06]  /*7ac0*/  BAR.ARV R2, 0x100 ;  /* 0x000400020000751d */ /* 0x0005ec0000002000 */
[----:B--2---:R-:W-:-:S05]  /*7ad0*/  @!P1 VIADD R2, R210, 0x38840 ;  /* 0x00038840d2029836 */ /* 0x004fca0000000000 */
[----:B------:R-:W-:-:S04]  /*7ae0*/  @!P1 PRMT R2, RZ, 0x654, R2 ;  /* 0x00000654ff029816 */ /* 0x000fc80000000002 */
[----:B------:R2:W-:Y:S02]  /*7af0*/  @!P1 SYNCS.ARRIVE.TRANS64.RED.A1T0 RZ, [R2+URZ], RZ ;  /* 0x000000ff02ff99a7 */ /* 0x0005e4000810043f */
[----:B--2---:R-:W-:-:S04]  /*7b00*/  FADD.FTZ R2, R200, R3 ;  /* 0x00000003c8027221 */ /* 0x004fc80000010000 */
[----:B------:R-:W-:-:S04]  /*7b10*/  FADD.FTZ R3, R199, R2 ;  /* 0x00000002c7037221 */ /* 0x000fc80000010000 */
[----:B------:R-:W-:Y:S01]  /*7b20*/  FADD.FTZ R2, R202, R3 ;  /* 0x00000003ca027221 */ /* 0x000fe20000010000 */
[----:B0-----:R-:W-:-:S03]  /*7b30*/  FADD.FTZ R3, R191, R204 ;  /* 0x000000ccbf037221 */ /* 0x001fc60000010000 */
[----:B------:R-:W-:-:S04]  /*7b40*/  FADD.FTZ R2, R201, R2 ;  /* 0x00000002c9027221 */ /* 0x000fc80000010000 */
[----:B-1----:R-:W-:Y:S01]  /*7b50*/  FADD.FTZ R2, R4, R2 ;  /* 0x0000000204027221 */ /* 0x002fe20000010000 */
[----:B------:R-:W-:Y:S06]  /*7b60*/  @!P0 BRA `(.L_x_2018) ;  /* 0x0000000000048947 */ /* 0x000fec0003800000 */
[----:B------:R-:W-:Y:S01]  /*7b70*/  BPT.TRAP 0x1 ;  /* 0x000000040000795c */ /* 0x000fe20000300000 */
.L_x_2018:
        /* <DEDUP_REMOVED lines=12> */
[----:B------:R-:W-:Y:S01]  /*7c40*/  UMOV UR58, UR57 ;  /* 0x00000039003a7c82 */ /* 0x000fe20008000000 */
        /* <DEDUP_REMOVED lines=160> */
.L_x_2009:
[----:B------:R-:W-:-:S13]  /*8650*/  ISETP.LE.AND P2, PT, RZ, UR56, PT ;  /* 0x00000038ff007c0c */ /* 0x000fda000bf43270 */
[----:B------:R-:W-:Y:S05]  /*8660*/  @!P2 BRA `(.L_x_2020) ;  /* 0x0000002800c8a947 */ /* 0x000fea0003800000 */
[----:B------:R-:W-:Y:S01]  /*8670*/  IMAD.MOV.U32 R5, RZ, RZ, R174 ;  /* 0x000000ffff057224 */ /* 0x000fe200078e00ae */
[----:B------:R-:W-:Y:S01]  /*8680*/  UMOV UR53, UR45 ;  /* 0x0000002d00357c82 */ /* 0x000fe20008000000 */
[----:B------:R-:W-:Y:S01]  /*8690*/  IMAD.MOV.U32 R4, RZ, RZ, R161 ;  /* 0x000000ffff047224 */ /* 0x000fe200078e00a1 */
[----:B------:R-:W-:Y:S01]  /*86a0*/  UMOV UR52, UR55 ;  /* 0x0000003700347c82 */ /* 0x000fe20008000000 */
[----:B------:R-:W-:-:S05]  /*86b0*/  ULDC UR51, c[0x0][0x988] ;  /* 0x0002620000337ab9 */ /* 0x000fca0000000800 */
.L_x_2030:
[----:B------:R-:W-:Y:S01]  /*86c0*/  ISETP.NE.AND P3, PT, RZ, UR43, PT ;  /* 0x0000002bff007c0c */ /* 0x000fe2000bf65270 */
[----:B------:R-:W-:-:S04]  /*86d0*/  UISETP.NE.AND UP0, UPT, UR52, 0x1, UPT ;  /* 0x000000013400788c */ /* 0x000fc8000bf05270 */
[----:B------:R-:W-:-:S04]  /*86e0*/  USEL UR45, URZ, 0x1, UP0 ;  /* 0x000000013f2d7887 */ /* 0x000fc80008000000 */
[----:B------:R-:W-:-:S04]  /*86f0*/  ULOP3.LUT UR45, UR53, UR45, URZ, 0x3c, !UPT ;  /* 0x0000002d352d7292 */ /* 0x000fc8000f8e3c3f */
[----:B------:R-:W-:Y:S08]  /*8700*/  @P3 BRA `(.L_x_2021) ;  /* 0x0000000000383947 */ /* 0x000ff00003800000 */
[----:B------:R-:W-:Y:S05]  /*8710*/  @!P0 BRA `(.L_x_2022) ;  /* 0x0000000000048947 */ /* 0x000fea0003800000 */
[----:B------:R-:W-:Y:S01]  /*8720*/  BPT.TRAP 0x1 ;  /* 0x000000040000795c */ /* 0x000fe20000300000 */
.L_x_2022:
        /* <DEDUP_REMOVED lines=9> */
.L_x_2023:
[----:B-1----:R-:W-:Y:S05]  /*87c0*/  @P2 BRA `(.L_x_2021) ;  /* 0x0000000000082947 */ /* 0x002fea0003800000 */
[----:B------:R-:W1:Y:S02]  /*87d0*/  SYNCS.PHASECHK.TRANS64.TRYWAIT P2, [UR6+0x38830], R6 ;  /* 0x03883006ff0075a7 */ /* 0x000e640008040146 */
[----:B-1----:R-:W-:Y:S05]  /*87e0*/  @!P2 BRA `(.L_x_2024) ;  /* 0x000000c400a0a947 */ /* 0x002fea0003800000 */
.L_x_2021:
        /* <DEDUP_REMOVED lines=48> */
.L_x_2026:
[----:B------:R-:W-:Y:S01]  /*8af0*/  ULEA UR6, UR52, UR41, 0x3 ;  /* 0x0000002934067291 */ /* 0x000fe2000f8e183f */
[----:B------:R-:W-:-:S05]  /*8b00*/  IMAD.U32 R6, RZ, RZ, UR53 ;  /* 0x00000035ff067e24 */ /* 0x000fca000f8e00ff */
[----:B------:R-:W-:-:S04]  /*8b10*/  SHF.L.U32 R6, R6, 0x1f, RZ ;  /* 0x0000001f06067819 */ /* 0x000fc800000006ff */
[----:B------:R0:W1:Y:S01]  /*8b20*/  SYNCS.PHASECHK.TRANS64.TRYWAIT P2, [UR6+0x38850], R6 ;  /* 0x03885006ff0075a7 */ /* 0x0000620008040146 */
[----:B------:R-:W-:Y:S05]  /*8b30*/  @!P0 BRA `(.L_x_2027) ;  /* 0x0000000000048947 */ /* 0x000fea0003800000 */
[----:B------:R-:W-:Y:S01]  /*8b40*/  BPT.TRAP 0x1 ;  /* 0x000000040000795c */ /* 0x000fe20000300000 */
.L_x_2027:
[----:B-1----:R-:W-:Y:S05]  /*8b50*/  @P2 BRA `(.L_x_2025) ;  /* 0x0000000000082947 */ /* 0x002fea0003800000 */
[----:B------:R-:W1:Y:S02]  /*8b60*/  SYNCS.PHASECHK.TRANS64.TRYWAIT P2, [UR6+0x38850], R6 ;  /* 0x03885006ff0075a7 */ /* 0x000e640008040146 */
[----:B-1----:R-:W-:Y:S05]  /*8b70*/  @!P2 BRA `(.L_x_2028) ;  /* 0x000000c000d4a947 */ /* 0x002fea0003800000 */
.L_x_2025:
[----:B------:R-:W-:Y:S01]  /*8b80*/  UIADD3 UR6, UR41, 0x400, URZ ;  /* 0x0000040029067890 */ /* 0x000fe2000fffe03f */
[----:B------:R-:W-:Y:S01]  /*8b90*/  WARPGROUP.ARRIVE ;  /* 0x00000000000079c5 */ /* 0x000fe20000000000 */
[----:B------:R-:W-:Y:S01]  /*8ba0*/  UMOV UR7, 0x40000040 ;  /* 0x4000004000077882 */ /* 0x000fe20000000000 */
[C---:B-1----:R-:W-:Y:S01]  /*8bb0*/  FMUL.FTZ R7, R0.reuse, R152 ;  /* 0x0000009800077220 */ /* 0x042fe20000410000 */
[----:B------:R-:W-:Y:S01]  /*8bc0*/  USHF.R.U32.HI UR6, URZ, 0x4, UR6 ;  /* 0x000000043f067899 */ /* 0x000fe20008011606 */
[C---:B------:R-:W-:Y:S01]  /*8bd0*/  FMUL.FTZ R8, R0.reuse, R154 ;  /* 0x0000009a00087220 */ /* 0x040fe20000410000 */
[C---:B0-----:R-:W-:Y:S01]  /*8be0*/  FMUL.FTZ R6, R0.reuse, R153 ;  /* 0x0000009900067220 */ /* 0x041fe20000410000 */
        /* <DEDUP_REMOVED lines=20> */
[----:B------:R-:W2:Y:S01]  /*8d30*/  MUFU.TANH R6, R6 ;  /* 0x0000000600067308 */ /* 0x000ea20000002400 */
[----:B------:R-:W-:Y:S01]  /*8d40*/  UMOV UR7, 0x40000040 ;  /* 0x4000004000077882 */ /* 0x000fe20000000000 */
[----:B0-----:R-:W-:Y:S01]  /*8d50*/  FMNMX.FTZ R161, R7, R4, !PT ;  /* 0x0000000407a17209 */ /* 0x001fe20007810000 */
[C---:B------:R-:W-:Y:S01]  /*8d60*/  FMUL.FTZ R164, R0.reuse, R175 ;  /* 0x000000af00a47220 */ /* 0x040fe20000410000 */
[C---:B------:R-:W-:Y:S01]  /*8d70*/  FMUL.FTZ R153, R0.reuse, R165 ;  /* 0x000000a500997220 */ /* 0x040fe20000410000 */
[C---:B------:R-:W-:Y:S01]  /*8d80*/  FMUL.FTZ R175, R0.reuse, R185 ;  /* 0x000000b900af7220 */ /* 0x040fe20000410000 */
[----:B------:R-:W-:Y:S01]  /*8d90*/  FMUL.FTZ R185, R0, R195 ;  /* 0x000000c300b97220 */ /* 0x000fe20000410000 */
[----:B-1----:R-:W-:Y:S01]  /*8da0*/  FMNMX.FTZ R174, R8, R5, !PT ;  /* 0x0000000508ae7209 */ /* 0x002fe20007810000 */
[----:B------:R-:W0:Y:S01]  /*8db0*/  MUFU.TANH R9, R9 ;  /* 0x0000000900097308 */ /* 0x000e220000002400 */
        /* <DEDUP_REMOVED lines=22> */
[----:B------:R-:W-:Y:S01]  /*8f20*/  FMUL.FTZ R178, R0, R188 ;  /* 0x000000bc00b27220 */ /* 0x000fe20000410000 */
        /* <DEDUP_REMOVED lines=19> */
[----:B------:R-:W-:Y:S01]  /*9060*/  FMUL.FTZ R193, R0, R203 ;  /* 0x000000cb00c17220 */ /* 0x000fe20000410000 */
[----:B------:R-:W-:-:S04]  /*9070*/  UMOV UR10, UR51 ;  /* 0x00000033000a7c82 */ /* 0x000fc80008000000 */
        /* <DEDUP_REMOVED lines=52> */
[----:B------:R-:W-:Y:S01]  /*93c0*/  FMUL.FTZ R200, R0, R210 ;  /* 0x000000d200c87220 */ /* 0x000fe20000410000 */
[----:B------:R-:W-:-:S05]  /*93d0*/  IMAD.U32 R210, RZ, RZ, UR10 ;  /* 0x0000000affd27e24 */ /* 0x000fca000f8e00ff */
        /* <DEDUP_REMOVED lines=9> */
[----:B------:R-:W-:Y:S02]  /*9470*/  WARPGROUP.DEPBAR.LE gsb0, 0x0 ;  /* 0x00008000000079c5 */ /* 0x000fe40000010000 */
[----:B------:R-:W-:-:S03]  /*9480*/  WARPGROUP.ARRIVE ;  /* 0x00000000000079c5 */ /* 0x000fc60000000000 */
[----:B------:R-:W0:Y:S01]  /*9490*/  MUFU.TANH R178, R178 ;  /* 0x000000b200b27308 */ /* 0x000e220000002400 */
[----:B-1----:R-:W-:Y:S02]  /*94a0*/  FMNMX.FTZ R161, R175, R174, !PT ;  /* 0x000000aeafa17209 */ /* 0x002fe40007810000 */
[----:B------:R-:W-:Y:S01]  /*94b0*/  QGMMA.64x256x32.F32.E4M3.E4M3 R24, R224, gdesc[UR4], R24, gsb0 ;  /* 0x03e00004e0187df3 */ /* 0x000fe20008000818 */
[----:B------:R-:W-:Y:S01]  /*94c0*/  UIADD3 UR6, UR11, 0x4, URZ ;  /* 0x000000040b067890 */ /* 0x000fe2000fffe03f */
[----:B------:R-:W-:-:S03]  /*94d0*/  UMOV UR7, 0x40000040 ;  /* 0x4000004000077882 */ /* 0x000fc60000000000 */
        /* <DEDUP_REMOVED lines=57> */
[----:B-1----:R-:W-:Y:S02]  /*9870*/  FMNMX.FTZ R206, R204, R207, !PT ;  /* 0x000000cfccce7209 */ /* 0x002fe40007810000 */
[----:B--2---:R-:W-:-:S05]  /*9880*/  FMNMX.FTZ R207, R203, R174, !PT ;  /* 0x000000aecbcf7209 */ /* 0x004fca0007810000 */
[----:B------:R-:W1:Y:S01]  /*9890*/  SHFL.BFLY PT, R174, R207, 0x2, 0x1f ;  /* 0x0c401f00cfae7f89 */ /* 0x000e6200000e0000 */
[----:B0-----:R-:W-:-:S05]  /*98a0*/  FMNMX.FTZ R206, R205, R206, !PT ;  /* 0x000000cecdce7209 */ /* 0x001fca0007810000 */
[----:B------:R-:W0:Y:S01]  /*98b0*/  SHFL.BFLY PT, R161, R206, 0x2, 0x1f ;  /* 0x0c401f00cea17f89 */ /* 0x000e2200000e0000 */
[----:B-1----:R-:W-:Y:S02]  /*98c0*/  FMNMX.FTZ R208, R207, R174, !PT ;  /* 0x000000aecfd07209 */ /* 0x002fe40007810000 */
[----:B0-----:R-:W-:-:S03]  /*98d0*/  FMNMX.FTZ R209, R206, R161, !PT ;  /* 0x000000a1ced17209 */ /* 0x001fc60007810000 */
[----:B------:R-:W0:Y:S04]  /*98e0*/  SHFL.BFLY PT, R161, R208, 0x1, 0x1f ;  /* 0x0c201f00d0a17f89 */ /* 0x000e2800000e0000 */
[----:B------:R-:W1:Y:S01]  /*98f0*/  SHFL.BFLY PT, R174, R209, 0x1, 0x1f ;  /* 0x0c201f00d1ae7f89 */ /* 0x000e6200000e0000 */
[----:B------:R-:W-:Y:S02]  /*9900*/  WARPGROUP.DEPBAR.LE gsb0, 0x0 ;  /* 0x00008000000079c5 */ /* 0x000fe40000010000 */
[----:B------:R-:W-:-:S06]  /*9910*/  WARPGROUP.ARRIVE ;  /* 0x00000000000079c5 */ /* 0x000fcc0000000000 */
[----:B------:R-:W-:Y:S01]  /*9920*/  QGMMA.64x256x32.F32.E4M3.E4M3 R24, R220, gdesc[UR4], R24, gsb0 ;  /* 0x03e00004dc187df3 */ /* 0x000fe20008000818 */
[----:B------:R-:W-:Y:S01]  /*9930*/  UIADD3 UR6, UR11, 0x6, URZ ;  /* 0x000000060b067890 */ /* 0x000fe2000fffe03f */
[----:B------:R-:W-:Y:S01]  /*9940*/  UMOV UR7, 0x40000040 ;  /* 0x4000004000077882 */ /* 0x000fe20000000000 */
[----:B0-----:R-:W-:Y:S02]  /*9950*/  FMNMX.FTZ R161, R208, R161, !PT ;  /* 0x000000a1d0a17209 */ /* 0x001fe40007810000 */
[----:B------:R-:W-:Y:S02]  /*9960*/  IADD3 R208, -R23, 0xb, RZ ;  /* 0x0000000b17d07810 */ /* 0x000fe40007ffe1ff */
[----:B-1----:R-:W-:Y:S01]  /*9970*/  FMNMX.FTZ R174, R209, R174, !PT ;  /* 0x000000aed1ae7209 */ /* 0x002fe20007810000 */
        /* <DEDUP_REMOVED lines=41> */
[----:B------:R-:W0:Y:S01]  /*9c10*/  MUFU.EX2 R7, R7 ;  /* 0x0000000700077308 */ /* 0x000e220000000800 */
[----:B------:R-:W-:-:S01]  /*9c20*/  FFMA.FTZ R21, R21, UR10, -R203 ;  /* 0x0000000a15157c23 */ /* 0x000fc200080108cb */
[----:B------:R-:W-:Y:S01]  /*9c30*/  FFMA.FTZ R152, R152, UR10, -R206 ;  /* 0x0000000a98987c23 */ /* 0x000fe200080108ce */
        /* <DEDUP_REMOVED lines=35> */
[----:B------:R-:W-:-:S02]  /*9e70*/  FFMA.FTZ R203, R205, UR10, -R203 ;  /* 0x0000000acdcb7c23 */ /* 0x000fc400080108cb */
        /* <DEDUP_REMOVED lines=46> */
[----:B------:R-:W-:Y:S02]  /*a160*/  WARPGROUP.DEPBAR.LE gsb0, 0x0 ;  /* 0x00008000000079c5 */ /* 0x000fe40000010000 */
[----:B------:R-:W-:-:S04]  /*a170*/  WARPGROUP.ARRIVE ;  /* 0x00000000000079c5 */ /* 0x000fc80000000000 */
[----:B------:R-:W2:Y:S01]  /*a180*/  MUFU.EX2 R168, R168 ;  /* 0x000000a800a87308 */ /* 0x000ea20000000800 */
[----:B-1----:R-:W-:-:S01]  /*a190*/  FADD.FTZ R3, R167, R2 ;  /* 0x00000002a7037221 */ /* 0x002fc20000010000 */
[----:B------:R-:W-:Y:S06]  /*a1a0*/  QGMMA.64x256x32.F32.E4M3.E4M3 R24, R216, gdesc[UR4], R24, gsb0 ;  /* 0x03e00004d8187df3 */ /* 0x000fec0008000818 */
        /* <DEDUP_REMOVED lines=43> */
[----:B0-----:R-:W-:-:S01]  /*a460*/  FADD.FTZ R3, R189, R2 ;  /* 0x00000002bd037221 */ /* 0x001fc20000010000 */
[----:B------:R-:W-:-:S05]  /*a470*/  @!P1 LEA R2, R210, UR41, 0x3 ;  /* 0x00000029d2029c11 */ /* 0x000fca000f8e18ff */
[----:B------:R-:W-:Y:S01]  /*a480*/  @!P1 VIADD R2, R2, 0x38840 ;  /* 0x0003884002029836 */ /* 0x000fe20000000000 */
[----:B------:R-:W-:Y:S01]  /*a490*/  MUFU.EX2 R190, R190 ;  /* 0x000000be00be7308 */ /* 0x000fe20000000800 */
[----:B--2---:R-:W-:-:S03]  /*a4a0*/  FADD.FTZ R209, R187, R206 ;  /* 0x000000cebbd17221 */ /* 0x004fc60000010000 */
[----:B------:R-:W-:-:S04]  /*a4b0*/  @!P1 PRMT R2, RZ, 0x654, R2 ;  /* 0x00000654ff029816 */ /* 0x000fc80000000002 */
        /* <DEDUP_REMOVED lines=8> */
[----:B------:R-:W1:Y:S08]  /*a540*/  MUFU.EX2 R195, R195 ;  /* 0x000000c300c37308 */ /* 0x000e700000000800 */
[----:B------:R-:W2:Y:S01]  /*a550*/  MUFU.EX2 R200, R200 ;  /* 0x000000c800c87308 */ /* 0x000ea20000000800 */
[----:B0-----:R-:W-:-:S07]  /*a560*/  FADD.FTZ R3, R197, R206 ;  /* 0x000000cec5037221 */ /* 0x001fce0000010000 */
[----:B------:R-:W0:Y:S08]  /*a570*/  MUFU.EX2 R198, R198 ;  /* 0x000000c600c67308 */ /* 0x000e300000000800 */
[----:B------:R-:W3:Y:S08]  /*a580*/  MUFU.EX2 R201, R201 ;  /* 0x000000c900c97308 */ /* 0x000ef00000000800 */
[----:B------:R-:W4:Y:S01]  /*a590*/  MUFU.EX2 R199, R199 ;  /* 0x000000c700c77308 */ /* 0x000f220000000800 */
[----:B------:R-:W-:-:S02]  /*a5a0*/  WARPGROUP.DEPBAR.LE gsb0, 0x0 ;  /* 0x00008000000079c5 */ /* 0x000fc40000010000 */
[----:B------:R5:W-:Y:S06]  /*a5b0*/  BAR.ARV R208, 0x100 ;  /* 0x000400d00000751d */ /* 0x000bec0000002000 */
[----:B------:R-:W4:Y:S01]  /*a5c0*/  MUFU.EX2 R204, R204 ;  /* 0x000000cc00cc7308 */ /* 0x000f220000000800 */
[----:B------:R1:W-:Y:S01]  /*a5d0*/  @!P1 SYNCS.ARRIVE.TRANS64.RED.A1T0 RZ, [R2+URZ], RZ ;  /* 0x000000ff02ff99a7 */ /* 0x0003e2000810043f */
[----:B-----5:R-:W-:-:S04]  /*a5e0*/  FADD.FTZ R208, R190, R209 ;  /* 0x000000d1bed07221 */ /* 0x020fc80000010000 */
[----:B------:R-:W-:Y:S02]  /*a5f0*/  FADD.FTZ R205, R191, R208 ;  /* 0x000000d0bfcd7221 */ /* 0x000fe40000010000 */
[----:B------:R-:W5:Y:S02]  /*a600*/  MUFU.EX2 R202, R202 ;  /* 0x000000ca00ca7308 */ /* 0x000f640000000800 */
[----:B-1----:R-:W-:-:S04]  /*a610*/  FADD.FTZ R2, R194, R205 ;  /* 0x000000cdc2027221 */ /* 0x002fc80000010000 */
[----:B------:R-:W-:Y:S01]  /*a620*/  FADD.FTZ R205, R195, R2 ;  /* 0x00000002c3cd7221 */ /* 0x000fe20000010000 */
[----:B--2---:R-:W-:-:S01]  /*a630*/  FADD.FTZ R2, R200, R3 ;  /* 0x00000003c8027221 */ /* 0x004fc20000010000 */
[----:B------:R-:W1:Y:S02]  /*a640*/  MUFU.EX2 R203, R203 ;  /* 0x000000cb00cb7308 */ /* 0x000e640000000800 */
[----:B0-----:R-:W-:-:S01]  /*a650*/  FADD.FTZ R206, R198, R205 ;  /* 0x000000cdc6ce7221 */ /* 0x001fc20000010000 */
[----:B---3--:R-:W-:-:S03]  /*a660*/  FADD.FTZ R3, R201, R2 ;  /* 0x00000002c9037221 */ /* 0x008fc60000010000 */
[----:B----4-:R-:W-:Y:S01]  /*a670*/  FADD.FTZ R205, R199, R206 ;  /* 0x000000cec7cd7221 */ /* 0x010fe20000010000 */
[----:B------:R-:W-:-:S03]  /*a680*/  FADD.FTZ R2, R204, R3 ;  /* 0x00000003cc027221 */ /* 0x000fc60000010000 */
[----:B-----5:R-:W-:Y:S01]  /*a690*/  FADD.FTZ R3, R202, R205 ;  /* 0x000000cdca037221 */ /* 0x020fe20000010000 */
[----:B-1----:R-:W-:-:S01]  /*a6a0*/  FADD.FTZ R2, R203, R2 ;  /* 0x00000002cb027221 */ /* 0x002fc20000010000 */
[----:B------:R-:W-:Y:S06]  /*a6b0*/  @!P0 BRA `(.L_x_2029) ;  /* 0x0000000000048947 */ /* 0x000fec0003800000 */
[----:B------:R-:W-:Y:S01]  /*a6c0*/  BPT.TRAP 0x1 ;  /* 0x000000040000795c */ /* 0x000fe20000300000 */
.L_x_2029:
        /* <DEDUP_REMOVED lines=14> */
[----:B------:R-:W-:Y:S01]  /*a7b0*/  FMUL.FTZ R24, R24, R4 ;  /* 0x0000000418187220 */ /* 0x000fe20000410000 */
[----:B------:R-:W-:Y:S01]  /*a7c0*/  F2FP.SATFINITE.E4M3.F32.PACK_AB_MERGE_C R166, R169, R166, RZ ;  /* 0x000000a6a9a6723e */ /* 0x000fe200048070ff */
[-C--:B------:R-:W-:Y:S01]  /*a7d0*/  FMUL.FTZ R25, R25, R4.reuse ;  /* 0x0000000419197220 */ /* 0x080fe20000410000 */
        /* <DEDUP_REMOVED lines=155> */
.L_x_2020:
[----:B------:R-:W-:Y:S06]  /*b190*/  BAR.ARV 0x8, 0x120 ;  /* 0x0204800000007b1d */ /* 0x000fec0000002000 */
[----:B------:R-:W-:Y:S05]  /*b1a0*/  @!P0 BRA `(.L_x_2031) ;  /* 0x0000000000048947 */ /* 0x000fea0003800000 */
[----:B------:R-:W-:Y:S01]  /*b1b0*/  BPT.TRAP 0x1 ;  /* 0x000000040000795c */ /* 0x000fe20000300000 */
.L_x_2031:
[----:B------:R-:W-:Y:S01]  /*b1c0*/  ULEA UR16, UR55, UR41, 0x3 ;  /* 0x0000002937107291 */ /* 0x000fe2000f8e183f */
[----:B------:R-:W-:-:S05]  /*b1d0*/  IMAD.U32 R0, RZ, RZ, UR45 ;  /* 0x0000002dff007e24 */ /* 0x000fca000f8e00ff */
[----:B------:R-:W-:-:S04]  /*b1e0*/  SHF.L.U32 R0, R0, 0x1f, RZ ;  /* 0x0000001f00007819 */ /* 0x000fc800000006ff */
[----:B------:R0:W1:Y:S01]  /*b1f0*/  SYNCS.PHASECHK.TRANS64.TRYWAIT P1, [UR16+0x38850], R0 ;  /* 0x03885000ff0075a7 */ /* 0x0000620008020150 */
[----:B------:R-:W-:Y:S05]  /*b200*/  @!P0 BRA `(.L_x_2032) ;  /* 0x0000000000048947 */ /* 0x000fea0003800000 */
[----:B------:R-:W-:Y:S01]  /*b210*/  BPT.TRAP 0x1 ;  /* 0x000000040000795c */ /* 0x000fe20000300000 */
.L_x_2032:
[----:B-1----:R-:W-:Y:S05]  /*b220*/  @P1 BRA `(.L_x_2033) ;  /* 0x0000000000081947 */ /* 0x002fea0003800000 */
[----:B------:R-:W1:Y:S02]  /*b230*/  SYNCS.PHASECHK.TRANS64.TRYWAIT P1, [UR16+0x38850], R0 ;  /* 0x03885000ff0075a7 */ /* 0x000e640008020150 */
[----:B-1----:R-:W-:Y:S05]  /*b240*/  @!P1 BRA `(.L_x_2034) ;  /* 0x0000009c00389947 */ /* 0x002fea0003800000 */
.L_x_2033:
[----:B------:R-:W-:Y:S01]  /*b250*/  UIADD3 UR41, UR41, 0x400, URZ ;  /* 0x0000040029297890 */ /* 0x000fe2000fffe03f */
[----:B------:R-:W-:Y:S01]  /*b260*/  WARPGROUP.ARRIVE ;  /* 0x00000000000079c5 */ /* 0x000fe20000000000 */
[----:B------:R-:W-:Y:S01]  /*b270*/  UMOV UR7, 0x40000040 ;  /* 0x4000004000077882 */ /* 0x000fe20000000000 */
[----:B------:R-:W-:Y:S01]  /*b280*/  ULDC.64 UR4, c[0x0][0x9a0] ;  /* 0x0002680000047ab9 */ /* 0x000fe20000000a00 */
[----:B------:R-:W-:Y:S01]  /*b290*/  USHF.R.U32.HI UR41, URZ, 0x4, UR41 ;  /* 0x000000043f297899 */ /* 0x000fe20008011629 */
[----:B------:R-:W-:Y:S01]  /*b2a0*/  IMAD.MOV.U32 R6, RZ, RZ, 0x3f800000 ;  /* 0x3f800000ff067424 */ /* 0x000fe200078e00ff */
[----:B------:R-:W-:Y:S02]  /*b2b0*/  UISETP.NE.U32.AND UP0, UPT, UR4, URZ, UPT ;  /* 0x0000003f0400728c */ /* 0x000fe4000bf05070 */
[----:B------:R-:W-:Y:S02]  /*b2c0*/  ULOP3.LUT UR41, UR41, 0x3fff, URZ, 0xc0, !UPT ;  /* 0x00003fff29297892 */ /* 0x000fe4000f8ec03f */
[----:B------:R-:W-:-:S02]  /*b2d0*/  UISETP.NE.AND.EX UP0, UPT, UR5, URZ, UPT, UP0 ;  /* 0x0000003f0500728c */ /* 0x000fc4000bf05300 */
[----:B------:R-:W-:-:S04]  /*b2e0*/  ULOP3.LUT UR11, UR41, 0x10000, URZ, 0xfc, !UPT ;  /* 0x00010000290b7892 */ /* 0x000fc8000f8efc3f */
[----:B------:R-:W-:Y:S01]  /*b2f0*/  ULEA UR11, UR55, UR11, 0xb ;  /* 0x0000000b370b7291 */ /* 0x000fe2000f8e583f */
[----:B------:R-:W-:-:S04]  /*b300*/  PLOP3.LUT P1, PT, PT, PT, UP0, 0x80, 0x0 ;  /* 0x000000000000781c */ /* 0x000fc80003f2f008 */
[----:B------:R-:W-:Y:S01]  /*b310*/  @UP0 ULDC.64 UR12, c[0x0][0x9c8] ;  /* 0x00027200000c0ab9 */ /* 0x000fe20000000a00 */
[----:B------:R-:W-:Y:S01]  /*b320*/  @UP0 USHF.R.S32.HI UR9, URZ, 0x1f, UR44 ;  /* 0x0000001f3f090899 */ /* 0x000fe2000801142c */
[----:B------:R-:W-:Y:S01]  /*b330*/  UMOV UR6, UR11 ;  /* 0x0000000b00067c82 */ /* 0x000fe20008000000 */
[----:B------:R-:W-:Y:S01]  /*b340*/  @UP0 UIMAD UR8, UR37, UR12, URZ ;  /* 0x0000000c250802a4 */ /* 0x000fe2000f8e023f */
[----:B------:R-:W-:Y:S01]  /*b350*/  QGMMA.64x256x32.F32.E4M3.E4M3 R24, R228, gdesc[UR4], R24, gsb0 ;  /* 0x03e00004e4187df3 */ /* 0x000fe20008000818 */
[----:B------:R-:W-:Y:S01]  /*b360*/  UIADD3 UR6, UR11, 0x2, URZ ;  /* 0x000000020b067890 */ /* 0x000fe2000fffe03f */
[----:B------:R-:W-:Y:S01]  /*b370*/  UMOV UR7, 0x40000040 ;  /* 0x4000004000077882 */ /* 0x000fe20000000000 */
[----:B------:R-:W-:Y:S01]  /*b380*/  @UP0 UIMAD UR8, UR36, UR13, UR8 ;  /* 0x0000000d240802a4 */ /* 0x000fe2000f8e0208 */
[----:B------:R-:W-:Y:S01]  /*b390*/  @UP0 ULDC.64 UR14, c[0x0][0x9d0] ;  /* 0x00027400000e0ab9 */ /* 0x000fe20000000a00 */
[----:B------:R-:W-:Y:S02]  /*b3a0*/  WARPGROUP.DEPBAR.LE gsb0, 0x0 ;  /* 0x00008000000079c5 */ /* 0x000fe40000010000 */
[----:B------:R-:W-:-:S15]  /*b3b0*/  WARPGROUP.ARRIVE ;  /* 0x00000000000079c5 */ /* 0x000fde0000000000 */
[----:B------:R-:W-:-:S06]  /*b3c0*/  NOP ;  /* 0x0000000000007918 */ /* 0x000fcc0000000000 */
[----:B------:R-:W-:Y:S01]  /*b3d0*/  QGMMA.64x256x32.F32.E4M3.E4M3 R24, R224, gdesc[UR4], R24, gsb0 ;  /* 0x03e00004e0187df3 */ /* 0x000fe20008000818 */
[----:B------:R-:W-:Y:S02]  /*b3e0*/  @UP0 UIMAD.WIDE.U32 UR6, UR36, UR12, URZ ;  /* 0x0000000c240602a5 */ /* 0x000fe4000f8e003f */
[----:B------:R-:W-:Y:S02]  /*b3f0*/  UIADD3 UR12, UR11, 0x4, URZ ;  /* 0x000000040b0c7890 */ /* 0x000fe4000fffe03f */
[----:B------:R-:W-:Y:S02]  /*b400*/  @UP0 UIADD3 UR7, UR7, UR8, URZ ;  /* 0x0000000807070290 */ /* 0x000fe4000fffe03f */
        /* <DEDUP_REMOVED lines=9> */
[----:B-1----:R-:W-:-:S05]  /*b4a0*/  IMAD.U32 R5, RZ, RZ, UR5 ;  /* 0x00000005ff057e24 */ /* 0x002fca000f8e00ff */
[----:B------:R1:W2:Y:S01]  /*b4b0*/  @P1 LDG.E R6, desc[UR48][R4.64] ;  /* 0x0000003004061981 */ /* 0x0002a2000c1e1900 */
[----:B------:R-:W-:Y:S01]  /*b4c0*/  UIADD3 UR4, UR11, 0x6, URZ ;  /* 0x000000060b047890 */ /* 0x000fe2000fffe03f */
[----:B------:R-:W-:Y:S02]  /*b4d0*/  WARPGROUP.DEPBAR.LE gsb0, 0x0 ;  /* 0x00008000000079c5 */ /* 0x000fe40000010000 */
[----:B------:R-:W-:-:S06]  /*b4e0*/  WARPGROUP.ARRIVE ;  /* 0x00000000000079c5 */ /* 0x000fcc0000000000 */
[----:B------:R-:W-:Y:S01]  /*b4f0*/  QGMMA.64x256x32.F32.E4M3.E4M3 R24, R220, gdesc[UR4], R24, gsb0 ;  /* 0x03e00004dc187df3 */ /* 0x000fe20008000818 */
[----:B------:R-:W-:Y:S01]  /*b500*/  UMOV UR6, UR4 ;  /* 0x0000000400067c82 */ /* 0x000fe20008000000 */
[----:B------:R-:W-:Y:S01]  /*b510*/  UMOV UR7, 0x40000040 ;  /* 0x4000004000077882 */ /* 0x000fe20000000000 */
[----:B0-----:R-:W0:Y:S04]  /*b520*/  SHFL.BFLY PT, R0, R3, 0x2, 0x1f ;  /* 0x0c401f0003007f89 */ /* 0x001e2800000e0000 */
[----:B------:R-:W3:Y:S01]  /*b530*/  SHFL.BFLY PT, R9, R2, 0x2, 0x1f ;  /* 0x0c401f0002097f89 */ /* 0x000ee200000e0000 */
[----:B0-----:R-:W-:-:S01]  /*b540*/  FADD.FTZ R0, R0, R3 ;  /* 0x0000000300007221 */ /* 0x001fc20000010000 */
[----:B---3--:R-:W-:-:S04]  /*b550*/  FADD.FTZ R9, R9, R2 ;  /* 0x0000000209097221 */ /* 0x008fc80000010000 */
[----:B------:R-:W0:Y:S04]  /*b560*/  SHFL.BFLY PT, R7, R0, 0x1, 0x1f ;  /* 0x0c201f0000077f89 */ /* 0x000e2800000e0000 */
[----:B------:R-:W3:Y:S01]  /*b570*/  SHFL.BFLY PT, R8, R9, 0x1, 0x1f ;  /* 0x0c201f0009087f89 */ /* 0x000ee200000e0000 */
[----:B------:R-:W-:Y:S02]  /*b580*/  IMAD.MOV.U32 R3, RZ, RZ, RZ ;  /* 0x000000ffff037224 */ /* 0x000fe400078e00ff */
[----:B0-----:R-:W-:Y:S01]  /*b590*/  FADD.FTZ R10, R0, R7 ;  /* 0x00000007000a7221 */ /* 0x001fe20000010000 */
[----:B---3--:R-:W-:-:S04]  /*b5a0*/  FADD.FTZ R11, R9, R8 ;  /* 0x00000008090b7221 */ /* 0x008fc80000010000 */
[C---:B------:R-:W-:Y:S01]  /*b5b0*/  FSETP.NE.FTZ.AND P1, PT, R10.reuse, RZ, PT ;  /* 0x000000ff0a00720b */ /* 0x040fe20003f35000 */
[----:B-1----:R-:W-:Y:S01]  /*b5c0*/  FMUL.FTZ R5, R10, 0.00390625 ;  /* 0x3b8000000a057820 */ /* 0x002fe20000410000 */
[----:B------:R-:W-:-:S04]  /*b5d0*/  FMUL.FTZ R8, R11, 0.00390625 ;  /* 0x3b8000000b087820 */ /* 0x000fc80000410000 */
        /* <DEDUP_REMOVED lines=8> */
[----:B------:R-:W-:-:S02]  /*b660*/  IMAD.U32 R9, RZ, RZ, UR10 ;  /* 0x0000000aff097e24 */ /* 0x000fc4000f8e00ff */
[----:B------:R-:W-:Y:S02]  /*b670*/  IMAD.U32 R4, RZ, RZ, UR10 ;  /* 0x0000000aff047e24 */ /* 0x000fe4000f8e00ff */
[----:B0-----:R-:W-:Y:S01]  /*b680*/  @P2 FMUL.FTZ R5, R5, 0.69314718246459960938 ;  /* 0x3f31721805052820 */ /* 0x001fe20000410000 */
[----:B------:R-:W-:Y:S01]  /*b690*/  @P3 FMUL.FTZ R10, R9, 0.69314718246459960938 ;  /* 0x3f317218090a3820 */ /* 0x000fe20000410000 */
[----:B------:R-:W-:Y:S02]  /*b6a0*/  WARPGROUP.DEPBAR.LE gsb0, 0x0 ;  /* 0x00008000000079c5 */ /* 0x000fe40000010000 */
[----:B------:R-:W-:-:S06]  /*b6b0*/  WARPGROUP.ARRIVE ;  /* 0x00000000000079c5 */ /* 0x000fcc0000000000 */
[----:B------:R-:W-:Y:S01]  /*b6c0*/  QGMMA.64x256x32.F32.E4M3.E4M3 R24, R216, gdesc[UR4], R24, gsb0 ;  /* 0x03e00004d8187df3 */ /* 0x000fe20008000818 */
[----:B------:R-:W-:Y:S01]  /*b6d0*/  @P2 FMUL.FTZ R4, R4, 0.69314718246459960938 ;  /* 0x3f31721804042820 */ /* 0x000fe20000410000 */
[----:B-1----:R-:W-:Y:S01]  /*b6e0*/  @P3 FMUL.FTZ R9, R8, 0.69314718246459960938 ;  /* 0x3f31721808093820 */ /* 0x002fe20000410000 */
[----:B------:R-:W-:Y:S02]  /*b6f0*/  IMAD.MOV.U32 R2, RZ, RZ, -0x800000 ;  /* 0xff800000ff027424 */ /* 0x000fe400078e00ff */
[----:B--2---:R-:W-:Y:S01]  /*b700*/  FMUL.FTZ R152, R3, R6 ;  /* 0x0000000603987220 */ /* 0x004fe20000410000 */
[----:B------:R-:W-:Y:S02]  /*b710*/  IMAD.MOV.U32 R0, RZ, RZ, -0x800000 ;  /* 0xff800000ff007424 */ /* 0x000fe400078e00ff */
[----:B------:R-:W-:Y:S01]  /*b720*/  @P2 FFMA.FTZ R2, R4, R161, R5 ;  /* 0x000000a104022223 */ /* 0x000fe20000010005 */
[----:B------:R-:W-:-:S01]  /*b730*/  @P3 FFMA.FTZ R0, R10, R174, R9 ;  /* 0x000000ae0a003223 */ /* 0x000fc20000010009 */
[----:B---3--:R-:W-:Y:S01]  /*b740*/  FMUL.FTZ R3, R7, R6 ;  /* 0x0000000607037220 */ /* 0x008fe20000410000 */
[----:B------:R-:W-:-:S02]  /*b750*/  WARPGROUP.DEPBAR.LE gsb0, 0x0 ;  /* 0x00008000000079c5 */ /* 0x000fc40000010000 */
[----:B------:R-:W-:Y:S05]  /*b760*/  @!P0 BRA `(.L_x_2035) ;  /* 0x0000000000048947 */ /* 0x000fea0003800000 */
[----:B------:R-:W-:Y:S01]  /*b770*/  BPT.TRAP 0x1 ;  /* 0x000000040000795c */ /* 0x000fe20000300000 */
.L_x_2035:
        /* <DEDUP_REMOVED lines=138> */
.L_x_2002:
        /* <DEDUP_REMOVED lines=12> */
[----:B------:R-:W-:Y:S01]  /*c0e0*/  F2FP.BF16.F32.PACK_AB R7, R7, R4 ;  /* 0x000000040707723e */ /* 0x000fe200000010ff */
[----:B------:R-:W-:Y:S01]  /*c0f0*/  ULDC.64 UR6, c[0x0][0xbe0] ;  /* 0x0002f80000067ab9 */ /* 0x000fe20000000a00 */
[----:B0-----:R-:W-:-:S05]  /*c100*/  IMAD.SHL.U32 R26, R94, 0x4, RZ ;  /* 0x000000045e1a7824 */ /* 0x001fca00078e00ff */
[----:B------:R-:W-:-:S04]  /*c110*/  LOP3.LUT R26, R26, 0xc, RZ, 0xc0, !PT ;  /* 0x0000000c1a1a7812 */ /* 0x000fc800078ec0ff */
[----:B------:R-:W-:-:S05]  /*c120*/  IADD3 R26, P0, R26, UR4, RZ ;  /* 0x000000041a1a7c10 */ /* 0x000fca000ff1e0ff */
[----:B------:R-:W-:Y:S01]  /*c130*/  IMAD.X R27, RZ, RZ, UR5, P0 ;  /* 0x00000005ff1b7e24 */ /* 0x000fe200080e06ff */
[----:B------:R-:W-:Y:S02]  /*c140*/  F2FP.BF16.F32.PACK_AB R4, R10, R9 ;  /* 0x000000090a04723e */ /* 0x000fe400000010ff */
[----:B------:R-:W-:Y:S02]  /*c150*/  F2FP.BF16.F32.PACK_AB R6, R6, R5 ;  /* 0x000000050606723e */ /* 0x000fe400000010ff */
[----:B------:R-:W-:Y:S01]  /*c160*/  F2FP.BF16.F32.PACK_AB R11, R11, R8 ;  /* 0x000000080b0b723e */ /* 0x000fe200000010ff */
[----:B------:R-:W2:Y:S01]  /*c170*/  LDG.E.CONSTANT R26, desc[UR48][R26.64] ;  /* 0x000000301a1a7981 */ /* 0x000ea2000c1e9900 */
[----:B------:R-:W-:Y:S01]  /*c180*/  LOP3.LUT P0, R10, R94, 0x3, RZ, 0xc0, !PT ;  /* 0x000000035e0a7812 */ /* 0x000fe2000780c0ff */
[----:B------:R-:W-:Y:S01]  /*c190*/  UISETP.NE.U32.AND UP1, UPT, UR6, URZ, UPT ;  /* 0x0000003f0600728c */ /* 0x000fe2000bf25070 */
[----:B------:R-:W-:Y:S01]  /*c1a0*/  F2FP.BF16.F32.PACK_AB R9, R75, R78 ;  /* 0x0000004e4b09723e */ /* 0x000fe200000010ff */
[----:B------:R-:W-:Y:S01]  /*c1b0*/  ULDC.64 UR4, c[0x0][0xbd8] ;  /* 0x0002f60000047ab9 */ /* 0x000fe20000000a00 */
[----:B------:R-:W-:Y:S01]  /*c1c0*/  ISETP.EQ.OR P0, PT, R10, 0x3, !P0 ;  /* 0x000000030a00780c */ /* 0x000fe20004702670 */
[----:B------:R-:W-:Y:S01]  /*c1d0*/  UISETP.NE.AND.EX UP1, UPT, UR7, URZ, UPT, UP1 ;  /* 0x0000003f0700728c */ /* 0x000fe2000bf25310 */
[----:B------:R-:W-:Y:S01]  /*c1e0*/  F2FP.BF16.F32.PACK_AB R5, R171, R172 ;  /* 0x000000acab05723e */ /* 0x000fe200000010ff */
[----:B------:R-:W-:Y:S01]  /*c1f0*/  UISETP.NE.U32.AND UP0, UPT, UR4, URZ, UPT ;  /* 0x0000003f0400728c */ /* 0x000fe2000bf05070 */
[----:B------:R-:W-:Y:S01]  /*c200*/  SEL R75, R6, R7, P0 ;  /* 0x00000007064b7207 */ /* 0x000fe20000000000 */
[----:B------:R-:W-:Y:S01]  /*c210*/  ULEA UR4, UP2, UR36, UR4, 0x2 ;  /* 0x0000000424047291 */ /* 0x000fe2000f84103f */
[----:B------:R-:W-:Y:S01]  /*c220*/  SEL R10, R7, R6, P0 ;  /* 0x00000006070a7207 */ /* 0x000fe20000000000 */
[----:B------:R-:W-:Y:S01]  /*c230*/  UISETP.NE.AND.EX UP0, UPT, UR5, URZ, UPT, UP0 ;  /* 0x0000003f0500728c */ /* 0x000fe2000bf05300 */
[----:B------:R-:W0:Y:S01]  /*c240*/  S2R R6, SR_SWINHI ;  /* 0x0000000000067919 */ /* 0x000e220000002f00 */
[----:B------:R-:W-:Y:S01]  /*c250*/  F2FP.BF16.F32.PACK_AB R170, R169, R170 ;  /* 0x000000aaa9aa723e */ /* 0x000fe200000010ff */
[----:B------:R-:W-:Y:S01]  /*c260*/  ULEA.HI.X UR6, UR36, UR5, UR37, 0x2, UP2 ;  /* 0x0000000524067291 */ /* 0x000fe200090f1425 */
[----:B------:R-:W-:-:S02]  /*c270*/  F2FP.BF16.F32.PACK_AB R12, R15, R12 ;  /* 0x0000000c0f0c723e */ /* 0x000fc400000010ff */
[----:B------:R-:W-:Y:S02]  /*c280*/  F2FP.BF16.F32.PACK_AB R69, R72, R69 ;  /* 0x000000454845723e */ /* 0x000fe400000010ff */
[----:B------:R-:W-:Y:S02]  /*c290*/  F2FP.BF16.F32.PACK_AB R15, R84, R77 ;  /* 0x0000004d540f723e */ /* 0x000fe400000010ff */
[----:B------:R-:W-:Y:S02]  /*c2a0*/  F2FP.BF16.F32.PACK_AB R72, R63, R66 ;  /* 0x000000423f48723e */ /* 0x000fe400000010ff */
[----:B------:R-:W-:Y:S02]  /*c2b0*/  SEL R77, R11, R4, P0 ;  /* 0x000000040b4d7207 */ /* 0x000fe40000000000 */
[----:B------:R-:W-:Y:S02]  /*c2c0*/  SEL R11, R4, R11, P0 ;  /* 0x0000000b040b7207 */ /* 0x000fe40000000000 */
[----:B------:R-:W-:-:S02]  /*c2d0*/  SEL R111, R5, R170, P0 ;  /* 0x000000aa056f7207 */ /* 0x000fc40000000000 */
[----:B------:R-:W-:Y:S02]  /*c2e0*/  SEL R66, R170, R5, P0 ;  /* 0x00000005aa427207 */ /* 0x000fe40000000000 */
[----:B------:R-:W-:Y:S02]  /*c2f0*/  F2FP.BF16.F32.PACK_AB R60, R65, R60 ;  /* 0x0000003c413c723e */ /* 0x000fe400000010ff */
[----:B------:R-:W-:Y:S02]  /*c300*/  F2FP.BF16.F32.PACK_AB R61, R64, R61 ;  /* 0x0000003d403d723e */ /* 0x000fe400000010ff */
[----:B------:R-:W-:Y:S02]  /*c310*/  F2FP.BF16.F32.PACK_AB R36, R41, R36 ;  /* 0x000000242924723e */ /* 0x000fe400000010ff */
[----:B------:R-:W-:Y:S02]  /*c320*/  SEL R95, R60, R61, P0 ;  /* 0x0000003d3c5f7207 */ /* 0x000fe40000000000 */
[----:B------:R-:W-:-:S02]  /*c330*/  SEL R41, R61, R60, P0 ;  /* 0x0000003c3d297207 */ /* 0x000fc40000000000 */
[----:B------:R-:W-:Y:S02]  /*c340*/  F2FP.BF16.F32.PACK_AB R141, R141, R144 ;  /* 0x000000908d8d723e */ /* 0x000fe400000010ff */
[----:B------:R-:W-:Y:S02]  /*c350*/  F2FP.BF16.F32.PACK_AB R140, R137, R140 ;  /* 0x0000008c898c723e */ /* 0x000fe400000010ff */
[----:B------:R-:W-:Y:S02]  /*c360*/  MOV R4, R3 ;  /* 0x0000000300047202 */ /* 0x000fe40000000f00 */
[----:B0-----:R-:W-:Y:S02]  /*c370*/  MOV R5, R6 ;  /* 0x0000000600057202 */ /* 0x001fe40000000f00 */
[----:B------:R-:W-:Y:S02]  /*c380*/  F2FP.BF16.F32.PACK_AB R13, R14, R13 ;  /* 0x0000000d0e0d723e */ /* 0x000fe400000010ff */
[----:B------:R-:W-:Y:S01]  /*c390*/  F2FP.BF16.F32.PACK_AB R14, R67, R70 ;  /* 0x00000046430e723e */ /* 0x000fe200000010ff */
[----:B------:R-:W-:Y:S01]  /*c3a0*/  IMAD.WIDE R60, R234, 0x2, R4 ;  /* 0x00000002ea3c7825 */ /* 0x000fe200078e0204 */
[----:B------:R-:W-:-:S02]  /*c3b0*/  SEL R123, R141, R140, P0 ;  /* 0x0000008c8d7b7207 */ /* 0x000fc40000000000 */
[----:B------:R-:W-:Y:S02]  /*c3c0*/  SEL R67, R140, R141, P0 ;  /* 0x0000008d8c437207 */ /* 0x000fe40000000000 */
[----:B------:R-:W-:Y:S02]  /*c3d0*/  IADD3 R141, P2, R60, 0x20, RZ ;  /* 0x000000203c8d7810 */ /* 0x000fe40007f5e0ff */
[----:B------:R-:W-:Y:S02]  /*c3e0*/  F2FP.BF16.F32.PACK_AB R68, R73, R68 ;  /* 0x000000444944723e */ /* 0x000fe400000010ff */
[----:B------:R-:W-:Y:S02]  /*c3f0*/  LOP3.LUT R6, R141, 0x380, RZ, 0xc0, !PT ;  /* 0x000003808d067812 */ /* 0x000fe400078ec0ff */
[----:B------:R-:W-:Y:S02]  /*c400*/  F2FP.BF16.F32.PACK_AB R133, R133, R136 ;  /* 0x000000888585723e */ /* 0x000fe400000010ff */
[----:B------:R-:W-:-:S02]  /*c410*/  F2FP.BF16.F32.PACK_AB R132, R129, R132 ;  /* 0x000000848184723e */ /* 0x000fc400000010ff */
[----:B------:R-:W-:Y:S02]  /*c420*/  F2FP.BF16.F32.PACK_AB R55, R55, R58 ;  /* 0x0000003a3737723e */ /* 0x000fe400000010ff */
[----:B------:R-:W-:Y:S02]  /*c430*/  F2FP.BF16.F32.PACK_AB R54, R51, R54 ;  /* 0x000000363336723e */ /* 0x000fe400000010ff */
[----:B------:R-:W-:Y:S02]  /*c440*/  F2FP.BF16.F32.PACK_AB R43, R43, R46 ;  /* 0x0000002e2b2b723e */ /* 0x000fe400000010ff */
[----:B------:R-:W-:Y:S02]  /*c450*/  SHF.R.U64 R6, R6, 0x3, RZ ;  /* 0x0000000306067819 */ /* 0x000fe400000012ff */
[----:B------:R-:W-:Y:S02]  /*c460*/  F2FP.BF16.F32.PACK_AB R120, R125, R120 ;  /* 0x000000787d78723e */ /* 0x000fe400000010ff */
[----:B------:R-:W-:-:S02]  /*c470*/  SEL R99, R68, R69, P0 ;  /* 0x0000004544637207 */ /* 0x000fc40000000000 */
[----:B------:R-:W-:Y:S02]  /*c480*/  SEL R46, R69, R68, P0 ;  /* 0x00000044452e7207 */ /* 0x000fe40000000000 */
[----:B------:R-:W-:Y:S02]  /*c490*/  IADD3 R147, P5, R60, 0x4000, RZ ;  /* 0x000040003c937810 */ /* 0x000fe40007fbe0ff */
[----:B------:R-:W-:Y:S02]  /*c4a0*/  SEL R125, R133, R132, P0 ;  /* 0x00000084857d7207 */ /* 0x000fe40000000000 */
[----:B------:R-:W-:Y:S02]  /*c4b0*/  SEL R68, R132, R133, P0 ;  /* 0x0000008584447207 */ /* 0x000fe40000000000 */
[----:B------:R-:W-:Y:S02]  /*c4c0*/  SEL R133, R55, R54, P0 ;  /* 0x0000003637857207 */ /* 0x000fe40000000000 */
[----:B------:R-:W-:Y:S01]  /*c4d0*/  SEL R73, R54, R55, P0 ;  /* 0x0000003736497207 */ /* 0x000fe20000000000 */
[----:B------:R-:W-:Y:S01]  /*c4e0*/  IMAD.X R55, RZ, RZ, R61, P2 ;  /* 0x000000ffff377224 */ /* 0x000fe200010e063d */
[----:B------:R-:W-:-:S02]  /*c4f0*/  F2FP.BF16.F32.PACK_AB R52, R57, R52 ;  /* 0x000000343934723e */ /* 0x000fc400000010ff */
[----:B------:R-:W-:Y:S02]  /*c500*/  F2FP.BF16.F32.PACK_AB R53, R56, R53 ;  /* 0x000000353835723e */ /* 0x000fe400000010ff */
[----:B------:R-:W-:Y:S02]  /*c510*/  IADD3 R143, P3, R60, 0x40, RZ ;  /* 0x000000403c8f7810 */ /* 0x000fe40007f7e0ff */
[----:B------:R-:W-:Y:S02]  /*c520*/  LOP3.LUT R54, R6, R141, RZ, 0x3c, !PT ;  /* 0x0000008d06367212 */ /* 0x000fe400078e3cff */
[----:B------:R-:W-:Y:S02]  /*c530*/  F2FP.BF16.F32.PACK_AB R155, R155, R156 ;  /* 0x0000009c9b9b723e */ /* 0x000fe400000010ff */
[----:B------:R-:W-:Y:S02]  /*c540*/  F2FP.BF16.F32.PACK_AB R154, R153, R154 ;  /* 0x0000009a999a723e */ /* 0x000fe400000010ff */
[----:B------:R-:W-:-:S02]  /*c550*/  LOP3.LUT R6, R147, 0x380, RZ, 0xc0, !PT ;  /* 0x0000038093067812 */ /* 0x000fc400078ec0ff */
        /* <DEDUP_REMOVED lines=11> */
[----:B------:R-:W-:Y:S01]  /*c610*/  SEL R40, R53, R52, P0 ;  /* 0x0000003435287207 */ /* 0x000fe20000000000 */
[----:B------:R-:W-:Y:S01]  /*c620*/  IMAD.X R53, RZ, RZ, R61, P3 ;  /* 0x000000ffff357224 */ /* 0x000fe200018e063d */
[----:B------:R-:W-:-:S02]  /*c630*/  IADD3 R145, P4, R60, 0x60, RZ ;  /* 0x000000603c917810 */ /* 0x000fc40007f9e0ff */
[----:B------:R-:W-:Y:S02]  /*c640*/  F2FP.BF16.F32.PACK_AB R90, R87, R90 ;  /* 0x0000005a575a723e */ /* 0x000fe400000010ff */
[----:B------:R-:W-:Y:S01]  /*c650*/  F2FP.BF16.F32.PACK_AB R104, R109, R104 ;  /* 0x000000686d68723e */ /* 0x000fe200000010ff */
[----:B------:R-:W-:Y:S01]  /*c660*/  IMAD.X R49, RZ, RZ, R61, P4 ;  /* 0x000000ffff317224 */ /* 0x000fe200020e063d */
[----:B------:R-:W-:Y:S02]  /*c670*/  SEL R119, R155, R154, P0 ;  /* 0x0000009a9b777207 */ /* 0x000fe40000000000 */
[----:B------:R-:W-:Y:S02]  /*c680*/  SEL R64, R154, R155, P0 ;  /* 0x0000009b9a407207 */ /* 0x000fe40000000000 */
[----:B------:R-:W-:Y:S02]  /*c690*/  IADD3 R153, P2, R60, 0x4060, RZ ;  /* 0x000040603c997810 */ /* 0x000fe40007f5e0ff */
[----:B------:R-:W-:-:S02]  /*c6a0*/  SHF.R.U64 R6, R6, 0x3, RZ ;  /* 0x0000000306067819 */ /* 0x000fc400000012ff */
[----:B------:R-:W-:Y:S02]  /*c6b0*/  F2FP.BF16.F32.PACK_AB R86, R79, R86 ;  /* 0x000000564f56723e */ /* 0x000fe400000010ff */
[----:B------:R-:W-:Y:S02]  /*c6c0*/  SEL R87, R36, R37, P0 ;  /* 0x0000002524577207 */ /* 0x000fe40000000000 */
[----:B------:R-:W-:Y:S02]  /*c6d0*/  SEL R109, R120, R121, P0 ;  /* 0x00000079786d7207 */ /* 0x000fe40000000000 */
[----:B------:R-:W-:Y:S02]  /*c6e0*/  SEL R58, R121, R120, P0 ;  /* 0x00000078793a7207 */ /* 0x000fe40000000000 */
[----:B------:R-:W-:Y:S02]  /*c6f0*/  IADD3 R155, P3, R60, 0x8000, RZ ;  /* 0x000080003c9b7810 */ /* 0x000fe40007f7e0ff */
[----:B------:R-:W-:-:S02]  /*c700*/  F2FP.BF16.F32.PACK_AB R21, R92, R89 ;  /* 0x000000595c15723e */ /* 0x000fc400000010ff */
[----:B------:R-:W-:Y:S02]  /*c710*/  F2FP.BF16.F32.PACK_AB R74, R47, R50 ;  /* 0x000000322f4a723e */ /* 0x000fe400000010ff */
[----:B------:R-:W-:Y:S02]  /*c720*/  SEL R79, R12, R13, P0 ;  /* 0x0000000d0c4f7207 */ /* 0x000fe40000000000 */
[----:B------:R-:W-:Y:S02]  /*c730*/  SEL R24, R13, R12, P0 ;  /* 0x0000000c0d187207 */ /* 0x000fe40000000000 */
[----:B------:R-:W-:Y:S02]  /*c740*/  SEL R81, R25, R8, P0 ;  /* 0x0000000819517207 */ /* 0x000fe40000000000 */
        /* <DEDUP_REMOVED lines=9> */
[----:B------:R-:W-:Y:S02]  /*c7e0*/  SEL R25, R8, R25, P0 ;  /* 0x0000001908197207 */ /* 0x000fe40000000000 */
[----:B------:R-:W-:Y:S02]  /*c7f0*/  SEL R89, R44, R45, P0 ;  /* 0x0000002d2c597207 */ /* 0x000fe40000000000 */
[----:B------:R-:W-:Y:S01]  /*c800*/  SEL R37, R45, R44, P0 ;  /* 0x0000002c2d257207 */ /* 0x000fe20000000000 */
[----:B------:R-:W-:Y:S01]  /*c810*/  IMAD.X R45, RZ, RZ, R61, P5 ;  /* 0x000000ffff2d7224 */ /* 0x000fe200028e063d */
[----:B------:R-:W-:Y:S02]  /*c820*/  SEL R71, R14, R71, P0 ;  /* 0x000000470e477207 */ /* 0x000fe40000000000 */
[----:B------:R-:W-:-:S02]  /*c830*/  IADD3 R149, P6, R60, 0x4020, RZ ;  /* 0x000040203c957810 */ /* 0x000fc40007fde0ff */
[----:B------:R-:W-:Y:S02]  /*c840*/  LOP3.LUT R12, R145, 0x380, RZ, 0xc0, !PT ;  /* 0x00000380910c7812 */ /* 0x000fe400078ec0ff */
[----:B------:R-:W-:Y:S02]  /*c850*/  F2FP.BF16.F32.PACK_AB R33, R59, R62 ;  /* 0x0000003e3b21723e */ /* 0x000fe400000010ff */
[----:B------:R-:W-:Y:S02]  /*c860*/  F2FP.BF16.F32.PACK_AB R105, R108, R105 ;  /* 0x000000696c69723e */ /* 0x000fe400000010ff */
[----:B------:R-:W-:Y:S02]  /*c870*/  F2FP.BF16.F32.PACK_AB R39, R39, R42 ;  /* 0x0000002a2727723e */ /* 0x000fe400000010ff */
[----:B------:R-:W-:Y:S01]  /*c880*/  F2FP.BF16.F32.PACK_AB R38, R35, R38 ;  /* 0x000000262326723e */ /* 0x000fe200000010ff */
[----:B------:R-:W-:Y:S01]  /*c890*/  IMAD.X R35, RZ, RZ, R61, P2 ;  /* 0x000000ffff237224 */ /* 0x000fe200010e063d */
[----:B------:R-:W-:-:S02]  /*c8a0*/  IADD3 R151, P1, R60, 0x4040, RZ ;  /* 0x000040403c977810 */ /* 0x000fc40007f3e0ff */
[----:B------:R-:W-:Y:S02]  /*c8b0*/  LOP3.LUT R8, R143, 0x380, RZ, 0xc0, !PT ;  /* 0x000003808f087812 */ /* 0x000fe400078ec0ff */
[----:B------:R-:W-:Y:S02]  /*c8c0*/  LOP3.LUT R14, R153, 0x380, RZ, 0xc0, !PT ;  /* 0x00000380990e7812 */ /* 0x000fe400078ec0ff */
[----:B------:R-:W-:Y:S02]  /*c8d0*/  LOP3.LUT R44, R6, R147, RZ, 0x3c, !PT ;  /* 0x00000093062c7212 */ /* 0x000fe400078e3cff */
[----:B------:R-:W-:Y:S02]  /*c8e0*/  F2FP.BF16.F32.PACK_AB R163, R163, R164 ;  /* 0x000000a4a3a3723e */ /* 0x000fe400000010ff */
[----:B------:R-:W-:Y:S02]  /*c8f0*/  F2FP.BF16.F32.PACK_AB R162, R161, R162 ;  /* 0x000000a2a1a2723e */ /* 0x000fe400000010ff */
[----:B------:R-:W-:-:S02]  /*c900*/  F2FP.BF16.F32.PACK_AB R112, R117, R112 ;  /* 0x000000707570723e */ /* 0x000fc400000010ff */
[----:B------:R-:W-:Y:S02]  /*c910*/  F2FP.BF16.F32.PACK_AB R113, R116, R113 ;  /* 0x000000717471723e */ /* 0x000fe400000010ff */
[----:B------:R-:W-:Y:S02]  /*c920*/  LOP3.LUT R6, R155, 0x380, RZ, 0xc0, !PT ;  /* 0x000003809b067812 */ /* 0x000fe400078ec0ff */
[----:B------:R-:W-:Y:S02]  /*c930*/  F2FP.BF16.F32.PACK_AB R167, R167, R168 ;  /* 0x000000a8a7a7723e */ /* 0x000fe400000010ff */
[----:B------:R-:W-:Y:S02]  /*c940*/  F2FP.BF16.F32.PACK_AB R166, R165, R166 ;  /* 0x000000a6a5a6723e */ /* 0x000fe400000010ff */
[----:B------:R-:W-:Y:S02]  /*c950*/  SEL R135, R74, R43, P0 ;  /* 0x0000002b4a877207 */ /* 0x000fe40000000000 */
[----:B------:R-:W-:-:S02]  /*c960*/  SEL R101, R76, R15, P0 ;  /* 0x0000000f4c657207 */ /* 0x000fc40000000000 */
[----:B------:R-:W-:Y:S02]  /*c970*/  SEL R47, R15, R76, P0 ;  /* 0x0000004c0f2f7207 */ /* 0x000fe40000000000 */
[----:B------:R-:W-:Y:S02]  /*c980*/  SEL R107, R96, R97, P0 ;  /* 0x00000061606b7207 */ /* 0x000fe40000000000 */
[----:B------:R-:W-:Y:S02]  /*c990*/  SEL R51, R97, R96, P0 ;  /* 0x0000006061337207 */ /* 0x000fe40000000000 */
[----:B------:R-:W-:Y:S01]  /*c9a0*/  SEL R74, R43, R74, P0 ;  /* 0x0000004a2b4a7207 */ /* 0x000fe20000000000 */
[----:B------:R-:W-:Y:S01]  /*c9b0*/  IMAD.X R43, RZ, RZ, R61, P6 ;  /* 0x000000ffff2b7224 */ /* 0x000fe200030e063d */
[----:B------:R-:W-:Y:S02]  /*c9c0*/  SHF.R.U64 R12, R12, 0x3, RZ ;  /* 0x000000030c0c7819 */ /* 0x000fe400000012ff */
[----:B------:R-:W-:-:S02]  /*c9d0*/  SEL R97, R104, R105, P0 ;  /* 0x0000006968617207 */ /* 0x000fc40000000000 */
[----:B------:R-:W-:Y:S02]  /*c9e0*/  SEL R56, R105, R104, P0 ;  /* 0x0000006869387207 */ /* 0x000fe40000000000 */
[----:B------:R-:W-:Y:S02]  /*c9f0*/  SEL R131, R72, R33, P0 ;  /* 0x0000002148837207 */ /* 0x000fe40000000000 */
[----:B------:R-:W-:Y:S02]  /*ca00*/  SEL R137, R39, R38, P0 ;  /* 0x0000002627897207 */ /* 0x000fe40000000000 */
[----:B------:R-:W-:Y:S01]  /*ca10*/  SEL R76, R38, R39, P0 ;  /* 0x00000027264c7207 */ /* 0x000fe20000000000 */
[----:B------:R-:W-:Y:S01]  /*ca20*/  IMAD.X R39, RZ, RZ, R61, P1 ;  /* 0x000000ffff277224 */ /* 0x000fe200008e063d */
[----:B------:R-:W-:Y:S02]  /*ca30*/  SHF.R.U64 R8, R8, 0x3, RZ ;  /* 0x0000000308087819 */ /* 0x000fe400000012ff */
[----:B------:R-:W-:-:S02]  /*ca40*/  SHF.R.U64 R14, R14, 0x3, RZ ;  /* 0x000000030e0e7819 */ /* 0x000fc400000012ff */
[----:B------:R-:W-:Y:S02]  /*ca50*/  SEL R105, R112, R113, P0 ;  /* 0x0000007170697207 */ /* 0x000fe40000000000 */
[----:B------:R-:W-:Y:S02]  /*ca60*/  SEL R57, R113, R112, P0 ;  /* 0x0000007071397207 */ /* 0x000fe40000000000 */
[----:B------:R-:W-:Y:S02]  /*ca70*/  SEL R115, R163, R162, P0 ;  /* 0x000000a2a3737207 */ /* 0x000fe40000000000 */
[----:B------:R-:W-:Y:S02]  /*ca80*/  SEL R59, R162, R163, P0 ;  /* 0x000000a3a23b7207 */ /* 0x000fe40000000000 */
[----:B------:R-:W-:Y:S01]  /*ca90*/  SEL R72, R33, R72, P0 ;  /* 0x0000004821487207 */ /* 0x000fe20000000000 */
[----:B------:R-:W-:Y:S01]  /*caa0*/  IMAD.X R33, RZ, RZ, R61, P3 ;  /* 0x000000ffff217224 */ /* 0x000fe200018e063d */
[----:B------:R-:W-:-:S02]  /*cab0*/  IADD3 R161, P6, R60, 0x8060, RZ ;  /* 0x000080603ca17810 */ /* 0x000fc40007fde0ff */
[----:B------:R-:W-:Y:S02]  /*cac0*/  SHF.R.U64 R6, R6, 0x3, RZ ;  /* 0x0000000306067819 */ /* 0x000fe400000012ff */
[----:B------:R-:W-:Y:S02]  /*cad0*/  SEL R113, R167, R166, P0 ;  /* 0x000000a6a7717207 */ /* 0x000fe40000000000 */
[----:B------:R-:W-:Y:S02]  /*cae0*/  SEL R63, R166, R167, P0 ;  /* 0x000000a7a63f7207 */ /* 0x000fe40000000000 */
[C---:B------:R-:W-:Y:S02]  /*caf0*/  IADD3 R163, P1, R60.reuse, 0xc000, RZ ;  /* 0x0000c0003ca37810 */ /* 0x040fe40007f3e0ff */
[----:B------:R-:W-:Y:S02]  /*cb00*/  F2FP.BF16.F32.PACK_AB R31, R31, R34 ;  /* 0x000000221f1f723e */ /* 0x000fe400000010ff */
[----:B------:R-:W-:Y:S01]  /*cb10*/  IADD3 R167, P3, R60, 0xc040, RZ ;  /* 0x0000c0403ca77810 */ /* 0x000fe20007f7e0ff */
[----:B------:R-:W-:Y:S01]  /*cb20*/  IMAD.X R15, RZ, RZ, R61, P1 ;  /* 0x000000ffff0f7224 */ /* 0x000fe200008e063d */
[----:B------:R-:W-:-:S02]  /*cb30*/  LOP3.LUT R48, R12, R145, RZ, 0x3c, !PT ;  /* 0x000000910c307212 */ /* 0x000fc400078e3cff */
[----:B------:R-:W-:Y:S01]  /*cb40*/  F2FP.BF16.F32.PACK_AB R159, R159, R160 ;  /* 0x000000a09f9f723e */ /* 0x000fe200000010ff */
[----:B------:R-:W-:Y:S01]  /*cb50*/  IMAD.X R7, RZ, RZ, R61, P3 ;  /* 0x000000ffff077224 */ /* 0x000fe200018e063d */
[----:B------:R-:W-:Y:S02]  /*cb60*/  F2FP.BF16.F32.PACK_AB R158, R157, R158 ;  /* 0x0000009e9d9e723e */ /* 0x000fe400000010ff */
[----:B------:R-:W-:Y:S02]  /*cb70*/  F2FP.BF16.F32.PACK_AB R29, R32, R29 ;  /* 0x0000001d201d723e */ /* 0x000fe400000010ff */
[----:B------:R-:W-:Y:S02]  /*cb80*/  LOP3.LUT R52, R8, R143, RZ, 0x3c, !PT ;  /* 0x0000008f08347212 */ /* 0x000fe400078e3cff */
[----:B------:R-:W-:Y:S02]  /*cb90*/  LOP3.LUT R12, R151, 0x380, RZ, 0xc0, !PT ;  /* 0x00000380970c7812 */ /* 0x000fe400078ec0ff */
[----:B------:R-:W-:-:S02]  /*cba0*/  LOP3.LUT R34, R14, R153, RZ, 0x3c, !PT ;  /* 0x000000990e227212 */ /* 0x000fc400078e3cff */
[----:B------:R-:W-:Y:S02]  /*cbb0*/  LOP3.LUT R8, R149, 0x380, RZ, 0xc0, !PT ;  /* 0x0000038095087812 */ /* 0x000fe400078ec0ff */
[----:B------:R-:W-:Y:S02]  /*cbc0*/  LOP3.LUT R14, R161, 0x380, RZ, 0xc0, !PT ;  /* 0x00000380a10e7812 */ /* 0x000fe400078ec0ff */
[----:B------:R-:W-:Y:S02]  /*cbd0*/  LOP3.LUT R32, R6, R155, RZ, 0x3c, !PT ;  /* 0x0000009b06207212 */ /* 0x000fe400078e3cff */
[----:B------:R-:W-:Y:S02]  /*cbe0*/  LOP3.LUT R6, R163, 0x380, RZ, 0xc0, !PT ;  /* 0x00000380a3067812 */ /* 0x000fe400078ec0ff */
[----:B------:R-:W-:Y:S02]  /*cbf0*/  LOP3.LUT R80, R167, 0x380, RZ, 0xc0, !PT ;  /* 0x00000380a7507812 */ /* 0x000fe400078ec0ff */
[----:B------:R-:W-:-:S02]  /*cc00*/  SEL R117, R159, R158, P0 ;  /* 0x0000009e9f757207 */ /* 0x000fc40000000000 */
[----:B------:R-:W-:Y:S01]  /*cc10*/  SEL R62, R158, R159, P0 ;  /* 0x0000009f9e3e7207 */ /* 0x000fe20000000000 */
[----:B--2---:R-:W-:Y:S01]  /*cc20*/  SHFL.IDX PT, R75, R75, R26, 0x1c1f ;  /* 0x001c1f1a4b4b7589 */ /* 0x004fe200000e0000 */
[----:B------:R-:W-:Y:S02]  /*cc30*/  SHF.R.U64 R12, R12, 0x3, RZ ;  /* 0x000000030c0c7819 */ /* 0x000fe400000012ff */
[----:B------:R-:W-:Y:S01]  /*cc40*/  IADD3 R159, P5, R60, 0x8040, RZ ;  /* 0x000080403c9f7810 */ /* 0x000fe20007fbe0ff */
[----:B------:R-:W-:Y:S01]  /*cc50*/  SHFL.IDX PT, R77, R77, R26, 0x1c1f ;  /* 0x001c1f1a4d4d7589 */ /* 0x000fe200000e0000 */
[----:B------:R-:W-:Y:S02]  /*cc60*/  SHF.R.U64 R8, R8, 0x3, RZ ;  /* 0x0000000308087819 */ /* 0x000fe400000012ff */
[----:B------:R-:W-:Y:S01]  /*cc70*/  SHF.R.U64 R14, R14, 0x3, RZ ;  /* 0x000000030e0e7819 */ /* 0x000fe200000012ff */
[----:B------:R-:W-:Y:S01]  /*cc80*/  SHFL.IDX PT, R111, R111, R26, 0x1c1f ;  /* 0x001c1f1a6f6f7589 */ /* 0x000fe200000e0000 */
[----:B------:R-:W-:-:S02]  /*cc90*/  IADD3 R157, P4, R60, 0x8020, RZ ;  /* 0x000080203c9d7810 */ /* 0x000fc40007f9e0ff */
[----:B------:R-:W-:Y:S01]  /*cca0*/  SHF.R.U64 R6, R6, 0x3, RZ ;  /* 0x0000000306067819 */ /* 0x000fe200000012ff */
[----:B------:R-:W-:Y:S01]  /*ccb0*/  SHFL.IDX PT, R113, R113, R26, 0x1c1f ;  /* 0x001c1f1a71717589 */ /* 0x000fe200000e0000 */
[----:B------:R-:W-:Y:S02]  /*ccc0*/  SHF.R.U64 R80, R80, 0x3, RZ ;  /* 0x0000000350507819 */ /* 0x000fe400000012ff */
[----:B------:R-:W-:Y:S01]  /*ccd0*/  F2FP.BF16.F32.PACK_AB R91, R91, R128 ;  /* 0x000000805b5b723e */ /* 0x000fe200000010ff */
[----:B------:R-:W-:Y:S01]  /*cce0*/  SHFL.IDX PT, R115, R115, R26, 0x1c1f ;  /* 0x001c1f1a73737589 */ /* 0x000fe200000e0000 */
[----:B------:R-:W-:Y:S02]  /*ccf0*/  LOP3.LUT R38, R12, R151, RZ, 0x3c, !PT ;  /* 0x000000970c267212 */ /* 0x000fe400078e3cff */
[----:B------:R-:W-:Y:S01]  /*cd00*/  LOP3.LUT R42, R8, R149, RZ, 0x3c, !PT ;  /* 0x00000095082a7212 */ /* 0x000fe200078e3cff */
[----:B------:R-:W-:Y:S01]  /*cd10*/  SHFL.IDX PT, R79, R79, R26, 0x1c1f ;  /* 0x001c1f1a4f4f7589 */ /* 0x000fe200000e0000 */
[----:B------:R-:W-:-:S02]  /*cd20*/  LOP3.LUT R12, R159, 0x380, RZ, 0xc0, !PT ;  /* 0x000003809f0c7812 */ /* 0x000fc400078ec0ff */
[----:B------:R-:W-:Y:S01]  /*cd30*/  LOP3.LUT R20, R14, R161, RZ, 0x3c, !PT ;  /* 0x000000a10e147212 */ /* 0x000fe200078e3cff */
[----:B------:R-:W-:Y:S01]  /*cd40*/  SHFL.IDX PT, R81, R81, R26, 0x1c1f ;  /* 0x001c1f1a51517589 */ /* 0x000fe200000e0000 */
[----:B------:R-:W-:Y:S02]  /*cd50*/  LOP3.LUT R8, R157, 0x380, RZ, 0xc0, !PT ;  /* 0x000003809d087812 */ /* 0x000fe400078ec0ff */
[----:B------:R-:W-:Y:S01]  /*cd60*/  LOP3.LUT R14, R6, R163, RZ, 0x3c, !PT ;  /* 0x000000a3060e7212 */ /* 0x000fe200078e3cff */
[----:B------:R-:W-:Y:S01]  /*cd70*/  SHFL.IDX PT, R117, R117, R26, 0x1c1f ;  /* 0x001c1f1a75757589 */ /* 0x000fe200000e0000 */
[----:B------:R-:W-:Y:S02]  /*cd80*/  LOP3.LUT R6, R80, R167, RZ, 0x3c, !PT ;  /* 0x000000a750067212 */ /* 0x000fe400078e3cff */
[----:B------:R-:W-:Y:S01]  /*cd90*/  SEL R127, R91, R90, P0 ;  /* 0x0000005a5b7f7207 */ /* 0x000fe20000000000 */
[----:B------:R-:W-:Y:S01]  /*cda0*/  SHFL.IDX PT, R87, R87, R26, 0x1c1f ;  /* 0x001c1f1a57577589 */ /* 0x000fe200000e0000 */
[----:B------:R-:W-:-:S02]  /*cdb0*/  SEL R69, R90, R91, P0 ;  /* 0x0000005b5a457207 */ /* 0x000fc40000000000 */
[----:B------:R-:W-:Y:S01]  /*cdc0*/  SEL R91, R86, R9, P0 ;  /* 0x00000009565b7207 */ /* 0x000fe20000000000 */
[----:B------:R-:W-:Y:S01]  /*cdd0*/  SHFL.IDX PT, R119, R119, R26, 0x1c1f ;  /* 0x001c1f1a77777589 */ /* 0x000fe200000e0000 */
[----:B------:R-:W-:Y:S02]  /*cde0*/  SEL R70, R9, R86, P0 ;  /* 0x0000005609467207 */ /* 0x000fe40000000000 */
[----:B------:R-:W-:Y:S01]  /*cdf0*/  SHF.R.U64 R12, R12, 0x3, RZ ;  /* 0x000000030c0c7819 */ /* 0x000fe200000012ff */
[----:B------:R-:W-:Y:S01]  /*ce00*/  SHFL.IDX PT, R121, R121, R26, 0x1c1f ;  /* 0x001c1f1a79797589 */ /* 0x000fe200000e0000 */
[----:B------:R-:W-:Y:S02]  /*ce10*/  LOP3.LUT R9, R60, 0x380, RZ, 0xc0, !PT ;  /* 0x000003803c097812 */ /* 0x000fe400078ec0ff */
[----:B------:R-:W-:Y:S01]  /*ce20*/  SHF.R.U64 R8, R8, 0x3, RZ ;  /* 0x0000000308087819 */ /* 0x000fe200000012ff */
[----:B------:R-:W-:Y:S01]  /*ce30*/  SHFL.IDX PT, R89, R89, R26, 0x1c1f ;  /* 0x001c1f1a59597589 */ /* 0x000fe200000e0000 */
[----:B------:R-:W-:-:S02]  /*ce40*/  MOV R96, R44 ;  /* 0x0000002c00607202 */ /* 0x000fc40000000f00 */
[----:B------:R-:W-:Y:S01]  /*ce50*/  MOV R45, R6 ;  /* 0x00000006002d7202 */ /* 0x000fe20000000f00 */
[----:B------:R-:W-:Y:S01]  /*ce60*/  SHFL.IDX PT, R123, R123, R26, 0x1c1f ;  /* 0x001c1f1a7b7b7589 */ /* 0x000fe200000e0000 */
[----:B------:R-:W-:Y:S02]  /*ce70*/  SEL R85, R28, R29, P0 ;  /* 0x0000001d1c557207 */ /* 0x000fe40000000000 */
[----:B------:R-:W-:Y:S01]  /*ce80*/  SEL R27, R29, R28, P0 ;  /* 0x0000001c1d1b7207 */ /* 0x000fe20000000000 */
[--C-:B------:R-:W-:Y:S01]  /*ce90*/  IMAD.X R29, RZ, RZ, R61.reuse, P5 ;  /* 0x000000ffff1d7224 */ /* 0x100fe200028e063d */
[----:B------:R-:W-:Y:S01]  /*cea0*/  LOP3.LUT R7, R26, 0x2, RZ, 0x3c, !PT ;  /* 0x000000021a077812 */ /* 0x000fe200078e3cff */
[----:B------:R-:W-:Y:S01]  /*ceb0*/  SHFL.IDX PT, R93, R93, R26, 0x1c1f ;  /* 0x001c1f1a5d5d7589 */ /* 0x000fe200000e0000 */
[----:B------:R-:W-:Y:S02]  /*cec0*/  SEL R139, R31, R30, P0 ;  /* 0x0000001e1f8b7207 */ /* 0x000fe40000000000 */
[----:B------:R-:W-:Y:S01]  /*ced0*/  SEL R78, R30, R31, P0 ;  /* 0x0000001f1e4e7207 */ /* 0x000fe20000000000 */
[----:B------:R-:W-:Y:S01]  /*cee0*/  IMAD.X R31, RZ, RZ, R61, P4 ;  /* 0x000000ffff1f7224 */ /* 0x000fe200020e063d */
[----:B------:R-:W-:Y:S01]  /*cef0*/  LOP3.LUT R28, R12, R159, RZ, 0x3c, !PT ;  /* 0x0000009f0c1c7212 */ /* 0x000fe200078e3cff */
[----:B------:R-:W0:Y:S01]  /*cf00*/  SHFL.IDX PT, R10, R10, R7, 0x1c1f ;  /* 0x001c1f070a0a7589 */ /* 0x000e2200000e0000 */
[----:B------:R-:W-:-:S02]  /*cf10*/  SEL R103, R88, R21, P0 ;  /* 0x0000001558677207 */ /* 0x000fc40000000000 */
[----:B------:R-:W-:Y:S01]  /*cf20*/  SEL R50, R21, R88, P0 ;  /* 0x0000005815327207 */ /* 0x000fe20000000000 */
[--C-:B------:R-:W-:Y:S01]  /*cf30*/  IMAD.X R21, RZ, RZ, R61.reuse, P6 ;  /* 0x000000ffff157224 */ /* 0x100fe200030e063d */
[----:B------:R-:W-:Y:S01]  /*cf40*/  SHF.R.U64 R9, R9, 0x3, RZ ;  /* 0x0000000309097819 */ /* 0x000fe200000012ff */
[----:B------:R-:W-:Y:S01]  /*cf50*/  SHFL.IDX PT, R6, R24, R7, 0x1c1f ;  /* 0x001c1f0718067589 */ /* 0x000fe200000e0000 */
[----:B------:R-:W-:Y:S02]  /*cf60*/  LOP3.LUT R30, R8, R157, RZ, 0x3c, !PT ;  /* 0x0000009d081e7212 */ /* 0x000fe400078e3cff */
[C---:B------:R-:W-:Y:S01]  /*cf70*/  IADD3 R165, P2, R60.reuse, 0xc020, RZ ;  /* 0x0000c0203ca57810 */ /* 0x040fe20007f5e0ff */
[----:B------:R-:W1:Y:S01]  /*cf80*/  SHFL.IDX PT, R66, R66, R7, 0x1c1f ;  /* 0x001c1f0742427589 */ /* 0x000e6200000e0000 */
[----:B------:R-:W-:Y:S02]  /*cf90*/  IADD3 R169, P4, R60, 0xc060, RZ ;  /* 0x0000c0603ca97810 */ /* 0x000fe40007f9e0ff */
[----:B------:R-:W-:Y:S01]  /*cfa0*/  MOV R102, R54 ;  /* 0x0000003600667202 */ /* 0x000fe20000000f00 */
[----:B------:R-:W-:Y:S01]  /*cfb0*/  SHFL.IDX PT, R24, R63, R7, 0x1c1f ;  /* 0x001c1f073f187589 */ /* 0x000fe200000e0000 */
[----:B------:R-:W-:Y:S01]  /*cfc0*/  MOV R55, R14 ;  /* 0x0000000e00377202 */ /* 0x000fe20000000f00 */
[--C-:B------:R-:W-:Y:S01]  /*cfd0*/  IMAD.X R13, RZ, RZ, R61.reuse, P2 ;  /* 0x000000ffff0d7224 */ /* 0x100fe200010e063d */
[----:B------:R-:W-:Y:S01]  /*cfe0*/  LOP3.LUT R60, R9, R60, RZ, 0x3c, !PT ;  /* 0x0000003c093c7212 */ /* 0x000fe200078e3cff */
[----:B------:R2:W3:Y:S01]  /*cff0*/  SHFL.IDX PT, R14, R11, R7, 0x1c1f ;  /* 0x001c1f070b0e7589 */ /* 0x0004e200000e0000 */
[----:B------:R-:W-:Y:S01]  /*d000*/  MOV R86, R28 ;  /* 0x0000001c00567202 */ /* 0x000fe20000000f00 */
[----:B------:R-:W-:Y:S01]  /*d010*/  IMAD.X R9, RZ, RZ, R61, P4 ;  /* 0x000000ffff097224 */ /* 0x000fe200020e063d */
[----:B------:R-:W-:Y:S01]  /*d020*/  MOV R100, R52 ;  /* 0x0000003400647202 */ /* 0x000fe20000000f00 */
[----:B------:R-:W4:Y:S01]  /*d030*/  SHFL.IDX PT, R28, R59, R7, 0x1c1f ;  /* 0x001c1f073b1c7589 */ /* 0x000f2200000e0000 */
[----:B------:R-:W-:-:S02]  /*d040*/  MOV R98, R48 ;  /* 0x0000003000627202 */ /* 0x000fc40000000f00 */
[----:B------:R-:W-:Y:S01]  /*d050*/  MOV R88, R30 ;  /* 0x0000001e00587202 */ /* 0x000fe20000000f00 */
[----:B------:R-:W-:Y:S01]  /*d060*/  SHFL.IDX PT, R85, R85, R26, 0x1c1f ;  /* 0x001c1f1a55557589 */ /* 0x000fe200000e0000 */
[----:B------:R-:W-:Y:S02]  /*d070*/  LOP3.LUT R8, R165, 0x380, RZ, 0xc0, !PT ;  /* 0x00000380a5087812 */ /* 0x000fe400078ec0ff */
[----:B------:R-:W-:Y:S01]  /*d080*/  LOP3.LUT R82, R169, 0x380, RZ, 0xc0, !PT ;  /* 0x00000380a9527812 */ /* 0x000fe200078ec0ff */
[----:B------:R4:W5:Y:S01]  /*d090*/  SHFL.IDX PT, R30, R25, R7, 0x1c1f ;  /* 0x001c1f07191e7589 */ /* 0x00096200000e0000 */
[----:B------:R-:W-:Y:S02]  /*d0a0*/  MOV R49, R34 ;  /* 0x0000002200317202 */ /* 0x000fe40000000f00 */
[----:B------:R-:W-:Y:S01]  /*d0b0*/  MOV R53, R20 ;  /* 0x0000001400357202 */ /* 0x000fe20000000f00 */
[----:B------:R4:W-:Y:S01]  /*d0c0*/  SHFL.IDX PT, R34, R27, R7, 0x1c1f ;  /* 0x001c1f071b227589 */ /* 0x0009e200000e0000 */
[----:B------:R-:W-:-:S02]  /*d0d0*/  MOV R92, R38 ;  /* 0x00000026005c7202 */ /* 0x000fc40000000f00 */
[----:B------:R-:W-:Y:S01]  /*d0e0*/  MOV R94, R42 ;  /* 0x0000002a005e7202 */ /* 0x000fe20000000f00 */
[----:B------:R-:W-:Y:S01]  /*d0f0*/  SHFL.IDX PT, R20, R40, R7, 0x1c1f ;  /* 0x001c1f0728147589 */ /* 0x000fe200000e0000 */
[----:B------:R-:W-:Y:S02]  /*d100*/  MOV R104, R60 ;  /* 0x0000003c00687202 */ /* 0x000fe40000000f00 */
[----:B------:R-:W-:Y:S01]  /*d110*/  SHF.R.U64 R8, R8, 0x3, RZ ;  /* 0x0000000308087819 */ /* 0x000fe200000012ff */
[----:B------:R-:W5:Y:S01]  /*d120*/  SHFL.IDX PT, R62, R62, R7, 0x1c1f ;  /* 0x001c1f073e3e7589 */ /* 0x000f6200000e0000 */
[----:B------:R-:W-:Y:S02]  /*d130*/  SHF.R.U64 R82, R82, 0x3, RZ ;  /* 0x0000000352527819 */ /* 0x000fe400000012ff */
[----:B------:R-:W-:Y:S01]  /*d140*/  LOP3.LUT R12, R8, R165, RZ, 0x3c, !PT ;  /* 0x000000a5080c7212 */ /* 0x000fe200078e3cff */
[----:B------:R-:W-:Y:S01]  /*d150*/  SHFL.IDX PT, R38, R36, R7, 0x1c1f ;  /* 0x001c1f0724267589 */ /* 0x000fe200000e0000 */
[----:B------:R-:W-:-:S02]  /*d160*/  LOP3.LUT R8, R82, R169, RZ, 0x3c, !PT ;  /* 0x000000a952087212 */ /* 0x000fc400078e3cff */
[----:B------:R-:W-:Y:S01]  /*d170*/  MOV R61, R12 ;  /* 0x0000000c003d7202 */ /* 0x000fe20000000f00 */
[----:B------:R-:W5:Y:S01]  /*d180*/  SHFL.IDX PT, R64, R64, R7, 0x1c1f ;  /* 0x001c1f0740407589 */ /* 0x000f6200000e0000 */
[----:B------:R-:W-:Y:S02]  /*d190*/  MOV R21, R8 ;  /* 0x0000000800157202 */ /* 0x000fe40000000f00 */
[----:B0-----:R-:W-:Y:S01]  /*d1a0*/  SEL R8, R75, R10, P0 ;  /* 0x0000000a4b087207 */ /* 0x001fe20000000000 */
[----:B------:R-:W0:Y:S01]  /*d1b0*/  SHFL.IDX PT, R40, R65, R7, 0x1c1f ;  /* 0x001c1f0741287589 */ /* 0x000e2200000e0000 */
[----:B------:R-:W-:Y:S02]  /*d1c0*/  SEL R10, R10, R75, P0 ;  /* 0x0000004b0a0a7207 */ /* 0x000fe40000000000 */
[----:B-1----:R-:W-:Y:S01]  /*d1d0*/  SEL R9, R111, R66, P0 ;  /* 0x000000426f097207 */ /* 0x002fe20000000000 */
[----:B------:R0:W1:Y:S01]  /*d1e0*/  SHFL.IDX PT, R42, R37, R7, 0x1c1f ;  /* 0x001c1f07252a7589 */ /* 0x00006200000e0000 */
[----:B--2---:R-:W-:-:S02]  /*d1f0*/  SEL R11, R66, R111, P0 ;  /* 0x0000006f420b7207 */ /* 0x004fc40000000000 */
[----:B---3--:R-:W-:Y:S01]  /*d200*/  SEL R12, R77, R14, P0 ;  /* 0x0000000e4d0c7207 */ /* 0x008fe20000000000 */
[----:B------:R-:W-:Y:S01]  /*d210*/  BAR.SYNC.DEFER_BLOCKING 0x1, 0x100 ;  /* 0x0044000000007b1d */ /* 0x000fe20000010000 */
[----:B------:R-:W-:Y:S02]  /*d220*/  SEL R14, R14, R77, P0 ;  /* 0x0000004d0e0e7207 */ /* 0x000fe40000000000 */
[----:B------:R-:W-:Y:S02]  /*d230*/  SEL R13, R113, R24, P0 ;  /* 0x00000018710d7207 */ /* 0x000fe40000000000 */
[----:B------:R-:W-:Y:S02]  /*d240*/  SEL R15, R24, R113, P0 ;  /* 0x00000071180f7207 */ /* 0x000fe40000000000 */
[----:B----4-:R-:W-:Y:S01]  /*d250*/  SEL R25, R115, R28, P0 ;  /* 0x0000001c73197207 */ /* 0x010fe20000000000 */
[----:B------:R-:W2:Y:S01]  /*d260*/  SHFL.IDX PT, R60, R67, R7, 0x1c1f ;  /* 0x001c1f07433c7589 */ /* 0x000ea200000e0000 */
[----:B------:R-:W-:-:S02]  /*d270*/  SEL R27, R28, R115, P0 ;  /* 0x000000731c1b7207 */ /* 0x000fc40000000000 */
[----:B------:R-:W-:Y:S01]  /*d280*/  MOV R90, R32 ;  /* 0x00000020005a7202 */ /* 0x000fe20000000f00 */
[----:B------:R-:W-:Y:S01]  /*d290*/  SHFL.IDX PT, R125, R125, R26, 0x1c1f ;  /* 0x001c1f1a7d7d7589 */ /* 0x000fe200000e0000 */
[----:B------:R-:W-:Y:S02]  /*d2a0*/  SEL R24, R79, R6, P0 ;  /* 0x000000064f187207 */ /* 0x000fe40000000000 */
[----:B-----5:R-:W-:Y:S01]  /*d2b0*/  SEL R28, R81, R30, P0 ;  /* 0x0000001e511c7207 */ /* 0x020fe20000000000 */
        /* <DEDUP_REMOVED lines=9> */
[----:B------:R2:W-:Y:S01]  /*d350*/  SHFL.IDX PT, R44, R41, R7, 0x1c1f ;  /* 0x001c1f07292c7589 */ /* 0x0005e200000e0000 */
[----:B------:R-:W-:Y:S02]  /*d360*/  SEL R35, R64, R119, P0 ;  /* 0x0000007740237207 */ /* 0x000fe40000000000 */
[----:B------:R-:W-:Y:S01]  /*d370*/  SEL R36, R87, R38, P0 ;  /* 0x0000002657247207 */ /* 0x000fe20000000000 */
[----:B------:R-:W-:Y:S01]  /*d380*/  SHFL.IDX PT, R80, R69, R7, 0x1c1f ;  /* 0x001c1f0745507589 */ /* 0x000fe200000e0000 */
[----:B0-----:R-:W-:-:S02]  /*d390*/  SEL R37, R121, R40, P0 ;  /* 0x0000002879257207 */ /* 0x001fc40000000000 */
[----:B------:R-:W-:Y:S01]  /*d3a0*/  SEL R39, R40, R121, P0 ;  /* 0x0000007928277207 */ /* 0x000fe20000000000 */
[----:B------:R-:W-:Y:S01]  /*d3b0*/  SHFL.IDX PT, R99, R99, R26, 0x1c1f ;  /* 0x001c1f1a63637589 */ /* 0x000fe200000e0000 */
[----:B------:R-:W-:Y:S02]  /*d3c0*/  SEL R38, R38, R87, P0 ;  /* 0x0000005726267207 */ /* 0x000fe40000000000 */
[----:B-1----:R-:W-:Y:S01]  /*d3d0*/  SEL R40, R89, R42, P0 ;  /* 0x0000002a59287207 */ /* 0x002fe20000000000 */
[----:B------:R-:W-:Y:S01]  /*d3e0*/  SHFL.IDX PT, R101, R101, R26, 0x1c1f ;  /* 0x001c1f1a65657589 */ /* 0x000fe200000e0000 */
[----:B------:R-:W-:Y:S02]  /*d3f0*/  SEL R42, R42, R89, P0 ;  /* 0x000000592a2a7207 */ /* 0x000fe40000000000 */
[----:B--2---:R-:W-:Y:S01]  /*d400*/  SEL R41, R123, R60, P0 ;  /* 0x0000003c7b297207 */ /* 0x004fe20000000000 */
[----:B------:R-:W-:Y:S01]  /*d410*/  SHFL.IDX PT, R91, R91, R26, 0x1c1f ;  /* 0x001c1f1a5b5b7589 */ /* 0x000fe200000e0000 */
[----:B------:R-:W-:-:S02]  /*d420*/  SEL R43, R60, R123, P0 ;  /* 0x0000007b3c2b7207 */ /* 0x000fc40000000000 */
[----:B------:R-:W-:Y:S01]  /*d430*/  PLOP3.LUT P1, PT, PT, PT, UP0, 0x80, 0x0 ;  /* 0x000000000000781c */ /* 0x000fe20003f2f008 */
[----:B------:R-:W-:Y:S01]  /*d440*/  SHFL.IDX PT, R46, R46, R7, 0x1c1f ;  /* 0x001c1f072e2e7589 */ /* 0x000fe200000e0000 */
[----:B------:R-:W-:-:S03]  /*d450*/  PLOP3.LUT P2, PT, PT, PT, UP1, 0x80, 0x0 ;  /* 0x000000000000781c */ /* 0x000fc60003f4f018 */
[----:B------:R-:W-:Y:S04]  /*d460*/  SHFL.IDX PT, R48, R47, R7, 0x1c1f ;  /* 0x001c1f072f307589 */ /* 0x000fe800000e0000 */
[----:B------:R-:W-:Y:S04]  /*d470*/  SHFL.IDX PT, R70, R70, R7, 0x1c1f ;  /* 0x001c1f0746467589 */ /* 0x000fe800000e0000 */
[----:B------:R-:W-:Y:S04]  /*d480*/  SHFL.IDX PT, R103, R103, R26, 0x1c1f ;  /* 0x001c1f1a67677589 */ /* 0x000fe800000e0000 */
[----:B------:R-:W-:Y:S04]  /*d490*/  SHFL.IDX PT, R129, R129, R26, 0x1c1f ;  /* 0x001c1f1a81817589 */ /* 0x000fe800000e0000 */
[----:B------:R-:W-:Y:S04]  /*d4a0*/  SHFL.IDX PT, R50, R50, R7, 0x1c1f ;  /* 0x001c1f0732327589 */ /* 0x000fe800000e0000 */
[----:B------:R-:W-:Y:S04]  /*d4b0*/  SHFL.IDX PT, R82, R71, R7, 0x1c1f ;  /* 0x001c1f0747527589 */ /* 0x000fe800000e0000 */
[----:B------:R-:W-:Y:S04]  /*d4c0*/  SHFL.IDX PT, R131, R131, R26, 0x1c1f ;  /* 0x001c1f1a83837589 */ /* 0x000fe800000e0000 */
[----:B------:R-:W0:Y:S04]  /*d4d0*/  SHFL.IDX PT, R72, R72, R7, 0x1c1f ;  /* 0x001c1f0748487589 */ /* 0x000e2800000e0000 */
[----:B------:R-:W-:Y:S04]  /*d4e0*/  SHFL.IDX PT, R107, R107, R26, 0x1c1f ;  /* 0x001c1f1a6b6b7589 */ /* 0x000fe800000e0000 */
[----:B------:R-:W-:Y:S04]  /*d4f0*/  SHFL.IDX PT, R133, R133, R26, 0x1c1f ;  /* 0x001c1f1a85857589 */ /* 0x000fe800000e0000 */
[----:B------:R0:W1:Y:S04]  /*d500*/  SHFL.IDX PT, R52, R51, R7, 0x1c1f ;  /* 0x001c1f0733347589 */ /* 0x00006800000e0000 */
[----:B------:R-:W2:Y:S04]  /*d510*/  SHFL.IDX PT, R84, R73, R7, 0x1c1f ;  /* 0x001c1f0749547589 */ /* 0x000ea800000e0000 */
[----:B------:R-:W-:Y:S04]  /*d520*/  SHFL.IDX PT, R97, R97, R26, 0x1c1f ;  /* 0x001c1f1a61617589 */ /* 0x000fe800000e0000 */
[----:B------:R-:W-:Y:S01]  /*d530*/  SHFL.IDX PT, R105, R105, R26, 0x1c1f ;  /* 0x001c1f1a69697589 */ /* 0x000fe200000e0000 */
[----:B0-----:R-:W-:-:S03]  /*d540*/  SEL R51, R72, R131, P0 ;  /* 0x0000008348337207 */ /* 0x001fc60000000000 */
[----:B------:R-:W-:Y:S04]  /*d550*/  SHFL.IDX PT, R135, R135, R26, 0x1c1f ;  /* 0x001c1f1a87877589 */ /* 0x000fe800000e0000 */
[----:B------:R-:W0:Y:S04]  /*d560*/  SHFL.IDX PT, R56, R56, R7, 0x1c1f ;  /* 0x001c1f0738387589 */ /* 0x000e2800000e0000 */
[----:B------:R-:W-:Y:S04]  /*d570*/  SHFL.IDX PT, R54, R57, R7, 0x1c1f ;  /* 0x001c1f0739367589 */ /* 0x000fe800000e0000 */
[----:B------:R-:W3:Y:S04]  /*d580*/  SHFL.IDX PT, R74, R74, R7, 0x1c1f ;  /* 0x001c1f074a4a7589 */ /* 0x000ee800000e0000 */
[----:B------:R-:W-:Y:S04]  /*d590*/  SHFL.IDX PT, R109, R109, R26, 0x1c1f ;  /* 0x001c1f1a6d6d7589 */ /* 0x000fe800000e0000 */
[----:B------:R-:W-:Y:S04]  /*d5a0*/  SHFL.IDX PT, R137, R137, R26, 0x1c1f ;  /* 0x001c1f1a89897589 */ /* 0x000fe800000e0000 */
[----:B------:R-:W-:Y:S04]  /*d5b0*/  SHFL.IDX PT, R58, R58, R7, 0x1c1f ;  /* 0x001c1f073a3a7589 */ /* 0x000fe800000e0000 */
[----:B------:R-:W4:Y:S04]  /*d5c0*/  SHFL.IDX PT, R76, R76, R7, 0x1c1f ;  /* 0x001c1f074c4c7589 */ /* 0x000f2800000e0000 */
[----:B------:R5:W-:Y:S04]  /*d5d0*/  SHFL.IDX PT, R139, R139, R26, 0x1c1f ;  /* 0x001c1f1a8b8b7589 */ /* 0x000be800000e0000 */
[----:B------:R1:W4:Y:S04]  /*d5e0*/  SHFL.IDX PT, R78, R78, R7, 0x1c1f ;  /* 0x001c1f074e4e7589 */ /* 0x00032800000e0000 */
[----:B------:R2:W-:Y:S01]  /*d5f0*/  STSM.16.M88.4 [R104], R8 ;  /* 0x0000000868007844 */ /* 0x0005e20000000200 */
[----:B-----5:R-:W-:Y:S01]  /*d600*/  SEL R26, R6, R79, P0 ;  /* 0x0000004f061a7207 */ /* 0x020fe20000000000 */
[----:B------:R-:W-:-:S02]  /*d610*/  IMAD.U32 R6, RZ, RZ, UR4 ;  /* 0x00000004ff067e24 */ /* 0x000fc4000f8e00ff */
[----:B------:R5:W-:Y:S01]  /*d620*/  STSM.16.M88.4 [R102], R12 ;  /* 0x0000000c66007844 */ /* 0x000be20000000200 */
[----:B------:R-:W-:Y:S01]  /*d630*/  @UP1 ULDC.64 UR4, c[0x0][0xbe0] ;  /* 0x0002f80000041ab9 */ /* 0x000fe20000000a00 */
[----:B-1----:R-:W-:Y:S01]  /*d640*/  IMAD.U32 R7, RZ, RZ, UR6 ;  /* 0x00000006ff077e24 */ /* 0x002fe2000f8e00ff */
[----:B------:R-:W-:Y:S01]  /*d650*/  @UP1 UIMAD.WIDE UR4, UR36, 0x4, UR4 ;  /* 0x00000004240418a5 */ /* 0x000fe2000f8e0204 */
[----:B------:R1:W-:Y:S04]  /*d660*/  STSM.16.M88.4 [R100], R24 ;  /* 0x0000001864007844 */ /* 0x0003e80000000200 */
[----:B------:R0:W-:Y:S01]  /*d670*/  STSM.16.M88.4 [R98], R28 ;  /* 0x0000001c62007844 */ /* 0x0001e20000000200 */
[----:B--2---:R-:W-:-:S03]  /*d680*/  SEL R8, R93, R20, P0 ;  /* 0x000000145d087207 */ /* 0x004fc60000000000 */
[----:B------:R-:W-:Y:S01]  /*d690*/  STSM.16.M88.4 [R96], R32 ;  /* 0x0000002060007844 */ /* 0x000fe20000000200 */
[----:B------:R-:W-:Y:S02]  /*d6a0*/  SEL R10, R20, R93, P0 ;  /* 0x0000005d140a7207 */ /* 0x000fe40000000000 */
[----:B------:R-:W-:Y:S01]  /*d6b0*/  SEL R9, R125, R68, P0 ;  /* 0x000000447d097207 */ /* 0x000fe20000000000 */
[----:B------:R-:W-:Y:S01]  /*d6c0*/  STSM.16.M88.4 [R94], R36 ;  /* 0x000000245e007844 */ /* 0x000fe20000000200 */
[----:B------:R-:W-:Y:S02]  /*d6d0*/  SEL R11, R68, R125, P0 ;  /* 0x0000007d440b7207 */ /* 0x000fe40000000000 */
[----:B-----5:R-:W-:Y:S01]  /*d6e0*/  SEL R12, R95, R44, P0 ;  /* 0x0000002c5f0c7207 */ /* 0x020fe20000000000 */
[----:B------:R-:W-:Y:S01]  /*d6f0*/  STSM.16.M88.4 [R92], R40 ;  /* 0x000000285c007844 */ /* 0x000fe20000000200 */
[----:B------:R-:W-:Y:S02]  /*d700*/  SEL R14, R44, R95, P0 ;  /* 0x0000005f2c0e7207 */ /* 0x000fe40000000000 */
[----:B------:R-:W-:Y:S01]  /*d710*/  SEL R13, R127, R80, P0 ;  /* 0x000000507f0d7207 */ /* 0x000fe20000000000 */
[----:B------:R2:W-:Y:S01]  /*d720*/  STSM.16.M88.4 [R49], R8 ;  /* 0x0000000831007844 */ /* 0x0005e20000000200 */
[----:B------:R-:W-:-:S02]  /*d730*/  SEL R15, R80, R127, P0 ;  /* 0x0000007f500f7207 */ /* 0x000fc40000000000 */
[----:B-1----:R-:W-:Y:S02]  /*d740*/  SEL R24, R99, R46, P0 ;  /* 0x0000002e63187207 */ /* 0x002fe40000000000 */
[----:B------:R-:W-:Y:S01]  /*d750*/  SEL R26, R46, R99, P0 ;  /* 0x000000632e1a7207 */ /* 0x000fe20000000000 */
[----:B------:R1:W-:Y:S01]  /*d760*/  STSM.16.M88.4 [R90], R12 ;  /* 0x0000000c5a007844 */ /* 0x0003e20000000200 */
[----:B------:R-:W-:Y:S02]  /*d770*/  SEL R25, R91, R70, P0 ;  /* 0x000000465b197207 */ /* 0x000fe40000000000 */
[----:B------:R-:W-:Y:S02]  /*d780*/  SEL R27, R70, R91, P0 ;  /* 0x0000005b461b7207 */ /* 0x000fe40000000000 */
[----:B0-----:R-:W-:Y:S02]  /*d790*/  SEL R28, R101, R48, P0 ;  /* 0x00000030651c7207 */ /* 0x001fe40000000000 */
[----:B------:R-:W-:Y:S01]  /*d7a0*/  SEL R30, R48, R101, P0 ;  /* 0x00000065301e7207 */ /* 0x000fe20000000000 */
[----:B------:R-:W-:Y:S01]  /*d7b0*/  STSM.16.M88.4 [R88], R24 ;  /* 0x0000001858007844 */ /* 0x000fe20000000200 */
[----:B------:R-:W-:-:S02]  /*d7c0*/  SEL R29, R129, R82, P0 ;  /* 0x00000052811d7207 */ /* 0x000fc40000000000 */
[----:B------:R-:W-:Y:S02]  /*d7d0*/  SEL R31, R82, R129, P0 ;  /* 0x00000081521f7207 */ /* 0x000fe40000000000 */
[----:B------:R-:W-:Y:S02]  /*d7e0*/  SEL R48, R103, R50, P0 ;  /* 0x0000003267307207 */ /* 0x000fe40000000000 */
[----:B------:R-:W-:Y:S01]  /*d7f0*/  SEL R50, R50, R103, P0 ;  /* 0x0000006732327207 */ /* 0x000fe20000000000 */
[----:B------:R-:W-:Y:S01]  /*d800*/  STSM.16.M88.4 [R86], R28 ;  /* 0x0000001c56007844 */ /* 0x000fe20000000200 */
[----:B--2---:R-:W-:Y:S02]  /*d810*/  SEL R49, R131, R72, P0 ;  /* 0x0000004883317207 */ /* 0x004fe40000000000 */
[----:B------:R-:W-:Y:S02]  /*d820*/  SEL R8, R107, R52, P0 ;  /* 0x000000346b087207 */ /* 0x000fe40000000000 */
[----:B------:R-:W-:Y:S01]  /*d830*/  SEL R10, R52, R107, P0 ;  /* 0x0000006b340a7207 */ /* 0x000fe20000000000 */
[----:B------:R4:W-:Y:S01]  /*d840*/  STSM.16.M88.4 [R53], R48 ;  /* 0x0000003035007844 */ /* 0x0009e20000000200 */
[----:B------:R-:W-:-:S02]  /*d850*/  SEL R9, R133, R84, P0 ;  /* 0x0000005485097207 */ /* 0x000fc40000000000 */
[----:B------:R-:W-:Y:S02]  /*d860*/  SEL R11, R84, R133, P0 ;  /* 0x00000085540b7207 */ /* 0x000fe40000000000 */
[----:B-1----:R-:W-:Y:S02]  /*d870*/  SEL R12, R97, R56, P0 ;  /* 0x00000038610c7207 */ /* 0x002fe40000000000 */
[----:B------:R-:W-:Y:S01]  /*d880*/  SEL R14, R56, R97, P0 ;  /* 0x00000061380e7207 */ /* 0x000fe20000000000 */
[----:B------:R0:W-:Y:S01]  /*d890*/  STSM.16.M88.4 [R55], R8 ;  /* 0x0000000837007844 */ /* 0x0001e20000000200 */
[----:B---3--:R-:W-:Y:S02]  /*d8a0*/  SEL R13, R135, R74, P0 ;  /* 0x0000004a870d7207 */ /* 0x008fe40000000000 */
[----:B------:R-:W-:Y:S02]  /*d8b0*/  SEL R15, R74, R135, P0 ;  /* 0x000000874a0f7207 */ /* 0x000fe40000000000 */
[----:B------:R-:W-:-:S02]  /*d8c0*/  SEL R52, R105, R54, P0 ;  /* 0x0000003669347207 */ /* 0x000fc40000000000 */
[----:B------:R-:W-:Y:S01]  /*d8d0*/  SEL R54, R54, R105, P0 ;  /* 0x0000006936367207 */ /* 0x000fe20000000000 */
[----:B------:R1:W-:Y:S01]  /*d8e0*/  STSM.16.M88.4 [R61], R12 ;  /* 0x0000000c3d007844 */ /* 0x0003e20000000200 */
[----:B----4-:R-:W-:Y:S02]  /*d8f0*/  SEL R53, R137, R76, P0 ;  /* 0x0000004c89357207 */ /* 0x010fe40000000000 */
[----:B------:R-:W-:Y:S02]  /*d900*/  SEL R56, R109, R58, P0 ;  /* 0x0000003a6d387207 */ /* 0x000fe40000000000 */
[----:B------:R-:W-:Y:S02]  /*d910*/  SEL R57, R139, R78, P0 ;  /* 0x0000004e8b397207 */ /* 0x000fe40000000000 */
[----:B------:R-:W-:Y:S02]  /*d920*/  SEL R59, R78, R139, P0 ;  /* 0x0000008b4e3b7207 */ /* 0x000fe40000000000 */
[----:B0-----:R-:W-:-:S02]  /*d930*/  SEL R55, R76, R137, P0 ;  /* 0x000000894c377207 */ /* 0x001fc40000000000 */
[----:B------:R-:W-:-:S03]  /*d940*/  SEL R58, R58, R109, P0 ;  /* 0x0000006d3a3a7207 */ /* 0x000fc60000000000 */
[----:B------:R1:W-:Y:S04]  /*d950*/  STSM.16.M88.4 [R45], R52 ;  /* 0x000000342d007844 */ /* 0x0003e80000000200 */
[----:B------:R1:W-:Y:S01]  /*d960*/  STSM.16.M88.4 [R21], R56 ;  /* 0x0000003815007844 */ /* 0x0003e20000000200 */
[----:B------:R-:W-:Y:S01]  /*d970*/  BAR.SYNC.DEFER_BLOCKING 0x1, 0x100 ;  /* 0x0044000000007b1d */ /* 0x000fe20000010000 */
[----:B------:R-:W-:Y:S02]  /*d980*/  IMAD.U32 R8, RZ, RZ, UR4 ;  /* 0x00000004ff087e24 */ /* 0x000fe4000f8e00ff */
[----:B------:R-:W-:-:S03]  /*d990*/  IMAD.U32 R9, RZ, RZ, UR5 ;  /* 0x00000005ff097e24 */ /* 0x000fc6000f8e00ff */
[----:B------:R-:W2:Y:S04]  /*d9a0*/  @P1 LDG.E R10, desc[UR48][R6.64] ;  /* 0x00000030060a1981 */ /* 0x000ea8000c1e1900 */
[----:B------:R-:W3:Y:S01]  /*d9b0*/  @P2 LDG.E R8, desc[UR48][R8.64] ;  /* 0x0000003008082981 */ /* 0x000ee2000c1e1900 */
[----:B------:R-:W-:Y:S01]  /*d9c0*/  IMAD R11, R18, 0x40, R16 ;  /* 0x00000040120b7824 */ /* 0x000fe200078e0210 */
[----:B------:R-:W-:Y:S01]  /*d9d0*/  UMOV UR4, URZ ;  /* 0x0000003f00047c82 */ /* 0x000fe20008000000 */
[----:B------:R-:W-:Y:S02]  /*d9e0*/  ULDC UR8, c[0x0][0xa88] ;  /* 0x0002a20000087ab9 */ /* 0x000fe40000000800 */
[----:B------:R-:W-:-:S03]  /*d9f0*/  IMAD.WIDE R4, R11, 0x2, R4 ;  /* 0x000000020b047825 */ /* 0x000fc600078e0204 */
[----:B------:R-:W-:Y:S02]  /*da00*/  IADD3 R33, P0, R4, 0x1000, RZ ;  /* 0x0000100004217810 */ /* 0x000fe40007f1e0ff */
[----:B--2---:R-:W-:Y:S02]  /*da10*/  @P1 R2UR UR4, R10 ;  /* 0x000000000a0412ca */ /* 0x004fe400000e0000 */
[----:B---3--:R-:W-:Y:S01]  /*da20*/  @P2 R2UR UR8, R8 ;  /* 0x00000000080822ca */ /* 0x008fe200000e0000 */
[----:B-1----:R-:W-:-:S14]  /*da30*/  @P2 BRA `(.L_x_2038) ;  /* 0x0000000000182947 */ /* 0x002fdc0003800000 */
[----:B------:R-:W-:Y:S05]  /*da40*/  @!P1 BRA `(.L_x_2038) ;  /* 0x0000000000149947 */ /* 0x000fea0003800000 */
[----:B------:R-:W2:Y:S04]  /*da50*/  LDG.E R9, desc[UR48][R6.64] ;  /* 0x0000003006097981 */ /* 0x000ea8000c1e1900 */
[----:B------:R-:W3:Y:S01]  /*da60*/  LDG.E R8, desc[UR48][R6.64+0x4] ;  /* 0x0000043006087981 */ /* 0x000ee2000c1e1900 */
[----:B--2---:R-:W-:Y:S02]  /*da70*/  R2UR UR5, R9 ;  /* 0x00000000090572ca */ /* 0x004fe400000e0000 */
[----:B---3--:R-:W-:-:S13]  /*da80*/  R2UR UR8, R8 ;  /* 0x00000000080872ca */ /* 0x008fda00000e0000 */
[----:B------:R-:W-:-:S12]  /*da90*/  UIADD3 UR8, -UR5, UR8, URZ ;  /* 0x0000000805087290 */ /* 0x000fd8000fffe13f */
.L_x_2038:
[----:B------:R-:W-:Y:S01]  /*daa0*/  USHF.R.S32.HI UR12, URZ, 0x1f, UR38 ;  /* 0x0000001f3f0c7899 */ /* 0x000fe20008011426 */
[C---:B------:R-:W-:Y:S01]  /*dab0*/  IADD3 R9, P1, R4.reuse, 0x2000, RZ ;  /* 0x0000200004097810 */ /* 0x040fe20007f3e0ff */
[----:B------:R-:W-:Y:S01]  /*dac0*/  ULDC.64 UR10, c[0x0][0xb70] ;  /* 0x0002dc00000a7ab9 */ /* 0x000fe20000000a00 */
[----:B------:R-:W-:Y:S01]  /*dad0*/  USHF.R.S32.HI UR5, URZ, 0x1f, UR4 ;  /* 0x0000001f3f057899 */ /* 0x000fe20008011404 */
[----:B------:R-:W-:Y:S01]  /*dae0*/  IADD3 R7, P2, R4, 0x3000, RZ ;  /* 0x0000300004077810 */ /* 0x000fe20007f5e0ff */
[----:B------:R-:W-:Y:S01]  /*daf0*/  UIMAD UR9, UR12, UR10, URZ ;  /* 0x0000000a0c0972a4 */ /* 0x000fe2000f8e023f */
[----:B------:R-:W-:Y:S01]  /*db00*/  IMAD.U32 R11, RZ, RZ, UR42 ;  /* 0x0000002aff0b7e24 */ /* 0x000fe2000f8e00ff */
[----:B------:R-:W-:Y:S01]  /*db10*/  UIMAD.WIDE.U32 UR6, UR38, UR10, UR4 ;  /* 0x0000000a260672a5 */ /* 0x000fe2000f8e0004 */
[----:B------:R-:W-:Y:S01]  /*db20*/  LOP3.LUT R8, R9, 0x380, RZ, 0xc0, !PT ;  /* 0x0000038009087812 */ /* 0x000fe200078ec0ff */
[----:B------:R-:W-:Y:S01]  /*db30*/  UIMAD UR9, UR38, UR11, UR9 ;  /* 0x0000000b260972a4 */ /* 0x000fe2000f8e0209 */
[----:B------:R-:W-:Y:S01]  /*db40*/  LOP3.LUT R6, R7, 0x380, RZ, 0xc0, !PT ;  /* 0x0000038007067812 */ /* 0x000fe200078ec0ff */
[----:B------:R-:W-:Y:S01]  /*db50*/  USEL UR37, UR37, URZ, !UP0 ;  /* 0x0000003f25257287 */ /* 0x000fe2000c000000 */
[----:B------:R-:W-:Y:S01]  /*db60*/  SHF.R.U64 R8, R8, 0x3, RZ ;  /* 0x0000000308087819 */ /* 0x000fe200000012ff */
[----:B------:R-:W-:Y:S01]  /*db70*/  ULDC.64 UR10, c[0x0][0xb78] ;  /* 0x0002de00000a7ab9 */ /* 0x000fe20000000a00 */
[----:B------:R-:W-:Y:S01]  /*db80*/  UIADD3 UR7, UR7, UR9, URZ ;  /* 0x0000000907077290 */ /* 0x000fe2000fffe03f */
[----:B------:R-:W-:Y:S01]  /*db90*/  IMAD R11, R11, 0x80, R22 ;  /* 0x000000800b0b7824 */ /* 0x000fe200078e0216 */
[----:B------:R-:W-:Y:S01]  /*dba0*/  USEL UR36, UR36, URZ, !UP0 ;  /* 0x0000003f24247287 */ /* 0x000fe2000c000000 */
[----:B------:R-:W-:Y:S01]  /*dbb0*/  SHF.R.U64 R6, R6, 0x3, RZ ;  /* 0x0000000306067819 */ /* 0x000fe200000012ff */
[----:B------:R-:W-:Y:S01]  /*dbc0*/  UIMAD UR9, UR37, UR10, URZ ;  /* 0x0000000a250972a4 */ /* 0x000fe2000f8e023f */
[----:B------:R-:W-:Y:S01]  /*dbd0*/  LOP3.LUT R32, R33, 0x380, RZ, 0xc0, !PT ;  /* 0x0000038021207812 */ /* 0x000fe200078ec0ff */
[----:B------:R-:W-:Y:S01]  /*dbe0*/  UIMAD.WIDE.U32 UR6, UR36, UR10, UR6 ;  /* 0x0000000a240672a5 */ /* 0x000fe2000f8e0006 */
[----:B------:R-:W-:Y:S01]  /*dbf0*/  LOP3.LUT R8, R8, R9, RZ, 0x3c, !PT ;  /* 0x0000000908087212 */ /* 0x000fe200078e3cff */
[----:B------:R-:W-:Y:S01]  /*dc00*/  UIMAD UR9, UR36, UR11, UR9 ;  /* 0x0000000b240972a4 */ /* 0x000fe2000f8e0209 */
[----:B------:R-:W-:-:S02]  /*dc10*/  LOP3.LUT R6, R6, R7, RZ, 0x3c, !PT ;  /* 0x0000000706067212 */ /* 0x000fc400078e3cff */
[----:B------:R-:W-:Y:S02]  /*dc20*/  SHF.R.S32.HI R7, RZ, 0x1f, R11 ;  /* 0x0000001fff077819 */ /* 0x000fe4000001140b */
[----:B------:R-:W-:Y:S01]  /*dc30*/  IADD3 R9, P3, R11, UR6, RZ ;  /* 0x000000060b097c10 */ /* 0x000fe2000ff7e0ff */
[----:B------:R-:W-:Y:S01]  /*dc40*/  IMAD.U32 R10, RZ, RZ, UR9 ;  /* 0x00000009ff0a7e24 */ /* 0x000fe2000f8e00ff */
[----:B------:R-:W-:Y:S02]  /*dc50*/  SHF.R.U64 R32, R32, 0x3, RZ ;  /* 0x0000000320207819 */ /* 0x000fe400000012ff */
[----:B------:R-:W-:Y:S02]  /*dc60*/  IADD3 R61, P6, R4, 0x4000, RZ ;  /* 0x00004000043d7810 */ /* 0x000fe40007fde0ff */
[----:B------:R-:W-:Y:S01]  /*dc70*/  IADD3.X R10, R7, UR7, R10, P3, !PT ;  /* 0x00000007070a7c10 */ /* 0x000fe20009ffe40a */
[----:B------:R-:W-:Y:S01]  /*dc80*/  ULDC.64 UR6, c[0x0][0xb40] ;  /* 0x0002d00000067ab9 */ /* 0x000fe20000000a00 */
[----:B------:R-:W-:Y:S01]  /*dc90*/  LOP3.LUT R32, R32, R33, RZ, 0x3c, !PT ;  /* 0x0000002120207212 */ /* 0x000fe200078e3cff */
[--C-:B------:R-:W-:Y:S01]  /*dca0*/  IMAD.X R33, RZ, RZ, R5.reuse, P0 ;  /* 0x000000ffff217224 */ /* 0x100fe200000e0605 */
[----:B------:R-:W-:Y:S01]  /*dcb0*/  LEA R20, P3, R9, UR6, 0x2 ;  /* 0x0000000609147c11 */ /* 0x000fe2000f8610ff */
[----:B------:R-:W-:Y:S01]  /*dcc0*/  IMAD.X R7, RZ, RZ, R5, P2 ;  /* 0x000000ffff077224 */ /* 0x000fe200010e0605 */
[----:B------:R-:W-:-:S02]  /*dcd0*/  IADD3 R69, P0, R4, 0x8000, RZ ;  /* 0x0000800004457810 */ /* 0x000fc40007f1e0ff */
[----:B------:R-:W-:Y:S01]  /*dce0*/  LEA.HI.X R21, R9, UR7, R10, 0x2, P3 ;  /* 0x0000000709157c11 */ /* 0x000fe200098f140a */
[----:B------:R-:W-:Y:S01]  /*dcf0*/  IMAD.X R9, RZ, RZ, R5, P1 ;  /* 0x000000ffff097224 */ /* 0x000fe200008e0605 */
[C---:B------:R-:W-:Y:S01]  /*dd00*/  IADD3 R57, P1, R4.reuse, 0x9000, RZ ;  /* 0x0000900004397810 */ /* 0x040fe20007f3e0ff */
[----:B------:R-:W-:Y:S01]  /*dd10*/  VIADD R10, R11, 0x8 ;  /* 0x000000080b0a7836 */ /* 0x000fe20000000000 */
[----:B------:R-:W-:Y:S01]  /*dd20*/  LOP3.LUT R68, R69, 0x380, RZ, 0xc0, !PT ;  /* 0x0000038045447812 */ /* 0x000fe200078ec0ff */
[----:B------:R-:W-:Y:S01]  /*dd30*/  ULDC.64 UR6, c[0x0][0xaa0] ;  /* 0x0002a80000067ab9 */ /* 0x000fe20000000a00 */
[C---:B------:R-:W-:Y:S02]  /*dd40*/  IADD3 R45, P5, R4.reuse, 0x5000, RZ ;  /* 0x00005000042d7810 */ /* 0x040fe40007fbe0ff */
[C---:B------:R-:W-:Y:S02]  /*dd50*/  IADD3 R29, P4, R4.reuse, 0x6000, RZ ;  /* 0x00006000041d7810 */ /* 0x040fe40007f9e0ff */
[----:B------:R-:W-:-:S02]  /*dd60*/  IADD3 R13, P3, R4, 0x7000, RZ ;  /* 0x00007000040d7810 */ /* 0x000fc40007f7e0ff */
[----:B------:R-:W-:Y:S02]  /*dd70*/  IADD3 R41, P2, R4, 0xa000, RZ ;  /* 0x0000a00004297810 */ /* 0x000fe40007f5e0ff */
[----:B------:R-:W-:Y:S02]  /*dd80*/  LOP3.LUT R56, R57, 0x380, RZ, 0xc0, !PT ;  /* 0x0000038039387812 */ /* 0x000fe400078ec0ff */
[----:B------:R-:W-:Y:S02]  /*dd90*/  SHF.R.U64 R68, R68, 0x3, RZ ;  /* 0x0000000344447819 */ /* 0x000fe400000012ff */
[----:B------:R-:W-:Y:S02]  /*dda0*/  LOP3.LUT R60, R61, 0x380, RZ, 0xc0, !PT ;  /* 0x000003803d3c7812 */ /* 0x000fe400078ec0ff */
[----:B------:R-:W-:Y:S02]  /*ddb0*/  LOP3.LUT R44, R45, 0x380, RZ, 0xc0, !PT ;  /* 0x000003802d2c7812 */ /* 0x000fe400078ec0ff */
[----:B------:R-:W-:-:S02]  /*ddc0*/  LOP3.LUT R28, R29, 0x380, RZ, 0xc0, !PT ;  /* 0x000003801d1c7812 */ /* 0x000fc400078ec0ff */
[----:B------:R-:W-:Y:S02]  /*ddd0*/  LOP3.LUT R12, R13, 0x380, RZ, 0xc0, !PT ;  /* 0x000003800d0c7812 */ /* 0x000fe400078ec0ff */
[----:B------:R-:W-:Y:S02]  /*dde0*/  LOP3.LUT R40, R41, 0x380, RZ, 0xc0, !PT ;  /* 0x0000038029287812 */ /* 0x000fe400078ec0ff */
[----:B------:R-:W-:Y:S02]  /*ddf0*/  SHF.R.U64 R56, R56, 0x3, RZ ;  /* 0x0000000338387819 */ /* 0x000fe400000012ff */
[----:B------:R-:W-:Y:S01]  /*de00*/  LOP3.LUT R68, R68, R69, RZ, 0x3c, !PT ;  /* 0x0000004544447212 */ /* 0x000fe200078e3cff */
[----:B------:R-:W-:Y:S01]  /*de10*/  IMAD.X R69, RZ, RZ, R5, P0 ;  /* 0x000000ffff457224 */ /* 0x000fe200000e0605 */
[----:B------:R-:W-:Y:S02]  /*de20*/  SHF.R.U64 R60, R60, 0x3, RZ ;  /* 0x000000033c3c7819 */ /* 0x000fe400000012ff */
[----:B------:R-:W-:-:S02]  /*de30*/  SHF.R.U64 R44, R44, 0x3, RZ ;  /* 0x000000032c2c7819 */ /* 0x000fc400000012ff */
[----:B------:R-:W-:Y:S02]  /*de40*/  SHF.R.U64 R28, R28, 0x3, RZ ;  /* 0x000000031c1c7819 */ /* 0x000fe400000012ff */
[----:B------:R-:W-:Y:S02]  /*de50*/  SHF.R.U64 R12, R12, 0x3, RZ ;  /* 0x000000030c0c7819 */ /* 0x000fe400000012ff */
[----:B------:R-:W-:Y:S02]  /*de60*/  LOP3.LUT P0, RZ, R232, 0x3, RZ, 0xc0, !PT ;  /* 0x00000003e8ff7812 */ /* 0x000fe4000780c0ff */
        /* <DEDUP_REMOVED lines=11> */
[----:B------:R-:W-:-:S02]  /*df20*/  ISETP.GE.OR P1, PT, R11, UR8, P0 ;  /* 0x000000080b007c0c */ /* 0x000fc40008726670 */
[----:B------:R-:W-:Y:S01]  /*df30*/  LOP3.LUT R40, R40, R41, RZ, 0x3c, !PT ;  /* 0x0000002928287212 */ /* 0x000fe200078e3cff */
[----:B------:R-:W-:Y:S01]  /*df40*/  IMAD.X R41, RZ, RZ, R5, P2 ;  /* 0x000000ffff297224 */ /* 0x000fe200010e0605 */
[----:B------:R-:W-:Y:S02]  /*df50*/  ISETP.GE.OR P0, PT, R10, UR8, P0 ;  /* 0x000000080a007c0c */ /* 0x000fe40008706670 */
[C---:B------:R-:W-:Y:S02]  /*df60*/  IADD3 R25, P6, R4.reuse, 0xb000, RZ ;  /* 0x0000b00004197810 */ /* 0x040fe40007fde0ff */
[C---:B------:R-:W-:Y:S02]  /*df70*/  IADD3 R73, P5, R4.reuse, 0xc000, RZ ;  /* 0x0000c00004497810 */ /* 0x040fe40007fbe0ff */
[C---:B------:R-:W-:Y:S02]  /*df80*/  IADD3 R65, P4, R4.reuse, 0xd000, RZ ;  /* 0x0000d00004417810 */ /* 0x040fe40007f9e0ff */
[C---:B------:R-:W-:Y:S01]  /*df90*/  IADD3 R49, P3, R4.reuse, 0xe000, RZ ;  /* 0x0000e00004317810 */ /* 0x040fe20007f7e0ff */
[----:B------:R-:W-:Y:S01]  /*dfa0*/  @!P1 STG.E desc[UR48][R20.64], R2 ;  /* 0x0000000214009986 */ /* 0x000fe2000c101930 */
[----:B------:R-:W-:-:S02]  /*dfb0*/  LOP3.LUT R53, R4, 0x380, RZ, 0xc0, !PT ;  /* 0x0000038004357812 */ /* 0x000fc400078ec0ff */
[----:B------:R-:W-:Y:S01]  /*dfc0*/  IADD3 R11, P2, R4, 0xf000, RZ ;  /* 0x0000f000040b7810 */ /* 0x000fe20007f5e0ff */
[----:B------:R0:W-:Y:S01]  /*dfd0*/  @!P0 STG.E desc[UR48][R20.64+0x20], R0 ;  /* 0x0000200014008986 */ /* 0x0001e2000c101930 */
[----:B------:R-:W-:Y:S02]  /*dfe0*/  LOP3.LUT R24, R25, 0x380, RZ, 0xc0, !PT ;  /* 0x0000038019187812 */ /* 0x000fe400078ec0ff */
[----:B------:R-:W-:Y:S01]  /*dff0*/  LOP3.LUT R72, R73, 0x380, RZ, 0xc0, !PT ;  /* 0x0000038049487812 */ /* 0x000fe200078ec0ff */
[----:B------:R-:W-:Y:S01]  /*e000*/  UIMAD UR5, UR5, UR6, URZ ;  /* 0x00000006050572a4 */ /* 0x000fe2000f8e023f */
[----:B------:R-:W-:Y:S01]  /*e010*/  LOP3.LUT R64, R65, 0x380, RZ, 0xc0, !PT ;  /* 0x0000038041407812 */ /* 0x000fe200078ec0ff */
[----:B------:R-:W-:Y:S01]  /*e020*/  IMAD.X R37, RZ, RZ, R5, P2 ;  /* 0x000000ffff257224 */ /* 0x000fe200010e0605 */
[----:B------:R-:W-:Y:S01]  /*e030*/  LOP3.LUT R48, R49, 0x380, RZ, 0xc0, !PT ;  /* 0x0000038031307812 */ /* 0x000fe200078ec0ff */
[----:B------:R-:W-:Y:S01]  /*e040*/  IMAD.U32 R19, RZ, RZ, UR6 ;  /* 0x00000006ff137e24 */ /* 0x000fe2000f8e00ff */
[----:B------:R-:W-:Y:S01]  /*e050*/  SHF.R.U64 R53, R53, 0x3, RZ ;  /* 0x0000000335357819 */ /* 0x000fe200000012ff */
[----:B------:R-:W5:Y:S01]  /*e060*/  LD.E.128 R32, desc[UR48][R32.64] ;  /* 0x0000003020207980 */ /* 0x000f62000c101d00 */
[----:B------:R-:W-:-:S02]  /*e070*/  LOP3.LUT R10, R11, 0x380, RZ, 0xc0, !PT ;  /* 0x000003800b0a7812 */ /* 0x000fc400078ec0ff */
[----:B------:R-:W-:Y:S01]  /*e080*/  SHF.R.U64 R24, R24, 0x3, RZ ;  /* 0x0000000318187819 */ /* 0x000fe200000012ff */
[----:B0-----:R-:W-:Y:S01]  /*e090*/  IMAD.MOV.U32 R20, RZ, RZ, R16 ;  /* 0x000000ffff147224 */ /* 0x001fe200078e0010 */
[----:B------:R-:W-:Y:S01]  /*e0a0*/  SHF.R.U64 R72, R72, 0x3, RZ ;  /* 0x0000000348487819 */ /* 0x000fe200000012ff */
[----:B------:R-:W5:Y:S01]  /*e0b0*/  LD.E.128 R60, desc[UR48][R60.64] ;  /* 0x000000303c3c7980 */ /* 0x000f62000c101d00 */
[----:B------:R-:W-:Y:S02]  /*e0c0*/  SHF.R.U64 R64, R64, 0x3, RZ ;  /* 0x0000000340407819 */ /* 0x000fe400000012ff */
[----:B------:R-:W-:Y:S01]  /*e0d0*/  SHF.R.U64 R48, R48, 0x3, RZ ;  /* 0x0000000330307819 */ /* 0x000fe200000012ff */
[----:B------:R-:W5:Y:S01]  /*e0e0*/  LD.E.128 R44, desc[UR48][R44.64] ;  /* 0x000000302c2c7980 */ /* 0x000f62000c101d00 */
[----:B------:R-:W-:Y:S01]  /*e0f0*/  LOP3.LUT R52, R53, R4, RZ, 0x3c, !PT ;  /* 0x0000000435347212 */ /* 0x000fe200078e3cff */
[--C-:B------:R-:W-:Y:S01]  /*e100*/  IMAD.MOV.U32 R53, RZ, RZ, R5.reuse ;  /* 0x000000ffff357224 */ /* 0x100fe200078e0005 */
[----:B------:R-:W-:Y:S01]  /*e110*/  SHF.R.U64 R4, R10, 0x3, RZ ;  /* 0x000000030a047819 */ /* 0x000fe200000012ff */
[----:B------:R-:W5:Y:S01]  /*e120*/  LD.E.128 R28, desc[UR48][R28.64] ;  /* 0x000000301c1c7980 */ /* 0x000f62000c101d00 */
        /* <DEDUP_REMOVED lines=9> */
[----:B------:R-:W-:Y:S01]  /*e1c0*/  SHF.R.S32.HI R21, RZ, 0x1f, R16 ;  /* 0x0000001fff157819 */ /* 0x000fe20000011410 */
[----:B------:R-:W-:Y:S01]  /*e1d0*/  UIMAD UR5, UR4, UR7, UR5 ;  /* 0x00000007040572a4 */ /* 0x000fe2000f8e0205 */
[----:B------:R-:W5:Y:S02]  /*e1e0*/  LD.E.128 R52, desc[UR48][R52.64] ;  /* 0x0000003034347980 */ /* 0x000f64000c101d00 */
[----:B------:R-:W-:Y:S01]  /*e1f0*/  ULDC.64 UR6, c[0x0][0xae0] ;  /* 0x0002b80000067ab9 */ /* 0x000fe20000000a00 */
[----:B------:R-:W-:Y:S01]  /*e200*/  IMAD.WIDE.U32 R20, R19, UR4, R20 ;  /* 0x0000000413147c25 */ /* 0x000fe2000f8e0014 */
[----:B------:R-:W5:Y:S01]  /*e210*/  LD.E.128 R8, desc[UR48][R8.64] ;  /* 0x0000003008087980 */ /* 0x000f62000c101d00 */
[----:B------:R-:W-:-:S03]  /*e220*/  UIMAD UR4, UR12, UR6, URZ ;  /* 0x000000060c0472a4 */ /* 0x000fc6000f8e023f */
[----:B------:R-:W5:Y:S01]  /*e230*/  LD.E.128 R4, desc[UR48][R6.64] ;  /* 0x0000003006047980 */ /* 0x000f62000c101d00 */
[----:B------:R-:W-:-:S03]  /*e240*/  VIADD R21, R21, UR5 ;  /* 0x0000000515157c36 */ /* 0x000fc60008000000 */
[----:B------:R-:W5:Y:S01]  /*e250*/  LD.E.128 R12, desc[UR48][R12.64] ;  /* 0x000000300c0c7980 */ /* 0x000f62000c101d00 */
[----:B------:R-:W-:-:S03]  /*e260*/  IMAD.U32 R19, RZ, RZ, UR6 ;  /* 0x00000006ff137e24 */ /* 0x000fc6000f8e00ff */
        /* <DEDUP_REMOVED lines=8> */
[----:B------:R-:W-:Y:S01]  /*e2f0*/  @!PT LDS RZ, [RZ] ;  /* 0x00000000fffff984 */ /* 0x000fe20000000800 */
[----:B------:R-:W-:Y:S01]  /*e300*/  @!PT LDS RZ, [RZ] ;  /* 0x00000000fffff984 */ /* 0x000fe20000000800 */
[----:B------:R-:W-:Y:S01]  /*e310*/  @!PT LDS RZ, [RZ] ;  /* 0x00000000fffff984 */ /* 0x000fe20000000800 */
[----:B------:R-:W-:Y:S01]  /*e320*/  @!PT LDS RZ, [RZ] ;  /* 0x00000000fffff984 */ /* 0x000fe20000000800 */
[----:B------:R0:W-:Y:S06]  /*e330*/  MEMBAR.ALL.CTA ;  /* 0x0000000000007992 */ /* 0x0001ec0000008000 */
[----:B0-----:R-:W0:Y:S01]  /*e340*/  FENCE.VIEW.ASYNC.S ;  /* 0x00000000000073c6 */ /* 0x001e220000000000 */
[----:B------:R-:W-:-:S02]  /*e350*/  UIMAD UR4, UR38, UR7, UR4 ;  /* 0x00000007260472a4 */ /* 0x000fc4000f8e0204 */
[----:B------:R-:W-:Y:S01]  /*e360*/  IMAD.WIDE.U32 R20, R19, UR38, R20 ;  /* 0x0000002613147c25 */ /* 0x000fe2000f8e0014 */
[----:B------:R-:W-:-:S03]  /*e370*/  UIMAD UR8, UR42, -0x80, UR8 ;  /* 0xffffff802a0878a4 */ /* 0x000fc6000f8e0208 */
[----:B------:R-:W-:Y:S01]  /*e380*/  VIADD R21, R21, UR4 ;  /* 0x0000000415157c36 */ /* 0x000fe20008000000 */
[----:B------:R-:W-:Y:S02]  /*e390*/  ULDC.64 UR4, c[0x0][0xae8] ;  /* 0x0002ba0000047ab9 */ /* 0x000fe40000000a00 */
[C---:B------:R-:W-:Y:S01]  /*e3a0*/  ISETP.GE.AND P3, PT, R18.reuse, UR8, PT ;  /* 0x0000000812007c0c */ /* 0x040fe2000bf66270 */
[----:B------:R-:W-:Y:S01]  /*e3b0*/  IMAD.U32 R77, RZ, RZ, UR4 ;  /* 0x00000004ff4d7e24 */ /* 0x000fe2000f8e00ff */
[----:B------:R-:W-:Y:S01]  /*e3c0*/  UIMAD UR4, UR37, UR4, URZ ;  /* 0x00000004250472a4 */ /* 0x000fe2000f8e023f */
[----:B------:R-:W-:Y:S02]  /*e3d0*/  VIADD R3, R3, 0x38820 ;  /* 0x0003882003037836 */ /* 0x000fe40000000000 */
[----:B------:R-:W-:Y:S01]  /*e3e0*/  VIADD R19, R18, 0x60 ;  /* 0x0000006012137836 */ /* 0x000fe20000000000 */
[----:B------:R-:W-:Y:S02]  /*e3f0*/  UIMAD UR4, UR36, UR5, UR4 ;  /* 0x00000005240472a4 */ /* 0x000fe4000f8e0204 */
[----:B------:R-:W-:Y:S01]  /*e400*/  IMAD.WIDE.U32 R76, R77, UR36, R20 ;  /* 0x000000244d4c7c25 */ /* 0x000fe2000f8e0014 */
[----:B------:R-:W-:-:S02]  /*e410*/  PRMT R3, RZ, 0x654, R3 ;  /* 0x00000654ff037816 */ /* 0x000fc40000000003 */
[----:B------:R-:W-:Y:S01]  /*e420*/  ISETP.GE.AND P2, PT, R19, UR8, PT ;  /* 0x0000000813007c0c */ /* 0x000fe2000bf46270 */
[C---:B------:R-:W-:Y:S01]  /*e430*/  VIADD R0, R18.reuse, 0x20 ;  /* 0x0000002012007836 */ /* 0x040fe20000000000 */
[--C-:B------:R-:W-:Y:S01]  /*e440*/  SHF.R.S32.HI R19, RZ, 0x1f, R18.reuse ;  /* 0x0000001fff137819 */ /* 0x100fe20000011412 */
[----:B------:R-:W-:Y:S01]  /*e450*/  VIADD R2, R18, 0x40 ;  /* 0x0000004012027836 */ /* 0x000fe20000000000 */
[----:B------:R-:W-:Y:S01]  /*e460*/  BSSY B1, `(.L_x_2039) ;  /* 0x000001e000017945 */ /* 0x000fe20003800000 */
[----:B------:R-:W-:Y:S01]  /*e470*/  IMAD.U32 R79, RZ, RZ, UR42 ;  /* 0x0000002aff4f7e24 */ /* 0x000fe2000f8e00ff */
[----:B0-----:R0:W-:Y:S01]  /*e480*/  SYNCS.ARRIVE.TRANS64.RED.A1T0 RZ, [R3+URZ], RZ ;  /* 0x000000ff03ff79a7 */ /* 0x0011e2000810043f */
[----:B------:R-:W-:Y:S01]  /*e490*/  VIADD R81, R77, UR4 ;  /* 0x000000044d517c36 */ /* 0x000fe20008000000 */
[----:B------:R-:W-:Y:S01]  /*e4a0*/  ISETP.GE.AND P0, PT, R0, UR8, PT ;  /* 0x0000000800007c0c */ /* 0x000fe2000bf06270 */
[----:B------:R-:W-:Y:S01]  /*e4b0*/  IMAD.WIDE R20, R79, 0x80, R18 ;  /* 0x000000804f147825 */ /* 0x000fe200078e0212 */
[----:B------:R-:W-:Y:S01]  /*e4c0*/  ISETP.GE.AND P1, PT, R2, UR8, PT ;  /* 0x0000000802007c0c */ /* 0x000fe2000bf26270 */
[----:B------:R-:W-:-:S12]  /*e4d0*/  @P3 BRA `(.L_x_2040) ;  /* 0x0000000000583947 */ /* 0x000fd80003800000 */
[----:B------:R-:W-:Y:S01]  /*e4e0*/  ULDC.64 UR6, c[0x0][0xad8] ;  /* 0x0002b60000067ab9 */ /* 0x000fe20000000a00 */
[----:B------:R-:W-:Y:S01]  /*e4f0*/  IMAD.MOV.U32 R2, RZ, RZ, R76 ;  /* 0x000000ffff027224 */ /* 0x000fe200078e004c */
[----:B------:R-:W-:Y:S01]  /*e500*/  ULDC UR4, c[0x0][0xa8c] ;  /* 0x0002a30000047ab9 */ /* 0x000fe20000000800 */
[----:B------:R-:W-:Y:S01]  /*e510*/  IMAD R79, R21, UR6, RZ ;  /* 0x00000006154f7c24 */ /* 0x000fe2000f8e02ff */
[C---:B------:R-:W-:Y:S01]  /*e520*/  ISETP.GE.AND P4, PT, R16.reuse, UR4, PT ;  /* 0x0000000410007c0c */ /* 0x040fe2000bf86270 */
[----:B0-----:R-:W-:Y:S02]  /*e530*/  IMAD.MOV.U32 R3, RZ, RZ, R81 ;  /* 0x000000ffff037224 */ /* 0x001fe400078e0051 */
        /* <DEDUP_REMOVED lines=16> */
.L_x_2040:
[----:B------:R-:W-:Y:S05]  /*e640*/  BSYNC B1 ;  /* 0x0000000000017941 */ /* 0x000fea0003800000 */
.L_x_2039:
[----:B------:R-:W-:Y:S04]  /*e650*/  BSSY B1, `(.L_x_2041) ;  /* 0x000001a000017945 */ /* 0x000fe80003800000 */
[----:B------:R-:W-:Y:S05]  /*e660*/  @P0 BRA `(.L_x_2042) ;  /* 0x0000000000600947 */ /* 0x000fea0003800000 */
[----:B-1---5:R-:W-:Y:S01]  /*e670*/  IADD3 R53, P0, R20, 0x20, RZ ;  /* 0x0000002014357810 */ /* 0x022fe20007f1e0ff */
[C---:B------:R-:W-:Y:S01]  /*e680*/  VIADD R2, R16.reuse, 0x40 ;  /* 0x0000004010027836 */ /* 0x040fe20000000000 */
[----:B------:R-:W-:Y:S01]  /*e690*/  ULDC UR4, c[0x0][0xa8c] ;  /* 0x0002a30000047ab9 */ /* 0x000fe20000000800 */
[----:B0-----:R-:W-:Y:S01]  /*e6a0*/  VIADD R3, R16, 0x80 ;  /* 0x0000008010037836 */ /* 0x001fe20000000000 */
        /* <DEDUP_REMOVED lines=20> */
.L_x_2042:
[----:B------:R-:W-:Y:S05]  /*e7f0*/  BSYNC B1 ;  /* 0x0000000000017941 */ /* 0x000fea0003800000 */
.L_x_2041:
[----:B------:R-:W-:Y:S04]  /*e800*/  BSSY B1, `(.L_x_2043) ;  /* 0x000001a000017945 */ /* 0x000fe80003800000 */
[----:B------:R-:W-:Y:S05]  /*e810*/  @P1 BRA `(.L_x_2044) ;  /* 0x0000000000601947 */ /* 0x000fea0003800000 */
[----:B--2--5:R-:W-:Y:S01]  /*e820*/  IADD3 R33, P0, R20, 0x40, RZ ;  /* 0x0000004014217810 */ /* 0x024fe20007f1e0ff */
        /* <DEDUP_REMOVED lines=23> */
.L_x_2044:
[----:B------:R-:W-:Y:S05]  /*e9a0*/  BSYNC B1 ;  /* 0x0000000000017941 */ /* 0x000fea0003800000 */
.L_x_2043:
[----:B------:R-:W-:Y:S05]  /*e9b0*/  @P2 BRA `(.L_x_2045) ;  /* 0x0000000c007c2947 */ /* 0x000fea0003800000 */
[----:B---3-5:R-:W-:Y:S01]  /*e9c0*/  IADD3 R9, P0, R20, 0x60, RZ ;  /* 0x0000006014097810 */ /* 0x028fe20007f1e0ff */
[C---:B------:R-:W-:Y:S01]  /*e9d0*/  VIADD R0, R16.reuse, 0x40 ;  /* 0x0000004010007836 */ /* 0x040fe20000000000 */
[----:B------:R-:W-:Y:S01]  /*e9e0*/  ULDC UR4, c[0x0][0xa8c] ;  /* 0x0002a30000047ab9 */ /* 0x000fe20000000800 */
[----:B------:R-:W-:Y:S01]  /*e9f0*/  ULDC.64 UR6, c[0x0][0xad8] ;  /* 0x0002b60000067ab9 */ /* 0x000fe20000000a00 */
[----:B------:R-:W-:Y:S01]  /*ea00*/  IMAD.MOV.U32 R2, RZ, RZ, R76 ;  /* 0x000000ffff027224 */ /* 0x000fe200078e004c */
[----:B------:R-:W-:Y:S01]  /*ea10*/  ISETP.GE.AND P1, PT, R16, UR4, PT ;  /* 0x0000000410007c0c */ /* 0x000fe2000bf26270 */
[----:B------:R-:W-:Y:S01]  /*ea20*/  IMAD.X R20, RZ, RZ, R21, P0 ;  /* 0x000000ffff147224 */ /* 0x000fe200000e0615 */
[----:B------:R-:W-:Y:S01]  /*ea30*/  ISETP.GE.AND P2, PT, R0, UR4, PT ;  /* 0x0000000400007c0c */ /* 0x000fe2000bf46270 */
[----:B0-----:R-:W-:Y:S02]  /*ea40*/  IMAD.MOV.U32 R3, RZ, RZ, R81 ;  /* 0x000000ffff037224 */ /* 0x001fe400078e0051 */
        /* <DEDUP_REMOVED lines=17> */
.L_x_2037:
[----:B------:R-:W-:Y:S01]  /*eb60*/  ULDC.64 UR4, c[0x0][0xbe0] ;  /* 0x0002f80000047ab9 */ /* 0x000fe20000000a00 */
[----:B------:R-:W-:Y:S01]  /*eb70*/  ULDC.64 UR6, c[0x0][0xbd8] ;  /* 0x0002f60000067ab9 */ /* 0x000fe20000000a00 */
[----:B------:R-:W-:-:S04]  /*eb80*/  UISETP.NE.U32.AND UP0, UPT, UR4, URZ, UPT ;  /* 0x0000003f0400728c */ /* 0x000fc8000bf05070 */
[----:B------:R-:W-:Y:S02]  /*eb90*/  UISETP.NE.AND.EX UP1, UPT, UR5, URZ, UPT, UP0 ;  /* 0x0000003f0500728c */ /* 0x000fe4000bf25300 */
[----:B------:R-:W-:-:S04]  /*eba0*/  UISETP.NE.U32.AND UP0, UPT, UR6, URZ, UPT ;  /* 0x0000003f0600728c */ /* 0x000fc8000bf05070 */
[----:B------:R-:W-:Y:S01]  /*ebb0*/  PLOP3.LUT P2, PT, PT, PT, UP1, 0x80, 0x0 ;  /* 0x000000000000781c */ /* 0x000fe20003f4f018 */
[----:B------:R-:W-:-:S04]  /*ebc0*/  UISETP.NE.AND.EX UP0, UPT, UR7, URZ, UPT, UP0 ;  /* 0x0000003f0700728c */ /* 0x000fc8000bf05300 */
[----:B------:R-:W-:Y:S02]  /*ebd0*/  @UP1 ULDC.64 UR4, c[0x0][0xbe0] ;  /* 0x0002f80000041ab9 */ /* 0x000fe40000000a00 */
[----:B------:R-:W-:Y:S01]  /*ebe0*/  @UP1 UIMAD.WIDE UR4, UR36, 0x4, UR4 ;  /* 0x00000004240418a5 */ /* 0x000fe2000f8e0204 */
[----:B------:R-:W-:Y:S01]  /*ebf0*/  PLOP3.LUT P1, PT, PT, PT, UP0, 0x80, 0x0 ;  /* 0x000000000000781c */ /* 0x000fe20003f2f008 */
[----:B------:R-:W-:-:S04]  /*ec00*/  ULEA UR6, UP1, UR36, UR6, 0x2 ;  /* 0x0000000624067291 */ /* 0x000fc8000f82103f */
[----:B------:R-:W-:Y:S01]  /*ec10*/  IMAD.U32 R4, RZ, RZ, UR4 ;  /* 0x00000004ff047e24 */ /* 0x000fe2000f8e00ff */
[----:B------:R-:W-:Y:S01]  /*ec20*/  ULEA.HI.X UR7, UR36, UR7, UR37, 0x2, UP1 ;  /* 0x0000000724077291 */ /* 0x000fe200088f1425 */
[----:B------:R-:W-:Y:S01]  /*ec30*/  IMAD.U32 R5, RZ, RZ, UR5 ;  /* 0x00000005ff057e24 */ /* 0x000fe2000f8e00ff */
[----:B------:R-:W-:Y:S01]  /*ec40*/  MOV R7, RZ ;  /* 0x000000ff00077202 */ /* 0x000fe20000000f00 */
[----:B------:R-:W-:-:S03]  /*ec50*/  IMAD.U32 R2, RZ, RZ, UR6 ;  /* 0x00000006ff027e24 */ /* 0x000fc6000f8e00ff */
[----:B------:R-:W2:Y:S01]  /*ec60*/  @P2 LDG.E R4, desc[UR48][R4.64] ;  /* 0x0000003004042981 */ /* 0x000ea2000c1e1900 */
[----:B------:R-:W-:-:S05]  /*ec70*/  IMAD.U32 R3, RZ, RZ, UR7 ;  /* 0x00000007ff037e24 */ /* 0x000fca000f8e00ff */
[----:B------:R0:W5:Y:S01]  /*ec80*/  @P1 LDG.E R7, desc[UR48][R2.64] ;  /* 0x0000003002071981 */ /* 0x000162000c1e1900 */
[----:B------:R-:W-:Y:S01]  /*ec90*/  ULDC UR4, c[0x0][0xa88] ;  /* 0x0002a20000047ab9 */ /* 0x000fe20000000800 */
[----:B------:R-:W-:Y:S02]  /*eca0*/  ISETP.GT.AND P0, PT, R235, 0x7f, PT ;  /* 0x0000007feb00780c */ /* 0x000fe40003f04270 */
[----:B--2---:R-:W-:Y:S01]  /*ecb0*/  @P2 R2UR UR4, R4 ;  /* 0x00000000040422ca */ /* 0x004fe200000e0000 */
[----:B0-----:R-:W-:-:S14]  /*ecc0*/  @P2 BRA `(.L_x_2046) ;  /* 0x0000000000182947 */ /* 0x001fdc0003800000 */
[----:B------:R-:W-:Y:S05]  /*ecd0*/  @!P1 BRA `(.L_x_2046) ;  /* 0x0000000000149947 */ /* 0x000fea0003800000 */
[----:B------:R-:W2:Y:S04]  /*ece0*/  LDG.E R4, desc[UR48][R2.64] ;  /* 0x0000003002047981 */ /* 0x000ea8000c1e1900 */
[----:B------:R-:W3:Y:S01]  /*ecf0*/  LDG.E R0, desc[UR48][R2.64+0x4] ;  /* 0x0000043002007981 */ /* 0x000ee2000c1e1900 */
[----:B--2---:R-:W-:Y:S02]  /*ed00*/  R2UR UR5, R4 ;  /* 0x00000000040572ca */ /* 0x004fe400000e0000 */
[----:B---3--:R-:W-:-:S13]  /*ed10*/  R2UR UR4, R0 ;  /* 0x00000000000472ca */ /* 0x008fda00000e0000 */
[----:B------:R-:W-:-:S12]  /*ed20*/  UIADD3 UR4, -UR5, UR4, URZ ;  /* 0x0000000405047290 */ /* 0x000fd8000fffe13f */
.L_x_2046:
[----:B------:R-:W-:Y:S01]  /*ed30*/  USHF.R.S32.HI UR7, URZ, 0x1f, UR38 ;  /* 0x0000001f3f077899 */ /* 0x000fe20008011426 */
[----:B------:R-:W-:Y:S01]  /*ed40*/  BSSY B1, `(.L_x_2047) ;  /* 0x000001f000017945 */ /* 0x000fe20003800000 */
[----:B------:R-:W-:Y:S01]  /*ed50*/  USEL UR36, UR36, URZ, !UP0 ;  /* 0x0000003f24247287 */ /* 0x000fe2000c000000 */
[----:B------:R-:W-:Y:S01]  /*ed60*/  SHF.R.S32.HI R9, RZ, 0x1f, R16 ;  /* 0x0000001fff097819 */ /* 0x000fe20000011410 */
[----:B------:R-:W-:Y:S01]  /*ed70*/  USEL UR37, UR37, URZ, !UP0 ;  /* 0x0000003f25257287 */ /* 0x000fe2000c000000 */
[----:B-----5:R-:W-:Y:S01]  /*ed80*/  SHF.R.S32.HI R6, RZ, 0x1f, R7 ;  /* 0x0000001fff067819 */ /* 0x020fe20000011407 */
[----:B------:R-:W-:Y:S10]  /*ed90*/  @P0 BRA `(.L_x_2048) ;  /* 0x0000000000640947 */ /* 0x000ff40003800000 */
[----:B------:R-:W0:Y:S01]  /*eda0*/  S2R R2, SR_TID.X ;  /* 0x0000000000027919 */ /* 0x000e220000002100 */
[----:B------:R-:W-:-:S04]  /*edb0*/  IMAD.U32 R0, RZ, RZ, UR42 ;  /* 0x0000002aff007e24 */ /* 0x000fc8000f8e00ff */
[----:B0-----:R-:W-:-:S04]  /*edc0*/  IMAD R0, R0, 0x80, R2 ;  /* 0x0000008000007824 */ /* 0x001fc800078e0202 */
[----:B------:R-:W-:-:S05]  /*edd0*/  VIADD R0, R0, 0xffffff80 ;  /* 0xffffff8000007836 */ /* 0x000fca0000000000 */
[----:B------:R-:W-:-:S13]  /*ede0*/  ISETP.GE.AND P0, PT, R0, UR4, PT ;  /* 0x0000000400007c0c */ /* 0x000fda000bf06270 */
        /* <DEDUP_REMOVED lines=20> */
.L_x_2048:
[----:B------:R-:W-:Y:S05]  /*ef30*/  BSYNC B1 ;  /* 0x0000000000017941 */ /* 0x000fea0003800000 */
.L_x_2047:
[----:B------:R-:W-:Y:S01]  /*ef40*/  ULDC.64 UR8, c[0x0][0xaa0] ;  /* 0x0002a80000087ab9 */ /* 0x000fe20000000a00 */
[----:B------:R-:W-:Y:S01]  /*ef50*/  IMAD.MOV.U32 R2, RZ, RZ, R16 ;  /* 0x000000ffff027224 */ /* 0x000fe200078e0010 */
[----:B------:R-:W-:Y:S01]  /*ef60*/  UIMAD UR6, UR42, -0x80, UR4 ;  /* 0xffffff802a0678a4 */ /* 0x000fe2000f8e0204 */
[----:B0-----:R-:W-:Y:S01]  /*ef70*/  IMAD.MOV.U32 R3, RZ, RZ, R9 ;  /* 0x000000ffff037224 */ /* 0x001fe200078e0009 */
[----:B------:R-:W-:Y:S01]  /*ef80*/  BSSY B1, `(.L_x_2049) ;  /* 0x0000032000017945 */ /* 0x000fe20003800000 */
[----:B------:R-:W-:Y:S02]  /*ef90*/  IMAD R0, R6, UR8, RZ ;  /* 0x0000000806007c24 */ /* 0x000fe4000f8e02ff */
[----:B------:R-:W-:Y:S01]  /*efa0*/  IMAD.WIDE.U32 R2, R7, UR8, R2 ;  /* 0x0000000807027c25 */ /* 0x000fe2000f8e0002 */
[----:B------:R-:W-:-:S03]  /*efb0*/  ISETP.GE.AND P2, PT, R18, UR6, PT ;  /* 0x0000000612007c0c */ /* 0x000fc6000bf46270 */
[----:B------:R-:W-:Y:S01]  /*efc0*/  IMAD R7, R7, UR9, R0 ;  /* 0x0000000907077c24 */ /* 0x000fe2000f8e0200 */
[----:B------:R-:W-:Y:S01]  /*efd0*/  ULDC.64 UR8, c[0x0][0xae0] ;  /* 0x0002b80000087ab9 */ /* 0x000fe20000000a00 */
[----:B------:R-:W-:Y:S01]  /*efe0*/  VIADD R4, R18, 0x40 ;  /* 0x0000004012047836 */ /* 0x000fe20000000000 */
[----:B------:R-:W-:Y:S01]  /*eff0*/  UIMAD UR5, UR7, UR8, URZ ;  /* 0x00000008070572a4 */ /* 0x000fe2000f8e023f */
[----:B------:R-:W-:Y:S01]  /*f000*/  IMAD.IADD R3, R3, 0x1, R7 ;  /* 0x0000000103037824 */ /* 0x000fe200078e0207 */
[----:B------:R-:W-:Y:S01]  /*f010*/  SHF.R.S32.HI R7, RZ, 0x1f, R18 ;  /* 0x0000001fff077819 */ /* 0x000fe20000011412 */
[----:B------:R-:W-:Y:S01]  /*f020*/  IMAD.U32 R5, RZ, RZ, UR8 ;  /* 0x00000008ff057e24 */ /* 0x000fe2000f8e00ff */
[----:B------:R-:W-:Y:S01]  /*f030*/  UIMAD UR5, UR38, UR9, UR5 ;  /* 0x00000009260572a4 */ /* 0x000fe2000f8e0205 */
[----:B------:R-:W-:Y:S01]  /*f040*/  ISETP.GE.AND P0, PT, R4, UR6, PT ;  /* 0x0000000604007c0c */ /* 0x000fe2000bf06270 */
[----:B------:R-:W-:Y:S01]  /*f050*/  VIADD R0, R18, 0x20 ;  /* 0x0000002012007836 */ /* 0x000fe20000000000 */
[----:B------:R-:W-:Y:S01]  /*f060*/  ULDC.64 UR8, c[0x0][0xae8] ;  /* 0x0002ba0000087ab9 */ /* 0x000fe20000000a00 */
[----:B------:R-:W-:Y:S01]  /*f070*/  IMAD.WIDE.U32 R2, R5, UR38, R2 ;  /* 0x0000002605027c25 */ /* 0x000fe2000f8e0002 */
[----:B------:R-:W-:-:S02]  /*f080*/  UIMAD UR4, UR37, UR8, URZ ;  /* 0x00000008250472a4 */ /* 0x000fc4000f8e023f */
[----:B------:R-:W-:Y:S01]  /*f090*/  ISETP.GE.AND P1, PT, R0, UR6, PT ;  /* 0x0000000600007c0c */ /* 0x000fe2000bf26270 */
[----:B------:R-:W-:Y:S01]  /*f0a0*/  VIADD R3, R3, UR5 ;  /* 0x0000000503037c36 */ /* 0x000fe20008000000 */
[----:B------:R-:W-:Y:S01]  /*f0b0*/  UIMAD UR4, UR36, UR9, UR4 ;  /* 0x00000009240472a4 */ /* 0x000fe2000f8e0204 */
[----:B------:R-:W-:Y:S02]  /*f0c0*/  IMAD.U32 R5, RZ, RZ, UR8 ;  /* 0x00000008ff057e24 */ /* 0x000fe4000f8e00ff */
[----:B------:R-:W-:Y:S02]  /*f0d0*/  IMAD.U32 R9, RZ, RZ, UR42 ;  /* 0x0000002aff097e24 */ /* 0x000fe4000f8e00ff */
[----:B------:R-:W-:-:S04]  /*f0e0*/  IMAD.WIDE.U32 R4, R5, UR36, R2 ;  /* 0x0000002405047c25 */ /* 0x000fc8000f8e0002 */
[----:B------:R-:W-:Y:S02]  /*f0f0*/  IMAD.MOV.U32 R6, RZ, RZ, R18 ;  /* 0x000000ffff067224 */ /* 0x000fe400078e0012 */
[----:B------:R-:W-:Y:S02]  /*f100*/  VIADD R11, R5, UR4 ;  /* 0x00000004050b7c36 */ /* 0x000fe40008000000 */
[----:B------:R-:W-:-:S04]  /*f110*/  IMAD.WIDE R6, R9, 0x80, R6 ;  /* 0x0000008009067825 */ /* 0x000fc800078e0206 */
[----:B------:R-:W-:Y:S01]  /*f120*/  VIADD R10, R18, 0x60 ;  /* 0x00000060120a7836 */ /* 0x000fe20000000000 */
        /* <DEDUP_REMOVED lines=23> */
.L_x_2050:
[----:B------:R-:W-:Y:S05]  /*f2a0*/  BSYNC B1 ;  /* 0x0000000000017941 */ /* 0x000fea0003800000 */
.L_x_2049:
[----:B------:R-:W-:Y:S01]  /*f2b0*/  BSSY B1, `(.L_x_2051) ;  /* 0x000001b000017945 */ /* 0x000fe20003800000 */
[----:B------:R-:W-:-:S03]  /*f2c0*/  ISETP.GE.AND P2, PT, R10, UR6, PT ;  /* 0x000000060a007c0c */ /* 0x000fc6000bf46270 */
        /* <DEDUP_REMOVED lines=25> */
.L_x_2052:
[----:B------:R-:W-:Y:S05]  /*f460*/  BSYNC B1 ;  /* 0x0000000000017941 */ /* 0x000fea0003800000 */
.L_x_2051:
        /* <DEDUP_REMOVED lines=26> */
.L_x_2054:
[----:B------:R-:W-:Y:S05]  /*f610*/  BSYNC B1 ;  /* 0x0000000000017941 */ /* 0x000fea0003800000 */
.L_x_2053:
        /* <DEDUP_REMOVED lines=25> */
.L_x_2045:
[----:B------:R-:W-:Y:S05]  /*f7b0*/  BSYNC B0 ;  /* 0x0000000000007941 */ /* 0x000fea0003800000 */
.L_x_2036:
[----:B------:R-:W-:Y:S02]  /*f7c0*/  ULDC UR4, c[0x0][0xc14] ;  /* 0x0003050000047ab9 */ /* 0x000fe40000000800 */
[----:B------:R-:W-:-:S13]  /*f7d0*/  ISETP.GE.AND P0, PT, R83, UR4, PT ;  /* 0x0000000453007c0c */ /* 0x000fda000bf06270 */
[----:B------:R-:W-:Y:S05]  /*f7e0*/  @!P0 BRA `(.L_x_2055) ;  /* 0xffffff1400688947 */ /* 0x000fea000383ffff */
[----:B------:R-:W-:Y:S05]  /*f7f0*/  EXIT ;  /* 0x000000000000794d */ /* 0x000fea0003800000 */
.L_x_1997:
[----:B------:R-:W-:-:S08]  /*f800*/  NOP ;  /* 0x0000000000007918 */ /* 0x000fd00000000000 */
[----:B------:R-:W0:-:S00]  /*f810*/  USETMAXREG.DEALLOC.CTAPOOL 0x18 ;  /* 0x00000018000079c8 */ /* 0x000e0000080e0500 */
[----:B0-----:R-:W-:Y:S01]  /*f820*/  LOP3.LUT R0, R0, 0x3, RZ, 0xc0, !PT ;  /* 0x0000000300007812 */ /* 0x001fe200078ec0ff */
[----:B------:R-:W-:-:S05]  /*f830*/  IMAD.MOV.U32 R6, RZ, RZ, RZ ;  /* 0x000000ffff067224 */ /* 0x000fca00078e00ff */
[----:B------:R-:W0:Y:S02]  /*f840*/  SHFL.IDX PT, R0, R0, RZ, 0x1f ;  /* 0x00001fff00007589 */ /* 0x000e2400000e0000 */
[----:B0-----:R-:W-:-:S04]  /*f850*/  ISETP.NE.AND P0, PT, R0, RZ, PT ;  /* 0x000000ff0000720c */ /* 0x001fc80003f05270 */
        /* <DEDUP_REMOVED lines=14> */
.L_x_2056:
[----:B0-----:R-:W0:Y:S01]  /*f940*/  S2R R0, SR_TID.X ;  /* 0x0000000000007919 */ /* 0x001e220000002100 */
        /* <DEDUP_REMOVED lines=40> */
.L_x_2062:
        /* <DEDUP_REMOVED lines=14> */
.L_x_2061:
[----:B------:R-:W-:Y:S05]  /*fcb0*/  BSYNC B0 ;  /* 0x0000000000007941 */ /* 0x000fea0003800000 */
.L_x_2060:
        /* <DEDUP_REMOVED lines=22> */
.L_x_2058:
        /* <DEDUP_REMOVED lines=25> */
.L_x_2063:
        /* <DEDUP_REMOVED lines=58> */
.L_x_2059:
[----:B------:R0:W-:Y:S01]  /*10350*/  STL [R1+0x20], R0 ;  /* 0x0000200001007387 */ /* 0x0001e20000100800 */
[----:B------:R-:W-:-:S03]  /*10360*/  UMOV UR38, URZ ;  /* 0x0000003f00267c82 */ /* 0x000fc60008000000 */
[----:B------:R0:W-:Y:S02]  /*10370*/  STL [R1+0x24], RZ ;  /* 0x000024ff01007387 */ /* 0x0001e40000100800 */
.L_x_2064:
        /* <DEDUP_REMOVED lines=11> */
.L_x_2057:
[----:B0-2---:R-:W-:Y:S01]  /*10430*/  IMAD.MOV.U32 R0, RZ, RZ, 0x1 ;  /* 0x00000001ff007424 */ /* 0x005fe200078e00ff */
        /* <DEDUP_REMOVED lines=40> */
.L_x_2127:
[----:B------:R-:W-:Y:S01]  /*106c0*/  ULDC.64 UR4, c[0x0][0xc60] ;  /* 0x0003180000047ab9 */ /* 0x000fe20000000a00 */
[----:B------:R-:W-:Y:S01]  /*106d0*/  ULDC.64 UR10, c[0x0][0xa00] ;  /* 0x00028000000a7ab9 */ /* 0x000fe20000000a00 */
[----:B------:R-:W-:Y:S01]  /*106e0*/  UIMAD.WIDE UR4, UR50, 0x4, UR4 ;  /* 0x00000004320478a5 */ /* 0x000fe2000f8e0204 */
[----:B------:R-:W-:Y:S01]  /*106f0*/  ULDC.64 UR6, c[0x0][0xa18] ;  /* 0x0002860000067ab9 */ /* 0x000fe20000000a00 */
[----:B------:R-:W-:-:S04]  /*10700*/  ULDC.64 UR12, c[0x0][0xa08] ;  /* 0x00028200000c7ab9 */ /* 0x000fc80000000a00 */
[----:B0-----:R-:W-:Y:S02]  /*10710*/  IMAD.U32 R2, RZ, RZ, UR4 ;  /* 0x00000004ff027e24 */ /* 0x001fe4000f8e00ff */
[----:B------:R-:W-:Y:S01]  /*10720*/  IMAD.U32 R3, RZ, RZ, UR5 ;  /* 0x00000005ff037e24 */ /* 0x000fe2000f8e00ff */
[----:B------:R-:W-:-:S04]  /*10730*/  ULDC.64 UR4, c[0x0][0xa28] ;  /* 0x00028a0000047ab9 */ /* 0x000fc80000000a00 */
[----:B--2---:R-:W2:Y:S01]  /*10740*/  LDG.E R2, desc[UR48][R2.64] ;  /* 0x0000003002027981 */ /* 0x004ea2000c1e1900 */
[----:B------:R-:W-:Y:S01]  /*10750*/  UISETP.NE.U32.AND UP0, UPT, UR4, URZ, UPT ;  /* 0x0000003f0400728c */ /* 0x000fe2000bf05070 */
[----:B------:R-:W-:-:S03]  /*10760*/  IMAD.MOV.U32 R0, RZ, RZ, RZ ;  /* 0x000000ffff007224 */ /* 0x000fc600078e00ff */
[----:B------:R-:W-:-:S06]  /*10770*/  UISETP.NE.AND.EX UP0, UPT, UR5, URZ, UPT, UP0 ;  /* 0x0000003f0500728c */ /* 0x000fcc000bf05300 */
[----:B------:R-:W-:Y:S02]  /*10780*/  PLOP3.LUT P0, PT, PT, PT, UP0, 0x80, 0x0 ;  /* 0x000000000000781c */ /* 0x000fe40003f0f008 */
[----:B------:R-:W-:-:S04]  /*10790*/  ISETP.NE.U32.AND P1, PT, RZ, UR12, PT ;  /* 0x0000000cff007c0c */ /* 0x000fc8000bf25070 */
[----:B------:R-:W-:Y:S01]  /*107a0*/  ISETP.NE.AND.EX P1, PT, RZ, UR13, PT, P1 ;  /* 0x0000000dff007c0c */ /* 0x000fe2000bf25310 */
[----:B------:R-:W-:Y:S02]  /*107b0*/  IMAD.MOV.U32 R18, RZ, RZ, RZ ;  /* 0x000000ffff127224 */ /* 0x000fe400078e00ff */
[----:B------:R-:W-:Y:S01]  /*107c0*/  IMAD.MOV.U32 R9, RZ, RZ, RZ ;  /* 0x000000ffff097224 */ /* 0x000fe200078e00ff */
[----:B--2---:R-:W-:-:S13]  /*107d0*/  R2UR UR45, R2 ;  /* 0x00000000022d72ca */ /* 0x004fda00000e0000 */
[----:B------:R-:W-:Y:S02]  /*107e0*/  USHF.R.S32.HI UR44, URZ, 0x1f, UR45 ;  /* 0x0000001f3f2c7899 */ /* 0x000fe4000801142d */
[----:B------:R-:W-:-:S04]  /*107f0*/  @UP0 ULEA UR4, UP1, UR45, UR4, 0x2 ;  /* 0x000000042d040291 */ /* 0x000fc8000f82103f */
[----:B------:R-:W-:Y:S02]  /*10800*/  @UP0 ULEA.HI.X UR5, UR45, UR5, UR44, 0x2, UP1 ;  /* 0x000000052d050291 */ /* 0x000fe400088f142c */
[----:B------:R-:W-:Y:S01]  /*10810*/  USHF.L.U32 UR43, UR45, 0x2, URZ ;  /* 0x000000022d2b7899 */ /* 0x000fe2000800063f */
[----:B------:R-:W-:Y:S01]  /*10820*/  IMAD.U32 R2, RZ, RZ, UR4 ;  /* 0x00000004ff027e24 */ /* 0x000fe2000f8e00ff */
[----:B------:R-:W-:Y:S02]  /*10830*/  USHF.L.U64.HI UR44, UR45, 0x2, UR44 ;  /* 0x000000022d2c7899 */ /* 0x000fe4000801022c */
[----:B------:R-:W-:Y:S01]  /*10840*/  IMAD.U32 R3, RZ, RZ, UR5 ;  /* 0x00000005ff037e24 */ /* 0x000fe2000f8e00ff */
[----:B------:R-:W-:-:S04]  /*10850*/  UIADD3 UR5, UP0, UR43, UR10, URZ ;  /* 0x0000000a2b057290 */ /* 0x000fc8000ff1e03f */
[----:B------:R-:W-:Y:S01]  /*10860*/  UIADD3.X UR8, UR44, UR11, URZ, UP0, !UPT ;  /* 0x0000000b2c087290 */ /* 0x000fe200087fe43f */
[----:B------:R0:W5:Y:S01]  /*10870*/  @P0 LDG.E R0, desc[UR48][R2.64] ;  /* 0x0000003002000981 */ /* 0x000162000c1e1900 */
[----:B------:R-:W-:Y:S01]  /*10880*/  UISETP.NE.U32.AND UP0, UPT, UR6, URZ, UPT ;  /* 0x0000003f0600728c */ /* 0x000fe2000bf05070 */
[----:B------:R-:W-:Y:S01]  /*10890*/  ISETP.NE.U32.AND P0, PT, RZ, UR10, PT ;  /* 0x0000000aff007c0c */ /* 0x000fe2000bf05070 */
[----:B------:R-:W-:Y:S02]  /*108a0*/  UIADD3 UR9, UP1, UR43, UR12, URZ ;  /* 0x0000000c2b097290 */ /* 0x000fe4000ff3e03f */
[----:B------:R-:W-:Y:S01]  /*108b0*/  UISETP.NE.AND.EX UP0, UPT, UR7, URZ, UPT, UP0 ;  /* 0x0000003f0700728c */ /* 0x000fe2000bf05300 */
[----:B------:R-:W-:Y:S01]  /*108c0*/  ISETP.NE.AND.EX P0, PT, RZ, UR11, PT, P0 ;  /* 0x0000000bff007c0c */ /* 0x000fe2000bf05300 */
[----:B------:R-:W-:Y:S02]  /*108d0*/  UIADD3.X UR4, UR44, UR13, URZ, UP1, !UPT ;  /* 0x0000000d2c047290 */ /* 0x000fe40008ffe43f */
[----:B------:R-:W-:-:S02]  /*108e0*/  IMAD.U32 R4, RZ, RZ, UR9 ;  /* 0x00000009ff047e24 */ /* 0x000fc4000f8e00ff */
[----:B0-----:R-:W-:Y:S02]  /*108f0*/  IMAD.U32 R2, RZ, RZ, UR5 ;  /* 0x00000005ff027e24 */ /* 0x001fe4000f8e00ff */
[----:B------:R-:W-:Y:S01]  /*10900*/  IMAD.U32 R5, RZ, RZ, UR4 ;  /* 0x00000004ff057e24 */ /* 0x000fe2000f8e00ff */
[----:B------:R-:W-:Y:S01]  /*10910*/  PLOP3.LUT P2, PT, PT, PT, UP0, 0x80, 0x0 ;  /* 0x000000000000781c */ /* 0x000fe20003f4f008 */
[----:B------:R-:W-:Y:S01]  /*10920*/  IMAD.U32 R3, RZ, RZ, UR8 ;  /* 0x00000008ff037e24 */ /* 0x000fe2000f8e00ff */
[----:B------:R-:W-:Y:S02]  /*10930*/  @UP0 UIADD3 UR4, UP1, UR43, UR6, URZ ;  /* 0x000000062b040290 */ /* 0x000fe4000ff3e03f */
[----:B------:R0:W5:Y:S02]  /*10940*/  @P1 LDG.E R9, desc[UR48][R4.64] ;  /* 0x0000003004091981 */ /* 0x000164000c1e1900 */
[----:B------:R-:W-:Y:S01]  /*10950*/  @UP0 UIADD3.X UR5, UR44, UR7, URZ, UP1, !UPT ;  /* 0x000000072c050290 */ /* 0x000fe20008ffe43f */
[----:B------:R-:W-:Y:S01]  /*10960*/  ULDC UR6, c[0x0][0x288] ;  /* 0x0000a20000067ab9 */ /* 0x000fe20000000800 */
[----:B------:R-:W-:Y:S01]  /*10970*/  IMAD.U32 R6, RZ, RZ, UR4 ;  /* 0x00000004ff067e24 */ /* 0x000fe2000f8e00ff */
[----:B------:R0:W5:Y:S01]  /*10980*/  @P0 LDG.E R18, desc[UR48][R2.64] ;  /* 0x0000003002120981 */ /* 0x000162000c1e1900 */
[----:B------:R-:W-:-:S02]  /*10990*/  IMAD.U32 R8, RZ, RZ, UR6 ;  /* 0x00000006ff087e24 */ /* 0x000fc4000f8e00ff */
[----:B------:R-:W-:-:S05]  /*109a0*/  IMAD.U32 R7, RZ, RZ, UR5 ;  /* 0x00000005ff077e24 */ /* 0x000fca000f8e00ff */
[----:B------:R0:W5:Y:S01]  /*109b0*/  @P2 LDG.E R8, desc[UR48][R6.64] ;  /* 0x0000003006082981 */ /* 0x000162000c1e1900 */
[----:B-1----:R-:W-:Y:S05]  /*109c0*/  @P2 BRA `(.L_x_2066) ;  /* 0x0000000000102947 */ /* 0x002fea0003800000 */
[----:B------:R-:W-:Y:S05]  /*109d0*/  @!P0 BRA `(.L_x_2066) ;  /* 0x00000000000c8947 */ /* 0x000fea0003800000 */
[----:B-----5:R-:W2:Y:S04]  /*109e0*/  LDG.E R8, desc[UR48][R2.64] ;  /* 0x0000003002087981 */ /* 0x020ea8000c1e1900 */
[----:B0-----:R-:W2:Y:S02]  /*109f0*/  LDG.E R7, desc[UR48][R2.64+0x4] ;  /* 0x0000043002077981 */ /* 0x001ea4000c1e1900 */
[----:B--2---:R-:W-:-:S07]  /*10a00*/  IMAD.IADD R8, R7, 0x1, -R8 ;  /* 0x0000000107087824 */ /* 0x004fce00078e0a08 */
.L_x_2066:
[----:B0----5:R-:W-:Y:S01]  /*10a10*/  IMAD.IADD R2, R9, 0x1, R0 ;  /* 0x0000000109027824 */ /* 0x021fe200078e0200 */
[----:B------:R-:W-:Y:S01]  /*10a20*/  ULDC.64 UR4, c[0x0][0x3f8] ;  /* 0x0000fe0000047ab9 */ /* 0x000fe20000000a00 */
[----:B------:R-:W-:Y:S01]  /*10a30*/  ULDC.64 UR6, c[0x0][0xa20] ;  /* 0x0002880000067ab9 */ /* 0x000fe20000000a00 */
[----:B------:R-:W-:Y:S01]  /*10a40*/  UISETP.NE.U32.AND UP0, UPT, UR4, URZ, UPT ;  /* 0x0000003f0400728c */ /* 0x000fe2000bf05070 */
[----:B------:R-:W-:Y:S01]  /*10a50*/  ISETP.NE.U32.AND P0, PT, RZ, UR6, PT ;  /* 0x00000006ff007c0c */ /* 0x000fe2000bf05070 */
[----:B------:R0:W-:Y:S01]  /*10a60*/  STL [R1+0x28], R2 ;  /* 0x0000280201007387 */ /* 0x0001e20000100800 */
[----:B------:R-:W-:Y:S01]  /*10a70*/  ULDC UR4, c[0x0][0x404] ;  /* 0x0001010000047ab9 */ /* 0x000fe20000000800 */
[----:B------:R-:W-:Y:S01]  /*10a80*/  UISETP.NE.AND.EX UP0, UPT, UR5, URZ, UPT, UP0 ;  /* 0x0000003f0500728c */ /* 0x000fe2000bf05300 */
[----:B------:R-:W-:Y:S02]  /*10a90*/  ISETP.NE.AND.EX P0, PT, RZ, UR7, PT, P0 ;  /* 0x00000007ff007c0c */ /* 0x000fe4000bf05300 */
[----:B------:R-:W-:Y:S01]  /*10aa0*/  ULDC UR5, c[0x0][0x2e0] ;  /* 0x0000b80000057ab9 */ /* 0x000fe20000000800 */
[----:B------:R-:W-:-:S04]  /*10ab0*/  USEL UR4, UR4, 0x1, UP0 ;  /* 0x0000000104047887 */ /* 0x000fc80008000000 */
[----:B------:R-:W-:-:S06]  /*10ac0*/  UIMAD UR4, UR4, UR5, URZ ;  /* 0x00000005040472a4 */ /* 0x000fcc000f8e023f */
[----:B------:R-:W-:Y:S01]  /*10ad0*/  IMAD.U32 R3, RZ, RZ, UR4 ;  /* 0x00000004ff037e24 */ /* 0x000fe2000f8e00ff */
[----:B0-----:R-:W-:Y:S06]  /*10ae0*/  @!P0 BRA `(.L_x_2067) ;  /* 0x0000000000188947 */ /* 0x001fec0003800000 */
[----:B------:R-:W-:-:S04]  /*10af0*/  UIADD3 UR4, UP0, UR43, UR6, URZ ;  /* 0x000000062b047290 */ /* 0x000fc8000ff1e03f */
[----:B------:R-:W-:Y:S02]  /*10b00*/  UIADD3.X UR5, UR44, UR7, URZ, UP0, !UPT ;  /* 0x000000072c057290 */ /* 0x000fe400087fe43f */
[----:B------:R-:W-:-:S04]  /*10b10*/  IMAD.U32 R2, RZ, RZ, UR4 ;  /* 0x00000004ff027e24 */ /* 0x000fc8000f8e00ff */
[----:B------:R-:W-:-:S06]  /*10b20*/  IMAD.U32 R3, RZ, RZ, UR5 ;  /* 0x00000005ff037e24 */ /* 0x000fcc000f8e00ff */
[----:B------:R0:W5:Y:S01]  /*10b30*/  LDG.E R3, desc[UR48][R2.64] ;  /* 0x0000003002037981 */ /* 0x000162000c1e1900 */
[----:B------:R-:W-:Y:S05]  /*10b40*/  BRA `(.L_x_2068) ;  /* 0x0000000000107947 */ /* 0x000fea0003800000 */
.L_x_2067:
[----:B------:R-:W-:Y:S05]  /*10b50*/  @!P1 BRA `(.L_x_2068) ;  /* 0x00000000000c9947 */ /* 0x000fea0003800000 */
[----:B------:R-:W2:Y:S04]  /*10b60*/  LDG.E R2, desc[UR48][R4.64] ;  /* 0x0000003004027981 */ /* 0x000ea8000c1e1900 */
[----:B------:R-:W2:Y:S02]  /*10b70*/  LDG.E R3, desc[UR48][R4.64+0x4] ;  /* 0x0000043004037981 */ /* 0x000ea4000c1e1900 */
[----:B--2---:R-:W-:-:S07]  /*10b80*/  IMAD.IADD R3, R3, 0x1, -R2 ;  /* 0x0000000103037824 */ /* 0x004fce00078e0a02 */
.L_x_2068:
[----:B------:R-:W2:Y:S01]  /*10b90*/  LDL R19, [R1+0x24] ;  /* 0x0000240001137983 */ /* 0x000ea20000100800 */
[----:B-----5:R-:W-:Y:S01]  /*10ba0*/  IMAD.IADD R3, R3, 0x1, -R0 ;  /* 0x0000000103037824 */ /* 0x020fe200078e0a00 */
[----:B------:R-:W-:Y:S01]  /*10bb0*/  BSSY B6, `(.L_x_2069) ;  /* 0x0000309000067945 */ /* 0x000fe20003800000 */
[----:B--2---:R-:W-:-:S04]  /*10bc0*/  LEA R0, R19, 0xff, 0x7 ;  /* 0x000000ff13007811 */ /* 0x004fc800078e38ff */
[C---:B------:R-:W-:Y:S01]  /*10bd0*/  IADD3 R8, R3.reuse, R0, -R8 ;  /* 0x0000000003087210 */ /* 0x040fe20007ffe808 */
[----:B------:R-:W-:-:S05]  /*10be0*/  VIADD R3, R3, 0x7f ;  /* 0x0000007f03037836 */ /* 0x000fca0000000000 */
[----:B------:R-:W-:-:S04]  /*10bf0*/  SHF.R.S32.HI R0, RZ, 0x1f, R3 ;  /* 0x0000001fff007819 */ /* 0x000fc80000011403 */
[----:B------:R-:W-:Y:S02]  /*10c00*/  LEA.HI R0, R0, R3, RZ, 0x7 ;  /* 0x0000000300007211 */ /* 0x000fe400078f38ff */
[----:B------:R-:W-:Y:S02]  /*10c10*/  SHF.R.S32.HI R3, RZ, 0x1f, R8 ;  /* 0x0000001fff037819 */ /* 0x000fe40000011408 */
[----:B------:R-:W-:Y:S02]  /*10c20*/  SHF.R.S32.HI R0, RZ, 0x7, R0 ;  /* 0x00000007ff007819 */ /* 0x000fe40000011400 */
[----:B------:R-:W-:-:S04]  /*10c30*/  LEA.HI R3, R3, R8, RZ, 0x7 ;  /* 0x0000000803037211 */ /* 0x000fc800078f38ff */
[----:B------:R-:W-:-:S04]  /*10c40*/  SHF.R.S32.HI R3, RZ, 0x7, R3 ;  /* 0x00000007ff037819 */ /* 0x000fc80000011403 */
[----:B------:R-:W-:-:S04]  /*10c50*/  VIMNMX R16, R0, R3, PT ;  /* 0x0000000300107248 */ /* 0x000fc80003fe0100 */
[----:B------:R-:W-:-:S13]  /*10c60*/  ISETP.GT.AND P0, PT, R16, RZ, PT ;  /* 0x000000ff1000720c */ /* 0x000fda0003f04270 */
        /* <DEDUP_REMOVED lines=19> */
.L_x_2070:
[----:B------:R-:W1:Y:S01]  /*10da0*/  S2UR UR4, SR_CgaCtaId ;  /* 0x00000000000479c3 */ /* 0x000e620000008800 */
[----:B------:R-:W-:Y:S02]  /*10db0*/  UMOV UR41, 0x400 ;  /* 0x0000040000297882 */ /* 0x000fe40000000000 */
[----:B-1----:R-:W-:-:S04]  /*10dc0*/  ULEA UR41, UR4, UR41, 0x18 ;  /* 0x0000002904297291 */ /* 0x002fc8000f8ec03f */
        /* <DEDUP_REMOVED lines=20> */
.L_x_2072:
[----:B------:R-:W-:-:S06]  /*10f10*/  UIADD3 UR4, UR41, 0x10400, URZ ;  /* 0x0001040029047890 */ /* 0x000fcc000fffe03f */
[----:B------:R-:W-:-:S05]  /*10f20*/  IMAD.U32 R17, RZ, RZ, UR4 ;  /* 0x00000004ff117e24 */ /* 0x000fca000f8e00ff */
        /* <DEDUP_REMOVED lines=18> */
.L_x_2073:
        /* <DEDUP_REMOVED lines=8> */
[----:B------:R-:W-:Y:S01]  /*110d0*/  IMAD.U32 R4, RZ, RZ, UR6 ;  /* 0x00000006ff047e24 */ /* 0x000fe2000f8e00ff */
[----:B------:R-:W-:Y:S01]  /*110e0*/  MOV R12, 0x1 ;  /* 0x00000001000c7802 */ /* 0x000fe20000000f00 */
[----:B------:R-:W0:Y:S01]  /*110f0*/  LDC.64 R2, c[0x4][R2] ;  /* 0x0100000002027b82 */ /* 0x000e220000000a00 */
[----:B------:R-:W-:Y:S02]  /*11100*/  IMAD.U32 R5, RZ, RZ, UR7 ;  /* 0x00000007ff057e24 */ /* 0x000fe4000f8e00ff */
[----:B------:R-:W-:Y:S02]  /*11110*/  IMAD.U32 R6, RZ, RZ, UR8 ;  /* 0x00000008ff067e24 */ /* 0x000fe4000f8e00ff */
[----:B------:R-:W-:-:S02]  /*11120*/  IMAD.U32 R7, RZ, RZ, UR9 ;  /* 0x00000009ff077e24 */ /* 0x000fc4000f8e00ff */
[----:B------:R-:W-:Y:S02]  /*11130*/  IMAD.U32 R10, RZ, RZ, UR4 ;  /* 0x00000004ff0a7e24 */ /* 0x000fe4000f8e00ff */
[----:B------:R-:W-:Y:S02]  /*11140*/  IMAD.U32 R11, RZ, RZ, UR5 ;  /* 0x00000005ff0b7e24 */ /* 0x000fe4000f8e00ff */
[----:B------:R-:W-:Y:S02]  /*11150*/  IMAD.MOV.U32 R8, RZ, RZ, 0x70 ;  /* 0x00000070ff087424 */ /* 0x000fe400078e00ff */
[----:B------:R-:W-:-:S07]  /*11160*/  IMAD.MOV.U32 R13, RZ, RZ, RZ ;  /* 0x000000ffff0d7224 */ /* 0x000fce00078e00ff */
[----:B------:R-:W-:-:S07]  /*11170*/  LEPC R20, `(.L_x_2074) ;  /* 0x000000001014794e */ /* 0x000fce0000000000 */
[----:B0-----:R-:W-:Y:S05]  /*11180*/  CALL.ABS.NOINC R2 ;  /* 0x0000000002007343 */ /* 0x001fea0003c00000 */
.L_x_2074:
        /* <DEDUP_REMOVED lines=18> */
.L_x_2075:
        /* <DEDUP_REMOVED lines=8> */
[----:B------:R-:W-:-:S05]  /*11330*/  ULDC.64 UR6, c[0x0][0xa08] ;  /* 0x0002820000067ab9 */ /* 0x000fca0000000a00 */
[----:B------:R-:W-:-:S05]  /*11340*/  PLOP3.LUT P1, PT, PT, PT, UP0, 0x80, 0x0 ;  /* 0x000000000000781c */ /* 0x000fca0003f2f008 */
[----:B------:R-:W-:-:S04]  /*11350*/  @UP0 UIADD3 UR4, UP1, UR43, UR4, URZ ;  /* 0x000000042b040290 */ /* 0x000fc8000ff3e03f */
[----:B------:R-:W-:Y:S01]  /*11360*/  @UP0 UIADD3.X UR5, UR44, UR5, URZ, UP1, !UPT ;  /* 0x000000052c050290 */ /* 0x000fe20008ffe43f */
[----:B-1----:R-:W-:-:S13]  /*11370*/  ISETP.NE.AND P0, PT, R0, 0x1, PT ;  /* 0x000000010000780c */ /* 0x002fda0003f05270 */
[----:B------:R-:W1:Y:S01]  /*11380*/  @P0 LDC R0, c[0x0][0x42c] ;  /* 0x00010b00ff000b82 */ /* 0x000e620000000800 */
[----:B0-----:R-:W-:-:S07]  /*11390*/  LOP3.LUT R17, R4, 0x7f, RZ, 0xc0, !PT ;  /* 0x0000007f04117812 */ /* 0x001fce00078ec0ff */
[----:B------:R-:W0:Y:S01]  /*113a0*/  @P0 LDC R3, c[0x0][0x430] ;  /* 0x00010c00ff030b82 */ /* 0x000e220000000800 */
[----:B-1----:R-:W-:-:S05]  /*113b0*/  @P0 IMAD.HI.U32 R0, R0, UR38, RZ ;  /* 0x0000002600000c27 */ /* 0x002fca000f8e00ff */
[----:B0-----:R-:W-:Y:S01]  /*113c0*/  @P0 SHF.R.U32.HI R2, RZ, R3, R0 ;  /* 0x00000003ff020219 */ /* 0x001fe20000011600 */
[----:B------:R-:W-:-:S04]  /*113d0*/  IMAD.U32 R3, RZ, RZ, UR5 ;  /* 0x00000005ff037e24 */ /* 0x000fc8000f8e00ff */
[----:B------:R0:W-:Y:S02]  /*113e0*/  STL [R1+0x4], R2 ;  /* 0x0000040201007387 */ /* 0x0001e40000100800 */
[----:B0-----:R-:W-:Y:S01]  /*113f0*/  IMAD.U32 R2, RZ, RZ, UR4 ;  /* 0x00000004ff027e24 */ /* 0x001fe2000f8e00ff */
[----:B------:R-:W-:-:S04]  /*11400*/  ULDC.64 UR4, c[0x0][0xa00] ;  /* 0x0002800000047ab9 */ /* 0x000fc80000000a00 */
[----:B------:R0:W2:Y:S01]  /*11410*/  @P1 LDG.E R10, desc[UR48][R2.64] ;  /* 0x00000030020a1981 */ /* 0x0000a2000c1e1900 */
[----:B------:R-:W-:Y:S01]  /*11420*/  ISETP.NE.AND P1, PT, R17, RZ, PT ;  /* 0x000000ff1100720c */ /* 0x000fe20003f25270 */
[----:B------:R-:W-:Y:S01]  /*11430*/  UMOV UR36, URZ ;  /* 0x0000003f00247c82 */ /* 0x000fe20008000000 */
[----:B------:R-:W-:Y:S01]  /*11440*/  ISETP.NE.U32.AND P0, PT, RZ, UR4, PT ;  /* 0x00000004ff007c0c */ /* 0x000fe2000bf05070 */
[----:B------:R-:W-:Y:S01]  /*11450*/  UMOV UR8, 0x80 ;  /* 0x0000008000087882 */ /* 0x000fe20000000000 */
[----:B------:R-:W-:Y:S01]  /*11460*/  R2UR UR37, R7 ;  /* 0x00000000072572ca */ /* 0x000fe200000e0000 */
[----:B------:R-:W-:Y:S01]  /*11470*/  UMOV UR10, UR38 ;  /* 0x00000026000a7c82 */ /* 0x000fe20008000000 */
[----:B------:R-:W-:Y:S02]  /*11480*/  ISETP.NE.AND.EX P0, PT, RZ, UR5, PT, P0 ;  /* 0x00000005ff007c0c */ /* 0x000fe4000bf05300 */
[----:B------:R-:W-:Y:S01]  /*11490*/  SHF.R.U32.HI R4, RZ, 0x5, R4 ;  /* 0x00000005ff047819 */ /* 0x000fe20000011604 */
[----:B0-----:R-:W0:Y:S01]  /*114a0*/  LDC.64 R2, c[0x0][0x3f8] ;  /* 0x0000fe00ff027b82 */ /* 0x001e220000000a00 */
[----:B------:R-:W-:-:S02]  /*114b0*/  SEL R8, RZ, UR45, P0 ;  /* 0x0000002dff087c07 */ /* 0x000fc40008000000 */
[----:B------:R-:W-:Y:S01]  /*114c0*/  LOP3.LUT R4, R4, 0x3, RZ, 0xc0, !PT ;  /* 0x0000000304047812 */ /* 0x000fe200078ec0ff */
[----:B------:R-:W-:Y:S01]  /*114d0*/  VOTEU.ALL UP1, P1 ;  /* 0x00000000003f7886 */ /* 0x000fe20000820000 */
[----:B------:R-:W-:-:S03]  /*114e0*/  R2UR UR39, R8 ;  /* 0x00000000082772ca */ /* 0x000fc600000e0000 */
[----:B------:R-:W-:Y:S01]  /*114f0*/  UMOV UR9, UR37 ;  /* 0x0000002500097c82 */ /* 0x000fe20008000000 */
[----:B------:R-:W-:-:S04]  /*11500*/  @!UP1 UIADD3 UR4, UP0, UR52, 0x270, URZ ;  /* 0x0000027034049890 */ /* 0x000fc8000ff1e03f */
[----:B------:R-:W-:-:S05]  /*11510*/  @!UP1 UIADD3.X UR5, URZ, UR53, URZ, UP0, !UPT ;  /* 0x000000353f059290 */ /* 0x000fca00087fe43f */
[----:B------:R-:W-:-:S04]  /*11520*/  UMOV UR11, UR39 ;  /* 0x00000027000b7c82 */ /* 0x000fc80008000000 */
[----:B------:R1:W-:Y:S01]  /*11530*/  @!UP1 UTMAPF.L2.4D [UR36], [UR4] ;  /* 0x00000024040095b8 */ /* 0x0003e20008018000 */
[----:B0-----:R-:W-:Y:S01]  /*11540*/  LOP3.LUT P0, RZ, R2, UR6, RZ, 0xfc, !PT ;  /* 0x0000000602ff7c12 */ /* 0x001fe2000f80fcff */
[----:B------:R-:W-:-:S03]  /*11550*/  UMOV UR6, 0xffffffff ;  /* 0xffffffff00067882 */ /* 0x000fc60000000000 */
[----:B------:R-:W-:Y:S01]  /*11560*/  LOP3.LUT P0, RZ, R3, UR7, RZ, 0xfc, P0 ;  /* 0x0000000703ff7c12 */ /* 0x000fe2000800fcff */
[----:B------:R1:W-:Y:S01]  /*11570*/  @!UP1 UTMAPF.L2.4D [UR8], [UR4] ;  /* 0x00000008040095b8 */ /* 0x0003e20008018000 */
[----:B--2---:R-:W-:Y:S01]  /*11580*/  SHF.R.S32.HI R19, RZ, 0x1f, R10 ;  /* 0x0000001fff137819 */ /* 0x004fe2000001140a */
[----:B------:R1:W-:Y:S01]  /*11590*/  STL [R1+0x10], R10 ;  /* 0x0000100a01007387 */ /* 0x0003e20000100800 */
[----:B------:R-:W-:-:S03]  /*115a0*/  SEL R0, R10, RZ, !P0 ;  /* 0x000000ff0a007207 */ /* 0x000fc60004000000 */
[----:B------:R1:W-:Y:S01]  /*115b0*/  STL [R1+0x24], R19 ;  /* 0x0000241301007387 */ /* 0x0003e20000100800 */
[----:B------:R-:W-:Y:S05]  /*115c0*/  BRA.DIV UR6, `(.L_x_2076) ;  /* 0x0000003a06707947 */ /* 0x000fea000b800000 */
[----:B------:R0:W2:Y:S02]  /*115d0*/  SHFL.IDX PT, R14, R4, RZ, 0x1f ;  /* 0x00001fff040e7589 */ /* 0x0000a400000e0000 */
.L_x_2146:
[----:B--2---:R-:W-:Y:S02]  /*115e0*/  ISETP.NE.AND P0, PT, R14, RZ, PT ;  /* 0x000000ff0e00720c */ /* 0x004fe40003f05270 */
[----:B------:R-:W-:-:S11]  /*115f0*/  PLOP3.LUT P6, PT, PT, PT, PT, 0x8, 0x0 ;  /* 0x000000000000781c */ /* 0x000fd60003fce170 */
[----:B------:R-:W-:Y:S05]  /*11600*/  @P0 BRA `(.L_x_2077) ;  /* 0x0000000400d80947 */ /* 0x000fea0003800000 */
[----:B-1----:R-:W-:Y:S01]  /*11610*/  UMOV UR4, 0xffffffff ;  /* 0xffffffff00047882 */ /* 0x002fe20000000000 */
[----:B------:R-:W-:Y:S02]  /*11620*/  VIADD R6, R16, 0xffffffff ;  /* 0xffffffff10067836 */ /* 0x000fe40000000000 */
[----:B------:R-:W-:Y:S05]  /*11630*/  BRA.DIV UR4, `(.L_x_2078) ;  /* 0x0000003a04747947 */ /* 0x000fea000b800000 */
[----:B------:R-:W-:-:S13]  /*11640*/  ELECT P6, URZ, PT ;  /* 0x00000000003f782f */ /* 0x000fda00038c0000 */
.L_x_2149:
        /* <DEDUP_REMOVED lines=22> */
.L_x_2080:
[----:B-1----:R-:W0:Y:S04]  /*117b0*/  LDL R3, [R1+0x8] ;  /* 0x0000080001037983 */ /* 0x002e280000100800 */
[----:B------:R-:W2:Y:S01]  /*117c0*/  LDL R2, [R1+0xc] ;  /* 0x00000c0001027983 */ /* 0x000ea20000100800 */
[----:B------:R-:W-:Y:S02]  /*117d0*/  ISETP.NE.AND P0, PT, R17, RZ, PT ;  /* 0x000000ff1100720c */ /* 0x000fe40003f05270 */
[----:B0-----:R-:W-:Y:S02]  /*117e0*/  LEA R4, R3, UR41, 0x3 ;  /* 0x0000002903047c11 */ /* 0x001fe4000f8e18ff */
[----:B--2---:R-:W-:-:S04]  /*117f0*/  SHF.L.U32 R3, R2, 0x1f, RZ ;  /* 0x0000001f02037819 */ /* 0x004fc800000006ff */
[----:B------:R-:W0:Y:S02]  /*11800*/  SYNCS.PHASECHK.TRANS64.TRYWAIT P2, [R4+URZ+0x38880], R3 ;  /* 0x03888003040075a7 */ /* 0x000e24000804017f */
[----:B0-----:R-:W-:Y:S05]  /*11810*/  @!P2 BRA `(.L_x_2081) ;  /* 0x00000038001ca947 */ /* 0x001fea0003800000 */
.L_x_2150:
        /* <DEDUP_REMOVED lines=8> */
.L_x_2082:
        /* <DEDUP_REMOVED lines=25> */
.L_x_2151:
        /* <DEDUP_REMOVED lines=8> */
.L_x_2084:
        /* <DEDUP_REMOVED lines=20> */
.L_x_2079:
        /* <DEDUP_REMOVED lines=24> */
.L_x_2077:
[----:B------:R-:W2:Y:S01]  /*11d70*/  LDL.LU R3, [R1+0x34] ;  /* 0x0000340001037983 */ /* 0x000ea20000300800 */
[----:B------:R-:W-:Y:S01]  /*11d80*/  BSSY B0, `(.L_x_2085) ;  /* 0x000000a000007945 */ /* 0x000fe20003800000 */
[----:B------:R-:W-:Y:S01]  /*11d90*/  ISETP.GE.AND P2, PT, R16, 0x2, PT ;  /* 0x000000021000780c */ /* 0x000fe20003f46270 */
        /* <DEDUP_REMOVED lines=8> */
.L_x_2152:
[----:B-1----:R-:W-:Y:S05]  /*11e20*/  BSYNC B0 ;  /* 0x0000000000007941 */ /* 0x002fea0003800000 */
.L_x_2085:
[----:B------:R-:W-:Y:S05]  /*11e30*/  @!P2 BRA `(.L_x_2087) ;  /* 0x0000001000c0a947 */ /* 0x000fea0003800000 */
[----:B------:R1:W5:Y:S01]  /*11e40*/  LDL.LU R6, [R1+0xc] ;  /* 0x00000c0001067983 */ /* 0x0003620000300800 */
[----:B------:R-:W-:-:S03]  /*11e50*/  VIADD R21, R16, 0xfffffffe ;  /* 0xfffffffe10157836 */ /* 0x000fc60000000000 */
[----:B------:R1:W5:Y:S04]  /*11e60*/  LDL.LU R7, [R1+0x8] ;  /* 0x0000080001077983 */ /* 0x0003680000300800 */
.L_x_2109:
[----:B--23-5:R-:W-:Y:S01]  /*11e70*/  VIADD R2, R7, 0x1 ;  /* 0x0000000107027836 */ /* 0x02cfe20000000000 */
[----:B------:R-:W-:Y:S05]  /*11e80*/  YIELD ;  /* 0x0000000000007946 */ /* 0x000fea0003800000 */
[----:B------:R-:W-:Y:S01]  /*11e90*/  ISETP.NE.AND P0, PT, R2, 0x2, PT ;  /* 0x000000020200780c */ /* 0x000fe20003f05270 */
[----:B------:R-:W-:Y:S03]  /*11ea0*/  BSSY B0, `(.L_x_2088) ;  /* 0x000008e000007945 */ /* 0x000fe60003800000 */
[----:B------:R-:W-:-:S02]  /*11eb0*/  SEL R3, RZ, 0x1, P0 ;  /* 0x00000001ff037807 */ /* 0x000fc40000000000 */
[----:B0-----:R-:W-:Y:S02]  /*11ec0*/  SEL R10, R2, RZ, P0 ;  /* 0x000000ff020a7207 */ /* 0x001fe40000000000 */
        /* <DEDUP_REMOVED lines=12> */
[----:B0-----:R-:W2:Y:S01]  /*11f90*/  LDL R4, [R1+0x10] ;  /* 0x0000100001047983 */ /* 0x001ea20000100800 */
[----:B----4-:R-:W-:-:S13]  /*11fa0*/  ISETP.NE.AND P0, PT, R8, 0x1, PT ;  /* 0x000000010800780c */ /* 0x010fda0003f05270 */
[----:B------:R-:W0:Y:S02]  /*11fb0*/  @P0 LDC.64 R2, c[0x0][0x420] ;  /* 0x00010800ff020b82 */ /* 0x000e240000000a00 */
[----:B0-----:R-:W-:-:S04]  /*11fc0*/  @P0 IMAD.HI.U32 R0, R21, R2, RZ ;  /* 0x0000000215000227 */ /* 0x001fc800078e00ff */
        /* <DEDUP_REMOVED lines=12> */
.L_x_2090:
[----:B0--3--:R-:W-:Y:S01]  /*12090*/  LEA R4, R10, UR41, 0x3 ;  /* 0x000000290a047c11 */ /* 0x009fe2000f8e18ff */
[----:B------:R-:W0:Y:S01]  /*120a0*/  S2R R2, SR_TID.X ;  /* 0x0000000000027919 */ /* 0x000e220000002100 */
[----:B------:R-:W-:Y:S01]  /*120b0*/  SHF.L.U32 R3, R9, 0x1f, RZ ;  /* 0x0000001f09037819 */ /* 0x000fe200000006ff */
[----:B------:R-:W-:Y:S03]  /*120c0*/  BSSY B1, `(.L_x_2091) ;  /* 0x0000005000017945 */ /* 0x000fe60003800000 */
[----:B------:R-:W3:Y:S01]  /*120d0*/  SYNCS.PHASECHK.TRANS64.TRYWAIT P0, [R4+URZ+0x38880], R3 ;  /* 0x03888003040075a7 */ /* 0x000ee2000800017f */
[----:B0-----:R-:W-:-:S04]  /*120e0*/  LOP3.LUT R2, R2, 0x7f, RZ, 0xc0, !PT ;  /* 0x0000007f02027812 */ /* 0x001fc800078ec0ff */
[----:B------:R-:W-:Y:S01]  /*120f0*/  ISETP.NE.AND P2, PT, R2, RZ, PT ;  /* 0x000000ff0200720c */ /* 0x000fe20003f45270 */
[----:B---3--:R-:W-:-:S12]  /*12100*/  @!P0 BRA `(.L_x_2092) ;  /* 0x0000003000208947 */ /* 0x008fd80003800000 */
.L_x_2153:
[----:B------:R-:W-:Y:S05]  /*12110*/  BSYNC B1 ;  /* 0x0000000000017941 */ /* 0x000fea0003800000 */
.L_x_2091:
        /* <DEDUP_REMOVED lines=9> */
.L_x_2094:
[----:B------:R-:W-:Y:S05]  /*121b0*/  BSYNC B1 ;  /* 0x0000000000017941 */ /* 0x000fea0003800000 */
.L_x_2093:
        /* <DEDUP_REMOVED lines=15> */
.L_x_2095:
        /* <DEDUP_REMOVED lines=17> */
.L_x_2096:
        /* <DEDUP_REMOVED lines=12> */
.L_x_2154:
[----:B------:R-:W-:Y:S05]  /*12480*/  BSYNC B1 ;  /* 0x0000000000017941 */ /* 0x000fea0003800000 */
.L_x_2097:
[----:B------:R-:W-:Y:S01]  /*12490*/  BSSY B1, `(.L_x_2099) ;  /* 0x000000b000017945 */ /* 0x000fe20003800000 */
[----:B------:R-:W-:Y:S02]  /*124a0*/  IMAD.MOV.U32 R10, RZ, RZ, 0x0 ;  /* 0x00000000ff0a7424 */ /* 0x000fe400078e00ff */
[----:B------:R-:W-:Y:S01]  /*124b0*/  IMAD.MOV.U32 R11, RZ, RZ, 0x14f00000 ;  /* 0x14f00000ff0b7424 */ /* 0x000fe200078e00ff */
[----:B------:R-:W-:Y:S06]  /*124c0*/  @P2 BRA `(.L_x_2100) ;  /* 0x00000000001c2947 */ /* 0x000fec0003800000 */
[----:B------:R-:W3:Y:S01]  /*124d0*/  S2R R5, SR_TID.X ;  /* 0x0000000000057919 */ /* 0x000ee20000002100 */
[----:B0-2---:R-:W-:-:S04]  /*124e0*/  IMAD.MOV.U32 R3, RZ, RZ, 0x8000 ;  /* 0x00008000ff037424 */ /* 0x005fc800078e00ff */
[----:B------:R4:W-:Y:S01]  /*124f0*/  SYNCS.ARRIVE.TRANS64 RZ, [R4+URZ+0x38830], R3 ;  /* 0x0388300304ff79a7 */ /* 0x0009e2000800003f */
[----:B---3--:R-:W-:-:S04]  /*12500*/  LOP3.LUT R5, R5, 0x1f, RZ, 0xc0, !PT ;  /* 0x0000001f05057812 */ /* 0x008fc800078ec0ff */
[----:B------:R-:W-:-:S13]  /*12510*/  ISETP.NE.AND P0, PT, R5, RZ, PT ;  /* 0x000000ff0500720c */ /* 0x000fda0003f05270 */
[----:B----4-:R-:W-:Y:S05]  /*12520*/  @!P0 BRA `(.L_x_2100) ;  /* 0x0000000000048947 */ /* 0x010fea0003800000 */
[----:B------:R-:W-:Y:S01]  /*12530*/  BPT.TRAP 0x1 ;  /* 0x000000040000795c */ /* 0x000fe20000300000 */
.L_x_2100:
[----:B------:R-:W-:Y:S05]  /*12540*/  BSYNC B1 ;  /* 0x0000000000017941 */ /* 0x000fea0003800000 */
.L_x_2099:
[----:B0-2---:R-:W2:Y:S01]  /*12550*/  LDL R3, [R1+0x4] ;  /* 0x0000040001037983 */ /* 0x005ea20000100800 */
        /* <DEDUP_REMOVED lines=9> */
.L_x_2101:
        /* <DEDUP_REMOVED lines=16> */
.L_x_2102:
        /* <DEDUP_REMOVED lines=9> */
.L_x_2089:
[----:B------:R-:W-:Y:S05]  /*12780*/  BSYNC B0 ;  /* 0x0000000000007941 */ /* 0x000fea0003800000 */
.L_x_2088:
[----:B------:R-:W-:-:S06]  /*12790*/  UISETP.NE.AND UP0, UPT, UR42, 0x3, UPT ;  /* 0x000000032a00788c */ /* 0x000fcc000bf05270 */
[----:B------:R-:W-:-:S13]  /*127a0*/  PLOP3.LUT P0, PT, PT, PT, UP0, 0x80, 0x0 ;  /* 0x000000000000781c */ /* 0x000fda0003f0f008 */
[----:B------:R-:W-:Y:S05]  /*127b0*/  @!P0 BRA `(.L_x_2103) ;  /* 0x0000000000048947 */ /* 0x000fea0003800000 */
[----:B------:R-:W-:Y:S01]  /*127c0*/  BPT.TRAP 0x1 ;  /* 0x000000040000795c */ /* 0x000fe20000300000 */
.L_x_2103:
        /* <DEDUP_REMOVED lines=9> */
.L_x_2155:
[----:B------:R-:W-:Y:S05]  /*12860*/  BSYNC B0 ;  /* 0x0000000000007941 */ /* 0x000fea0003800000 */
.L_x_2104:
[----:B------:R-:W-:Y:S05]  /*12870*/  @!P0 BRA `(.L_x_2106) ;  /* 0x0000000000048947 */ /* 0x000fea0003800000 */
[----:B------:R-:W-:Y:S01]  /*12880*/  BPT.TRAP 0x1 ;  /* 0x000000040000795c */ /* 0x000fe20000300000 */
.L_x_2106:
[----:B---3--:R-:W3:Y:S01]  /*12890*/  LDL R3, [R1] ;  /* 0x0000000001037983 */ /* 0x008ee20000100800 */
[----:B------:R-:W-:Y:S01]  /*128a0*/  SHF.L.U32 R2, R6, 0x1f, RZ ;  /* 0x0000001f06027819 */ /* 0x000fe200000006ff */
[----:B------:R-:W-:-:S03]  /*128b0*/  IMAD.SHL.U32 R12, R7, 0x8000, RZ ;  /* 0x00008000070c7824 */ /* 0x000fc600078e00ff */
[----:B---3--:R-:W3:Y:S02]  /*128c0*/  SYNCS.PHASECHK.TRANS64.TRYWAIT P2, [R3+URZ+0x38860], R2 ;  /* 0x03886002030075a7 */ /* 0x008ee4000804017f */
[----:B---3--:R-:W-:Y:S05]  /*128d0*/  @!P2 BRA `(.L_x_2107) ;  /* 0x00000028006ca947 */ /* 0x008fea0003800000 */
.L_x_2156:
[----:B---3--:R-:W3:Y:S04]  /*128e0*/  LDL R3, [R1+0x30] ;  /* 0x0000300001037983 */ /* 0x008ee80000100800 */
[----:B------:R-:W4:Y:S04]  /*128f0*/  LDL R16, [R1+0x18] ;  /* 0x0000180001107983 */ /* 0x000f280000100800 */
[----:B------:R-:W5:Y:S01]  /*12900*/  LDL R13, [R1+0x2c] ;  /* 0x00002c00010d7983 */ /* 0x000f620000100800 */
[----:B------:R-:W-:Y:S05]  /*12910*/  WARPSYNC.ALL ;  /* 0x0000000000007948 */ /* 0x000fea0003800000 */
[----:B---3--:R-:W-:-:S05]  /*12920*/  LOP3.LUT R2, R12, R3, RZ, 0xfc, !PT ;  /* 0x000000030c027212 */ /* 0x008fca00078efcff */
[----:B--2---:R-:W0:Y:S01]  /*12930*/  LDSM.16.MT88.4 R8, [R2+UR41+0x10400] ;  /* 0x010400290208783b */ /* 0x004e220008004200 */
[----:B------:R-:W-:-:S04]  /*12940*/  VIADD R3, R2, UR41 ;  /* 0x0000002902037c36 */ /* 0x000fc80008000000 */
[----:B----4-:R-:W-:Y:S01]  /*12950*/  IMAD.IADD R3, R16, 0x1, R3 ;  /* 0x0000000110037824 */ /* 0x010fe200078e0203 */
[C-C-:B0-----:R-:W-:Y:S02]  /*12960*/  PRMT R4, R8.reuse, 0x6420, R9.reuse ;  /* 0x0000642008047816 */ /* 0x141fe40000000009 */
[----:B------:R-:W-:Y:S02]  /*12970*/  PRMT R5, R8, 0x7531, R9 ;  /* 0x0000753108057816 */ /* 0x000fe40000000009 */
[C-C-:B------:R-:W-:Y:S02]  /*12980*/  PRMT R6, R10.reuse, 0x6420, R11.reuse ;  /* 0x000064200a067816 */ /* 0x140fe4000000000b */
[----:B------:R-:W-:Y:S02]  /*12990*/  PRMT R7, R10, 0x7531, R11 ;  /* 0x000075310a077816 */ /* 0x000fe4000000000b */
[----:B------:R-:W0:Y:S01]  /*129a0*/  LDSM.16.MT88.4 R8, [R3+0x10400] ;  /* 0x010400000308783b */ /* 0x000e220000004200 */
[----:B-----5:R-:W-:-:S05]  /*129b0*/  IADD3 R20, R12, UR41, R13 ;  /* 0x000000290c147c10 */ /* 0x020fca000fffe00d */
[----:B------:R-:W-:Y:S01]  /*129c0*/  STSM.16.M88.4 [R20+0x400], R4 ;  /* 0x0004000414007844 */ /* 0x000fe20000000200 */
[C-C-:B0-----:R-:W-:Y:S02]  /*129d0*/  PRMT R12, R8.reuse, 0x6420, R9.reuse ;  /* 0x00006420080c7816 */ /* 0x141fe40000000009 */
        /* <DEDUP_REMOVED lines=9> */
[----:B------:R-:W0:Y:S01]  /*12a70*/  LDSM.16.MT88.4 R8, [R3+0x14400] ;  /* 0x014400000308783b */ /* 0x000e220000004200 */
[----:B------:R-:W-:-:S03]  /*12a80*/  IMAD.MOV.U32 R15, RZ, RZ, R16 ;  /* 0x000000ffff0f7224 */ /* 0x000fc600078e0010 */
[----:B------:R-:W-:Y:S01]  /*12a90*/  STSM.16.M88.4 [R20+0x4400], R4 ;  /* 0x0044000414007844 */ /* 0x000fe20000000200 */
[C-C-:B0-----:R-:W-:Y:S02]  /*12aa0*/  PRMT R16, R8.reuse, 0x6420, R9.reuse ;  /* 0x0000642008107816 */ /* 0x141fe40000000009 */
[----:B------:R-:W-:Y:S02]  /*12ab0*/  PRMT R17, R8, 0x7531, R9 ;  /* 0x0000753108117816 */ /* 0x000fe40000000009 */
[C-C-:B------:R-:W-:Y:S02]  /*12ac0*/  PRMT R18, R10.reuse, 0x6420, R11.reuse ;  /* 0x000064200a127816 */ /* 0x140fe4000000000b */
[----:B------:R-:W-:-:S05]  /*12ad0*/  PRMT R19, R10, 0x7531, R11 ;  /* 0x000075310a137816 */ /* 0x000fca000000000b */
[----:B------:R0:W-:Y:S04]  /*12ae0*/  STSM.16.M88.4 [R20+0x6400], R16 ;  /* 0x0064001014007844 */ /* 0x0001e80000000200 */
[----:B------:R-:W2:Y:S04]  /*12af0*/  LDSM.16.MT88.4 R8, [R2+UR41+0x11400] ;  /* 0x011400290208783b */ /* 0x000ea80008004200 */
[----:B0-----:R-:W3:Y:S01]  /*12b00*/  LDL R18, [R1+0x14] ;  /* 0x0000140001127983 */ /* 0x001ee20000100800 */
[C-C-:B--2---:R-:W-:Y:S02]  /*12b10*/  PRMT R4, R8.reuse, 0x6420, R9.reuse ;  /* 0x0000642008047816 */ /* 0x144fe40000000009 */
[----:B------:R-:W-:-:S02]  /*12b20*/  PRMT R5, R8, 0x7531, R9 ;  /* 0x0000753108057816 */ /* 0x000fc40000000009 */
[C-C-:B------:R-:W-:Y:S02]  /*12b30*/  PRMT R6, R10.reuse, 0x6420, R11.reuse ;  /* 0x000064200a067816 */ /* 0x140fe4000000000b */
[----:B------:R-:W-:Y:S02]  /*12b40*/  PRMT R7, R10, 0x7531, R11 ;  /* 0x000075310a077816 */ /* 0x000fe4000000000b */
[----:B------:R-:W0:Y:S01]  /*12b50*/  LDSM.16.MT88.4 R8, [R3+0x11400] ;  /* 0x011400000308783b */ /* 0x000e220000004200 */
[----:B------:R-:W-:Y:S01]  /*12b60*/  IMAD.MOV.U32 R19, RZ, RZ, R15 ;  /* 0x000000ffff137224 */ /* 0x000fe200078e000f */
[C-C-:B0-----:R-:W-:Y:S02]  /*12b70*/  PRMT R12, R8.reuse, 0x6420, R9.reuse ;  /* 0x00006420080c7816 */ /* 0x141fe40000000009 */
[----:B------:R-:W-:Y:S02]  /*12b80*/  PRMT R13, R8, 0x7531, R9 ;  /* 0x00007531080d7816 */ /* 0x000fe40000000009 */
[----:B------:R-:W-:-:S02]  /*12b90*/  PRMT R14, R10, 0x6420, R11 ;  /* 0x000064200a0e7816 */ /* 0x000fc4000000000b */
[----:B------:R-:W-:Y:S02]  /*12ba0*/  PRMT R15, R10, 0x7531, R11 ;  /* 0x000075310a0f7816 */ /* 0x000fe4000000000b */
[----:B---3--:R-:W-:-:S05]  /*12bb0*/  IADD3 R16, R18, 0x400, R20 ;  /* 0x0000040012107810 */ /* 0x008fca0007ffe014 */
[----:B------:R-:W-:Y:S04]  /*12bc0*/  STSM.16.M88.4 [R16], R4 ;  /* 0x0000000410007844 */ /* 0x000fe80000000200 */
[----:B------:R-:W-:Y:S04]  /*12bd0*/  STSM.16.M88.4 [R16+0x2000], R12 ;  /* 0x0020000c10007844 */ /* 0x000fe80000000200 */
[----:B------:R-:W0:Y:S02]  /*12be0*/  LDSM.16.MT88.4 R8, [R2+UR41+0x15400] ;  /* 0x015400290208783b */ /* 0x000e240008004200 */
[----:B0-----:R-:W-:-:S02]  /*12bf0*/  PRMT R4, R8, 0x6420, R9 ;  /* 0x0000642008047816 */ /* 0x001fc40000000009 */
[----:B------:R-:W-:Y:S02]  /*12c00*/  PRMT R5, R8, 0x7531, R9 ;  /* 0x0000753108057816 */ /* 0x000fe40000000009 */
[C-C-:B------:R-:W-:Y:S02]  /*12c10*/  PRMT R6, R10.reuse, 0x6420, R11.reuse ;  /* 0x000064200a067816 */ /* 0x140fe4000000000b */
[----:B------:R-:W-:Y:S02]  /*12c20*/  PRMT R7, R10, 0x7531, R11 ;  /* 0x000075310a077816 */ /* 0x000fe4000000000b */
[----:B------:R-:W0:Y:S01]  /*12c30*/  LDSM.16.MT88.4 R8, [R3+0x15400] ;  /* 0x015400000308783b */ /* 0x000e220000004200 */
[----:B------:R-:W-:Y:S02]  /*12c40*/  IMAD.MOV.U32 R13, RZ, RZ, R16 ;  /* 0x000000ffff0d7224 */ /* 0x000fe400078e0010 */
[----:B------:R-:W-:Y:S02]  /*12c50*/  IMAD.MOV.U32 R14, RZ, RZ, R18 ;  /* 0x000000ffff0e7224 */ /* 0x000fe400078e0012 */
[----:B------:R-:W-:Y:S01]  /*12c60*/  IMAD.MOV.U32 R15, RZ, RZ, R19 ;  /* 0x000000ffff0f7224 */ /* 0x000fe200078e0013 */
[----:B------:R-:W-:Y:S01]  /*12c70*/  STSM.16.M88.4 [R13+0x4000], R4 ;  /* 0x004000040d007844 */ /* 0x000fe20000000200 */
        /* <DEDUP_REMOVED lines=11> */
[----:B------:R-:W-:Y:S01]  /*12d30*/  IMAD.MOV.U32 R19, RZ, RZ, R14 ;  /* 0x000000ffff137224 */ /* 0x000fe200078e000e */
[----:B------:R-:W-:-:S05]  /*12d40*/  IADD3 R20, R15, 0x400, R20 ;  /* 0x000004000f147810 */ /* 0x000fca0007ffe014 */
[----:B------:R-:W-:Y:S01]  /*12d50*/  STSM.16.M88.4 [R20], R4 ;  /* 0x0000000414007844 */ /* 0x000fe20000000200 */
        /* <DEDUP_REMOVED lines=24> */
[----:B------:R-:W-:-:S05]  /*12ee0*/  IMAD.IADD R16, R15, 0x1, R20 ;  /* 0x000000010f107824 */ /* 0x000fca00078e0214 */
[----:B------:R0:W-:Y:S02]  /*12ef0*/  STSM.16.M88.4 [R16], R4 ;  /* 0x0000000410007844 */ /* 0x0001e40000000200 */
[C-C-:B0-----:R-:W-:Y:S02]  /*12f00*/  PRMT R4, R8.reuse, 0x6420, R9.reuse ;  /* 0x0000642008047816 */ /* 0x141fe40000000009 */
[----:B------:R-:W-:Y:S02]  /*12f10*/  PRMT R5, R8, 0x7531, R9 ;  /* 0x0000753108057816 */ /* 0x000fe40000000009 */
[C-C-:B------:R-:W-:Y:S02]  /*12f20*/  PRMT R6, R10.reuse, 0x6420, R11.reuse ;  /* 0x000064200a067816 */ /* 0x140fe4000000000b */
[----:B------:R-:W-:-:S05]  /*12f30*/  PRMT R7, R10, 0x7531, R11 ;  /* 0x000075310a077816 */ /* 0x000fca000000000b */
[----:B------:R-:W-:Y:S04]  /*12f40*/  STSM.16.M88.4 [R16+0x2000], R4 ;  /* 0x0020000410007844 */ /* 0x000fe80000000200 */
[----:B------:R-:W0:Y:S04]  /*12f50*/  LDSM.16.MT88.4 R8, [R2+UR41+0x17400] ;  /* 0x017400290208783b */ /* 0x000e280008004200 */
[----:B------:R-:W2:Y:S01]  /*12f60*/  LDSM.16.MT88.4 R4, [R3+0x17400] ;  /* 0x017400000304783b */ /* 0x000ea20000004200 */
[C-C-:B0-----:R-:W-:Y:S02]  /*12f70*/  PRMT R12, R8.reuse, 0x6420, R9.reuse ;  /* 0x00006420080c7816 */ /* 0x141fe40000000009 */
        /* <DEDUP_REMOVED lines=17> */
.L_x_2108:
        /* <DEDUP_REMOVED lines=11> */
.L_x_2087:
        /* <DEDUP_REMOVED lines=9> */
[----:B0-----:R-:W0:Y:S02]  /*131d0*/  S2R R4, SR_LTMASK ;  /* 0x0000000000047919 */ /* 0x001e240000003900 */
[----:B0-----:R-:W-:-:S04]  /*131e0*/  LOP3.LUT R4, R4, UR4, RZ, 0xc0, !PT ;  /* 0x0000000404047c12 */ /* 0x001fc8000f8ec0ff */
[----:B-----5:R-:W0:Y:S01]  /*131f0*/  POPC R7, R4 ;  /* 0x0000000400077309 */ /* 0x020e220000000000 */
[----:B--2---:R-:W0:Y:S02]  /*13200*/  SHFL.IDX PT, R0, R3, R0, 0x1f ;  /* 0x00001f0003007589 */ /* 0x004e2400000e0000 */
[----:B0-----:R-:W-:-:S05]  /*13210*/  IADD3 R0, R0, UR46, R7 ;  /* 0x0000002e00007c10 */ /* 0x001fca000fffe007 */
[----:B------:R4:W-:Y:S02]  /*13220*/  STL [R1+0x20], R0 ;  /* 0x0000200001007387 */ /* 0x0009e40000100800 */
.L_x_2111:
[----:B------:R-:W-:Y:S05]  /*13230*/  BSYNC B0 ;  /* 0x0000000000007941 */ /* 0x000fea0003800000 */
.L_x_2110:
[----:B------:R-:W-:-:S06]  /*13240*/  UISETP.NE.AND UP0, UPT, UR42, 0x3, UPT ;  /* 0x000000032a00788c */ /* 0x000fcc000bf05270 */
[----:B------:R-:W-:-:S13]  /*13250*/  PLOP3.LUT P0, PT, PT, PT, UP0, 0x80, 0x0 ;  /* 0x000000000000781c */ /* 0x000fda0003f0f008 */
[----:B------:R-:W-:Y:S05]  /*13260*/  @!P0 BRA `(.L_x_2112) ;  /* 0x0000000000048947 */ /* 0x000fea0003800000 */
[----:B------:R-:W-:Y:S01]  /*13270*/  BPT.TRAP 0x1 ;  /* 0x000000040000795c */ /* 0x000fe20000300000 */
.L_x_2112:
        /* <DEDUP_REMOVED lines=10> */
.L_x_2157:
[----:B------:R-:W-:Y:S05]  /*13320*/  BSYNC B0 ;  /* 0x0000000000007941 */ /* 0x000fea0003800000 */
.L_x_2113:
[----:B------:R-:W-:Y:S05]  /*13330*/  @!P2 BRA `(.L_x_2115) ;  /* 0x000000000004a947 */ /* 0x000fea0003800000 */
[----:B------:R-:W-:Y:S01]  /*13340*/  BPT.TRAP 0x1 ;  /* 0x000000040000795c */ /* 0x000fe20000300000 */
.L_x_2115:
[----:B--2---:R-:W2:Y:S02]  /*13350*/  LDL R0, [R1+0xc] ;  /* 0x00000c0001007983 */ /* 0x004ea40000100800 */
[----:B--2---:R-:W-:-:S04]  /*13360*/  SHF.L.U32 R0, R0, 0x1f, RZ ;  /* 0x0000001f00007819 */ /* 0x004fc800000006ff */
[----:B------:R-:W2:Y:S02]  /*13370*/  SYNCS.PHASECHK.TRANS64.TRYWAIT P0, [R21+URZ+0x38860], R0 ;  /* 0x03886000150075a7 */ /* 0x000ea4000800017f */
[----:B--2---:R-:W-:Y:S05]  /*13380*/  @!P0 BRA `(.L_x_2116) ;  /* 0x0000001c00ec8947 */ /* 0x004fea0003800000 */
.L_x_2158:
[----:B------:R-:W3:Y:S04]  /*13390*/  LDL R3, [R1+0x8] ;  /* 0x0000080001037983 */ /* 0x000ee80000100800 */
[----:B------:R-:W2:Y:S04]  /*133a0*/  LDL R2, [R1+0x30] ;  /* 0x0000300001027983 */ /* 0x000ea80000100800 */
[----:B0-----:R-:W4:Y:S04]  /*133b0*/  LDL R16, [R1+0x18] ;  /* 0x0000180001107983 */ /* 0x001f280000100800 */
[----:B------:R-:W4:Y:S01]  /*133c0*/  LDL R12, [R1+0x2c] ;  /* 0x00002c00010c7983 */ /* 0x000f220000100800 */
[----:B------:R-:W-:Y:S05]  /*133d0*/  WARPSYNC.ALL ;  /* 0x0000000000007948 */ /* 0x000fea0003800000 */
[----:B---3--:R-:W-:-:S05]  /*133e0*/  IMAD.SHL.U32 R3, R3, 0x8000, RZ ;  /* 0x0000800003037824 */ /* 0x008fca00078e00ff */
[----:B--2---:R-:W-:-:S05]  /*133f0*/  LOP3.LUT R0, R3, R2, RZ, 0xfc, !PT ;  /* 0x0000000203007212 */ /* 0x004fca00078efcff */
[----:B-----5:R-:W0:Y:S01]  /*13400*/  LDSM.16.MT88.4 R4, [R0+UR41+0x10400] ;  /* 0x010400290004783b */ /* 0x020e220008004200 */
[----:B------:R-:W-:-:S04]  /*13410*/  VIADD R2, R0, UR41 ;  /* 0x0000002900027c36 */ /* 0x000fc80008000000 */
[----:B----4-:R-:W-:Y:S01]  /*13420*/  IMAD.IADD R2, R16, 0x1, R2 ;  /* 0x0000000110027824 */ /* 0x010fe200078e0202 */
[C-C-:B0-----:R-:W-:Y:S02]  /*13430*/  PRMT R8, R4.reuse, 0x6420, R5.reuse ;  /* 0x0000642004087816 */ /* 0x141fe40000000005 */
[----:B------:R-:W-:Y:S02]  /*13440*/  PRMT R9, R4, 0x7531, R5 ;  /* 0x0000753104097816 */ /* 0x000fe40000000005 */
[C-C-:B------:R-:W-:Y:S02]  /*13450*/  PRMT R10, R6.reuse, 0x6420, R7.reuse ;  /* 0x00006420060a7816 */ /* 0x140fe40000000007 */
[----:B------:R-:W-:Y:S02]  /*13460*/  PRMT R11, R6, 0x7531, R7 ;  /* 0x00007531060b7816 */ /* 0x000fe40000000007 */
[----:B------:R-:W0:Y:S01]  /*13470*/  LDSM.16.MT88.4 R4, [R2+0x10400] ;  /* 0x010400000204783b */ /* 0x000e220000004200 */
[----:B------:R-:W-:-:S05]  /*13480*/  IADD3 R3, R3, UR41, R12 ;  /* 0x0000002903037c10 */ /* 0x000fca000fffe00c */
[----:B------:R0:W-:Y:S02]  /*13490*/  STSM.16.M88.4 [R3+0x400], R8 ;  /* 0x0004000803007844 */ /* 0x0001e40000000200 */
        /* <DEDUP_REMOVED lines=18> */
[----:B------:R-:W0:Y:S01]  /*135c0*/  LDSM.16.MT88.4 R4, [R0+UR41+0x11400] ;  /* 0x011400290004783b */ /* 0x000e220008004200 */
        /* <DEDUP_REMOVED lines=13> */
[----:B------:R-:W2:Y:S01]  /*136a0*/  LDSM.16.MT88.4 R4, [R0+UR41+0x15400] ;  /* 0x015400290004783b */ /* 0x000ea20008004200 */
[----:B0-----:R-:W-:Y:S02]  /*136b0*/  IMAD.MOV.U32 R18, RZ, RZ, R14 ;  /* 0x000000ffff127224 */ /* 0x001fe400078e000e */
[----:B------:R-:W-:Y:S01]  /*136c0*/  IMAD.MOV.U32 R19, RZ, RZ, R15 ;  /* 0x000000ffff137224 */ /* 0x000fe200078e000f */
[----:B--2---:R-:W-:-:S02]  /*136d0*/  PRMT R12, R4, 0x6420, R5 ;  /* 0x00006420040c7816 */ /* 0x004fc40000000005 */
        /* <DEDUP_REMOVED lines=10> */
[----:B------:R-:W0:Y:S01]  /*13780*/  LDSM.16.MT88.4 R4, [R0+UR41+0x12400] ;  /* 0x012400290004783b */ /* 0x000e220008004200 */
[----:B--2---:R-:W-:Y:S02]  /*13790*/  IMAD.MOV.U32 R14, RZ, RZ, R18 ;  /* 0x000000ffff0e7224 */ /* 0x004fe400078e0012 */
[----:B------:R-:W-:Y:S01]  /*137a0*/  IMAD.MOV.U32 R15, RZ, RZ, R19 ;  /* 0x000000ffff0f7224 */ /* 0x000fe200078e0013 */
[C-C-:B0-----:R-:W-:Y:S02]  /*137b0*/  PRMT R16, R4.reuse, 0x6420, R5.reuse ;  /* 0x0000642004107816 */ /* 0x141fe40000000005 */
[----:B------:R-:W-:-:S02]  /*137c0*/  PRMT R17, R4, 0x7531, R5 ;  /* 0x0000753104117816 */ /* 0x000fc40000000005 */
[C-C-:B------:R-:W-:Y:S02]  /*137d0*/  PRMT R18, R6.reuse, 0x6420, R7.reuse ;  /* 0x0000642006127816 */ /* 0x140fe40000000007 */
        /* <DEDUP_REMOVED lines=9> */
[----:B------:R-:W0:Y:S01]  /*13870*/  LDSM.16.MT88.4 R4, [R0+UR41+0x16400] ;  /* 0x016400290004783b */ /* 0x000e220008004200 */
[----:B--2---:R-:W-:Y:S01]  /*13880*/  IMAD.MOV.U32 R19, RZ, RZ, R15 ;  /* 0x000000ffff137224 */ /* 0x004fe200078e000f */
        /* <DEDUP_REMOVED lines=45> */
.L_x_2117:
[----:B------:R-:W3:Y:S01]  /*13b60*/  LDL.LU R2, [R1+0x8] ;  /* 0x0000080001027983 */ /* 0x000ee20000300800 */
[----:B0-----:R-:W-:Y:S03]  /*13b70*/  SYNCS.ARRIVE.TRANS64.A1T0 RZ, [R21+URZ+0x38850], RZ ;  /* 0x038850ff15ff79a7 */ /* 0x001fe6000810003f */
        /* <DEDUP_REMOVED lines=12> */
.L_x_2071:
[----:B------:R-:W-:Y:S05]  /*13c40*/  BSYNC B6 ;  /* 0x0000000000067941 */ /* 0x000fea0003800000 */
.L_x_2069:
[----:B0-2---:R-:W2:Y:S02]  /*13c50*/  LDL R0, [R1+0x38] ;  /* 0x0000380001007983 */ /* 0x005ea40000100800 */
[----:B--2---:R-:W-:-:S13]  /*13c60*/  ISETP.NE.AND P0, PT, R0, RZ, PT ;  /* 0x000000ff0000720c */ /* 0x004fda0003f05270 */
        /* <DEDUP_REMOVED lines=13> */
.L_x_2118:
        /* <DEDUP_REMOVED lines=28> */
[----:B------:R-:W2:Y:S02]  /*13f00*/  SHFL.UP PT, R3, R2, 0x8, RZ ;  /* 0x0500000002037989 */ /* 0x000ea400000e00ff */
[----:B--2---:R-:W-:-:S05]  /*13f10*/  SEL R3, R3, RZ, P4 ;  /* 0x000000ff03037207 */ /* 0x004fca0002000000 */
[----:B------:R-:W-:-:S05]  /*13f20*/  IMAD.IADD R3, R2, 0x1, R3 ;  /* 0x0000000102037824 */ /* 0x000fca00078e0203 */
[----:B------:R-:W2:Y:S04]  /*13f30*/  SHFL.UP PT, R0, R3, 0x10, RZ ;  /* 0x0600000003007989 */ /* 0x000ea800000e00ff */
[----:B------:R-:W-:Y:S01]  /*13f40*/  SHFL.IDX PT, R9, R6, 0x1, 0x1f ;  /* 0x00201f0006097f89 */ /* 0x000fe200000e0000 */
[----:B--2---:R-:W-:-:S05]  /*13f50*/  SEL R0, R0, RZ, P5 ;  /* 0x000000ff00007207 */ /* 0x004fca0002800000 */
[----:B------:R-:W-:-:S05]  /*13f60*/  IMAD.IADD R8, R3, 0x1, R0 ;  /* 0x0000000103087824 */ /* 0x000fca00078e0200 */
[----:B------:R-:W0:Y:S04]  /*13f70*/  SHFL.IDX PT, R7, R8, 0x1f, 0x1f ;  /* 0x03e01f0008077f89 */ /* 0x000e2800000e0000 */
[----:B------:R-:W2:Y:S01]  /*13f80*/  SHFL.IDX PT, R0, R6, RZ, 0x1f ;  /* 0x00001fff06007589 */ /* 0x000ea200000e0000 */
[----:B0-----:R-:W-:-:S04]  /*13f90*/  IMAD R2, R7, R4, RZ ;  /* 0x0000000407027224 */ /* 0x001fc800078e02ff */
[----:B------:R-:W-:-:S05]  /*13fa0*/  IMAD.IADD R7, R9, 0x1, R2 ;  /* 0x0000000109077824 */ /* 0x000fca00078e0202 */
[----:B--2---:R-:W-:-:S13]  /*13fb0*/  ISETP.GT.AND P6, PT, R7, R0, PT ;  /* 0x000000000700720c */ /* 0x004fda0003fc4270 */
[----:B------:R-:W-:Y:S05]  /*13fc0*/  @P6 BRA `(.L_x_2120) ;  /* 0x0000000000906947 */ /* 0x000fea0003800000 */
.L_x_2124:
        /* <DEDUP_REMOVED lines=14> */
.L_x_2123:
[----:B------:R-:W-:Y:S05]  /*140b0*/  BSYNC B0 ;  /* 0x0000000000007941 */ /* 0x000fea0003800000 */
.L_x_2122:
        /* <DEDUP_REMOVED lines=21> */
.L_x_2120:
        /* <DEDUP_REMOVED lines=20> */
[----:B------:R0:W2:Y:S02]  /*14350*/  SHFL.IDX PT, R2, R8, R3, 0x1f ;  /* 0x00001f0308027589 */ /* 0x0000a400000e0000 */
.L_x_2125:
[----:B0-----:R-:W0:Y:S01]  /*14360*/  I2F.RP R8, R10 ;  /* 0x0000000a00087306 */ /* 0x001e220000209400 */
[----:B--2---:R-:W-:Y:S02]  /*14370*/  IMAD R12, R2, R4, R7 ;  /* 0x00000004020c7224 */ /* 0x004fe400078e0207 */
        /* <DEDUP_REMOVED lines=61> */
.L_x_2121:
[----:B------:R0:W-:Y:S01]  /*14750*/  STL [R1+0x20], R0 ;  /* 0x0000200001007387 */ /* 0x0001e20000100800 */
[----:B------:R-:W-:Y:S01]  /*14760*/  ULDC UR50, c[0x0][0xc14] ;  /* 0x0003050000327ab9 */ /* 0x000fe20000000800 */
[----:B------:R-:W-:Y:S02]  /*14770*/  UMOV UR38, URZ ;  /* 0x0000003f00267c82 */ /* 0x000fe40008000000 */
[----:B------:R0:W-:Y:S03]  /*14780*/  STL [R1+0x24], RZ ;  /* 0x000024ff01007387 */ /* 0x0001e60000100800 */
.L_x_2126:
[----:B------:R-:W3:Y:S04]  /*14790*/  LDL R3, [R1+0x20] ;  /* 0x0000200001037983 */ /* 0x000ee80000100800 */
[----:B------:R-:W4:Y:S01]  /*147a0*/  LDL R2, [R1+0x24] ;  /* 0x0000240001027983 */ /* 0x000f220000100800 */
[----:B------:R-:W-:Y:S02]  /*147b0*/  IMAD.U32 R6, RZ, RZ, UR38 ;  /* 0x00000026ff067e24 */ /* 0x000fe4000f8e00ff */
[----:B------:R-:W-:Y:S01]  /*147c0*/  IMAD.U32 R7, RZ, RZ, UR50 ;  /* 0x00000032ff077e24 */ /* 0x000fe2000f8e00ff */
[----:B0-2---:R-:W0:Y:S02]  /*147d0*/  S2R R0, SR_TID.X ;  /* 0x0000000000007919 */ /* 0x005e240000002100 */
[----:B0-----:R-:W-:Y:S01]  /*147e0*/  LOP3.LUT R0, R0, 0x1f, RZ, 0xc0, !PT ;  /* 0x0000001f00007812 */ /* 0x001fe200078ec0ff */
[----:B------:R-:W-:Y:S03]  /*147f0*/  BAR.SYNC.DEFER_BLOCKING 0x4, 0x180 ;  /* 0x0106000000007b1d */ /* 0x000fe60000010000 */
[----:B------:R-:W-:-:S13]  /*14800*/  ISETP.NE.AND P0, PT, R0, RZ, PT ;  /* 0x000000ff0000720c */ /* 0x000fda0003f05270 */
[----:B------:R-:W-:Y:S01]  /*14810*/  @!P0 MOV R0, 0x400 ;  /* 0x0000040000008802 */ /* 0x000fe20000000f00 */
[----:B---3--:R-:W-:Y:S02]  /*14820*/  IMAD.MOV.U32 R4, RZ, RZ, R3 ;  /* 0x000000ffff047224 */ /* 0x008fe400078e0003 */
[----:B------:R-:W0:Y:S01]  /*14830*/  @!P0 S2R R3, SR_CgaCtaId ;  /* 0x0000000000038919 */ /* 0x000e220000008800 */
[----:B----4-:R-:W-:Y:S01]  /*14840*/  IMAD.MOV.U32 R5, RZ, RZ, R2 ;  /* 0x000000ffff057224 */ /* 0x010fe200078e0002 */
[----:B0-----:R-:W-:-:S05]  /*14850*/  @!P0 LEA R0, R3, R0, 0x18 ;  /* 0x0000000003008211 */ /* 0x001fca00078ec0ff */
[----:B------:R2:W-:Y:S01]  /*14860*/  @!P0 STS.128 [R0+0x388d0], R4 ;  /* 0x0388d00400008388 */ /* 0x0005e20000000c00 */
[----:B------:R-:W-:Y:S06]  /*14870*/  BAR.ARV 0x5, 0x180 ;  /* 0x0146000000007b1d */ /* 0x000fec0000002000 */
.L_x_2119:
[----:B------:R-:W-:Y:S02]  /*14880*/  ULDC UR4, c[0x0][0xc14] ;  /* 0x0003050000047ab9 */ /* 0x000fe40000000800 */
[----:B------:R-:W-:-:S06]  /*14890*/  UISETP.GE.AND UP0, UPT, UR50, UR4, UPT ;  /* 0x000000043200728c */ /* 0x000fcc000bf06270 */
[----:B------:R-:W-:-:S13]  /*148a0*/  PLOP3.LUT P0, PT, PT, PT, UP0, 0x80, 0x0 ;  /* 0x000000000000781c */ /* 0x000fda0003f0f008 */
[----:B------:R-:W-:Y:S05]  /*148b0*/  @!P0 BRA `(.L_x_2127) ;  /* 0xffffffbc00808947 */ /* 0x000fea000383ffff */
.L_x_2065:
[----:B--2---:R-:W2:Y:S01]  /*148c0*/  LDL.LU R0, [R1+0x34] ;  /* 0x0000340001007983 */ /* 0x004ea20000300800 */
[----:B------:R-:W-:Y:S01]  /*148d0*/  BSSY B0, `(.L_x_2128) ;  /* 0x000000b000007945 */ /* 0x000fe20003800000 */
[----:B01----:R-:W0:Y:S01]  /*148e0*/  S2R R5, SR_CgaCtaId ;  /* 0x0000000000057919 */ /* 0x003e220000008800 */
        /* <DEDUP_REMOVED lines=9> */
.L_x_2159:
[----:B------:R-:W-:Y:S05]  /*14980*/  BSYNC B0 ;  /* 0x0000000000007941 */ /* 0x000fea0003800000 */
.L_x_2128:
[----:B------:R-:W-:-:S03]  /*14990*/  UMOV UR4, 0xffffffff ;  /* 0xffffffff00047882 */ /* 0x000fc60000000000 */
[----:B------:R-:W-:Y:S05]  /*149a0*/  BRA.DIV UR4, `(.L_x_2130) ;  /* 0x0000000a048c7947 */ /* 0x000fea000b800000 */
[----:B------:R-:W1:Y:S02]  /*149b0*/  S2R R2, SR_TID.X ;  /* 0x0000000000027919 */ /* 0x000e640000002100 */
[----:B-1----:R-:W-:-:S04]  /*149c0*/  SHF.R.U32.HI R2, RZ, 0x5, R2 ;  /* 0x00000005ff027819 */ /* 0x002fc80000011602 */
[----:B------:R-:W-:-:S05]  /*149d0*/  LOP3.LUT R2, R2, 0x3, RZ, 0xc0, !PT ;  /* 0x0000000302027812 */ /* 0x000fca00078ec0ff */
[----:B------:R1:W2:Y:S02]  /*149e0*/  SHFL.IDX PT, R14, R2, RZ, 0x1f ;  /* 0x00001fff020e7589 */ /* 0x0002a400000e0000 */
.L_x_2162:
[----:B--2---:R-:W-:Y:S01]  /*149f0*/  ISETP.NE.AND P0, PT, R14, RZ, PT ;  /* 0x000000ff0e00720c */ /* 0x004fe20003f05270 */
[----:B------:R-:W-:-:S12]  /*14a00*/  BSSY B0, `(.L_x_2131) ;  /* 0x000002e000007945 */ /* 0x000fd80003800000 */
[----:B------:R-:W-:Y:S05]  /*14a10*/  @P0 BRA `(.L_x_2132) ;  /* 0x0000000000b00947 */ /* 0x000fea0003800000 */
[----:B------:R-:W-:-:S03]  /*14a20*/  UMOV UR4, 0xffffffff ;  /* 0xffffffff00047882 */ /* 0x000fc60000000000 */
[----:B------:R-:W-:Y:S05]  /*14a30*/  BRA.DIV UR4, `(.L_x_2133) ;  /* 0x0000000a049c7947 */ /* 0x000fea000b800000 */
[----:B------:R-:W-:-:S13]  /*14a40*/  ELECT P6, URZ, PT ;  /* 0x00000000003f782f */ /* 0x000fda00038c0000 */
.L_x_2165:
[----:B------:R-:W-:Y:S05]  /*14a50*/  @!P6 BRA `(.L_x_2132) ;  /* 0x0000000000a0e947 */ /* 0x000fea0003800000 */
[----:B------:R-:W-:-:S06]  /*14a60*/  ULOP3.LUT UR4, UR40, 0x2, URZ, 0xfc, !UPT ;  /* 0x0000000228047892 */ /* 0x000fcc000f8efc3f */
[----:B-1----:R-:W-:-:S05]  /*14a70*/  IMAD.U32 R2, RZ, RZ, UR4 ;  /* 0x00000004ff027e24 */ /* 0x002fca000f8e00ff */
[----:B------:R-:W-:-:S13]  /*14a80*/  ISETP.NE.AND P0, PT, R2, 0x3, PT ;  /* 0x000000030200780c */ /* 0x000fda0003f05270 */
[----:B------:R-:W-:Y:S05]  /*14a90*/  @!P0 BRA `(.L_x_2134) ;  /* 0x0000000000048947 */ /* 0x000fea0003800000 */
[----:B------:R-:W-:Y:S01]  /*14aa0*/  BPT.TRAP 0x1 ;  /* 0x000000040000795c */ /* 0x000fe20000300000 */
.L_x_2134:
        /* <DEDUP_REMOVED lines=14> */
.L_x_2166:
[----:B------:R-:W1:Y:S02]  /*14b90*/  SYNCS.PHASECHK.TRANS64.TRYWAIT P1, [R7+URZ], R2 ;  /* 0x00000002070075a7 */ /* 0x000e64000802017f */
[----:B-1----:R-:W-:Y:S05]  /*14ba0*/  @!P1 BRA `(.L_x_2136) ;  /* 0x0000000800749947 */ /* 0x002fea0003800000 */
.L_x_2167:
[----:B------:R-:W-:Y:S05]  /*14bb0*/  @!P0 BRA `(.L_x_2137) ;  /* 0x0000000000048947 */ /* 0x000fea0003800000 */
[----:B------:R-:W-:Y:S01]  /*14bc0*/  BPT.TRAP 0x1 ;  /* 0x000000040000795c */ /* 0x000fe20000300000 */
.L_x_2137:
[----:B------:R-:W2:Y:S02]  /*14bd0*/  LDL.LU R4, [R1+0x8] ;  /* 0x0000080001047983 */ /* 0x000ea40000300800 */
[----:B--2---:R-:W-:-:S04]  /*14be0*/  IMAD R4, R4, 0x8, R0 ;  /* 0x0000000804047824 */ /* 0x004fc800078e0200 */
[----:B------:R-:W2:Y:S02]  /*14bf0*/  SYNCS.PHASECHK.TRANS64.TRYWAIT P1, [R4+URZ+0x38860], R5 ;  /* 0x03886005040075a7 */ /* 0x000ea4000802017f */
[----:B--2---:R-:W-:Y:S05]  /*14c00*/  @!P1 BRA `(.L_x_2138) ;  /* 0x0000000800709947 */ /* 0x004fea0003800000 */
.L_x_2168:
[----:B------:R-:W-:Y:S05]  /*14c10*/  @!P0 BRA `(.L_x_2139) ;  /* 0x0000000000048947 */ /* 0x000fea0003800000 */
[----:B------:R-:W-:Y:S01]  /*14c20*/  BPT.TRAP 0x1 ;  /* 0x000000040000795c */ /* 0x000fe20000300000 */
.L_x_2139:
[----:B------:R-:W-:-:S04]  /*14c30*/  IMAD R3, R3, 0x8, R0 ;  /* 0x0000000803037824 */ /* 0x000fc800078e0200 */
[----:B------:R-:W3:Y:S02]  /*14c40*/  SYNCS.PHASECHK.TRANS64.TRYWAIT P1, [R3+URZ+0x38860], R2 ;  /* 0x03886002030075a7 */ /* 0x000ee4000802017f */
[----:B---3--:R-:W-:Y:S05]  /*14c50*/  @!P1 BRA `(.L_x_2140) ;  /* 0x0000000800709947 */ /* 0x008fea0003800000 */
.L_x_2169:
[----:B------:R-:W-:Y:S05]  /*14c60*/  @!P0 BRA `(.L_x_2141) ;  /* 0x0000000000048947 */ /* 0x000fea0003800000 */
[----:B------:R-:W-:Y:S01]  /*14c70*/  BPT.TRAP 0x1 ;  /* 0x000000040000795c */ /* 0x000fe20000300000 */
.L_x_2141:
[----:B------:R-:W4:Y:S02]  /*14c80*/  SYNCS.PHASECHK.TRANS64.TRYWAIT P0, [R4+URZ+0x38880], R5 ;  /* 0x03888005040075a7 */ /* 0x000f24000800017f */
[----:B----4-:R-:W-:Y:S05]  /*14c90*/  @!P0 BRA `(.L_x_2142) ;  /* 0x0000000800748947 */ /* 0x010fea0003800000 */
.L_x_2143:
[----:B------:R0:W0:Y:S02]  /*14ca0*/  SYNCS.PHASECHK.TRANS64.TRYWAIT P0, [R3+URZ+0x38880], R2 ;  /* 0x03888002030075a7 */ /* 0x000024000800017f */
[----:B0-----:R-:W-:Y:S05]  /*14cb0*/  @!P0 NANOSLEEP.SYNCS 0x989680 ;  /* 0x009896800000895d */ /* 0x001fea0003900000 */
[----:B------:R-:W0:Y:S02]  /*14cc0*/  @!P0 SYNCS.PHASECHK.TRANS64 P0, [R3+URZ+0x38880], R2 ;  /* 0x03888002030085a7 */ /* 0x000e24000800007f */
[----:B0-----:R-:W-:Y:S05]  /*14cd0*/  @!P0 BRA `(.L_x_2143) ;  /* 0xfffffffc00f08947 */ /* 0x001fea000383ffff */
.L_x_2132:
[----:B------:R-:W-:Y:S05]  /*14ce0*/  BSYNC B0 ;  /* 0x0000000000007941 */ /* 0x000fea0003800000 */
.L_x_2131:
[----:B------:R-:W-:Y:S05]  /*14cf0*/  EXIT ;  /* 0x000000000000794d */ /* 0x000fea0003800000 */
.L_x_2004:
[----:B0-----:R-:W-:-:S04]  /*14d00*/  IMAD.U32 R3, RZ, RZ, UR41 ;  /* 0x00000029ff037e24 */ /* 0x001fc8000f8e00ff */
[----:B------:R0:W1:Y:S03]  /*14d10*/  SYNCS.PHASECHK.TRANS64.TRYWAIT P1, [R3+URZ+0x38800], R6 ;  /* 0x03880006030075a7 */ /* 0x000066000802017f */
[----:B-1----:R-:W-:Y:S05]  /*14d20*/  @!P1 NANOSLEEP.SYNCS 0x989680 ;  /* 0x009896800000995d */ /* 0x002fea0003900000 */
[----:B------:R-:W1:Y:S02]  /*14d30*/  @!P1 SYNCS.PHASECHK.TRANS64 P1, [R3+URZ+0x38800], R6 ;  /* 0x03880006030095a7 */ /* 0x000e64000802007f */
[----:B-1----:R-:W-:Y:S05]  /*14d40*/  @!P1 BRA `(.L_x_2004) ;  /* 0xfffffffc00ec9947 */ /* 0x002fea000383ffff */
[----:B------:R-:W-:Y:S05]  /*14d50*/  BRA `(.L_x_2144) ;  /* 0xfffffecc00ec7947 */ /* 0x000fea000383ffff */
.L_x_2008:
[----:B-1----:R1:W2:Y:S02]  /*14d60*/  SYNCS.PHASECHK.TRANS64.TRYWAIT P2, [R2+URZ+0x38830], R3 ;  /* 0x03883003020075a7 */ /* 0x0022a4000804017f */
[----:B--2---:R-:W-:Y:S05]  /*14d70*/  @!P2 NANOSLEEP.SYNCS 0x989680 ;  /* 0x009896800000a95d */ /* 0x004fea0003900000 */
[----:B------:R-:W2:Y:S02]  /*14d80*/  @!P2 SYNCS.PHASECHK.TRANS64 P2, [R2+URZ+0x38830], R3 ;  /* 0x038830030200a5a7 */ /* 0x000ea4000804007f */
[----:B--2---:R-:W-:Y:S05]  /*14d90*/  @!P2 BRA `(.L_x_2008) ;  /* 0xfffffffc00f0a947 */ /* 0x004fea000383ffff */
[----:B------:R-:W-:Y:S05]  /*14da0*/  BRA `(.L_x_2007) ;  /* 0xfffffed000147947 */ /* 0x000fea000383ffff */
.L_x_2013:
[----:B-1----:R-:W-:-:S04]  /*14db0*/  IMAD.U32 R7, RZ, RZ, UR6 ;  /* 0x00000006ff077e24 */ /* 0x002fc8000f8e00ff */
[----:B------:R1:W2:Y:S03]  /*14dc0*/  SYNCS.PHASECHK.TRANS64.TRYWAIT P2, [R7+URZ+0x38830], R6 ;  /* 0x03883006070075a7 */ /* 0x0002a6000804017f */
[----:B--2---:R-:W-:Y:S05]  /*14dd0*/  @!P2 NANOSLEEP.SYNCS 0x989680 ;  /* 0x009896800000a95d */ /* 0x004fea0003900000 */
[----:B------:R-:W2:Y:S02]  /*14de0*/  @!P2 SYNCS.PHASECHK.TRANS64 P2, [R7+URZ+0x38830], R6 ;  /* 0x038830060700a5a7 */ /* 0x000ea4000804007f */
[----:B--2---:R-:W-:Y:S05]  /*14df0*/  @!P2 BRA `(.L_x_2013) ;  /* 0xfffffffc00eca947 */ /* 0x004fea000383ffff */
[----:B------:R-:W-:Y:S05]  /*14e00*/  BRA `(.L_x_2010) ;  /* 0xffffff04006c7947 */ /* 0x000fea000383ffff */
.L_x_2017:
[----:B-1----:R-:W-:-:S04]  /*14e10*/  IMAD.U32 R7, RZ, RZ, UR6 ;  /* 0x00000006ff077e24 */ /* 0x002fc8000f8e00ff */
[----:B------:R1:W2:Y:S03]  /*14e20*/  SYNCS.PHASECHK.TRANS64.TRYWAIT P2, [R7+URZ+0x38850], R6 ;  /* 0x03885006070075a7 */ /* 0x0002a6000804017f */
[----:B--2---:R-:W-:Y:S05]  /*14e30*/  @!P2 NANOSLEEP.SYNCS 0x989680 ;  /* 0x009896800000a95d */ /* 0x004fea0003900000 */
[----:B------:R-:W2:Y:S02]  /*14e40*/  @!P2 SYNCS.PHASECHK.TRANS64 P2, [R7+URZ+0x38850], R6 ;  /* 0x038850060700a5a7 */ /* 0x000ea4000804007f */
[----:B--2---:R-:W-:Y:S05]  /*14e50*/  @!P2 BRA `(.L_x_2017) ;  /* 0xfffffffc00eca947 */ /* 0x004fea000383ffff */
[----:B------:R-:W-:Y:S05]  /*14e60*/  BRA `(.L_x_2014) ;  /* 0xffffff0800387947 */ /* 0x000fea000383ffff */
.L_x_2024:
[----:B-1----:R-:W-:-:S04]  /*14e70*/  IMAD.U32 R7, RZ, RZ, UR6 ;  /* 0x00000006ff077e24 */ /* 0x002fc8000f8e00ff */
[----:B------:R1:W2:Y:S03]  /*14e80*/  SYNCS.PHASECHK.TRANS64.TRYWAIT P2, [R7+URZ+0x38830], R6 ;  /* 0x03883006070075a7 */ /* 0x0002a6000804017f */
[----:B--2---:R-:W-:Y:S05]  /*14e90*/  @!P2 NANOSLEEP.SYNCS 0x989680 ;  /* 0x009896800000a95d */ /* 0x004fea0003900000 */
[----:B------:R-:W2:Y:S02]  /*14ea0*/  @!P2 SYNCS.PHASECHK.TRANS64 P2, [R7+URZ+0x38830], R6 ;  /* 0x038830060700a5a7 */ /* 0x000ea4000804007f */
[----:B--2---:R-:W-:Y:S05]  /*14eb0*/  @!P2 BRA `(.L_x_2024) ;  /* 0xfffffffc00eca947 */ /* 0x004fea000383ffff */
[----:B------:R-:W-:Y:S05]  /*14ec0*/  BRA `(.L_x_2021) ;  /* 0xffffff3800487947 */ /* 0x000fea000383ffff */
.L_x_2028:
[----:B-1----:R-:W-:-:S04]  /*14ed0*/  IMAD.U32 R7, RZ, RZ, UR6 ;  /* 0x00000006ff077e24 */ /* 0x002fc8000f8e00ff */
[----:B------:R1:W2:Y:S03]  /*14ee0*/  SYNCS.PHASECHK.TRANS64.TRYWAIT P2, [R7+URZ+0x38850], R6 ;  /* 0x03885006070075a7 */ /* 0x0002a6000804017f */
[----:B--2---:R-:W-:Y:S05]  /*14ef0*/  @!P2 NANOSLEEP.SYNCS 0x989680 ;  /* 0x009896800000a95d */ /* 0x004fea0003900000 */
[----:B------:R-:W2:Y:S02]  /*14f00*/  @!P2 SYNCS.PHASECHK.TRANS64 P2, [R7+URZ+0x38850], R6 ;  /* 0x038850060700a5a7 */ /* 0x000ea4000804007f */
[----:B--2---:R-:W-:Y:S05]  /*14f10*/  @!P2 BRA `(.L_x_2028) ;  /* 0xfffffffc00eca947 */ /* 0x004fea000383ffff */
[----:B------:R-:W-:Y:S05]  /*14f20*/  BRA `(.L_x_2025) ;  /* 0xffffff3c00147947 */ /* 0x000fea000383ffff */
.L_x_2034:
[----:B-1----:R-:W-:-:S04]  /*14f30*/  IMAD.U32 R5, RZ, RZ, UR16 ;  /* 0x00000010ff057e24 */ /* 0x002fc8000f8e00ff */
[----:B------:R1:W2:Y:S03]  /*14f40*/  SYNCS.PHASECHK.TRANS64.TRYWAIT P1, [R5+URZ+0x38850], R0 ;  /* 0x03885000050075a7 */ /* 0x0002a6000802017f */
[----:B--2---:R-:W-:Y:S05]  /*14f50*/  @!P1 NANOSLEEP.SYNCS 0x989680 ;  /* 0x009896800000995d */ /* 0x004fea0003900000 */
[----:B------:R-:W2:Y:S02]  /*14f60*/  @!P1 SYNCS.PHASECHK.TRANS64 P1, [R5+URZ+0x38850], R0 ;  /* 0x03885000050095a7 */ /* 0x000ea4000802007f */
[----:B--2---:R-:W-:Y:S05]  /*14f70*/  @!P1 BRA `(.L_x_2034) ;  /* 0xfffffffc00ec9947 */ /* 0x004fea000383ffff */
[----:B------:R-:W-:Y:S05]  /*14f80*/  BRA `(.L_x_2033) ;  /* 0xffffff6000b07947 */ /* 0x000fea000383ffff */
.L_x_2076:
[----:B------:R-:W-:Y:S02]  /*14f90*/  IMAD.MOV.U32 R13, RZ, RZ, R4 ;  /* 0x000000ffff0d7224 */ /* 0x000fe400078e0004 */
[----:B------:R-:W-:Y:S02]  /*14fa0*/  IMAD.MOV.U32 R12, RZ, RZ, RZ ;  /* 0x000000ffff0c7224 */ /* 0x000fe400078e00ff */
[----:B------:R-:W-:Y:S02]  /*14fb0*/  IMAD.MOV.U32 R11, RZ, RZ, 0x1f ;  /* 0x0000001fff0b7424 */ /* 0x000fe400078e00ff */
[----:B------:R-:W-:-:S07]  /*14fc0*/  IMAD.MOV.U32 R15, RZ, RZ, -0x1 ;  /* 0xffffffffff0f7424 */ /* 0x000fce00078e00ff */
[----:B-1----:R-:W-:Y:S05]  /*14fd0*/  WARPSYNC.COLLECTIVE R15, `(.L_x_2145) ;  /* 0x000000000f087348 */ /* 0x002fea0003c00000 */
[----:B------:R0:W2:Y:S02]  /*14fe0*/  SHFL.IDX P6, R14, R13, R12, R11 ;  /* 0x0000000c0d0e7389 */ /* 0x0000a400000c000b */
[----:B012---:R-:W-:Y:S01]  /*14ff0*/  ENDCOLLECTIVE ;  /* 0x000000000000791b */ /* 0x007fe20003800000 */
.L_x_2145:
[----:B------:R-:W-:Y:S05]  /*15000*/  BRA `(.L_x_2146) ;  /* 0xffffffc400747947 */ /* 0x000fea000383ffff */
.L_x_2078:
[----:B------:R-:W-:Y:S01]  /*15010*/  BSSY B0, `(.L_x_2147) ;  /* 0x0000006000007945 */ /* 0x000fe20003800000 */
[----:B------:R-:W-:-:S07]  /*15020*/  IMAD.MOV.U32 R15, RZ, RZ, -0x1 ;  /* 0xffffffffff0f7424 */ /* 0x000fce00078e00ff */
[----:B0-----:R-:W-:Y:S05]  /*15030*/  WARPSYNC.COLLECTIVE R15, `(.L_x_2148) ;  /* 0x000000000f0c7348 */ /* 0x001fea0003c00000 */
[----:B------:R-:W-:Y:S02]  /*15040*/  ELECT P6, UR62, PT ;  /* 0x00000000003e782f */ /* 0x000fe400038c0000 */
[----:B------:R-:W-:Y:S01]  /*15050*/  MOV R14, UR62 ;  /* 0x0000003e000e7c02 */ /* 0x000fe20008000f00 */
[----:B0-----:R-:W-:Y:S10]  /*15060*/  ENDCOLLECTIVE ;  /* 0x000000000000791b */ /* 0x001ff40003800000 */
.L_x_2148:
[----:B------:R-:W-:Y:S05]  /*15070*/  BSYNC B0 ;  /* 0x0000000000007941 */ /* 0x000fea0003800000 */
.L_x_2147:
[----:B------:R-:W-:Y:S05]  /*15080*/  BRA `(.L_x_2149) ;  /* 0xffffffc400707947 */ /* 0x000fea000383ffff */
.L_x_2081:
[----:B0-----:R0:W1:Y:S02]  /*15090*/  SYNCS.PHASECHK.TRANS64.TRYWAIT P2, [R4+URZ+0x38880], R3 ;  /* 0x03888003040075a7 */ /* 0x001064000804017f */
[----:B-1----:R-:W-:Y:S05]  /*150a0*/  @!P2 NANOSLEEP.SYNCS 0x989680 ;  /* 0x009896800000a95d */ /* 0x002fea0003900000 */
[----:B------:R-:W1:Y:S02]  /*150b0*/  @!P2 SYNCS.PHASECHK.TRANS64 P2, [R4+URZ+0x38880], R3 ;  /* 0x038880030400a5a7 */ /* 0x000e64000804007f */
[----:B-1----:R-:W-:Y:S05]  /*150c0*/  @!P2 BRA `(.L_x_2081) ;  /* 0xfffffffc00f0a947 */ /* 0x002fea000383ffff */
[----:B------:R-:W-:Y:S05]  /*150d0*/  BRA `(.L_x_2150) ;  /* 0xffffffc400d07947 */ /* 0x000fea000383ffff */
.L_x_2083:
[----:B-1----:R1:W2:Y:S02]  /*150e0*/  SYNCS.PHASECHK.TRANS64.TRYWAIT P2, [R4+URZ+0x38840], R3 ;  /* 0x03884003040075a7 */ /* 0x0022a4000804017f */
[----:B--2---:R-:W-:Y:S05]  /*150f0*/  @!P2 NANOSLEEP.SYNCS 0x989680 ;  /* 0x009896800000a95d */ /* 0x004fea0003900000 */
[----:B------:R-:W2:Y:S02]  /*15100*/  @!P2 SYNCS.PHASECHK.TRANS64 P2, [R4+URZ+0x38840], R3 ;  /* 0x038840030400a5a7 */ /* 0x000ea4000804007f */
[----:B--2---:R-:W-:Y:S05]  /*15110*/  @!P2 BRA `(.L_x_2083) ;  /* 0xfffffffc00f0a947 */ /* 0x004fea000383ffff */
[----:B------:R-:W-:Y:S05]  /*15120*/  BRA `(.L_x_2151) ;  /* 0xffffffc800407947 */ /* 0x000fea000383ffff */
.L_x_2086:
[----:B--2---:R-:W-:-:S04]  /*15130*/  IMAD.U32 R3, RZ, RZ, UR41 ;  /* 0x00000029ff037e24 */ /* 0x004fc8000f8e00ff */
[----:B------:R2:W3:Y:S03]  /*15140*/  SYNCS.PHASECHK.TRANS64.TRYWAIT P0, [R3+URZ+0x38820], R2 ;  /* 0x03882002030075a7 */ /* 0x0004e6000800017f */
[----:B---3--:R-:W-:Y:S05]  /*15150*/  @!P0 NANOSLEEP.SYNCS 0x989680 ;  /* 0x009896800000895d */ /* 0x008fea0003900000 */
[----:B------:R-:W3:Y:S02]  /*15160*/  @!P0 SYNCS.PHASECHK.TRANS64 P0, [R3+URZ+0x38820], R2 ;  /* 0x03882002030085a7 */ /* 0x000ee4000800007f */
[----:B---3--:R-:W-:Y:S05]  /*15170*/  @!P0 BRA `(.L_x_2086) ;  /* 0xfffffffc00ec8947 */ /* 0x008fea000383ffff */
[----:B------:R-:W-:Y:S05]  /*15180*/  BRA `(.L_x_2152) ;  /* 0xffffffcc00247947 */ /* 0x000fea000383ffff */
.L_x_2092:
[----:B0-----:R0:W3:Y:S02]  /*15190*/  SYNCS.PHASECHK.TRANS64.TRYWAIT P0, [R4+URZ+0x38880], R3 ;  /* 0x03888003040075a7 */ /* 0x0010e4000800017f */
[----:B---3--:R-:W-:Y:S05]  /*151a0*/  @!P0 NANOSLEEP.SYNCS 0x989680 ;  /* 0x009896800000895d */ /* 0x008fea0003900000 */
[----:B------:R-:W3:Y:S02]  /*151b0*/  @!P0 SYNCS.PHASECHK.TRANS64 P0, [R4+URZ+0x38880], R3 ;  /* 0x03888003040085a7 */ /* 0x000ee4000800007f */
[----:B---3--:R-:W-:Y:S05]  /*151c0*/  @!P0 BRA `(.L_x_2092) ;  /* 0xfffffffc00f08947 */ /* 0x008fea000383ffff */
[----:B------:R-:W-:Y:S05]  /*151d0*/  BRA `(.L_x_2153) ;  /* 0xffffffcc00cc7947 */ /* 0x000fea000383ffff */
.L_x_2098:
[----:B--2---:R2:W3:Y:S02]  /*151e0*/  SYNCS.PHASECHK.TRANS64.TRYWAIT P0, [R4+URZ+0x38840], R3 ;  /* 0x03884003040075a7 */ /* 0x0044e4000800017f */
[----:B---3--:R-:W-:Y:S05]  /*151f0*/  @!P0 NANOSLEEP.SYNCS 0x989680 ;  /* 0x009896800000895d */ /* 0x008fea0003900000 */
[----:B------:R-:W3:Y:S02]  /*15200*/  @!P0 SYNCS.PHASECHK.TRANS64 P0, [R4+URZ+0x38840], R3 ;  /* 0x03884003040085a7 */ /* 0x000ee4000800007f */
[----:B---3--:R-:W-:Y:S05]  /*15210*/  @!P0 BRA `(.L_x_2098) ;  /* 0xfffffffc00f08947 */ /* 0x008fea000383ffff */
[----:B------:R-:W-:Y:S05]  /*15220*/  BRA `(.L_x_2154) ;  /* 0xffffffd000947947 */ /* 0x000fea000383ffff */
.L_x_2105:
[----:B---3--:R-:W3:Y:S02]  /*15230*/  LDL R3, [R1] ;  /* 0x0000000001037983 */ /* 0x008ee40000100800 */
[----:B---3--:R3:W4:Y:S02]  /*15240*/  SYNCS.PHASECHK.TRANS64.TRYWAIT P2, [R3+URZ+0x38870], R2 ;  /* 0x03887002030075a7 */ /* 0x008724000804017f */
[----:B----4-:R-:W-:Y:S05]  /*15250*/  @!P2 NANOSLEEP.SYNCS 0x989680 ;  /* 0x009896800000a95d */ /* 0x010fea0003900000 */
[----:B------:R-:W4:Y:S02]  /*15260*/  @!P2 SYNCS.PHASECHK.TRANS64 P2, [R3+URZ+0x38870], R2 ;  /* 0x038870020300a5a7 */ /* 0x000f24000804007f */
[----:B----4-:R-:W-:Y:S05]  /*15270*/  @!P2 BRA `(.L_x_2105) ;  /* 0xfffffffc00eca947 */ /* 0x010fea000383ffff */
[----:B------:R-:W-:Y:S05]  /*15280*/  BRA `(.L_x_2155) ;  /* 0xffffffd400747947 */ /* 0x000fea000383ffff */
.L_x_2107:
[----:B---3--:R-:W3:Y:S02]  /*15290*/  LDL R3, [R1] ;  /* 0x0000000001037983 */ /* 0x008ee40000100800 */
[----:B---3--:R3:W4:Y:S02]  /*152a0*/  SYNCS.PHASECHK.TRANS64.TRYWAIT P2, [R3+URZ+0x38860], R2 ;  /* 0x03886002030075a7 */ /* 0x008724000804017f */
[----:B----4-:R-:W-:Y:S05]  /*152b0*/  @!P2 NANOSLEEP.SYNCS 0x989680 ;  /* 0x009896800000a95d */ /* 0x010fea0003900000 */
[----:B------:R-:W4:Y:S02]  /*152c0*/  @!P2 SYNCS.PHASECHK.TRANS64 P2, [R3+URZ+0x38860], R2 ;  /* 0x038860020300a5a7 */ /* 0x000f24000804007f */
[----:B----4-:R-:W-:Y:S05]  /*152d0*/  @!P2 BRA `(.L_x_2107) ;  /* 0xfffffffc00eca947 */ /* 0x010fea000383ffff */
[----:B------:R-:W-:Y:S05]  /*152e0*/  BRA `(.L_x_2156) ;  /* 0xffffffd4007c7947 */ /* 0x000fea000383ffff */
.L_x_2114:
[----:B--2---:R2:W3:Y:S02]  /*152f0*/  SYNCS.PHASECHK.TRANS64.TRYWAIT P0, [R21+URZ+0x38870], R0 ;  /* 0x03887000150075a7 */ /* 0x0044e4000800017f */
[----:B---3--:R-:W-:Y:S05]  /*15300*/  @!P0 NANOSLEEP.SYNCS 0x989680 ;  /* 0x009896800000895d */ /* 0x008fea0003900000 */
[----:B------:R-:W3:Y:S02]  /*15310*/  @!P0 SYNCS.PHASECHK.TRANS64 P0, [R21+URZ+0x38870], R0 ;  /* 0x03887000150085a7 */ /* 0x000ee4000800007f */
[----:B---3--:R-:W-:Y:S05]  /*15320*/  @!P0 BRA `(.L_x_2114) ;  /* 0xfffffffc00f08947 */ /* 0x008fea000383ffff */
[----:B------:R-:W-:Y:S05]  /*15330*/  BRA `(.L_x_2157) ;  /* 0xffffffdc00f87947 */ /* 0x000fea000383ffff */
.L_x_2116:
[----:B--2---:R2:W3:Y:S02]  /*15340*/  SYNCS.PHASECHK.TRANS64.TRYWAIT P0, [R21+URZ+0x38860], R0 ;  /* 0x03886000150075a7 */ /* 0x0044e4000800017f */
[----:B---3--:R-:W-:Y:S05]  /*15350*/  @!P0 NANOSLEEP.SYNCS 0x989680 ;  /* 0x009896800000895d */ /* 0x008fea0003900000 */
[----:B------:R-:W3:Y:S02]  /*15360*/  @!P0 SYNCS.PHASECHK.TRANS64 P0, [R21+URZ+0x38860], R0 ;  /* 0x03886000150085a7 */ /* 0x000ee4000800007f */
[----:B---3--:R-:W-:Y:S05]  /*15370*/  @!P0 BRA `(.L_x_2116) ;  /* 0xfffffffc00f08947 */ /* 0x008fea000383ffff */
[----:B------:R-:W-:Y:S05]  /*15380*/  BRA `(.L_x_2158) ;  /* 0xffffffe000007947 */ /* 0x000fea000383ffff */
.L_x_2129:
[----:B0-----:R0:W1:Y:S02]  /*15390*/  SYNCS.PHASECHK.TRANS64.TRYWAIT P0, [R0+URZ+0x38820], R3 ;  /* 0x03882003000075a7 */ /* 0x001064000800017f */
[----:B-1----:R-:W-:Y:S05]  /*153a0*/  @!P0 NANOSLEEP.SYNCS 0x989680 ;  /* 0x009896800000895d */ /* 0x002fea0003900000 */
[----:B------:R-:W1:Y:S02]  /*153b0*/  @!P0 SYNCS.PHASECHK.TRANS64 P0, [R0+URZ+0x38820], R3 ;  /* 0x03882003000085a7 */ /* 0x000e64000800007f */
[----:B-1----:R-:W-:Y:S05]  /*153c0*/  @!P0 BRA `(.L_x_2129) ;  /* 0xfffffffc00f08947 */ /* 0x002fea000383ffff */
[----:B------:R-:W-:Y:S05]  /*153d0*/  BRA `(.L_x_2159) ;  /* 0xfffffff400687947 */ /* 0x000fea000383ffff */
.L_x_2130:
        /* <DEDUP_REMOVED lines=11> */
.L_x_2161:
[----:B------:R-:W-:Y:S05]  /*15490*/  BSYNC B0 ;  /* 0x0000000000007941 */ /* 0x000fea0003800000 */
.L_x_2160:
[----:B------:R-:W-:Y:S05]  /*154a0*/  BRA `(.L_x_2162) ;  /* 0xfffffff400507947 */ /* 0x000fea000383ffff */
.L_x_2133:
[----:B------:R-:W-:Y:S01]  /*154b0*/  BSSY B1, `(.L_x_2163) ;  /* 0x0000006000017945 */ /* 0x000fe20003800000 */
[----:B------:R-:W-:-:S07]  /*154c0*/  IMAD.MOV.U32 R15, RZ, RZ, -0x1 ;  /* 0xffffffffff0f7424 */ /* 0x000fce00078e00ff */
[----:B01----:R-:W-:Y:S05]  /*154d0*/  WARPSYNC.COLLECTIVE R15, `(.L_x_2164) ;  /* 0x000000000f0c7348 */ /* 0x003fea0003c00000 */
[----:B------:R-:W-:Y:S02]  /*154e0*/  ELECT P6, UR62, PT ;  /* 0x00000000003e782f */ /* 0x000fe400038c0000 */
[----:B------:R-:W-:Y:S01]  /*154f0*/  MOV R14, UR62 ;  /* 0x0000003e000e7c02 */ /* 0x000fe20008000f00 */
[----:B01----:R-:W-:Y:S10]  /*15500*/  ENDCOLLECTIVE ;  /* 0x000000000000791b */ /* 0x003ff40003800000 */
.L_x_2164:
[----:B------:R-:W-:Y:S05]  /*15510*/  BSYNC B1 ;  /* 0x0000000000017941 */ /* 0x000fea0003800000 */
.L_x_2163:
[----:B------:R-:W-:Y:S05]  /*15520*/  BRA `(.L_x_2165) ;  /* 0xfffffff400487947 */ /* 0x000fea000383ffff */
.L_x_2135:
[----:B0-----:R0:W1:Y:S02]  /*15530*/  SYNCS.PHASECHK.TRANS64.TRYWAIT P1, [R6+URZ], R5 ;  /* 0x00000005060075a7 */ /* 0x001064000802017f */
[----:B-1----:R-:W-:Y:S05]  /*15540*/  @!P1 NANOSLEEP.SYNCS 0x989680 ;  /* 0x009896800000995d */ /* 0x002fea0003900000 */
[----:B------:R-:W1:Y:S02]  /*15550*/  @!P1 SYNCS.PHASECHK.TRANS64 P1, [R6+URZ], R5 ;  /* 0x00000005060095a7 */ /* 0x000e64000802007f */
[----:B-1----:R-:W-:Y:S05]  /*15560*/  @!P1 BRA `(.L_x_2135) ;  /* 0xfffffffc00f09947 */ /* 0x002fea000383ffff */
[----:B------:R-:W-:Y:S05]  /*15570*/  BRA `(.L_x_2166) ;  /* 0xfffffff400847947 */ /* 0x000fea000383ffff */
.L_x_2136:
[----:B-1----:R1:W2:Y:S02]  /*15580*/  SYNCS.PHASECHK.TRANS64.TRYWAIT P1, [R7+URZ], R2 ;  /* 0x00000002070075a7 */ /* 0x0022a4000802017f */
[----:B--2---:R-:W-:Y:S05]  /*15590*/  @!P1 NANOSLEEP.SYNCS 0x989680 ;  /* 0x009896800000995d */ /* 0x004fea0003900000 */
[----:B------:R-:W2:Y:S02]  /*155a0*/  @!P1 SYNCS.PHASECHK.TRANS64 P1, [R7+URZ], R2 ;  /* 0x00000002070095a7 */ /* 0x000ea4000802007f */
[----:B--2---:R-:W-:Y:S05]  /*155b0*/  @!P1 BRA `(.L_x_2136) ;  /* 0xfffffffc00f09947 */ /* 0x004fea000383ffff */
[----:B------:R-:W-:Y:S05]  /*155c0*/  BRA `(.L_x_2167) ;  /* 0xfffffff400787947 */ /* 0x000fea000383ffff */
.L_x_2138:
[----:B--2---:R2:W3:Y:S02]  /*155d0*/  SYNCS.PHASECHK.TRANS64.TRYWAIT P1, [R4+URZ+0x38860], R5 ;  /* 0x03886005040075a7 */ /* 0x0044e4000802017f */
[----:B---3--:R-:W-:Y:S05]  /*155e0*/  @!P1 NANOSLEEP.SYNCS 0x989680 ;  /* 0x009896800000995d */ /* 0x008fea0003900000 */
[----:B------:R-:W3:Y:S02]  /*155f0*/  @!P1 SYNCS.PHASECHK.TRANS64 P1, [R4+URZ+0x38860], R5 ;  /* 0x03886005040095a7 */ /* 0x000ee4000802007f */
[----:B---3--:R-:W-:Y:S05]  /*15600*/  @!P1 BRA `(.L_x_2138) ;  /* 0xfffffffc00f09947 */ /* 0x008fea000383ffff */
[----:B------:R-:W-:Y:S05]  /*15610*/  BRA `(.L_x_2168) ;  /* 0xfffffff4007c7947 */ /* 0x000fea000383ffff */
.L_x_2140:
[----:B---3--:R3:W4:Y:S02]  /*15620*/  SYNCS.PHASECHK.TRANS64.TRYWAIT P1, [R3+URZ+0x38860], R2 ;  /* 0x03886002030075a7 */ /* 0x008724000802017f */
[----:B----4-:R-:W-:Y:S05]  /*15630*/  @!P1 NANOSLEEP.SYNCS 0x989680 ;  /* 0x009896800000995d */ /* 0x010fea0003900000 */
[----:B------:R-:W4:Y:S02]  /*15640*/  @!P1 SYNCS.PHASECHK.TRANS64 P1, [R3+URZ+0x38860], R2 ;  /* 0x03886002030095a7 */ /* 0x000f24000802007f */
[----:B----4-:R-:W-:Y:S05]  /*15650*/  @!P1 BRA `(.L_x_2140) ;  /* 0xfffffffc00f09947 */ /* 0x010fea000383ffff */
[----:B------:R-:W-:Y:S05]  /*15660*/  BRA `(.L_x_2169) ;  /* 0xfffffff4007c7947 */ /* 0x000fea000383ffff */
.L_x_2142:
[----:B----4-:R4:W0:Y:S02]  /*15670*/  SYNCS.PHASECHK.TRANS64.TRYWAIT P0, [R4+URZ+0x38880], R5 ;  /* 0x03888005040075a7 */ /* 0x010824000800017f */
[----:B0-----:R-:W-:Y:S05]  /*15680*/  @!P0 NANOSLEEP.SYNCS 0x989680 ;  /* 0x009896800000895d */ /* 0x001fea0003900000 */
[----:B------:R-:W0:Y:S02]  /*15690*/  @!P0 SYNCS.PHASECHK.TRANS64 P0, [R4+URZ+0x38880], R5 ;  /* 0x03888005040085a7 */ /* 0x000e24000800007f */
[----:B0-----:R-:W-:Y:S05]  /*156a0*/  @!P0 BRA `(.L_x_2142) ;  /* 0xfffffffc00f08947 */ /* 0x001fea000383ffff */
[----:B------:R-:W-:Y:S05]  /*156b0*/  BRA `(.L_x_2143) ;  /* 0xfffffff400787947 */ /* 0x000fea000383ffff */
.L_x_2170:
        /* <DEDUP_REMOVED lines=12> */
.L_x_2771:


//--------------------- .text._ZN7cutlass13device_kernelIN5flash11enable_sm90INS1_16FlashAttnFwdSm90INS1_25CollectiveMainloopFwdSm90ILi2EN4cute5tupleIJNS5_1CILi1EEES8_S8_EEENS6_IJNS7_ILi128EEESA_NS7_ILi256EEEEEELi256ENS_12float_e4m3_tEfNS_4arch4Sm90ELb1ELb0ELb1ELb1ELb0ELb1ELb0ELb1ELb1ELb0ELb0ELb0EEENS1_21CollectiveEpilogueFwdINS6_IJSA_SB_SA_EEES9_NS_10bfloat16_tESF_Li256ELb1ELb0ELb0ELb1EEENS1_36VarlenDynamicPersistentTileSchedulerILi128ELi128ELi256ELi128ELb0ELb0ELb1ELb1ELb1ELb1EEEEEEEEEvNT_6ParamsE --------------------------
	.section	.text._ZN7cutlass13device_kernelIN5flash11enable_sm90INS1_16FlashAttnFwdSm90INS1_25CollectiveMainloopFwdSm90ILi2EN4cute5tupleIJNS5_1CILi1EEES8_S8_EEENS6_IJNS7_ILi128EEESA_NS7_ILi256EEEEEELi256ENS_12float_e4m3_tEfNS_4arch4Sm90ELb1ELb0ELb1ELb1ELb0ELb1ELb0ELb1ELb1ELb0ELb0ELb0EEENS1_21CollectiveEpilogueFwdINS6_IJSA_SB_SA_EEES9_NS_10bfloat16_tESF_Li256ELb1ELb0ELb0ELb1EEENS1_36VarlenDynamicPersistentTileSchedulerILi128ELi128ELi256ELi128ELb0ELb0ELb1ELb1ELb1ELb1EEEEEEEEEvNT_6ParamsE,"ax",@progbits
	.align	128
.text._ZN7cutlass13device_kernelIN5flash11enable_sm90INS1_16FlashAttnFwdSm90INS1_25CollectiveMainloopFwdSm90ILi2EN4cute5tupleIJNS5_1CILi1EEES8_S8_EEENS6_IJNS7_ILi128EEESA_NS7_ILi256EEEEEELi256ENS_12float_e4m3_tEfNS_4arch4Sm90ELb1ELb0ELb1ELb1ELb0ELb1ELb0ELb1ELb1ELb0ELb0ELb0EEENS1_21CollectiveEpilogueFwdINS6_IJSA_SB_SA_EEES9_NS_10bfloat16_tESF_Li256ELb1ELb0ELb0ELb1EEENS1_36VarlenDynamicPersistentTileSchedulerILi128ELi128ELi256ELi128ELb0ELb0ELb1ELb1ELb1ELb1EEEEEEEEEvNT_6ParamsE:
        .type           _ZN7cutlass13device_kernelIN5flash11enable_sm90INS1_16FlashAttnFwdSm90INS1_25CollectiveMainloopFwdSm90ILi2EN4cute5tupleIJNS5_1CILi1EEES8_S8_EEENS6_IJNS7_ILi128EEESA_NS7_ILi256EEEEEELi256ENS_12float_e4m3_tEfNS_4arch4Sm90ELb1ELb0ELb1ELb1ELb0ELb1ELb0ELb1ELb1ELb0ELb0ELb0EEENS1_21CollectiveEpilogueFwdINS6_IJSA_SB_SA_EEES9_NS_10bfloat16_tESF_Li256ELb1ELb0ELb0ELb1EEENS1_36VarlenDynamicPersistentTileSchedulerILi128ELi128ELi256ELi128ELb0ELb0ELb1ELb1ELb1ELb1EEEEEEEEEvNT_6ParamsE,@function
        .size           _ZN7cutlass13device_kernelIN5flash11enable_sm90INS1_16FlashAttnFwdSm90INS1_25CollectiveMainloopFwdSm90ILi2EN4cute5tupleIJNS5_1CILi1EEES8_S8_EEENS6_IJNS7_ILi128EEESA_NS7_ILi256EEEEEELi256ENS_12float_e4m3_tEfNS_4arch4Sm90ELb1ELb0ELb1ELb1ELb0ELb1ELb0ELb1ELb1ELb0ELb0ELb0EEENS1_21CollectiveEpilogueFwdINS6_IJSA_SB_SA_EEES9_NS_10bfloat16_tESF_Li256ELb1ELb0ELb0ELb1EEENS1_36VarlenDynamicPersistentTileSchedulerILi128ELi128ELi256ELi128ELb0ELb0ELb1ELb1ELb1ELb1EEEEEEEEEvNT_6ParamsE,(.L_x_2772 - _ZN7cutlass13device_kernelIN5flash11enable_sm90INS1_16FlashAttnFwdSm90INS1_25CollectiveMainloopFwdSm90ILi2EN4cute5tupleIJNS5_1CILi1EEES8_S8_EEENS6_IJNS7_ILi128EEESA_NS7_ILi256EEEEEELi256ENS_12float_e4m3_tEfNS_4arch4Sm90ELb1ELb0ELb1ELb1ELb0ELb1ELb0ELb1ELb1ELb0ELb0ELb0EEENS1_21CollectiveEpilogueFwdINS6_IJSA_SB_SA_EEES9_NS_10bfloat16_tESF_Li256ELb1ELb0ELb0ELb1EEENS1_36VarlenDynamicPersistentTileSchedulerILi128ELi128ELi256ELi128ELb0ELb0ELb1ELb1ELb1ELb1EEEEEEEEEvNT_6ParamsE)
        .other          _ZN7cutlass13device_kernelIN5flash11enable_sm90INS1_16FlashAttnFwdSm90INS1_25CollectiveMainloopFwdSm90ILi2EN4cute5tupleIJNS5_1CILi1EEES8_S8_EEENS6_IJNS7_ILi128EEESA_NS7_ILi256EEEEEELi256ENS_12float_e4m3_tEfNS_4arch4Sm90ELb1ELb0ELb1ELb1ELb0ELb1ELb0ELb1ELb1ELb0ELb0ELb0EEENS1_21CollectiveEpilogueFwdINS6_IJSA_SB_SA_EEES9_NS_10bfloat16_tESF_Li256ELb1ELb0ELb0ELb1EEENS1_36VarlenDynamicPersistentTileSchedulerILi128ELi128ELi256ELi128ELb0ELb0ELb1ELb1ELb1ELb1EEEEEEEEEvNT_6ParamsE,@"STO_CUDA_ENTRY STV_DEFAULT"
_ZN7cutlass13device_kernelIN5flash11enable_sm90INS1_16FlashAttnFwdSm90INS1_25CollectiveMainloopFwdSm90ILi2EN4cute5tupleIJNS5_1CILi1EEES8_S8_EEENS6_IJNS7_ILi128EEESA_NS7_ILi256EEEEEELi256ENS_12float_e4m3_tEfNS_4arch4Sm90ELb1ELb0ELb1ELb1ELb0ELb1ELb0ELb1ELb1ELb0ELb0ELb0EEENS1_21CollectiveEpilogueFwdINS6_IJSA_SB_SA_EEES9_NS_10bfloat16_tESF_Li256ELb1ELb0ELb0ELb1EEENS1_36VarlenDynamicPersistentTileSchedulerILi128ELi128ELi256ELi128ELb0ELb0ELb1ELb1ELb1ELb1EEEEEEEEEvNT_6ParamsE:
        /* <DEDUP_REMOVED lines=27> */
.L_x_2172:
[----:B------:R-:W-:Y:S05]  /*01b0*/  BSYNC B0 ;  /* 0x0000000000007941 */ /* 0x000fea0003800000 */
.L_x_2171:
        /* <DEDUP_REMOVED lines=41> */
.L_x_2173:
        /* <DEDUP_REMOVED lines=22> */
.L_x_2174:
        /* <DEDUP_REMOVED lines=18> */
.L_x_2175:
        /* <DEDUP_REMOVED lines=22> */
.L_x_2176:
        /* <DEDUP_REMOVED lines=22> */
.L_x_2177:
        /* <DEDUP_REMOVED lines=8> */
.L_x_2180:
        /* <DEDUP_REMOVED lines=22> */
[----:B------:R-:W-:Y:S01]  /*0b70*/  ULOP3.LUT UR45, UR40, 0x1, URZ, 0xfc, !UPT ;  /* 0x00000001282d7892 */ /* 0x000fe2000f8efc3f */
[----:B------:R-:W-:Y:S01]  /*0b80*/  IMAD.MOV.U32 R237, RZ, RZ, RZ ;  /* 0x000000ffffed7224 */ /* 0x000fe200078e00ff */
[----:B------:R-:W-:Y:S01]  /*0b90*/  UMOV UR43, URZ ;  /* 0x0000003f002b7c82 */ /* 0x000fe20008000000 */
[----:B------:R-:W-:-:S08]  /*0ba0*/  IMAD.MOV.U32 R152, RZ, RZ, RZ ;  /* 0x000000ffff987224 */ /* 0x000fd000078e00ff */
[----:B------:R-:W-:Y:S01]  /*0bb0*/  UIADD3 UR44, UR44, 0x20400, URZ ;  /* 0x000204002c2c7890 */ /* 0x000fe2000fffe03f */
[----:B0-----:R-:W-:-:S05]  /*0bc0*/  VIADD R0, R0, 0xffffff80 ;  /* 0xffffff8000007836 */ /* 0x001fca0000000000 */
[----:B------:R-:W-:-:S04]  /*0bd0*/  SHF.R.S32.HI R3, RZ, 0x1f, R0 ;  /* 0x0000001fff037819 */ /* 0x000fc80000011400 */
[CC--:B------:R-:W-:Y:S02]  /*0be0*/  LEA.HI R5, R3.reuse, R0.reuse, RZ, 0x5 ;  /* 0x0000000003057211 */ /* 0x0c0fe400078f28ff */
[CC--:B------:R-:W-:Y:S02]  /*0bf0*/  LEA.HI R4, R3.reuse, R0.reuse, RZ, 0x4 ;  /* 0x0000000003047211 */ /* 0x0c0fe400078f20ff */
[----:B------:R-:W-:Y:S01]  /*0c00*/  LEA.HI R2, R3, R0, RZ, 0x7 ;  /* 0x0000000003027211 */ /* 0x000fe200078f38ff */
[----:B------:R-:W-:Y:S01]  /*0c10*/  IMAD.SHL.U32 R6, R5, 0x20, RZ ;  /* 0x0000002005067824 */ /* 0x000fe200078e00ff */
[----:B------:R-:W-:Y:S02]  /*0c20*/  LOP3.LUT R5, R4, 0x3fffff0, RZ, 0xc0, !PT ;  /* 0x03fffff004057812 */ /* 0x000fe400078ec0ff */
[----:B------:R-:W-:Y:S02]  /*0c30*/  SHF.R.S32.HI R7, RZ, 0x4, R4 ;  /* 0x00000004ff077819 */ /* 0x000fe40000011404 */
[----:B------:R-:W-:Y:S01]  /*0c40*/  LOP3.LUT R9, R2, 0xffffff80, RZ, 0xc0, !PT ;  /* 0xffffff8002097812 */ /* 0x000fe200078ec0ff */
[----:B------:R-:W-:Y:S01]  /*0c50*/  IMAD.IADD R5, R0, 0x1, -R5 ;  /* 0x0000000100057824 */ /* 0x000fe200078e0a05 */
[----:B------:R-:W-:-:S02]  /*0c60*/  LOP3.LUT R6, R6, 0xfffffc00, RZ, 0xc0, !PT ;  /* 0xfffffc0006067812 */ /* 0x000fc400078ec0ff */
[----:B------:R-:W-:Y:S02]  /*0c70*/  LEA.HI R4, R4, R7, RZ, 0x1 ;  /* 0x0000000704047211 */ /* 0x000fe400078f08ff */
[----:B------:R-:W-:Y:S01]  /*0c80*/  IADD3 R8, R0, -R9, RZ ;  /* 0x8000000900087210 */ /* 0x000fe20007ffe0ff */
[----:B------:R-:W-:Y:S01]  /*0c90*/  IMAD R9, R5, 0x40, R6 ;  /* 0x0000004005097824 */ /* 0x000fe200078e0206 */
[----:B------:R-:W-:Y:S02]  /*0ca0*/  SHF.R.S32.HI R5, RZ, 0x7, R2 ;  /* 0x00000007ff057819 */ /* 0x000fe40000011402 */
[----:B------:R-:W-:Y:S02]  /*0cb0*/  LOP3.LUT R4, R4, 0x1ffffffe, RZ, 0xc0, !PT ;  /* 0x1ffffffe04047812 */ /* 0x000fe400078ec0ff */
[----:B------:R-:W-:Y:S02]  /*0cc0*/  LEA.HI R22, R3, R0, RZ, 0x3 ;  /* 0x0000000003167211 */ /* 0x000fe400078f18ff */
[----:B------:R-:W-:Y:S01]  /*0cd0*/  LEA.HI R2, R2, R5, RZ, 0x1 ;  /* 0x0000000502027211 */ /* 0x000fe200078f08ff */
[----:B------:R-:W-:Y:S01]  /*0ce0*/  IMAD.IADD R4, R7, 0x1, -R4 ;  /* 0x0000000107047824 */ /* 0x000fe200078e0a04 */
[----:B------:R-:W-:-:S02]  /*0cf0*/  SHF.R.S32.HI R11, RZ, 0x1f, R8 ;  /* 0x0000001fff0b7819 */ /* 0x000fc40000011408 */
[----:B------:R-:W-:Y:S02]  /*0d00*/  LOP3.LUT R7, R22, 0xfffffff8, RZ, 0xc0, !PT ;  /* 0xfffffff816077812 */ /* 0x000fe400078ec0ff */
[----:B------:R-:W-:Y:S02]  /*0d10*/  LOP3.LUT R2, R2, 0x3fffffe, RZ, 0xc0, !PT ;  /* 0x03fffffe02027812 */ /* 0x000fe400078ec0ff */
[----:B------:R-:W-:Y:S01]  /*0d20*/  LEA.HI R6, R11, R8, RZ, 0x2 ;  /* 0x000000080b067211 */ /* 0x000fe200078f10ff */
[----:B------:R-:W-:Y:S01]  /*0d30*/  IMAD.IADD R7, R0, 0x1, -R7 ;  /* 0x0000000100077824 */ /* 0x000fe200078e0a07 */
[----:B------:R-:W-:Y:S01]  /*0d40*/  LEA.HI R3, R3, R0, RZ, 0x6 ;  /* 0x0000000003037211 */ /* 0x000fe200078f30ff */
[----:B------:R-:W-:Y:S01]  /*0d50*/  IMAD.IADD R2, R5, 0x1, -R2 ;  /* 0x0000000105027824 */ /* 0x000fe200078e0a02 */
[----:B------:R-:W-:Y:S01]  /*0d60*/  SHF.R.S32.HI R22, RZ, 0x3, R22 ;  /* 0x00000003ff167819 */ /* 0x000fe20000011416 */
[----:B------:R-:W-:Y:S01]  /*0d70*/  IMAD.SHL.U32 R16, R7, 0x10, RZ ;  /* 0x0000001007107824 */ /* 0x000fe200078e00ff */
[----:B------:R-:W-:Y:S01]  /*0d80*/  LEA R0, R4, R9, 0x3 ;  /* 0x0000000904007211 */ /* 0x000fe200078e18ff */
[----:B------:R-:W-:Y:S01]  /*0d90*/  IMAD.SHL.U32 R3, R3, 0x10, RZ ;  /* 0x0000001003037824 */ /* 0x000fe200078e00ff */
[----:B------:R-:W-:Y:S01]  /*0da0*/  LOP3.LUT R5, R6, 0x7ffffffc, RZ, 0xc0, !PT ;  /* 0x7ffffffc06057812 */ /* 0x000fe200078ec0ff */
[C---:B------:R-:W-:Y:S01]  /*0db0*/  VIADD R234, R22.reuse, 0x20 ;  /* 0x0000002016ea7836 */ /* 0x040fe20000000000 */
[--C-:B------:R-:W-:Y:S01]  /*0dc0*/  SHF.R.S32.HI R10, RZ, 0x2, R6.reuse ;  /* 0x00000002ff0a7819 */ /* 0x100fe20000011406 */
[C---:B------:R-:W-:Y:S01]  /*0dd0*/  VIADD R233, R22.reuse, 0x40 ;  /* 0x0000004016e97836 */ /* 0x040fe20000000000 */
[----:B------:R-:W-:Y:S01]  /*0de0*/  SHF.R.S32.HI R13, RZ, 0x1f, R6 ;  /* 0x0000001fff0d7819 */ /* 0x000fe20000011406 */
[----:B------:R0:W-:Y:S01]  /*0df0*/  STL [R1+0x5c], R0 ;  /* 0x00005c0001007387 */ /* 0x0001e20000100800 */
[----:B------:R-:W-:Y:S01]  /*0e00*/  IADD3 R235, R22, 0x60, RZ ;  /* 0x0000006016eb7810 */ /* 0x000fe20007ffe0ff */
[----:B------:R-:W-:Y:S01]  /*0e10*/  IMAD.SHL.U32 R6, R233, 0x80, RZ ;  /* 0x00000080e9067824 */ /* 0x000fe200078e00ff */
[----:B------:R-:W-:-:S02]  /*0e20*/  LEA.HI R11, R11, R8, RZ, 0x5 ;  /* 0x000000080b0b7211 */ /* 0x000fc400078f28ff */
[----:B------:R-:W-:Y:S01]  /*0e30*/  LEA.HI R13, R13, R10, RZ, 0x3 ;  /* 0x0000000a0d0d7211 */ /* 0x000fe200078f18ff */
[----:B------:R-:W-:Y:S01]  /*0e40*/  IMAD.SHL.U32 R12, R235, 0x80, RZ ;  /* 0x00000080eb0c7824 */ /* 0x000fe200078e00ff */
[----:B------:R-:W-:Y:S02]  /*0e50*/  SHF.R.S32.HI R14, RZ, 0x1f, R235 ;  /* 0x0000001fff0e7819 */ /* 0x000fe400000114eb */
[----:B------:R-:W-:Y:S01]  /*0e60*/  LOP3.LUT R13, R13, 0xfffffff8, RZ, 0xc0, !PT ;  /* 0xfffffff80d0d7812 */ /* 0x000fe200078ec0ff */
[----:B0-----:R-:W-:Y:S01]  /*0e70*/  IMAD.IADD R0, R8, 0x1, -R5 ;  /* 0x0000000108007824 */ /* 0x001fe200078e0a05 */
[----:B------:R-:W-:Y:S02]  /*0e80*/  SHF.R.S32.HI R5, RZ, 0x1f, R234 ;  /* 0x0000001fff057819 */ /* 0x000fe400000114ea */
[----:B------:R-:W-:Y:S01]  /*0e90*/  SHF.R.S32.HI R8, RZ, 0x1f, R233 ;  /* 0x0000001fff087819 */ /* 0x000fe200000114e9 */
[----:B------:R-:W-:Y:S01]  /*0ea0*/  IMAD.IADD R10, R10, 0x1, -R13 ;  /* 0x000000010a0a7824 */ /* 0x000fe200078e0a0d */
[----:B------:R0:W-:Y:S01]  /*0eb0*/  STL [R1+0x38], R0 ;  /* 0x0000380001007387 */ /* 0x0001e20000100800 */
[----:B------:R-:W-:-:S02]  /*0ec0*/  LEA.HI R4, R5, R234, RZ, 0x3 ;  /* 0x000000ea05047211 */ /* 0x000fc400078f18ff */
[----:B------:R-:W-:Y:S02]  /*0ed0*/  LEA.HI R8, R8, R233, RZ, 0x3 ;  /* 0x000000e908087211 */ /* 0x000fe400078f18ff */
[----:B------:R-:W-:Y:S02]  /*0ee0*/  LEA.HI R14, R14, R235, RZ, 0x3 ;  /* 0x000000eb0e0e7211 */ /* 0x000fe400078f18ff */
[----:B------:R-:W-:Y:S01]  /*0ef0*/  SHF.R.S32.HI R11, RZ, 0x5, R11 ;  /* 0x00000005ff0b7819 */ /* 0x000fe2000001140b */
[----:B------:R-:W-:Y:S01]  /*0f00*/  IMAD.SHL.U32 R8, R8, 0x80, RZ ;  /* 0x0000008008087824 */ /* 0x000fe200078e00ff */
[----:B------:R-:W-:Y:S01]  /*0f10*/  SHF.L.U32 R4, R4, 0x7, RZ ;  /* 0x0000000704047819 */ /* 0x000fe200000006ff */
[----:B0-----:R-:W-:Y:S01]  /*0f20*/  IMAD.SHL.U32 R0, R234, 0x80, RZ ;  /* 0x00000080ea007824 */ /* 0x001fe200078e00ff */
[----:B------:R-:W-:Y:S01]  /*0f30*/  LOP3.LUT R9, R6, 0x380, RZ, 0xc0, !PT ;  /* 0x0000038006097812 */ /* 0x000fe200078ec0ff */
[----:B------:R-:W-:Y:S01]  /*0f40*/  IMAD.SHL.U32 R14, R14, 0x80, RZ ;  /* 0x000000800e0e7824 */ /* 0x000fe200078e00ff */
[----:B------:R-:W-:Y:S01]  /*0f50*/  LOP3.LUT R21, R4, 0xfffffc00, RZ, 0xc0, !PT ;  /* 0xfffffc0004157812 */ /* 0x000fe200078ec0ff */
[----:B------:R-:W-:Y:S01]  /*0f60*/  IMAD R11, R11, 0x10, R10 ;  /* 0x000000100b0b7824 */ /* 0x000fe200078e020a */
[----:B------:R-:W-:-:S02]  /*0f70*/  LOP3.LUT R5, R0, 0x380, RZ, 0xc0, !PT ;  /* 0x0000038000057812 */ /* 0x000fc400078ec0ff */
[----:B------:R-:W-:Y:S01]  /*0f80*/  LOP3.LUT R20, R8, 0xfffffc00, RZ, 0xc0, !PT ;  /* 0xfffffc0008147812 */ /* 0x000fe200078ec0ff */
[----:B------:R-:W-:Y:S01]  /*0f90*/  STL [R1+0x30], R21 ;  /* 0x0000301501007387 */ /* 0x000fe20000100800 */
[----:B------:R-:W-:Y:S02]  /*0fa0*/  SHF.R.U32.HI R0, RZ, 0x3, R5 ;  /* 0x00000003ff007819 */ /* 0x000fe40000011605 */
[----:B------:R-:W-:Y:S01]  /*0fb0*/  LOP3.LUT R15, R5, 0x70, R16, 0xf8, !PT ;  /* 0x00000070050f7812 */ /* 0x000fe200078ef810 */
[----:B------:R-:W-:Y:S01]  /*0fc0*/  STL [R1+0x2c], R20 ;  /* 0x00002c1401007387 */ /* 0x000fe20000100800 */
[----:B------:R-:W-:Y:S02]  /*0fd0*/  LOP3.LUT R19, R14, 0xfffffc00, RZ, 0xc0, !PT ;  /* 0xfffffc000e137812 */ /* 0x000fe400078ec0ff */
[----:B------:R-:W-:Y:S01]  /*0fe0*/  LOP3.LUT R15, R21, R15, R0, 0xf6, !PT ;  /* 0x0000000f150f7212 */ /* 0x000fe200078ef600 */
[----:B------:R-:W-:Y:S01]  /*0ff0*/  IMAD R0, R2, 0x40, R11 ;  /* 0x0000004002007824 */ /* 0x000fe200078e020b */
[----:B------:R-:W-:Y:S01]  /*1000*/  LOP3.LUT R2, R3, 0xfffffc00, RZ, 0xc0, !PT ;  /* 0xfffffc0003027812 */ /* 0x000fe200078ec0ff */
[----:B------:R0:W-:Y:S01]  /*1010*/  STL [R1+0x28], R19 ;  /* 0x0000281301007387 */ /* 0x0001e20000100800 */
[----:B------:R-:W-:-:S02]  /*1020*/  LOP3.LUT R13, R12, 0x380, RZ, 0xc0, !PT ;  /* 0x000003800c0d7812 */ /* 0x000fc400078ec0ff */
[----:B------:R-:W-:Y:S01]  /*1030*/  SHF.R.U32.HI R5, RZ, 0x3, R9 ;  /* 0x00000003ff057819 */ /* 0x000fe20000011609 */
[----:B------:R-:W-:Y:S01]  /*1040*/  STL [R1+0x4], R25 ;  /* 0x0000041901007387 */ /* 0x000fe20000100800 */
[--C-:B------:R-:W-:Y:S02]  /*1050*/  LOP3.LUT R12, R9, 0x70, R16.reuse, 0xf8, !PT ;  /* 0x00000070090c7812 */ /* 0x100fe400078ef810 */
[----:B------:R-:W-:Y:S01]  /*1060*/  SHF.R.U32.HI R6, RZ, 0x3, R13 ;  /* 0x00000003ff067819 */ /* 0x000fe2000001160d */
[----:B------:R1:W-:Y:S01]  /*1070*/  STL [R1+0x3c], R0 ;  /* 0x00003c0001007387 */ /* 0x0003e20000100800 */
[----:B------:R-:W-:Y:S02]  /*1080*/  LOP3.LUT R13, R13, 0x70, R16, 0xf8, !PT ;  /* 0x000000700d0d7812 */ /* 0x000fe400078ef810 */
[----:B------:R-:W-:Y:S01]  /*1090*/  LOP3.LUT R5, R20, R12, R5, 0xf6, !PT ;  /* 0x0000000c14057212 */ /* 0x000fe200078ef605 */
[----:B------:R-:W-:Y:S01]  /*10a0*/  STL [R1+0x8], R26 ;  /* 0x0000081a01007387 */ /* 0x000fe20000100800 */
[----:B------:R-:W-:-:S02]  /*10b0*/  LOP3.LUT R13, R19, R13, R6, 0xf6, !PT ;  /* 0x0000000d130d7212 */ /* 0x000fc400078ef606 */
[----:B0-----:R-:W-:Y:S01]  /*10c0*/  SHF.L.U32 R19, R7, 0x3, RZ ;  /* 0x0000000307137819 */ /* 0x001fe200000006ff */
[----:B------:R-:W-:Y:S01]  /*10d0*/  STL [R1+0xc], R27 ;  /* 0x00000c1b01007387 */ /* 0x000fe20000100800 */
[----:B------:R-:W-:Y:S02]  /*10e0*/  SHF.R.S32.HI R23, RZ, 0x1f, R22 ;  /* 0x0000001fff177819 */ /* 0x000fe40000011416 */
[----:B-1----:R-:W-:Y:S01]  /*10f0*/  SHF.L.U32 R0, R22, 0x7, RZ ;  /* 0x0000000716007819 */ /* 0x002fe200000006ff */
[----:B------:R-:W-:Y:S01]  /*1100*/  STL [R1+0x10], RZ ;  /* 0x000010ff01007387 */ /* 0x000fe20000100800 */
[----:B------:R-:W-:Y:S02]  /*1110*/  VIADD R236, R19, 0x40 ;  /* 0x0000004013ec7836 */ /* 0x000fe40000000000 */
[----:B------:R-:W-:-:S04]  /*1120*/  LOP3.LUT R4, R0, 0x380, RZ, 0xc0, !PT ;  /* 0x0000038000047812 */ /* 0x000fc800078ec0ff */
[----:B------:R-:W-:Y:S01]  /*1130*/  SHF.R.U32.HI R3, RZ, 0x3, R4 ;  /* 0x00000003ff037819 */ /* 0x000fe20000011604 */
[----:B------:R-:W-:Y:S01]  /*1140*/  STL [R1+0x14], R4 ;  /* 0x0000140401007387 */ /* 0x000fe20000100800 */
[----:B------:R-:W-:-:S03]  /*1150*/  LOP3.LUT R0, R4, 0x70, R16, 0xf8, !PT ;  /* 0x0000007004007812 */ /* 0x000fc600078ef810 */
[----:B------:R-:W-:Y:S04]  /*1160*/  STL [R1+0x1c], R2 ;  /* 0x00001c0201007387 */ /* 0x000fe80000100800 */
[----:B------:R0:W-:Y:S02]  /*1170*/  STL [R1+0x18], R3 ;  /* 0x0000180301007387 */ /* 0x0001e40000100800 */
[----:B0-----:R-:W-:Y:S01]  /*1180*/  LOP3.LUT R3, R2, R0, R3, 0xf6, !PT ;  /* 0x0000000002037212 */ /* 0x001fe200078ef603 */
[----:B------:R-:W-:-:S04]  /*1190*/  IMAD.IADD R2, R18, 0x1, R5 ;  /* 0x0000000112027824 */ /* 0x000fc800078e0205 */
[C---:B------:R-:W-:Y:S02]  /*11a0*/  IMAD.IADD R0, R18.reuse, 0x1, R3 ;  /* 0x0000000112007824 */ /* 0x040fe400078e0203 */
[----:B------:R-:W-:-:S03]  /*11b0*/  IMAD.IADD R3, R18, 0x1, R15 ;  /* 0x0000000112037824 */ /* 0x000fc600078e020f */
[----:B------:R0:W-:Y:S04]  /*11c0*/  STL [R1+0x34], R0 ;  /* 0x0000340001007387 */ /* 0x0001e80000100800 */
[----:B------:R1:W-:Y:S04]  /*11d0*/  STL [R1+0x58], R3 ;  /* 0x0000580301007387 */ /* 0x0003e80000100800 */
[----:B------:R1:W-:Y:S01]  /*11e0*/  STL [R1+0x54], R2 ;  /* 0x0000540201007387 */ /* 0x0003e20000100800 */
[----:B0-----:R-:W-:-:S05]  /*11f0*/  IADD3 R0, R18, R13, RZ ;  /* 0x0000000d12007210 */ /* 0x001fca0007ffe0ff */
[----:B------:R1:W-:Y:S02]  /*1200*/  STL [R1+0x50], R0 ;  /* 0x0000500001007387 */ /* 0x0003e40000100800 */
.L_x_2404:
[----:B-1----:R-:W2:Y:S01]  /*1210*/  LDL.LU R0, [R1+0xc] ;  /* 0x00000c0001007983 */ /* 0x002ea20000300800 */
[----:B------:R-:W2:Y:S01]  /*1220*/  LDC.64 R2, c[0x0][0xc60] ;  /* 0x00031800ff027b82 */ /* 0x000ea20000000a00 */
[----:B------:R-:W-:Y:S05]  /*1230*/  YIELD ;  /* 0x0000000000007946 */ /* 0x000fea0003800000 */
[----:B------:R-:W-:Y:S01]  /*1240*/  ULDC.64 UR4, c[0x0][0xa28] ;  /* 0x00028a0000047ab9 */ /* 0x000fe20000000a00 */
[----:B------:R-:W-:Y:S01]  /*1250*/  ULDC.64 UR8, c[0x0][0xa18] ;  /* 0x0002860000087ab9 */ /* 0x000fe20000000a00 */
[----:B------:R-:W-:Y:S01]  /*1260*/  ISETP.NE.U32.AND P1, PT, RZ, UR4, PT ;  /* 0x00000004ff007c0c */ /* 0x000fe2000bf25070 */
[----:B------:R-:W-:Y:S01]  /*1270*/  ULDC.64 UR6, c[0x0][0xa08] ;  /* 0x0002820000067ab9 */ /* 0x000fe20000000a00 */
[----:B--2---:R-:W-:-:S05]  /*1280*/  IMAD.WIDE R2, R0, 0x4, R2 ;  /* 0x0000000400027825 */ /* 0x004fca00078e0202 */
[----:B0-----:R0:W2:Y:S01]  /*1290*/  LDG.E R0, desc[UR46][R2.64] ;  /* 0x0000002e02007981 */ /* 0x0010a2000c1e1900 */
[----:B------:R-:W-:Y:S01]  /*12a0*/  ISETP.NE.AND.EX P1, PT, RZ, UR5, PT, P1 ;  /* 0x00000005ff007c0c */ /* 0x000fe2000bf25310 */
[----:B---3-5:R-:W-:Y:S01]  /*12b0*/  IMAD.MOV.U32 R27, RZ, RZ, RZ ;  /* 0x000000ffff1b7224 */ /* 0x028fe200078e00ff */
[----:B------:R-:W-:-:S04]  /*12c0*/  ISETP.NE.U32.AND P0, PT, RZ, UR6, PT ;  /* 0x00000006ff007c0c */ /* 0x000fc8000bf05070 */
[----:B------:R-:W-:Y:S01]  /*12d0*/  ISETP.NE.AND.EX P0, PT, RZ, UR7, PT, P0 ;  /* 0x00000007ff007c0c */ /* 0x000fe2000bf05300 */
[----:B0-----:R-:W-:Y:S01]  /*12e0*/  IMAD.MOV.U32 R3, RZ, RZ, RZ ;  /* 0x000000ffff037224 */ /* 0x001fe200078e00ff */
        /* <DEDUP_REMOVED lines=18> */
[----:B------:R-:W2:Y:S01]  /*1410*/  @P2 LDG.E R2, desc[UR46][R6.64] ;  /* 0x0000002e06022981 */ /* 0x000ea2000c1e1900 */
[----:B------:R-:W-:-:S03]  /*1420*/  UISETP.NE.U32.AND UP0, UPT, UR4, URZ, UPT ;  /* 0x0000003f0400728c */ /* 0x000fc6000bf05070 */
[----:B------:R-:W-:Y:S01]  /*1430*/  ULDC UR4, c[0x0][0x404] ;  /* 0x0001010000047ab9 */ /* 0x000fe20000000800 */
[----:B------:R-:W-:-:S03]  /*1440*/  UISETP.NE.AND.EX UP0, UPT, UR5, URZ, UPT, UP0 ;  /* 0x0000003f0500728c */ /* 0x000fc6000bf05300 */
[----:B------:R-:W-:Y:S01]  /*1450*/  ULDC UR5, c[0x0][0x2e0] ;  /* 0x0000b80000057ab9 */ /* 0x000fe20000000800 */
[----:B------:R-:W-:-:S04]  /*1460*/  USEL UR4, UR4, 0x1, UP0 ;  /* 0x0000000104047887 */ /* 0x000fc80008000000 */
[----:B------:R-:W-:-:S03]  /*1470*/  UIMAD UR4, UR4, UR5, URZ ;  /* 0x00000005040472a4 */ /* 0x000fc6000f8e023f */
[----:B------:R-:W-:-:S03]  /*1480*/  ULDC UR5, c[0x0][0x338] ;  /* 0x0000ce0000057ab9 */ /* 0x000fc60000000800 */
[----:B------:R-:W-:Y:S02]  /*1490*/  IMAD.U32 R26, RZ, RZ, UR4 ;  /* 0x00000004ff1a7e24 */ /* 0x000fe4000f8e00ff */
[----:B------:R-:W-:Y:S01]  /*14a0*/  IMAD.MOV.U32 R25, RZ, RZ, R0 ;  /* 0x000000ffff197224 */ /* 0x000fe200078e0000 */
[----:B--2---:R0:W-:Y:S01]  /*14b0*/  STL [R1+0xc], R2 ;  /* 0x00000c0201007387 */ /* 0x0041e20000100800 */
[----:B------:R-:W-:Y:S01]  /*14c0*/  MOV R10, R2 ;  /* 0x00000002000a7202 */ /* 0x000fe20000000f00 */
[----:B0-----:R-:W-:Y:S01]  /*14d0*/  IMAD.U32 R2, RZ, RZ, UR5 ;  /* 0x00000005ff027e24 */ /* 0x001fe2000f8e00ff */
[----:B-1----:R-:W-:Y:S06]  /*14e0*/  @P2 BRA `(.L_x_2182) ;  /* 0x0000000000282947 */ /* 0x002fec0003800000 */
[----:B------:R-:W-:Y:S02]  /*14f0*/  ULDC.64 UR4, c[0x0][0xa00] ;  /* 0x0002800000047ab9 */ /* 0x000fe40000000a00 */
[----:B------:R-:W-:-:S04]  /*1500*/  ISETP.NE.U32.AND P1, PT, RZ, UR4, PT ;  /* 0x00000004ff007c0c */ /* 0x000fc8000bf25070 */
[----:B------:R-:W-:-:S13]  /*1510*/  ISETP.NE.AND.EX P1, PT, RZ, UR5, PT, P1 ;  /* 0x00000005ff007c0c */ /* 0x000fda000bf25310 */
[----:B------:R-:W-:Y:S05]  /*1520*/  @!P1 BRA `(.L_x_2182) ;  /* 0x0000000000189947 */ /* 0x000fea0003800000 */
[----:B------:R-:W0:Y:S02]  /*1530*/  LDC.64 R4, c[0x0][0xa00] ;  /* 0x00028000ff047b82 */ /* 0x000e240000000a00 */
[----:B0-----:R-:W-:-:S05]  /*1540*/  IMAD.WIDE R4, R25, 0x4, R4 ;  /* 0x0000000419047825 */ /* 0x001fca00078e0204 */
[----:B------:R-:W2:Y:S04]  /*1550*/  LDG.E R0, desc[UR46][R4.64] ;  /* 0x0000002e04007981 */ /* 0x000ea8000c1e1900 */
[----:B------:R-:W2:Y:S02]  /*1560*/  LDG.E R7, desc[UR46][R4.64+0x4] ;  /* 0x0000042e04077981 */ /* 0x000ea4000c1e1900 */
[----:B--2---:R-:W-:-:S05]  /*1570*/  IMAD.IADD R10, R7, 0x1, -R0 ;  /* 0x00000001070a7824 */ /* 0x004fca00078e0a00 */
[----:B------:R0:W-:Y:S02]  /*1580*/  STL [R1+0xc], R10 ;  /* 0x00000c0a01007387 */ /* 0x0001e40000100800 */
.L_x_2182:
[----:B------:R-:W2:Y:S01]  /*1590*/  LDL R12, [R1+0x4] ;  /* 0x00000400010c7983 */ /* 0x000ea20000100800 */
[----:B------:R-:W-:-:S03]  /*15a0*/  ULDC.64 UR4, c[0x0][0xa20] ;  /* 0x0002880000047ab9 */ /* 0x000fc60000000a00 */
[----:B------:R-:W3:Y:S01]  /*15b0*/  LDL R30, [R1+0x8] ;  /* 0x00000800011e7983 */ /* 0x000ee20000100800 */
[----:B------:R-:W-:-:S04]  /*15c0*/  ISETP.NE.U32.AND P1, PT, RZ, UR4, PT ;  /* 0x00000004ff007c0c */ /* 0x000fc8000bf25070 */
[----:B------:R-:W-:Y:S01]  /*15d0*/  ISETP.NE.AND.EX P1, PT, RZ, UR5, PT, P1 ;  /* 0x00000005ff007c0c */ /* 0x000fe2000bf25310 */
[----:B--2---:R1:W-:Y:S04]  /*15e0*/  STL [R1+0x48], R12 ;  /* 0x0000480c01007387 */ /* 0x0043e80000100800 */
[----:B---3--:R1:W-:Y:S08]  /*15f0*/  STL [R1+0x40], R30 ;  /* 0x0000401e01007387 */ /* 0x0083f00000100800 */
[----:B------:R-:W-:Y:S05]  /*1600*/  @!P1 BRA `(.L_x_2183) ;  /* 0x0000000000109947 */ /* 0x000fea0003800000 */
[----:B------:R-:W-:-:S04]  /*1610*/  IADD3 R4, P0, R28, UR4, RZ ;  /* 0x000000041c047c10 */ /* 0x000fc8000ff1e0ff */
[----:B------:R-:W-:-:S05]  /*1620*/  IADD3.X R5, R29, UR5, RZ, P0, !PT ;  /* 0x000000051d057c10 */ /* 0x000fca00087fe4ff */
[----:B------:R2:W5:Y:S01]  /*1630*/  LDG.E R26, desc[UR46][R4.64] ;  /* 0x0000002e041a7981 */ /* 0x000562000c1e1900 */
[----:B------:R-:W-:Y:S05]  /*1640*/  BRA `(.L_x_2184) ;  /* 0x0000000000107947 */ /* 0x000fea0003800000 */
.L_x_2183:
[----:B------:R-:W-:Y:S05]  /*1650*/  @!P0 BRA `(.L_x_2184) ;  /* 0x00000000000c8947 */ /* 0x000fea0003800000 */
[----:B------:R-:W2:Y:S04]  /*1660*/  LDG.E R5, desc[UR46][R8.64] ;  /* 0x0000002e08057981 */ /* 0x000ea8000c1e1900 */
[----:B------:R-:W2:Y:S02]  /*1670*/  LDG.E R26, desc[UR46][R8.64+0x4] ;  /* 0x0000042e081a7981 */ /* 0x000ea4000c1e1900 */
[----:B--2---:R-:W-:-:S07]  /*1680*/  IADD3 R26, -R5, R26, RZ ;  /* 0x0000001a051a7210 */ /* 0x004fce0007ffe1ff */
.L_x_2184:
[----:B------:R-:W-:Y:S02]  /*1690*/  ULDC.64 UR4, c[0x0][0xa10] ;  /* 0x0002840000047ab9 */ /* 0x000fe40000000a00 */
[----:B------:R-:W-:-:S04]  /*16a0*/  ISETP.NE.U32.AND P0, PT, RZ, UR4, PT ;  /* 0x00000004ff007c0c */ /* 0x000fc8000bf05070 */
[----:B------:R-:W-:Y:S01]  /*16b0*/  ISETP.NE.AND.EX P0, PT, RZ, UR5, PT, P0 ;  /* 0x00000005ff007c0c */ /* 0x000fe2000bf05300 */
[----:B-----5:R-:W-:Y:S01]  /*16c0*/  IMAD.IADD R11, R26, 0x1, -R3 ;  /* 0x000000011a0b7824 */ /* 0x020fe200078e0a03 */
[----:B------:R-:W-:-:S11]  /*16d0*/  ULDC.64 UR4, c[0x0][0xa30] ;  /* 0x00028c0000047ab9 */ /* 0x000fd60000000a00 */
[----:B--2---:R-:W2:Y:S02]  /*16e0*/  @P0 LDC.64 R4, c[0x0][0xa10] ;  /* 0x00028400ff040b82 */ /* 0x004ea40000000a00 */
[----:B--2---:R-:W-:-:S05]  /*16f0*/  @P0 IMAD.WIDE R4, R25, 0x4, R4 ;  /* 0x0000000419040825 */ /* 0x004fca00078e0204 */
[----:B------:R-:W2:Y:S04]  /*1700*/  @P0 LDG.E R0, desc[UR46][R4.64] ;  /* 0x0000002e04000981 */ /* 0x000ea8000c1e1900 */
[----:B------:R-:W2:Y:S01]  /*1710*/  @P0 LDG.E R9, desc[UR46][R4.64+0x4] ;  /* 0x0000042e04090981 */ /* 0x000ea2000c1e1900 */
[----:B------:R-:W-:Y:S01]  /*1720*/  LEA R3, R12, 0xff, 0x7 ;  /* 0x000000ff0c037811 */ /* 0x000fe200078e38ff */
[----:B------:R-:W-:Y:S01]  /*1730*/  IMAD.MOV R110, RZ, RZ, -R11 ;  /* 0x000000ffff6e7224 */ /* 0x000fe200078e0a0b */
[----:B------:R-:W-:Y:S01]  /*1740*/  ISETP.NE.U32.AND P1, PT, RZ, UR4, PT ;  /* 0x00000004ff007c0c */ /* 0x000fe2000bf25070 */
[----:B------:R-:W-:-:S03]  /*1750*/  IMAD.MOV.U32 R123, RZ, RZ, R26 ;  /* 0x000000ffff7b7224 */ /* 0x000fc600078e001a */
[----:B------:R-:W-:Y:S02]  /*1760*/  VIMNMX R110, RZ, R110, !PT ;  /* 0x0000006eff6e7248 */ /* 0x000fe40007fe0100 */
[----:B------:R-:W-:-:S13]  /*1770*/  ISETP.NE.AND.EX P1, PT, RZ, UR5, PT, P1 ;  /* 0x00000005ff007c0c */ /* 0x000fda000bf25310 */
[----:B------:R-:W-:-:S04]  /*1780*/  @P1 IADD3 R6, P2, R28, UR4, RZ ;  /* 0x000000041c061c10 */ /* 0x000fc8000ff5e0ff */
[----:B------:R-:W-:-:S05]  /*1790*/  @P1 IADD3.X R7, R29, UR5, RZ, P2, !PT ;  /* 0x000000051d071c10 */ /* 0x000fca00097fe4ff */
[----:B------:R3:W5:Y:S01]  /*17a0*/  @P1 LDG.E R123, desc[UR46][R6.64] ;  /* 0x0000002e067b1981 */ /* 0x000762000c1e1900 */
[----:B--2---:R-:W-:-:S04]  /*17b0*/  @P0 IMAD.IADD R2, R9, 0x1, -R0 ;  /* 0x0000000109020824 */ /* 0x004fc800078e0a00 */
[----:B------:R-:W-:-:S05]  /*17c0*/  IMAD.IADD R8, R11, 0x1, R2 ;  /* 0x000000010b087824 */ /* 0x000fca00078e0202 */
[C---:B------:R-:W-:Y:S01]  /*17d0*/  IADD3 R0, R8.reuse, 0x7f, RZ ;  /* 0x0000007f08007810 */ /* 0x040fe20007ffe0ff */
[----:B------:R3:W-:Y:S01]  /*17e0*/  STL [R1+0x20], R8 ;  /* 0x0000200801007387 */ /* 0x0007e20000100800 */
[----:B------:R-:W-:Y:S02]  /*17f0*/  IADD3 R4, R8, R3, -R10 ;  /* 0x0000000308047210 */ /* 0x000fe40007ffe80a */
[----:B------:R-:W-:Y:S02]  /*1800*/  SHF.R.S32.HI R3, RZ, 0x1f, R0 ;  /* 0x0000001fff037819 */ /* 0x000fe40000011400 */
[----:B------:R-:W-:Y:S02]  /*1810*/  SHF.R.S32.HI R5, RZ, 0x1f, R4 ;  /* 0x0000001fff057819 */ /* 0x000fe40000011404 */
[----:B------:R-:W-:Y:S02]  /*1820*/  LEA.HI R3, R3, R0, RZ, 0x7 ;  /* 0x0000000003037211 */ /* 0x000fe400078f38ff */
[----:B------:R-:W-:-:S02]  /*1830*/  LEA.HI R5, R5, R4, RZ, 0x7 ;  /* 0x0000000405057211 */ /* 0x000fc400078f38ff */
[----:B------:R-:W-:Y:S02]  /*1840*/  SHF.R.S32.HI R133, RZ, 0x7, R3 ;  /* 0x00000007ff857819 */ /* 0x000fe40000011403 */
[----:B------:R-:W-:-:S04]  /*1850*/  SHF.R.S32.HI R0, RZ, 0x7, R5 ;  /* 0x00000007ff007819 */ /* 0x000fc80000011405 */
[----:B------:R-:W-:-:S05]  /*1860*/  VIMNMX R0, R133, R0, PT ;  /* 0x0000000085007248 */ /* 0x000fca0003fe0100 */
[----:B------:R-:W-:-:S05]  /*1870*/  IMAD R3, R0, 0x80, -R11 ;  /* 0x0000008000037824 */ /* 0x000fca00078e0a0b */
[----:B------:R-:W-:-:S04]  /*1880*/  VIMNMX R3, R3, R2, PT ;  /* 0x0000000203037248 */ /* 0x000fc80003fe0100 */
        /* <DEDUP_REMOVED lines=9> */
[----:B---3--:R-:W-:Y:S05]  /*1920*/  @!P1 BRA `(.L_x_2185) ;  /* 0x000000a400889947 */ /* 0x008fea0003800000 */
        /* <DEDUP_REMOVED lines=8> */
[----:B------:R2:W3:Y:S01]  /*19b0*/  LDC.64 R14, c[0x4][R0] ;  /* 0x01000000000e7b82 */ /* 0x0004e20000000a00 */
[----:B------:R-:W-:Y:S01]  /*19c0*/  IMAD.U32 R5, RZ, RZ, UR5 ;  /* 0x00000005ff057e24 */ /* 0x000fe2000f8e00ff */
[----:B------:R-:W-:Y:S01]  /*19d0*/  ULDC.64 UR4, c[0x4][0xc8] ;  /* 0x0100320000047ab9 */ /* 0x000fe20000000a00 */
[----:B0-----:R-:W-:Y:S01]  /*19e0*/  MOV R10, UR6 ;  /* 0x00000006000a7c02 */ /* 0x001fe20008000f00 */
[----:B------:R-:W-:Y:S02]  /*19f0*/  IMAD.U32 R6, RZ, RZ, UR4 ;  /* 0x00000004ff067e24 */ /* 0x000fe4000f8e00ff */
[----:B------:R-:W-:-:S02]  /*1a00*/  IMAD.U32 R7, RZ, RZ, UR5 ;  /* 0x00000005ff077e24 */ /* 0x000fc4000f8e00ff */
[----:B------:R-:W-:Y:S02]  /*1a10*/  IMAD.U32 R11, RZ, RZ, UR7 ;  /* 0x00000007ff0b7e24 */ /* 0x000fe4000f8e00ff */
[----:B------:R-:W-:Y:S02]  /*1a20*/  IMAD.MOV.U32 R8, RZ, RZ, 0x70 ;  /* 0x00000070ff087424 */ /* 0x000fe400078e00ff */
[----:B-1----:R-:W-:Y:S02]  /*1a30*/  IMAD.MOV.U32 R12, RZ, RZ, 0x1 ;  /* 0x00000001ff0c7424 */ /* 0x002fe400078e00ff */
[----:B--2---:R-:W-:-:S07]  /*1a40*/  IMAD.MOV.U32 R13, RZ, RZ, RZ ;  /* 0x000000ffff0d7224 */ /* 0x004fce00078e00ff */
[----:B------:R-:W-:-:S07]  /*1a50*/  LEPC R20, `(.L_x_2187) ;  /* 0x000000001014794e */ /* 0x000fce0000000000 */
[----:B---3-5:R-:W-:Y:S05]  /*1a60*/  CALL.ABS.NOINC R14 ;  /* 0x000000000e007343 */ /* 0x028fea0003c00000 */
.L_x_2187:
[----:B------:R-:W-:Y:S05]  /*1a70*/  BSYNC B6 ;  /* 0x0000000000067941 */ /* 0x000fea0003800000 */
.L_x_2186:
        /* <DEDUP_REMOVED lines=20> */
.L_x_2189:
[----:B------:R-:W-:Y:S05]  /*1bc0*/  BSYNC B6 ;  /* 0x0000000000067941 */ /* 0x000fea0003800000 */
.L_x_2188:
[----:B------:R-:W-:Y:S01]  /*1bd0*/  ULDC.64 UR4, c[0x0][0x9f8] ;  /* 0x00027e0000047ab9 */ /* 0x000fe20000000a00 */
[----:B------:R-:W2:Y:S01]  /*1be0*/  LDL R14, [R1+0x14] ;  /* 0x00001400010e7983 */ /* 0x000ea20000100800 */
[----:B------:R-:W-:Y:S01]  /*1bf0*/  ISETP.NE.U32.AND P0, PT, RZ, UR4, PT ;  /* 0x00000004ff007c0c */ /* 0x000fe2000bf05070 */
[----:B------:R-:W3:Y:S08]  /*1c00*/  LDC R0, c[0x0][0x428] ;  /* 0x00010a00ff007b82 */ /* 0x000ef00000000800 */
[----:B------:R-:W4:Y:S01]  /*1c10*/  LDC.64 R102, c[0x0][0x2f0] ;  /* 0x0000bc00ff667b82 */ /* 0x000f220000000a00 */
[----:B------:R-:W-:Y:S01]  /*1c20*/  ISETP.NE.AND.EX P0, PT, RZ, UR5, PT, P0 ;  /* 0x00000005ff007c0c */ /* 0x000fe2000bf05300 */
[----:B------:R-:W2:Y:S01]  /*1c30*/  LDL R36, [R1+0x18] ;  /* 0x0000180001247983 */ /* 0x000ea20000100800 */
[----:B------:R-:W-:Y:S01]  /*1c40*/  IADD3 R45, R27, R26, RZ ;  /* 0x0000001a1b2d7210 */ /* 0x000fe20007ffe0ff */
[----:B------:R-:W-:Y:S01]  /*1c50*/  IMAD.MOV.U32 R3, RZ, RZ, R30 ;  /* 0x000000ffff037224 */ /* 0x000fe200078e001e */
[----:B------:R-:W-:Y:S01]  /*1c60*/  ULDC.64 UR6, c[0x0][0xa08] ;  /* 0x0002820000067ab9 */ /* 0x000fe20000000a00 */
[----:B------:R-:W2:Y:S02]  /*1c70*/  LDL R34, [R1+0x1c] ;  /* 0x00001c0001227983 */ /* 0x000ea40000100800 */
[----:B------:R-:W0:Y:S02]  /*1c80*/  LDC.64 R116, c[0x0][0x3d8] ;  /* 0x0000f600ff747b82 */ /* 0x000e240000000a00 */
[----:B------:R-:W2:Y:S04]  /*1c90*/  LDL R31, [R1+0x2c] ;  /* 0x00002c00011f7983 */ /* 0x000ea80000100800 */
[----:B------:R-:W-:Y:S01]  /*1ca0*/  @P0 IADD3 R4, P1, R28, UR4, RZ ;  /* 0x000000041c040c10 */ /* 0x000fe2000ff3e0ff */
[----:B------:R-:W2:Y:S01]  /*1cb0*/  LDL R33, [R1+0x30] ;  /* 0x0000300001217983 */ /* 0x000ea20000100800 */
[----:B------:R-:W1:Y:S02]  /*1cc0*/  LDC R37, c[0x0][0x3d4] ;  /* 0x0000f500ff257b82 */ /* 0x000e640000000800 */
[----:B------:R-:W-:Y:S01]  /*1cd0*/  @P0 IADD3.X R5, R29, UR5, RZ, P1, !PT ;  /* 0x000000051d050c10 */ /* 0x000fe20008ffe4ff */
[----:B------:R-:W2:Y:S01]  /*1ce0*/  LDL R15, [R1+0x28] ;  /* 0x00002800010f7983 */ /* 0x000ea20000100800 */
[----:B------:R-:W0:Y:S01]  /*1cf0*/  S2R R20, SR_TID.X ;  /* 0x0000000000147919 */ /* 0x000e220000002100 */
[----:B------:R-:W-:Y:S01]  /*1d00*/  SHF.R.S32.HI R39, RZ, 0x1f, R45 ;  /* 0x0000001fff277819 */ /* 0x000fe2000001142d */
[----:B------:R-:W-:Y:S01]  /*1d10*/  ULDC.64 UR4, c[0x0][0x2f8] ;  /* 0x0000be0000047ab9 */ /* 0x000fe20000000a00 */
[----:B------:R4:W2:Y:S01]  /*1d20*/  @P0 LDG.E R25, desc[UR46][R4.64] ;  /* 0x0000002e04190981 */ /* 0x0008a2000c1e1900 */
[----:B---3--:R-:W-:-:S02]  /*1d30*/  ISETP.NE.AND P0, PT, R0, 0x1, PT ;  /* 0x000000010000780c */ /* 0x008fc40003f05270 */
[-C--:B----4-:R-:W-:Y:S02]  /*1d40*/  IMAD R6, R39, R102.reuse, RZ ;  /* 0x0000006627067224 */ /* 0x090fe400078e02ff */
[----:B------:R-:W-:-:S09]  /*1d50*/  IMAD.WIDE.U32 R4, R45, R102, RZ ;  /* 0x000000662d047225 */ /* 0x000fd200078e00ff */
[----:B------:R-:W3:Y:S08]  /*1d60*/  @P0 LDC R0, c[0x0][0x42c] ;  /* 0x00010b00ff000b82 */ /* 0x000ef00000000800 */
[----:B------:R-:W4:Y:S01]  /*1d70*/  @P0 LDC R7, c[0x0][0x430] ;  /* 0x00010c00ff070b82 */ /* 0x000f220000000800 */
[----:B0-----:R-:W-:Y:S01]  /*1d80*/  SHF.R.U32.HI R32, RZ, 0x7, R20 ;  /* 0x00000007ff207819 */ /* 0x001fe20000011614 */
[----:B---3--:R-:W-:-:S05]  /*1d90*/  @P0 IMAD.HI.U32 R0, R30, R0, RZ ;  /* 0x000000001e000227 */ /* 0x008fca00078e00ff */
[----:B----4-:R-:W-:Y:S01]  /*1da0*/  @P0 SHF.R.U32.HI R3, RZ, R7, R0 ;  /* 0x00000007ff030219 */ /* 0x010fe20000011600 */
[----:B------:R-:W-:Y:S01]  /*1db0*/  IMAD R7, R45, R103, R6 ;  /* 0x000000672d077224 */ /* 0x000fe200078e0206 */
[----:B------:R-:W-:Y:S02]  /*1dc0*/  ISETP.NE.U32.AND P0, PT, RZ, UR6, PT ;  /* 0x00000006ff007c0c */ /* 0x000fe4000bf05070 */
[----:B------:R-:W-:Y:S01]  /*1dd0*/  SHF.R.S32.HI R8, RZ, 0x1f, R3 ;  /* 0x0000001fff087819 */ /* 0x000fe20000011403 */
[----:B------:R-:W-:Y:S01]  /*1de0*/  IMAD.IADD R5, R5, 0x1, R7 ;  /* 0x0000000105057824 */ /* 0x000fe200078e0207 */
[----:B------:R-:W-:Y:S02]  /*1df0*/  ISETP.NE.AND.EX P0, PT, RZ, UR7, PT, P0 ;  /* 0x00000007ff007c0c */ /* 0x000fe4000bf05300 */
[----:B------:R-:W-:Y:S01]  /*1e00*/  ISETP.NE.AND P6, PT, R32, 0x1, PT ;  /* 0x000000012000780c */ /* 0x000fe20003fc5270 */
[----:B------:R-:W-:Y:S02]  /*1e10*/  IMAD R6, R8, UR4, RZ ;  /* 0x0000000408067c24 */ /* 0x000fe4000f8e02ff */
[----:B------:R-:W-:-:S04]  /*1e20*/  IMAD.WIDE.U32 R4, R3, UR4, R4 ;  /* 0x0000000403047c25 */ /* 0x000fc8000f8e0004 */
[----:B------:R-:W-:Y:S01]  /*1e30*/  IMAD R7, R3, UR5, R6 ;  /* 0x0000000503077c24 */ /* 0x000fe2000f8e0206 */
[----:B------:R-:W-:-:S03]  /*1e40*/  ULDC.64 UR4, c[0x0][0x300] ;  /* 0x0000c00000047ab9 */ /* 0x000fc60000000a00 */
[----:B------:R-:W-:Y:S01]  /*1e50*/  IMAD.IADD R5, R5, 0x1, R7 ;  /* 0x0000000105057824 */ /* 0x000fe200078e0207 */
[----:B------:R-:W-:Y:S01]  /*1e60*/  SHF.R.S32.HI R17, RZ, 0x1f, R16 ;  /* 0x0000001fff117819 */ /* 0x000fe20000011410 */
[----:B------:R-:W0:Y:S01]  /*1e70*/  LDC.64 R6, c[0x0][0x3e8] ;  /* 0x0000fa00ff067b82 */ /* 0x000e220000000a00 */
[----:B-1----:R-:W-:Y:S01]  /*1e80*/  ISETP.GE.AND P2, PT, R16, R37, PT ;  /* 0x000000251000720c */ /* 0x002fe20003f46270 */
[----:B------:R-:W-:Y:S02]  /*1e90*/  IMAD.SHL.U32 R27, R233, 0x80, RZ ;  /* 0x00000080e91b7824 */ /* 0x000fe400078e00ff */
[----:B------:R-:W-:-:S03]  /*1ea0*/  IMAD.SHL.U32 R28, R234, 0x80, RZ ;  /* 0x00000080ea1c7824 */ /* 0x000fc600078e00ff */
[----:B------:R-:W-:Y:S02]  /*1eb0*/  LOP3.LUT R27, R27, 0x380, RZ, 0xc0, !PT ;  /* 0x000003801b1b7812 */ /* 0x000fe400078ec0ff */
[----:B------:R-:W-:Y:S02]  /*1ec0*/  LOP3.LUT R28, R28, 0x380, RZ, 0xc0, !PT ;  /* 0x000003801c1c7812 */ /* 0x000fe400078ec0ff */
[----:B------:R-:W-:Y:S02]  /*1ed0*/  SHF.R.U32.HI R21, RZ, 0x3, R27 ;  /* 0x00000003ff157819 */ /* 0x000fe4000001161b */
[C---:B------:R-:W-:Y:S02]  /*1ee0*/  SHF.L.U64.HI R93, R102.reuse, 0x5, R103 ;  /* 0x00000005665d7819 */ /* 0x040fe40000010267 */
[----:B------:R-:W-:Y:S01]  /*1ef0*/  SHF.L.U32 R92, R102, 0x5, RZ ;  /* 0x00000005665c7819 */ /* 0x000fe200000006ff */
[----:B0-----:R-:W-:-:S04]  /*1f00*/  IMAD R12, R23, R6, RZ ;  /* 0x00000006170c7224 */ /* 0x001fc800078e02ff */
[C---:B------:R-:W-:Y:S02]  /*1f10*/  IMAD R89, R22.reuse, R7, R12 ;  /* 0x0000000716597224 */ /* 0x040fe400078e020c */
[----:B------:R-:W-:Y:S01]  /*1f20*/  IMAD.WIDE.U32 R12, R22, R6, R16 ;  /* 0x00000006160c7225 */ /* 0x000fe200078e0010 */
[----:B-----5:R-:W-:-:S03]  /*1f30*/  SHF.R.S32.HI R29, RZ, 0x1f, R123 ;  /* 0x0000001fff1d7819 */ /* 0x020fc6000001147b */
[----:B------:R-:W-:Y:S01]  /*1f40*/  IMAD.MOV.U32 R88, RZ, RZ, R12 ;  /* 0x000000ffff587224 */ /* 0x000fe200078e000c */
[----:B------:R-:W-:Y:S01]  /*1f50*/  SHF.L.U32 R26, R235, 0x7, RZ ;  /* 0x00000007eb1a7819 */ /* 0x000fe200000006ff */
[----:B------:R-:W-:-:S03]  /*1f60*/  IMAD.WIDE.U32 R46, R22, R102, R92 ;  /* 0x00000066162e7225 */ /* 0x000fc600078e005c */
[----:B------:R-:W-:Y:S01]  /*1f70*/  LOP3.LUT R26, R26, 0x380, RZ, 0xc0, !PT ;  /* 0x000003801a1a7812 */ /* 0x000fe200078ec0ff */
[----:B------:R-:W-:Y:S01]  /*1f80*/  IMAD.WIDE.U32 R42, R22, R102, R16 ;  /* 0x00000066162a7225 */ /* 0x000fe200078e0010 */
[----:B------:R-:W-:-:S03]  /*1f90*/  IADD3 R109, P1, R92, R46, RZ ;  /* 0x0000002e5c6d7210 */ /* 0x000fc60007f3e0ff */
[----:B------:R-:W-:Y:S01]  /*1fa0*/  IMAD R30, R29, R116, RZ ;  /* 0x000000741d1e7224 */ /* 0x000fe200078e02ff */
[----:B------:R-:W-:Y:S01]  /*1fb0*/  SHF.R.U32.HI R20, RZ, 0x3, R26 ;  /* 0x00000003ff147819 */ /* 0x000fe2000001161a */
[----:B------:R-:W-:Y:S01]  /*1fc0*/  IMAD.SHL.U32 R122, R37, 0x2, RZ ;  /* 0x00000002257a7824 */ /* 0x000fe200078e00ff */
[----:B------:R-:W-:Y:S02]  /*1fd0*/  SHF.L.U64.HI R115, R6, 0x7, R7 ;  /* 0x0000000706737819 */ /* 0x000fe40000010207 */
[----:B------:R-:W-:Y:S01]  /*1fe0*/  IADD3 R129, R32, 0x8, RZ ;  /* 0x0000000820817810 */ /* 0x000fe20007ffe0ff */
[C---:B------:R-:W-:Y:S01]  /*1ff0*/  IMAD.SHL.U32 R132, R102.reuse, 0x80, RZ ;  /* 0x0000008066847824 */ /* 0x040fe200078e00ff */
[----:B------:R-:W-:Y:S02]  /*2000*/  SHF.L.U64.HI R111, R102, 0x6, R103 ;  /* 0x00000006666f7819 */ /* 0x000fe40000010267 */
[----:B--2---:R-:W-:Y:S02]  /*2010*/  SHF.R.S32.HI R0, RZ, 0x1f, R25 ;  /* 0x0000001fff007819 */ /* 0x004fe40000011419 */
[----:B------:R-:W-:-:S02]  /*2020*/  SEL R99, R25, RZ, !P0 ;  /* 0x000000ff19637207 */ /* 0x000fc40004000000 */
        /* <DEDUP_REMOVED lines=10> */
[----:B------:R-:W-:Y:S01]  /*20d0*/  IMAD R0, R10, UR4, RZ ;  /* 0x000000040a007c24 */ /* 0x000fe2000f8e02ff */
[----:B------:R-:W-:Y:S01]  /*20e0*/  MOV R8, R19 ;  /* 0x0000001300087202 */ /* 0x000fe20000000f00 */
[----:B------:R-:W-:Y:S01]  /*20f0*/  IMAD.IADD R5, R5, 0x1, R9 ;  /* 0x0000000105057824 */ /* 0x000fe200078e0209 */
[----:B------:R-:W-:Y:S01]  /*2100*/  SHF.R.S32.HI R9, RZ, 0x1f, R19 ;  /* 0x0000001fff097819 */ /* 0x000fe20000011413 */
[----:B------:R-:W-:Y:S02]  /*2110*/  IMAD R51, R99, UR5, R0 ;  /* 0x0000000563337c24 */ /* 0x000fe4000f8e0200 */
[----:B------:R-:W-:Y:S02]  /*2120*/  IMAD R0, R23, R116, RZ ;  /* 0x0000007417007224 */ /* 0x000fe400078e02ff */
[----:B------:R-:W-:Y:S01]  /*2130*/  IMAD.WIDE.U32 R98, R99, UR4, R4 ;  /* 0x0000000463627c25 */ /* 0x000fe2000f8e0004 */
[----:B------:R-:W-:Y:S01]  /*2140*/  SHF.R.U32.HI R25, RZ, 0x3, R28 ;  /* 0x00000003ff197819 */ /* 0x000fe2000001161c */
[----:B------:R-:W-:-:S02]  /*2150*/  ULDC UR4, c[0x0][0x2e4] ;  /* 0x0000b90000047ab9 */ /* 0x000fc40000000800 */
[C---:B------:R-:W-:Y:S02]  /*2160*/  IMAD R3, R22.reuse, R117, R0 ;  /* 0x0000007516037224 */ /* 0x040fe400078e0200 */
[----:B------:R-:W-:-:S04]  /*2170*/  IMAD.WIDE.U32 R4, R22, R116, R8 ;  /* 0x0000007416047225 */ /* 0x000fc800078e0008 */
[----:B------:R-:W-:-:S04]  /*2180*/  IMAD.WIDE.U32 R10, R22, R116, R16 ;  /* 0x00000074160a7225 */ /* 0x000fc800078e0010 */
[----:B------:R-:W-:Y:S02]  /*2190*/  IMAD.IADD R5, R5, 0x1, R3 ;  /* 0x0000000105057824 */ /* 0x000fe400078e0203 */
[----:B------:R-:W-:Y:S01]  /*21a0*/  IMAD.IADD R11, R3, 0x1, R11 ;  /* 0x00000001030b7824 */ /* 0x000fe200078e020b */
[----:B------:R-:W-:Y:S01]  /*21b0*/  SEL R3, R37, RZ, P2 ;  /* 0x000000ff25037207 */ /* 0x000fe20001000000 */
[----:B------:R-:W-:-:S03]  /*21c0*/  IMAD.WIDE.U32 R8, R22, R6, R8 ;  /* 0x0000000616087225 */ /* 0x000fc600078e0008 */
[----:B------:R-:W-:Y:S01]  /*21d0*/  IADD3 R3, R16, R3, RZ ;  /* 0x0000000310037210 */ /* 0x000fe20007ffe0ff */
[----:B------:R-:W-:-:S03]  /*21e0*/  IMAD.MOV.U32 R90, RZ, RZ, R8 ;  /* 0x000000ffff5a7224 */ /* 0x000fc600078e0008 */
[----:B------:R-:W-:-:S04]  /*21f0*/  SHF.R.S32.HI R8, RZ, 0x1f, R3 ;  /* 0x0000001fff087819 */ /* 0x000fc80000011403 */
[CC--:B------:R-:W-:Y:S02]  /*2200*/  LEA.HI R41, R8.reuse, R3.reuse, RZ, 0x4 ;  /* 0x0000000308297211 */ /* 0x0c0fe400078f20ff */
[----:B------:R-:W-:-:S05]  /*2210*/  LEA.HI R3, R8, R3, RZ, 0x7 ;  /* 0x0000000308037211 */ /* 0x000fca00078f38ff */
[----:B------:R-:W-:Y:S01]  /*2220*/  IMAD.SHL.U32 R8, R3, 0x80, RZ ;  /* 0x0000008003087824 */ /* 0x000fe200078e00ff */
[--C-:B------:R-:W-:Y:S02]  /*2230*/  LOP3.LUT R3, R14, 0x70, R41.reuse, 0xf8, !PT ;  /* 0x000000700e037812 */ /* 0x100fe400078ef829 */
[--C-:B------:R-:W-:Y:S02]  /*2240*/  LOP3.LUT R14, R27, 0x70, R41.reuse, 0xf8, !PT ;  /* 0x000000701b0e7812 */ /* 0x100fe400078ef829 */
[----:B------:R-:W-:Y:S02]  /*2250*/  LOP3.LUT R8, R8, 0xffffc000, RZ, 0xc0, !PT ;  /* 0xffffc00008087812 */ /* 0x000fe400078ec0ff */
[----:B------:R-:W-:Y:S02]  /*2260*/  LOP3.LUT R3, R3, R36, RZ, 0x3c, !PT ;  /* 0x0000002403037212 */ /* 0x000fe400078e3cff */
[----:B------:R-:W-:Y:S02]  /*2270*/  LOP3.LUT R119, R14, R21, RZ, 0x3c, !PT ;  /* 0x000000150e777212 */ /* 0x000fe400078e3cff */
[----:B------:R-:W-:Y:S01]  /*2280*/  IADD3 R121, R3, R8, R34 ;  /* 0x0000000803797210 */ /* 0x000fe20007ffe022 */
[----:B------:R-:W-:Y:S01]  /*2290*/  IMAD R3, R23, R102, RZ ;  /* 0x0000006617037224 */ /* 0x000fe200078e02ff */
[----:B------:R-:W-:Y:S01]  /*22a0*/  LOP3.LUT R12, R28, 0x70, R41, 0xf8, !PT ;  /* 0x000000701c0c7812 */ /* 0x000fe200078ef829 */
[----:B------:R-:W-:Y:S01]  /*22b0*/  IMAD.IADD R91, R9, 0x1, R89 ;  /* 0x00000001095b7824 */ /* 0x000fe200078e0259 */
[----:B------:R-:W-:Y:S01]  /*22c0*/  IADD3 R119, R119, R8, R31 ;  /* 0x0000000877777210 */ /* 0x000fe20007ffe01f */
[----:B------:R-:W-:Y:S01]  /*22d0*/  IMAD R31, R22, R103, R3 ;  /* 0x00000067161f7224 */ /* 0x000fe200078e0203 */
[----:B------:R-:W-:-:S02]  /*22e0*/  LOP3.LUT R9, R12, R25, RZ, 0x3c, !PT ;  /* 0x000000190c097212 */ /* 0x000fc400078e3cff */
[----:B------:R-:W-:Y:S01]  /*22f0*/  IADD3 R44, P0, R22, R45, RZ ;  /* 0x0000002d162c7210 */ /* 0x000fe20007f1e0ff */
[----:B------:R-:W-:Y:S01]  /*2300*/  IMAD.IADD R89, R89, 0x1, R13 ;  /* 0x0000000159597824 */ /* 0x000fe200078e020d */
[----:B------:R-:W-:Y:S01]  /*2310*/  IADD3 R120, R9, R8, R33 ;  /* 0x0000000809787210 */ /* 0x000fe20007ffe021 */
[----:B------:R-:W-:Y:S01]  /*2320*/  IMAD.IADD R3, R31, 0x1, R47 ;  /* 0x000000011f037824 */ /* 0x000fe200078e022f */
[----:B------:R-:W-:Y:S01]  /*2330*/  IADD3.X R45, R23, R39, RZ, P0, !PT ;  /* 0x00000027172d7210 */ /* 0x000fe200007fe4ff */
[----:B------:R-:W-:Y:S01]  /*2340*/  IMAD.IADD R34, R101, 0x1, R35 ;  /* 0x0000000165227824 */ /* 0x000fe200078e0223 */
[----:B------:R-:W-:Y:S01]  /*2350*/  LOP3.LUT R13, R26, 0x70, R41, 0xf8, !PT ;  /* 0x000000701a0d7812 */ /* 0x000fe200078ef829 */
[C---:B------:R-:W-:Y:S01]  /*2360*/  IMAD R33, R123.reuse, R117, R30 ;  /* 0x000000757b217224 */ /* 0x040fe200078e021e */
[----:B------:R-:W-:Y:S01]  /*2370*/  IADD3 R35, P0, R100, R42, RZ ;  /* 0x0000002a64237210 */ /* 0x000fe20007f1e0ff */
[----:B------:R-:W-:Y:S01]  /*2380*/  IMAD.WIDE.U32 R96, R123, R116, R4 ;  /* 0x000000747b607225 */ /* 0x000fe200078e0004 */
[----:B------:R-:W-:-:S03]  /*2390*/  LOP3.LUT R13, R13, R20, RZ, 0x3c, !PT ;  /* 0x000000140d0d7212 */ /* 0x000fc600078e3cff */
[----:B------:R-:W-:Y:S02]  /*23a0*/  IMAD R4, R29, R6, RZ ;  /* 0x000000061d047224 */ /* 0x000fe400078e02ff */
[----:B------:R-:W-:Y:S02]  /*23b0*/  IMAD.IADD R30, R43, 0x1, R31 ;  /* 0x000000012b1e7824 */ /* 0x000fe400078e021f */
[----:B------:R-:W-:Y:S01]  /*23c0*/  IMAD.X R29, R3, 0x1, R93, P1 ;  /* 0x00000001031d7824 */ /* 0x000fe200008e065d */
[----:B------:R-:W-:Y:S01]  /*23d0*/  IADD3 R114, P1, R109, R92, RZ ;  /* 0x0000005c6d727210 */ /* 0x000fe20007f3e0ff */
[C---:B------:R-:W-:Y:S01]  /*23e0*/  IMAD.WIDE.U32 R94, R123.reuse, R116, R10 ;  /* 0x000000747b5e7225 */ /* 0x040fe200078e000a */
[----:B------:R-:W-:Y:S02]  /*23f0*/  P2R R0, PR, RZ, 0x4 ;  /* 0x00000004ff007803 */ /* 0x000fe40000000000 */
[----:B------:R-:W-:Y:S01]  /*2400*/  IADD3 R37, P3, R100, 0x80, RZ ;  /* 0x0000008064257810 */ /* 0x000fe20007f7e0ff */
[----:B------:R-:W-:Y:S01]  /*2410*/  IMAD R49, R123, R7, R4 ;  /* 0x000000077b317224 */ /* 0x000fe200078e0204 */
[----:B------:R-:W-:Y:S01]  /*2420*/  LOP3.LUT R36, R41, 0xfffffff0, RZ, 0xc0, !PT ;  /* 0xfffffff029247812 */ /* 0x000fe200078ec0ff */
[----:B------:R-:W-:Y:S01]  /*2430*/  IMAD.WIDE.U32 R90, R123, R6, R90 ;  /* 0x000000067b5a7225 */ /* 0x000fe200078e005a */
[----:B------:R-:W-:-:S03]  /*2440*/  IADD3 R39, P2, R35, 0x80, RZ ;  /* 0x0000008023277810 */ /* 0x000fc60007f5e0ff */
[----:B------:R-:W-:Y:S02]  /*2450*/  VIADD R5, R16, 0x80 ;  /* 0x0000008010057836 */ /* 0x000fe40000000000 */
[----:B------:R-:W-:Y:S02]  /*2460*/  IMAD.X R38, R30, 0x1, R34, P0 ;  /* 0x000000011e267824 */ /* 0x000fe400000e0622 */
[----:B------:R-:W-:Y:S01]  /*2470*/  IMAD.WIDE.U32 R88, R123, R6, R88 ;  /* 0x000000067b587225 */ /* 0x000fe200078e0058 */
[----:B------:R-:W-:Y:S02]  /*2480*/  IADD3 R118, R13, R8, R15 ;  /* 0x000000080d767210 */ /* 0x000fe40007ffe00f */
[C-C-:B------:R-:W-:Y:S01]  /*2490*/  SHF.L.U64.HI R10, R6.reuse, 0x5, R7.reuse ;  /* 0x00000005060a7819 */ /* 0x140fe20000010207 */
[C---:B------:R-:W-:Y:S01]  /*24a0*/  IMAD.SHL.U32 R8, R6.reuse, 0x20, RZ ;  /* 0x0000002006087824 */ /* 0x040fe200078e00ff */
[C---:B------:R-:W-:Y:S01]  /*24b0*/  SHF.L.U64.HI R9, R6.reuse, 0x6, R7 ;  /* 0x0000000606097819 */ /* 0x040fe20000010207 */
[----:B------:R-:W-:Y:S01]  /*24c0*/  IMAD.SHL.U32 R7, R6, 0x40, RZ ;  /* 0x0000004006077824 */ /* 0x000fe200078e00ff */
[C---:B------:R-:W-:Y:S01]  /*24d0*/  SHF.L.U64.HI R15, R116.reuse, 0x5, R117 ;  /* 0x00000005740f7819 */ /* 0x040fe20000010275 */
[----:B------:R-:W-:Y:S01]  /*24e0*/  IMAD.X R113, R29, 0x1, R93, P1 ;  /* 0x000000011d717824 */ /* 0x000fe200008e065d */
[----:B------:R-:W-:Y:S01]  /*24f0*/  SHF.L.U64.HI R14, R116, 0x6, R117 ;  /* 0x00000006740e7819 */ /* 0x000fe20000010275 */
[----:B------:R-:W-:Y:S01]  /*2500*/  IMAD.IADD R31, R97, 0x1, R33 ;  /* 0x00000001611f7824 */ /* 0x000fe200078e0221 */
[----:B------:R-:W-:Y:S01]  /*2510*/  SHF.L.U64.HI R4, R102, 0x7, R103 ;  /* 0x0000000766047819 */ /* 0x000fe20000010267 */
[----:B------:R-:W-:Y:S01]  /*2520*/  IMAD.IADD R32, R33, 0x1, R95 ;  /* 0x0000000121207824 */ /* 0x000fe200078e025f */
[C---:B------:R-:W-:Y:S01]  /*2530*/  SHF.L.U64.HI R117, R116.reuse, 0x7, R117 ;  /* 0x0000000774757819 */ /* 0x040fe20000010275 */
[C---:B------:R-:W-:Y:S01]  /*2540*/  IMAD.SHL.U32 R13, R116.reuse, 0x20, RZ ;  /* 0x00000020740d7824 */ /* 0x040fe200078e00ff */
[----:B------:R-:W-:Y:S01]  /*2550*/  IADD3 R33, R91, R49, RZ ;  /* 0x000000315b217210 */ /* 0x000fe20007ffe0ff */
[----:B------:R-:W-:Y:S01]  /*2560*/  IMAD.SHL.U32 R12, R116, 0x40, RZ ;  /* 0x00000040740c7824 */ /* 0x000fe200078e00ff */
[----:B------:R-:W-:Y:S01]  /*2570*/  ISETP.GE.AND P0, PT, R16, UR4, PT ;  /* 0x0000000410007c0c */ /* 0x000fe2000bf06270 */
[----:B------:R-:W-:Y:S01]  /*2580*/  IMAD.SHL.U32 R11, R116, 0x80, RZ ;  /* 0x00000080740b7824 */ /* 0x000fe200078e00ff */
[----:B------:R-:W-:Y:S01]  /*2590*/  ISETP.GE.AND P1, PT, R5, UR4, PT ;  /* 0x0000000405007c0c */ /* 0x000fe2000bf26270 */
[----:B------:R-:W-:Y:S01]  /*25a0*/  IMAD.SHL.U32 R6, R6, 0x80, RZ ;  /* 0x0000008006067824 */ /* 0x000fe200078e00ff */
[----:B------:R-:W-:Y:S01]  /*25b0*/  SHF.R.S32.HI R41, RZ, 0x4, R41 ;  /* 0x00000004ff297819 */ /* 0x000fe20000011429 */
[----:B------:R-:W-:Y:S01]  /*25c0*/  IMAD.IADD R40, R49, 0x1, R89 ;  /* 0x0000000131287824 */ /* 0x000fe200078e0259 */
[----:B------:R-:W-:Y:S01]  /*25d0*/  SHF.R.S32.HI R103, RZ, 0x1f, R36 ;  /* 0x0000001fff677819 */ /* 0x000fe20000011424 */
[----:B------:R-:W-:Y:S01]  /*25e0*/  IMAD.X R104, RZ, RZ, R34, P3 ;  /* 0x000000ffff687224 */ /* 0x000fe200018e0622 */
[----:B------:R-:W-:Y:S01]  /*25f0*/  IADD3.X R105, RZ, R38, RZ, P2, !PT ;  /* 0x00000026ff697210 */ /* 0x000fe200017fe4ff */
[----:B------:R-:W-:Y:S01]  /*2600*/  IMAD.IADD R106, R99, 0x1, R51 ;  /* 0x00000001636a7824 */ /* 0x000fe200078e0233 */
[----:B------:R-:W-:Y:S06]  /*2610*/  @!P6 BAR.SYNC.DEFER_BLOCKING 0x9, 0x100 ;  /* 0x024400000000eb1d */ /* 0x000fec0000010000 */
.L_x_2273:
[----:B------:R-:W2:Y:S01]  /*2620*/  LDL R48, [R1+0x14] ;  /* 0x0000140001307983 */ /* 0x000ea20000100800 */
[----:B0-----:R-:W0:Y:S03]  /*2630*/  LDC R126, c[0x0][0x3d4] ;  /* 0x0000f500ff7e7b82 */ /* 0x001e260000000800 */
        /* <DEDUP_REMOVED lines=9> */
[----:B---3--:R-:W-:-:S05]  /*26d0*/  LOP3.LUT R49, R49, R48, R50, 0xf6, !PT ;  /* 0x0000003031317212 */ /* 0x008fca00078ef632 */
[----:B------:R-:W-:-:S04]  /*26e0*/  IMAD R49, R232, 0x8000, R49 ;  /* 0x00008000e8317824 */ /* 0x000fc800078e0231 */
        /* <DEDUP_REMOVED lines=44> */
.L_x_2194:
[----:B------:R-:W-:Y:S05]  /*29b0*/  BSYNC B1 ;  /* 0x0000000000017941 */ /* 0x000fea0003800000 */
.L_x_2193:
        /* <DEDUP_REMOVED lines=13> */
[----:B------:R-:W-:Y:S01]  /*2a90*/  CS2R R74, SRZ ;  /* 0x00000000004a7805 */ /* 0x000fe2000001ff00 */
[----:B------:R-:W-:Y:S01]  /*2aa0*/  IMAD.MOV.U32 R144, RZ, RZ, R80 ;  /* 0x000000ffff907224 */ /* 0x000fe200078e0050 */
        /* <DEDUP_REMOVED lines=21> */
.L_x_2196:
[----:B------:R-:W-:Y:S05]  /*2c00*/  BSYNC B1 ;  /* 0x0000000000017941 */ /* 0x000fea0003800000 */
.L_x_2195:
        /* <DEDUP_REMOVED lines=24> */
.L_x_2198:
[----:B------:R-:W-:Y:S05]  /*2d90*/  BSYNC B1 ;  /* 0x0000000000017941 */ /* 0x000fea0003800000 */
.L_x_2197:
[----:B------:R-:W-:Y:S01]  /*2da0*/  ISETP.GE.AND P4, PT, R235, R116, PT ;  /* 0x00000074eb00720c */ /* 0x000fe20003f86270 */
[----:B------:R-:W-:-:S12]  /*2db0*/  BSSY B1, `(.L_x_2199) ;  /* 0x000001c000017945 */ /* 0x000fd80003800000 */
[----:B------:R-:W-:Y:S05]  /*2dc0*/  @P4 BRA `(.L_x_2200) ;  /* 0x0000000000684947 */ /* 0x000fea0003800000 */
[----:B------:R-:W2:Y:S01]  /*2dd0*/  LDC.64 R52, c[0x0][0x3d8] ;  /* 0x0000f600ff347b82 */ /* 0x000ea20000000a00 */
[----:B------:R-:W-:Y:S01]  /*2de0*/  MOV R49, R107 ;  /* 0x0000006b00317202 */ /* 0x000fe20000000f00 */
[----:B------:R-:W-:Y:S01]  /*2df0*/  ULDC.64 UR4, c[0x0][0x3c8] ;  /* 0x0000f20000047ab9 */ /* 0x000fe20000000a00 */
[----:B------:R-:W-:Y:S01]  /*2e00*/  IMAD.MOV.U32 R51, RZ, RZ, R131 ;  /* 0x000000ffff337224 */ /* 0x000fe200078e0083 */
        /* <DEDUP_REMOVED lines=22> */
.L_x_2200:
[----:B------:R-:W-:Y:S05]  /*2f70*/  BSYNC B1 ;  /* 0x0000000000017941 */ /* 0x000fea0003800000 */
.L_x_2199:
        /* <DEDUP_REMOVED lines=8> */
[----:B01----:R-:W-:Y:S01]  /*3000*/  MOV R86, R56 ;  /* 0x0000003800567202 */ /* 0x003fe20000000f00 */
[----:B------:R-:W-:Y:S02]  /*3010*/  IMAD.MOV.U32 R140, RZ, RZ, R74 ;  /* 0x000000ffff8c7224 */ /* 0x000fe400078e004a */
[----:B------:R-:W-:-:S02]  /*3020*/  IMAD.MOV.U32 R135, RZ, RZ, R64 ;  /* 0x000000ffff877224 */ /* 0x000fc400078e0040 */
[----:B------:R-:W-:Y:S02]  /*3030*/  IMAD.MOV.U32 R131, RZ, RZ, R62 ;  /* 0x000000ffff837224 */ /* 0x000fe400078e003e */
[----:B------:R-:W-:Y:S02]  /*3040*/  IMAD.MOV.U32 R136, RZ, RZ, R66 ;  /* 0x000000ffff887224 */ /* 0x000fe400078e0042 */
[----:B------:R-:W-:Y:S02]  /*3050*/  IMAD.MOV.U32 R84, RZ, RZ, R52 ;  /* 0x000000ffff547224 */ /* 0x000fe400078e0034 */
[----:B------:R-:W-:Y:S02]  /*3060*/  IMAD.MOV.U32 R85, RZ, RZ, R54 ;  /* 0x000000ffff557224 */ /* 0x000fe400078e0036 */
[----:B------:R-:W-:Y:S01]  /*3070*/  IMAD.MOV.U32 R87, RZ, RZ, R58 ;  /* 0x000000ffff577224 */ /* 0x000fe200078e003a */
[----:B------:R-:W-:Y:S06]  /*3080*/  @!P5 BRA `(.L_x_2201) ;  /* 0x000000000004d947 */ /* 0x000fec0003800000 */
[----:B------:R-:W-:Y:S01]  /*3090*/  BPT.TRAP 0x1 ;  /* 0x000000040000795c */ /* 0x000fe20000300000 */
.L_x_2201:
[----:B--2---:R-:W2:Y:S01]  /*30a0*/  LDL R48, [R1+0x10] ;  /* 0x0000100001307983 */ /* 0x004ea20000100800 */
[----:B------:R-:W-:Y:S01]  /*30b0*/  IMAD R107, R232, 0x8, R18 ;  /* 0x00000008e86b7824 */ /* 0x000fe200078e0212 */
[----:B------:R-:W-:Y:S01]  /*30c0*/  BSSY B1, `(.L_x_2202) ;  /* 0x0000004000017945 */ /* 0x000fe20003800000 */
[----:B--2---:R-:W-:-:S04]  /*30d0*/  SHF.L.U32 R128, R48, 0x1f, RZ ;  /* 0x0000001f30807819 */ /* 0x004fc800000006ff */
[----:B------:R-:W0:Y:S02]  /*30e0*/  SYNCS.PHASECHK.TRANS64.TRYWAIT P6, [R107+URZ+0x38890], R128 ;  /* 0x038890806b0075a7 */ /* 0x000e2400080c017f */
[----:B0-----:R-:W-:Y:S05]  /*30f0*/  @!P6 BRA `(.L_x_2203) ;  /* 0x0000027c00b8e947 */ /* 0x001fea0003800000 */
.L_x_2533:
[----:B------:R-:W-:Y:S05]  /*3100*/  BSYNC B1 ;  /* 0x0000000000017941 */ /* 0x000fea0003800000 */
.L_x_2202:
[----:B------:R-:W-:Y:S04]  /*3110*/  BSSY B1, `(.L_x_2204) ;  /* 0x00000e8000017945 */ /* 0x000fe80003800000 */
[----:B------:R-:W-:Y:S05]  /*3120*/  @P2 BRA `(.L_x_2205) ;  /* 0x0000000c00982947 */ /* 0x000fea0003800000 */
[----:B------:R-:W-:Y:S01]  /*3130*/  IADD3 R142, P2, R42, R124, RZ ;  /* 0x0000007c2a8e7210 */ /* 0x000fe20007f5e0ff */
[----:B------:R-:W-:Y:S04]  /*3140*/  BSSY B2, `(.L_x_2206) ;  /* 0x0000073000027945 */ /* 0x000fe80003800000 */
[----:B------:R-:W-:Y:S01]  /*3150*/  IMAD.X R141, R127, 0x1, R30, P2 ;  /* 0x000000017f8d7824 */ /* 0x000fe200010e061e */
[----:B------:R-:W-:Y:S07]  /*3160*/  @P0 BRA `(.L_x_2207) ;  /* 0x0000000400c00947 */ /* 0x000fee0003800000 */
[----:B------:R1:W2:Y:S01]  /*3170*/  LDS.128 R48, [R112+0x28400] ;  /* 0x0284000070307984 */ /* 0x0002a20000000c00 */
[----:B------:R-:W-:Y:S01]  /*3180*/  ISETP.GE.AND P2, PT, R19, R126, PT ;  /* 0x0000007e1300720c */ /* 0x000fe20003f46270 */
[----:B------:R-:W-:-:S12]  /*3190*/  BSSY B3, `(.L_x_2208) ;  /* 0x0000069000037945 */ /* 0x000fd80003800000 */
[----:B-1----:R-:W-:Y:S05]  /*31a0*/  @P2 BRA `(.L_x_2209) ;  /* 0x00000004009c2947 */ /* 0x002fea0003800000 */
[----:B------:R-:W-:Y:S02]  /*31b0*/  SHF.R.U32.HI R80, RZ, 0x8, R83 ;  /* 0x00000008ff507819 */ /* 0x000fe40000011653 */
[----:B------:R-:W-:Y:S02]  /*31c0*/  SHF.R.U32.HI R147, RZ, 0x8, R81 ;  /* 0x00000008ff937819 */ /* 0x000fe40000011651 */
[----:B------:R-:W-:Y:S02]  /*31d0*/  SHF.R.U32.HI R148, RZ, 0x10, R83 ;  /* 0x00000010ff947819 */ /* 0x000fe40000011653 */
[----:B------:R-:W-:Y:S01]  /*31e0*/  LOP3.LUT R146, R83, 0xff0000ff, RZ, 0xc0, !PT ;  /* 0xff0000ff53927812 */ /* 0x000fe200078ec0ff */
[----:B------:R-:W-:Y:S01]  /*31f0*/  IMAD.SHL.U32 R83, R80, 0x100, RZ ;  /* 0x0000010050537824 */ /* 0x000fe200078e00ff */
[----:B------:R-:W-:Y:S01]  /*3200*/  SHF.R.U32.HI R149, RZ, 0x10, R81 ;  /* 0x00000010ff957819 */ /* 0x000fe20000011651 */
[----:B--2---:R-:W-:Y:S01]  /*3210*/  IMAD.MOV.U32 R80, RZ, RZ, R48 ;  /* 0x000000ffff507224 */ /* 0x004fe200078e0030 */
[----:B------:R-:W-:-:S02]  /*3220*/  LOP3.LUT R82, R81, 0xff0000ff, RZ, 0xc0, !PT ;  /* 0xff0000ff51527812 */ /* 0x000fc400078ec0ff */
[----:B------:R-:W-:Y:S02]  /*3230*/  SHF.L.U32 R81, R147, 0x8, RZ ;  /* 0x0000000893517819 */ /* 0x000fe400000006ff */
[----:B------:R-:W-:Y:S01]  /*3240*/  LOP3.LUT R147, R146, 0xff00, R83, 0xf8, !PT ;  /* 0x0000ff0092937812 */ /* 0x000fe200078ef853 */
[----:B------:R-:W-:Y:S01]  /*3250*/  IMAD.U32 R146, R148, 0x10000, RZ ;  /* 0x0001000094927824 */ /* 0x000fe200078e00ff */
[----:B------:R-:W-:Y:S01]  /*3260*/  LOP3.LUT R82, R82, 0xff00, R81, 0xf8, !PT ;  /* 0x0000ff0052527812 */ /* 0x000fe200078ef851 */
[----:B------:R-:W-:Y:S01]  /*3270*/  IMAD.U32 R81, R149, 0x10000, RZ ;  /* 0x0001000095517824 */ /* 0x000fe200078e00ff */
[----:B------:R-:W-:Y:S02]  /*3280*/  F2FP.F16.E4M3.UNPACK_B R83, R155.H1 ;  /* 0x0000009bff53723e */ /* 0x000fe400030006ff */
[-C--:B------:R-:W-:Y:S02]  /*3290*/  F2FP.F16.E4M3.UNPACK_B R48, R49.reuse ;  /* 0x00000031ff30723e */ /* 0x080fe400020006ff */
[----:B------:R-:W-:Y:S01]  /*32a0*/  LOP3.LUT R151, R147, 0xff0000, R146, 0xf8, !PT ;  /* 0x00ff000093977812 */ /* 0x000fe200078ef892 */
[--C-:B------:R-:W-:Y:S01]  /*32b0*/  HADD2.F32 R149, -RZ, R83.reuse.H0_H0 ;  /* 0x20000053ff957230 */ /* 0x100fe20000004100 */
[----:B------:R-:W-:Y:S01]  /*32c0*/  LOP3.LUT R148, R82, 0xff0000, R81, 0xf8, !PT ;  /* 0x00ff000052947812 */ /* 0x000fe200078ef851 */
[--C-:B------:R-:W-:Y:S01]  /*32d0*/  HADD2.F32 R81, -RZ, R48.reuse.H1_H1 ;  /* 0x30000030ff517230 */ /* 0x100fe20000004100 */
[----:B------:R-:W-:Y:S01]  /*32e0*/  F2FP.F16.E4M3.UNPACK_B R146, R144.H1 ;  /* 0x00000090ff92723e */ /* 0x000fe200030006ff */
[----:B------:R-:W-:Y:S01]  /*32f0*/  HADD2.F32 R48, -RZ, R48.H0_H0 ;  /* 0x20000030ff307230 */ /* 0x000fe20000004100 */
[----:B------:R-:W-:Y:S01]  /*3300*/  F2FP.F16.E4M3.UNPACK_B R49, R49.H1 ;  /* 0x00000031ff31723e */ /* 0x000fe200030006ff */
[----:B------:R-:W-:-:S02]  /*3310*/  HADD2.F32 R150, -RZ, R83.H1_H1 ;  /* 0x30000053ff967230 */ /* 0x000fc40000004100 */
[-C--:B------:R-:W-:Y:S01]  /*3320*/  FMUL.FTZ R153, R81, R149.reuse ;  /* 0x0000009551997220 */ /* 0x080fe20000410000 */
[--C-:B------:R-:W-:Y:S02]  /*3330*/  HADD2.F32 R147, -RZ, R146.reuse.H0_H0 ;  /* 0x20000092ff937230 */ /* 0x100fe40000004100 */
[C---:B------:R-:W-:Y:S01]  /*3340*/  FMUL.FTZ R154, R48.reuse, R149 ;  /* 0x00000095309a7220 */ /* 0x040fe20000410000 */
[--C-:B------:R-:W-:Y:S01]  /*3350*/  HADD2.F32 R83, -RZ, R49.reuse.H1_H1 ;  /* 0x30000031ff537230 */ /* 0x100fe20000004100 */
[----:B------:R-:W-:Y:S01]  /*3360*/  F2FP.F16.E4M3.UNPACK_B R149, R155 ;  /* 0x0000009bff95723e */ /* 0x000fe200020006ff */
[----:B------:R-:W-:Y:S02]  /*3370*/  HADD2.F32 R82, -RZ, R49.H0_H0 ;  /* 0x20000031ff527230 */ /* 0x000fe40000004100 */
[-C--:B------:R-:W-:Y:S01]  /*3380*/  FFMA.FTZ R48, R48, R147.reuse, -R153 ;  /* 0x0000009330307223 */ /* 0x080fe20000010899 */
[----:B------:R-:W-:Y:S02]  /*3390*/  HADD2.F32 R146, -RZ, R146.H1_H1 ;  /* 0x30000092ff927230 */ /* 0x000fe40000004100 */
[-C--:B------:R-:W-:Y:S01]  /*33a0*/  FMUL.FTZ R153, R83, R150.reuse ;  /* 0x0000009653997220 */ /* 0x080fe20000410000 */
[----:B------:R-:W-:Y:S01]  /*33b0*/  FFMA.FTZ R49, R81, R147, R154 ;  /* 0x0000009351317223 */ /* 0x000fe2000001009a */
[C---:B------:R-:W-:Y:S01]  /*33c0*/  FMUL.FTZ R150, R82.reuse, R150 ;  /* 0x0000009652967220 */ /* 0x040fe20000410000 */
[----:B------:R-:W-:Y:S01]  /*33d0*/  F2FP.F16.E4M3.UNPACK_B R81, R80.H1 ;  /* 0x00000050ff51723e */ /* 0x000fe200030006ff */
[----:B------:R-:W-:Y:S01]  /*33e0*/  FFMA.FTZ R155, R82, R146, -R153 ;  /* 0x00000092529b7223 */ /* 0x000fe20000010899 */
[----:B------:R-:W-:Y:S01]  /*33f0*/  F2FP.F16.E4M3.UNPACK_B R80, R80 ;  /* 0x00000050ff50723e */ /* 0x000fe200020006ff */
[----:B------:R-:W-:Y:S01]  /*3400*/  FFMA.FTZ R156, R83, R146, R150 ;  /* 0x00000092539c7223 */ /* 0x000fe20000010096 */
[----:B------:R-:W-:Y:S01]  /*3410*/  F2FP.F16.E4M3.UNPACK_B R144, R144 ;  /* 0x00000090ff90723e */ /* 0x000fe200020006ff */
[----:B------:R-:W-:-:S02]  /*3420*/  HADD2.F32 R82, -RZ, R81.H0_H0 ;  /* 0x20000051ff527230 */ /* 0x000fc40000004100 */
[----:B------:R-:W-:Y:S01]  /*3430*/  HADD2.F32 R83, -RZ, R81.H1_H1 ;  /* 0x30000051ff537230 */ /* 0x000fe20000004100 */
[----:B------:R-:W-:Y:S01]  /*3440*/  F2FP.SATFINITE.E4M3.F32.PACK_AB_MERGE_C R159, R156, R155, RZ ;  /* 0x0000009b9c9f723e */ /* 0x000fe200048070ff */
[--C-:B------:R-:W-:Y:S02]  /*3450*/  HADD2.F32 R147, -RZ, R149.reuse.H1_H1 ;  /* 0x30000095ff937230 */ /* 0x100fe40000004100 */
[--C-:B------:R-:W-:Y:S01]  /*3460*/  HADD2.F32 R81, -RZ, R80.reuse.H0_H0 ;  /* 0x20000050ff517230 */ /* 0x100fe20000004100 */
[----:B------:R-:W-:Y:S01]  /*3470*/  F2FP.SATFINITE.E4M3.F32.PACK_AB_MERGE_C R49, R49, R48, R159 ;  /* 0x000000303131723e */ /* 0x000fe2000480709f */
[----:B------:R-:W-:Y:S02]  /*3480*/  HADD2.F32 R149, -RZ, R149.H0_H0 ;  /* 0x20000095ff957230 */ /* 0x000fe40000004100 */
[-C--:B------:R-:W-:Y:S01]  /*3490*/  FMUL.FTZ R153, R83, R147.reuse ;  /* 0x0000009353997220 */ /* 0x080fe20000410000 */
[----:B------:R-:W-:Y:S02]  /*34a0*/  HADD2.F32 R80, -RZ, R80.H1_H1 ;  /* 0x30000050ff507230 */ /* 0x000fe40000004100 */
[----:B------:R-:W-:Y:S01]  /*34b0*/  FMUL.FTZ R154, R82, R147 ;  /* 0x00000093529a7220 */ /* 0x000fe20000410000 */
[--C-:B------:R-:W-:Y:S01]  /*34c0*/  HADD2.F32 R146, -RZ, R144.reuse.H1_H1 ;  /* 0x30000090ff927230 */ /* 0x100fe20000004100 */
[----:B------:R-:W-:Y:S01]  /*34d0*/  F2FP.F16.E4M3.UNPACK_B R147, R151.H1 ;  /* 0x00000097ff93723e */ /* 0x000fe200030006ff */
[----:B------:R-:W-:-:S02]  /*34e0*/  HADD2.F32 R144, -RZ, R144.H0_H0 ;  /* 0x20000090ff907230 */ /* 0x000fc40000004100 */
[-C--:B------:R-:W-:Y:S01]  /*34f0*/  FMUL.FTZ R150, R80, R149.reuse ;  /* 0x0000009550967220 */ /* 0x080fe20000410000 */
[----:B------:R-:W-:Y:S01]  /*3500*/  FMUL.FTZ R149, R81, R149 ;  /* 0x0000009551957220 */ /* 0x000fe20000410000 */
[-C--:B------:R-:W-:Y:S01]  /*3510*/  FFMA.FTZ R82, R82, R146.reuse, -R153 ;  /* 0x0000009252527223 */ /* 0x080fe20000010899 */
[----:B------:R-:W-:Y:S01]  /*3520*/  FFMA.FTZ R83, R83, R146, R154 ;  /* 0x0000009253537223 */ /* 0x000fe2000001009a */
[-C--:B------:R-:W-:Y:S01]  /*3530*/  FFMA.FTZ R153, R81, R144.reuse, -R150 ;  /* 0x0000009051997223 */ /* 0x080fe20000010896 */
[----:B------:R-:W-:Y:S01]  /*3540*/  F2FP.F16.E4M3.UNPACK_B R81, R51.H1 ;  /* 0x00000033ff51723e */ /* 0x000fe200030006ff */
[----:B------:R-:W-:Y:S01]  /*3550*/  FFMA.FTZ R154, R80, R144, R149 ;  /* 0x00000090509a7223 */ /* 0x000fe20000010095 */
[----:B------:R-:W-:Y:S01]  /*3560*/  F2FP.F16.E4M3.UNPACK_B R144, R148.H1 ;  /* 0x00000094ff90723e */ /* 0x000fe200030006ff */
[----:B------:R-:W-:Y:S01]  /*3570*/  HADD2.F32 R150, -RZ, R147.H1_H1 ;  /* 0x30000093ff967230 */ /* 0x000fe20000004100 */
[----:B------:R-:W-:Y:S01]  /*3580*/  F2FP.SATFINITE.E4M3.F32.PACK_AB_MERGE_C R157, R83, R82, RZ ;  /* 0x00000052539d723e */ /* 0x000fe200048070ff */
[--C-:B------:R-:W-:Y:S01]  /*3590*/  HADD2.F32 R83, -RZ, R81.reuse.H1_H1 ;  /* 0x30000051ff537230 */ /* 0x100fe20000004100 */
[----:B------:R-:W-:Y:S01]  /*35a0*/  F2FP.F16.E4M3.UNPACK_B R80, R50.H1 ;  /* 0x00000032ff50723e */ /* 0x000fe200030006ff */
[----:B------:R-:W-:Y:S01]  /*35b0*/  HADD2.F32 R82, -RZ, R81.H0_H0 ;  /* 0x20000051ff527230 */ /* 0x000fe20000004100 */
[----:B------:R-:W-:Y:S01]  /*35c0*/  F2FP.F16.E4M3.UNPACK_B R151, R151 ;  /* 0x00000097ff97723e */ /* 0x000fe200020006ff */
[----:B------:R-:W-:Y:S01]  /*35d0*/  HADD2.F32 R146, -RZ, R144.H1_H1 ;  /* 0x30000090ff927230 */ /* 0x000fe20000004100 */
        /* <DEDUP_REMOVED lines=21> */
[----:B------:R-:W-:Y:S01]  /*3730*/  HADD2.F32 R50, -RZ, R50.H1_H1 ;  /* 0x30000032ff327230 */ /* 0x000fe20000004100 */
[----:B------:R-:W-:Y:S01]  /*3740*/  F2FP.SATFINITE.E4M3.F32.PACK_AB_MERGE_C R149, R149, R156, RZ ;  /* 0x0000009c9595723e */ /* 0x000fe200048070ff */
[----:B------:R-:W-:-:S02]  /*3750*/  HADD2.F32 R147, -RZ, R147.H0_H0 ;  /* 0x20000093ff937230 */ /* 0x000fc40000004100 */
[----:B------:R-:W-:Y:S02]  /*3760*/  HADD2.F32 R144, -RZ, R144.H0_H0 ;  /* 0x20000090ff907230 */ /* 0x000fe40000004100 */
        /* <DEDUP_REMOVED lines=11> */
.L_x_2209:
[----:B------:R-:W-:Y:S05]  /*3820*/  BSYNC B3 ;  /* 0x0000000000037941 */ /* 0x000fea0003800000 */
.L_x_2208:
[----:B------:R-:W-:Y:S02]  /*3830*/  ULDC.64 UR4, c[0x0][0x2d8] ;  /* 0x0000b60000047ab9 */ /* 0x000fe40000000a00 */
[----:B------:R-:W-:-:S04]  /*3840*/  IADD3 R80, P2, P6, R142, UR4, R100 ;  /* 0x000000048e507c10 */ /* 0x000fc8000fe5e064 */
[----:B------:R-:W-:-:S05]  /*3850*/  IADD3.X R81, R141, UR5, R34, P2, P6 ;  /* 0x000000058d517c10 */ /* 0x000fca00097ec422 */
[----:B--2---:R1:W-:Y:S04]  /*3860*/  STG.E.128 desc[UR46][R80.64], R48 ;  /* 0x0000003050007986 */ /* 0x0043e8000c101d2e */
.L_x_2207:
[----:B------:R-:W-:Y:S05]  /*3870*/  BSYNC B2 ;  /* 0x0000000000027941 */ /* 0x000fea0003800000 */
.L_x_2206:
[----:B------:R-:W-:Y:S05]  /*3880*/  @P1 BRA `(.L_x_2205) ;  /* 0x0000000400c01947 */ /* 0x000fea0003800000 */
[----:B-1----:R1:W2:Y:S01]  /*3890*/  LDS.128 R48, [R112+0x2c400] ;  /* 0x02c4000070307984 */ /* 0x0022a20000000c00 */
[----:B------:R-:W-:Y:S01]  /*38a0*/  ISETP.GE.AND P2, PT, R236, R126, PT ;  /* 0x0000007eec00720c */ /* 0x000fe20003f46270 */
[----:B------:R-:W-:-:S12]  /*38b0*/  BSSY B2, `(.L_x_2210) ;  /* 0x0000069000027945 */ /* 0x000fd80003800000 */
[----:B-1----:R-:W-:Y:S05]  /*38c0*/  @P2 BRA `(.L_x_2211) ;  /* 0x00000004009c2947 */ /* 0x002fea0003800000 */
[----:B------:R-:W-:Y:S02]  /*38d0*/  SHF.R.U32.HI R83, RZ, 0x8, R77 ;  /* 0x00000008ff537819 */ /* 0x000fe4000001164d */
[----:B------:R-:W-:Y:S02]  /*38e0*/  SHF.R.U32.HI R76, RZ, 0x8, R79 ;  /* 0x00000008ff4c7819 */ /* 0x000fe4000001164f */
[----:B------:R-:W-:Y:S02]  /*38f0*/  LOP3.LUT R78, R77, 0xff0000ff, RZ, 0xc0, !PT ;  /* 0xff0000ff4d4e7812 */ /* 0x000fe400078ec0ff */
[----:B------:R-:W-:Y:S02]  /*3900*/  SHF.R.U32.HI R82, RZ, 0x10, R77 ;  /* 0x00000010ff527819 */ /* 0x000fe4000001164d */
[----:B------:R-:W-:Y:S02]  /*3910*/  LOP3.LUT R80, R79, 0xff0000ff, RZ, 0xc0, !PT ;  /* 0xff0000ff4f507812 */ /* 0x000fe400078ec0ff */
[----:B------:R-:W-:Y:S01]  /*3920*/  SHF.R.U32.HI R81, RZ, 0x10, R79 ;  /* 0x00000010ff517819 */ /* 0x000fe2000001164f */
[----:B------:R-:W-:Y:S01]  /*3930*/  IMAD.SHL.U32 R79, R76, 0x100, RZ ;  /* 0x000001004c4f7824 */ /* 0x000fe200078e00ff */
[----:B------:R-:W-:Y:S01]  /*3940*/  SHF.L.U32 R77, R83, 0x8, RZ ;  /* 0x00000008534d7819 */ /* 0x000fe200000006ff */
[----:B--2---:R-:W-:Y:S01]  /*3950*/  IMAD.MOV.U32 R76, RZ, RZ, R48 ;  /* 0x000000ffff4c7224 */ /* 0x004fe200078e0030 */
[----:B------:R-:W-:Y:S01]  /*3960*/  F2FP.F16.E4M3.UNPACK_B R48, R49 ;  /* 0x00000031ff30723e */ /* 0x000fe200020006ff */
[----:B------:R-:W-:Y:S01]  /*3970*/  IMAD.U32 R81, R81, 0x10000, RZ ;  /* 0x0001000051517824 */ /* 0x000fe200078e00ff */
[----:B------:R-:W-:Y:S01]  /*3980*/  LOP3.LUT R77, R78, 0xff00, R77, 0xf8, !PT ;  /* 0x0000ff004e4d7812 */ /* 0x000fe200078ef84d */
[----:B------:R-:W-:Y:S01]  /*3990*/  IMAD.U32 R78, R82, 0x10000, RZ ;  /* 0x00010000524e7824 */ /* 0x000fe200078e00ff */
[----:B------:R-:W-:-:S02]  /*39a0*/  LOP3.LUT R80, R80, 0xff00, R79, 0xf8, !PT ;  /* 0x0000ff0050507812 */ /* 0x000fc400078ef84f */
        /* <DEDUP_REMOVED lines=15> */
[-C--:B------:R-:W-:Y:S01]  /*3aa0*/  FFMA.FTZ R49, R77, R81.reuse, R148 ;  /* 0x000000514d317223 */ /* 0x080fe20000010094 */
[----:B------:R-:W-:Y:S02]  /*3ab0*/  HADD2.F32 R80, -RZ, R80.H1_H1 ;  /* 0x30000050ff507230 */ /* 0x000fe40000004100 */
[C---:B------:R-:W-:Y:S01]  /*3ac0*/  FMUL.FTZ R83, R79.reuse, R144 ;  /* 0x000000904f537220 */ /* 0x040fe20000410000 */
        /* <DEDUP_REMOVED lines=21> */
[-C--:B------:R-:W-:Y:S01]  /*3c20*/  F2FP.F16.E4M3.UNPACK_B R80, R82.reuse.H1 ;  /* 0x00000052ff50723e */ /* 0x080fe200030006ff */
[-C--:B------:R-:W-:Y:S01]  /*3c30*/  FMUL.FTZ R144, R76, R143.reuse ;  /* 0x0000008f4c907220 */ /* 0x080fe20000410000 */
[C---:B------:R-:W-:Y:S01]  /*3c40*/  FMUL.FTZ R143, R77.reuse, R143 ;  /* 0x0000008f4d8f7220 */ /* 0x040fe20000410000 */
[----:B------:R-:W-:Y:S02]  /*3c50*/  F2FP.F16.E4M3.UNPACK_B R82, R82 ;  /* 0x00000052ff52723e */ /* 0x000fe400020006ff */
[-C--:B------:R-:W-:Y:S01]  /*3c60*/  FFMA.FTZ R144, R77, R134.reuse, -R144 ;  /* 0x000000864d907223 */ /* 0x080fe20000010890 */
[----:B------:R-:W-:Y:S01]  /*3c70*/  F2FP.SATFINITE.E4M3.F32.PACK_AB_MERGE_C R151, R148, R83, RZ ;  /* 0x000000539497723e */ /* 0x000fe200048070ff */
[----:B------:R-:W-:Y:S01]  /*3c80*/  FFMA.FTZ R147, R76, R134, R143 ;  /* 0x000000864c937223 */ /* 0x000fe2000001008f */
[-C--:B------:R-:W-:Y:S01]  /*3c90*/  F2FP.F16.E4M3.UNPACK_B R77, R51.reuse.H1 ;  /* 0x00000033ff4d723e */ /* 0x080fe200030006ff */
[--C-:B------:R-:W-:Y:S01]  /*3ca0*/  HADD2.F32 R81, -RZ, R80.reuse.H1_H1 ;  /* 0x30000050ff517230 */ /* 0x100fe20000004100 */
[----:B------:R-:W-:Y:S01]  /*3cb0*/  F2FP.F16.E4M3.UNPACK_B R83, R146.H1 ;  /* 0x00000092ff53723e */ /* 0x000fe200030006ff */
[----:B------:R-:W-:Y:S01]  /*3cc0*/  HADD2.F32 R80, -RZ, R80.H0_H0 ;  /* 0x20000050ff507230 */ /* 0x000fe20000004100 */
        /* <DEDUP_REMOVED lines=15> */
[----:B------:R-:W-:-:S02]  /*3dc0*/  HADD2.F32 R83, -RZ, R83.H0_H0 ;  /* 0x20000053ff537230 */ /* 0x000fc40000004100 */
[C---:B------:R-:W-:Y:S01]  /*3dd0*/  FMUL.FTZ R134, R76.reuse, R134 ;  /* 0x000000864c867220 */ /* 0x040fe20000410000 */
[----:B------:R-:W-:Y:S02]  /*3de0*/  HADD2.F32 R146, -RZ, R146.H0_H0 ;  /* 0x20000092ff927230 */ /* 0x000fe40000004100 */
[-C--:B------:R-:W-:Y:S01]  /*3df0*/  FFMA.FTZ R143, R76, R78.reuse, -R143 ;  /* 0x0000004e4c8f7223 */ /* 0x080fe2000001088f */
[--C-:B------:R-:W-:Y:S02]  /*3e00*/  HADD2.F32 R76, -RZ, R51.reuse.H0_H0 ;  /* 0x20000033ff4c7230 */ /* 0x100fe40000004100 */
[----:B------:R-:W-:Y:S01]  /*3e10*/  FFMA.FTZ R134, R77, R78, R134 ;  /* 0x0000004e4d867223 */ /* 0x000fe20000010086 */
[----:B------:R-:W-:Y:S02]  /*3e20*/  HADD2.F32 R77, -RZ, R51.H1_H1 ;  /* 0x30000033ff4d7230 */ /* 0x000fe40000004100 */
[----:B------:R-:W-:Y:S01]  /*3e30*/  FFMA.FTZ R150, R79, R81, R148 ;  /* 0x000000514f967223 */ /* 0x000fe20000010094 */
[----:B------:R-:W-:-:S02]  /*3e40*/  HADD2.F32 R51, -RZ, R50.H0_H0 ;  /* 0x20000032ff337230 */ /* 0x000fc40000004100 */
[-C--:B------:R-:W-:Y:S01]  /*3e50*/  FMUL.FTZ R148, R76, R83.reuse ;  /* 0x000000534c947220 */ /* 0x080fe20000410000 */
[----:B------:R-:W-:Y:S02]  /*3e60*/  HADD2.F32 R50, -RZ, R50.H1_H1 ;  /* 0x30000032ff327230 */ /* 0x000fe40000004100 */
[----:B------:R-:W-:Y:S01]  /*3e70*/  FMUL.FTZ R81, R77, R83 ;  /* 0x000000534d517220 */ /* 0x000fe20000410000 */
[----:B------:R-:W-:Y:S02]  /*3e80*/  HADD2.F32 R82, -RZ, R82.H0_H0 ;  /* 0x20000052ff527230 */ /* 0x000fe40000004100 */
[----:B------:R-:W-:Y:S01]  /*3e90*/  FMUL.FTZ R79, R51, R146 ;  /* 0x00000092334f7220 */ /* 0x000fe20000410000 */
[----:B------:R-:W-:Y:S01]  /*3ea0*/  FFMA.FTZ R148, R77, R80, R148 ;  /* 0x000000504d947223 */ /* 0x000fe20000010094 */
[----:B------:R-:W-:Y:S01]  /*3eb0*/  FMUL.FTZ R78, R50, R146 ;  /* 0x00000092324e7220 */ /* 0x000fe20000410000 */
[----:B------:R-:W-:Y:S01]  /*3ec0*/  FFMA.FTZ R81, R76, R80, -R81 ;  /* 0x000000504c517223 */ /* 0x000fe20000010851 */
[-C--:B------:R-:W-:Y:S01]  /*3ed0*/  FFMA.FTZ R79, R50, R82.reuse, R79 ;  /* 0x00000052324f7223 */ /* 0x080fe2000001004f */
[----:B------:R-:W-:Y:S01]  /*3ee0*/  F2FP.SATFINITE.E4M3.F32.PACK_AB_MERGE_C R134, R134, R143, RZ ;  /* 0x0000008f8686723e */ /* 0x000fe200048070ff */
[----:B------:R-:W-:Y:S01]  /*3ef0*/  FFMA.FTZ R78, R51, R82, -R78 ;  /* 0x00000052334e7223 */ /* 0x000fe2000001084e */
[----:B------:R-:W-:-:S02]  /*3f00*/  F2FP.SATFINITE.E4M3.F32.PACK_AB_MERGE_C R149, R150, R149, RZ ;  /* 0x000000959695723e */ /* 0x000fc400048070ff */
[----:B------:R-:W-:Y:S02]  /*3f10*/  F2FP.SATFINITE.E4M3.F32.PACK_AB_MERGE_C R48, R147, R144, R151 ;  /* 0x000000909330723e */ /* 0x000fe40004807097 */
[----:B------:R-:W-:Y:S02]  /*3f20*/  F2FP.SATFINITE.E4M3.F32.PACK_AB_MERGE_C R50, R79, R78, R134 ;  /* 0x0000004e4f32723e */ /* 0x000fe40004807086 */
[----:B------:R-:W-:-:S07]  /*3f30*/  F2FP.SATFINITE.E4M3.F32.PACK_AB_MERGE_C R51, R148, R81, R149 ;  /* 0x000000519433723e */ /* 0x000fce0004807095 */
.L_x_2211:
[----:B------:R-:W-:Y:S05]  /*3f40*/  BSYNC B2 ;  /* 0x0000000000027941 */ /* 0x000fea0003800000 */
.L_x_2210:
[----:B------:R-:W-:Y:S02]  /*3f50*/  ULDC.64 UR4, c[0x0][0x2d8] ;  /* 0x0000b60000047ab9 */ /* 0x000fe40000000a00 */
[----:B------:R-:W-:-:S04]  /*3f60*/  IADD3 R76, P2, P6, R37, UR4, R142 ;  /* 0x00000004254c7c10 */ /* 0x000fc8000fe5e08e */
[----:B------:R-:W-:-:S05]  /*3f70*/  IADD3.X R77, R104, UR5, R141, P2, P6 ;  /* 0x00000005684d7c10 */ /* 0x000fca00097ec48d */
[----:B--2---:R2:W-:Y:S04]  /*3f80*/  STG.E.128 desc[UR46][R76.64], R48 ;  /* 0x000000304c007986 */ /* 0x0045e8000c101d2e */
.L_x_2205:
[----:B------:R-:W-:Y:S05]  /*3f90*/  BSYNC B1 ;  /* 0x0000000000017941 */ /* 0x000fea0003800000 */
.L_x_2204:
[----:B------:R-:W-:Y:S04]  /*3fa0*/  BSSY B1, `(.L_x_2212) ;  /* 0x00000ea000017945 */ /* 0x000fe80003800000 */
[----:B------:R-:W-:Y:S05]  /*3fb0*/  @P3 BRA `(.L_x_2213) ;  /* 0x0000000c00a03947 */ /* 0x000fea0003800000 */
[----:B--2---:R-:W-:Y:S01]  /*3fc0*/  IADD3 R76, P2, P3, R46, R124, R16 ;  /* 0x0000007c2e4c7210 */ /* 0x004fe20007b5e010 */
[----:B------:R-:W-:Y:S03]  /*3fd0*/  BSSY B2, `(.L_x_2214) ;  /* 0x0000073000027945 */ /* 0x000fe60003800000 */
[----:B------:R-:W-:Y:S01]  /*3fe0*/  IADD3.X R77, R3, R127, R17, P2, P3 ;  /* 0x0000007f034d7210 */ /* 0x000fe200017e6411 */
[----:B------:R-:W-:Y:S08]  /*3ff0*/  @P0 BRA `(.L_x_2215) ;  /* 0x0000000400c00947 */ /* 0x000ff00003800000 */
[----:B-1----:R1:W2:Y:S01]  /*4000*/  LDS.128 R48, [R112+0x29400] ;  /* 0x0294000070307984 */ /* 0x0022a20000000c00 */
        /* <DEDUP_REMOVED lines=8> */
[----:B------:R-:W-:Y:S01]  /*4090*/  LOP3.LUT R74, R73, 0xff0000ff, RZ, 0xc0, !PT ;  /* 0xff0000ff494a7812 */ /* 0x000fe200078ec0ff */
[----:B--2---:R-:W-:Y:S01]  /*40a0*/  IMAD.MOV.U32 R72, RZ, RZ, R48 ;  /* 0x000000ffff487224 */ /* 0x004fe200078e0030 */
[----:B------:R-:W-:Y:S01]  /*40b0*/  SHF.R.U32.HI R79, RZ, 0x10, R73 ;  /* 0x00000010ff4f7819 */ /* 0x000fe20000011649 */
[----:B------:R-:W-:Y:S01]  /*40c0*/  IMAD.U32 R80, R80, 0x10000, RZ ;  /* 0x0001000050507824 */ /* 0x000fe200078e00ff */
[----:B------:R-:W-:-:S02]  /*40d0*/  SHF.L.U32 R73, R81, 0x8, RZ ;  /* 0x0000000851497819 */ /* 0x000fc400000006ff */
[----:B------:R-:W-:Y:S02]  /*40e0*/  LOP3.LUT R75, R78, 0xff00, R75, 0xf8, !PT ;  /* 0x0000ff004e4b7812 */ /* 0x000fe400078ef84b */
[----:B------:R-:W-:Y:S01]  /*40f0*/  LOP3.LUT R73, R74, 0xff00, R73, 0xf8, !PT ;  /* 0x0000ff004a497812 */ /* 0x000fe200078ef849 */
[----:B------:R-:W-:Y:S01]  /*4100*/  IMAD.U32 R74, R79, 0x10000, RZ ;  /* 0x000100004f4a7824 */ /* 0x000fe200078e00ff */
[-C--:B------:R-:W-:Y:S02]  /*4110*/  F2FP.F16.E4M3.UNPACK_B R48, R49.reuse ;  /* 0x00000031ff30723e */ /* 0x080fe400020006ff */
[-C--:B------:R-:W-:Y:S02]  /*4120*/  F2FP.F16.E4M3.UNPACK_B R78, R140.reuse.H1 ;  /* 0x0000008cff4e723e */ /* 0x080fe400030006ff */
        /* <DEDUP_REMOVED lines=20> */
[----:B------:R-:W-:Y:S01]  /*4270*/  F2FP.F16.E4M3.UNPACK_B R72, R72 ;  /* 0x00000048ff48723e */ /* 0x000fe200020006ff */
[-C--:B------:R-:W-:Y:S01]  /*4280*/  FFMA.FTZ R48, R48, R78.reuse, -R83 ;  /* 0x0000004e30307223 */ /* 0x080fe20000010853 */
[----:B------:R-:W-:Y:S01]  /*4290*/  FFMA.FTZ R143, R74, R75, R81 ;  /* 0x0000004b4a8f7223 */ /* 0x000fe20000010051 */
[----:B------:R-:W-:Y:S01]  /*42a0*/  FFMA.FTZ R141, R73, R78, R80 ;  /* 0x0000004e498d7223 */ /* 0x000fe20000010050 */
        /* <DEDUP_REMOVED lines=64> */
.L_x_2217:
[----:B------:R-:W-:Y:S05]  /*46b0*/  BSYNC B3 ;  /* 0x0000000000037941 */ /* 0x000fea0003800000 */
.L_x_2216:
[----:B------:R-:W-:Y:S02]  /*46c0*/  ULDC.64 UR4, c[0x0][0x2d8] ;  /* 0x0000b60000047ab9 */ /* 0x000fe40000000a00 */
[----:B------:R-:W-:-:S04]  /*46d0*/  IADD3 R72, P2, P3, R76, UR4, R100 ;  /* 0x000000044c487c10 */ /* 0x000fc8000fb5e064 */
[----:B------:R-:W-:-:S05]  /*46e0*/  IADD3.X R73, R77, UR5, R34, P2, P3 ;  /* 0x000000054d497c10 */ /* 0x000fca00097e6422 */
[----:B--2---:R2:W-:Y:S04]  /*46f0*/  STG.E.128 desc[UR46][R72.64], R48 ;  /* 0x0000003048007986 */ /* 0x0045e8000c101d2e */
.L_x_2215:
[----:B------:R-:W-:Y:S05]  /*4700*/  BSYNC B2 ;  /* 0x0000000000027941 */ /* 0x000fea0003800000 */
.L_x_2214:
[----:B------:R-:W-:Y:S05]  /*4710*/  @P1 BRA `(.L_x_2213) ;  /* 0x0000000400c81947 */ /* 0x000fea0003800000 */
[----:B-12---:R1:W2:Y:S01]  /*4720*/  LDS.128 R48, [R112+0x2d400] ;  /* 0x02d4000070307984 */ /* 0x0062a20000000c00 */
[----:B------:R-:W-:Y:S01]  /*4730*/  ISETP.GE.AND P2, PT, R236, R126, PT ;  /* 0x0000007eec00720c */ /* 0x000fe20003f46270 */
[----:B------:R-:W-:-:S12]  /*4740*/  BSSY B2, `(.L_x_2218) ;  /* 0x000006b000027945 */ /* 0x000fd80003800000 */
[----:B-1----:R-:W-:Y:S05]  /*4750*/  @P2 BRA `(.L_x_2219) ;  /* 0x0000000400a42947 */ /* 0x002fea0003800000 */
[----:B------:R-:W-:Y:S02]  /*4760*/  SHF.R.U32.HI R68, RZ, 0x8, R71 ;  /* 0x00000008ff447819 */ /* 0x000fe40000011647 */
[--C-:B------:R-:W-:Y:S02]  /*4770*/  SHF.R.U32.HI R74, RZ, 0x8, R69.reuse ;  /* 0x00000008ff4a7819 */ /* 0x100fe40000011645 */
[----:B------:R-:W-:Y:S02]  /*4780*/  SHF.R.U32.HI R78, RZ, 0x10, R69 ;  /* 0x00000010ff4e7819 */ /* 0x000fe40000011645 */
[----:B------:R-:W-:Y:S01]  /*4790*/  LOP3.LUT R73, R69, 0xff0000ff, RZ, 0xc0, !PT ;  /* 0xff0000ff45497812 */ /* 0x000fe200078ec0ff */
[----:B--2---:R-:W-:Y:S01]  /*47a0*/  IMAD.MOV.U32 R69, RZ, RZ, R50 ;  /* 0x000000ffff457224 */ /* 0x004fe200078e0032 */
[----:B------:R-:W-:Y:S01]  /*47b0*/  MOV R70, R51 ;  /* 0x0000003300467202 */ /* 0x000fe20000000f00 */
[----:B------:R-:W-:Y:S01]  /*47c0*/  IMAD.SHL.U32 R51, R68, 0x100, RZ ;  /* 0x0000010044337824 */ /* 0x000fe200078e00ff */
[----:B------:R-:W-:Y:S01]  /*47d0*/  LOP3.LUT R72, R71, 0xff0000ff, RZ, 0xc0, !PT ;  /* 0xff0000ff47487812 */ /* 0x000fe200078ec0ff */
[----:B------:R-:W-:Y:S01]  /*47e0*/  IMAD.SHL.U32 R50, R74, 0x100, RZ ;  /* 0x000001004a327824 */ /* 0x000fe200078e00ff */
[----:B------:R-:W-:-:S02]  /*47f0*/  SHF.R.U32.HI R75, RZ, 0x10, R71 ;  /* 0x00000010ff4b7819 */ /* 0x000fc40000011647 */
[----:B------:R-:W-:Y:S01]  /*4800*/  LOP3.LUT R74, R72, 0xff00, R51, 0xf8, !PT ;  /* 0x0000ff00484a7812 */ /* 0x000fe200078ef833 */
[----:B------:R-:W-:Y:S01]  /*4810*/  IMAD.U32 R51, R78, 0x10000, RZ ;  /* 0x000100004e337824 */ /* 0x000fe200078e00ff */
[----:B------:R-:W-:Y:S02]  /*4820*/  LOP3.LUT R68, R73, 0xff00, R50, 0xf8, !PT ;  /* 0x0000ff0049447812 */ /* 0x000fe400078ef832 */
[----:B------:R-:W-:Y:S02]  /*4830*/  SHF.L.U32 R71, R75, 0x10, RZ ;  /* 0x000000104b477819 */ /* 0x000fe400000006ff */
[----:B------:R-:W-:Y:S02]  /*4840*/  F2FP.F16.E4M3.UNPACK_B R72, R138.H1 ;  /* 0x0000008aff48723e */ /* 0x000fe400030006ff */
[----:B------:R-:W-:Y:S02]  /*4850*/  F2FP.F16.E4M3.UNPACK_B R50, R49 ;  /* 0x00000031ff32723e */ /* 0x000fe400020006ff */
        /* <DEDUP_REMOVED lines=8> */
[C---:B------:R-:W-:Y:S01]  /*48e0*/  FMUL.FTZ R79, R51.reuse, R74 ;  /* 0x0000004a334f7220 */ /* 0x040fe20000410000 */
        /* <DEDUP_REMOVED lines=27> */
[----:B------:R-:W-:Y:S01]  /*4aa0*/  F2FP.SATFINITE.E4M3.F32.PACK_AB_MERGE_C R138, R134, R83, RZ ;  /* 0x00000053868a723e */ /* 0x000fe200048070ff */
[-C--:B------:R-:W-:Y:S01]  /*4ab0*/  FFMA.FTZ R75, R50, R68.reuse, -R75 ;  /* 0x00000044324b7223 */ /* 0x080fe2000001084b */
[----:B------:R-:W-:Y:S01]  /*4ac0*/  FFMA.FTZ R74, R51, R68, R74 ;  /* 0x00000044334a7223 */ /* 0x000fe2000001004a */
[-C--:B------:R-:W-:Y:S01]  /*4ad0*/  FFMA.FTZ R79, R49, R137.reuse, -R72 ;  /* 0x00000089314f7223 */ /* 0x080fe20000010848 */
        /* <DEDUP_REMOVED lines=49> */
.L_x_2219:
[----:B------:R-:W-:Y:S05]  /*4df0*/  BSYNC B2 ;  /* 0x0000000000027941 */ /* 0x000fea0003800000 */
.L_x_2218:
[----:B------:R-:W-:Y:S02]  /*4e00*/  ULDC.64 UR4, c[0x0][0x2d8] ;  /* 0x0000b60000047ab9 */ /* 0x000fe40000000a00 */
[----:B------:R-:W-:-:S04]  /*4e10*/  IADD3 R68, P2, P3, R37, UR4, R76 ;  /* 0x0000000425447c10 */ /* 0x000fc8000fb5e04c */
[----:B------:R-:W-:-:S05]  /*4e20*/  IADD3.X R69, R104, UR5, R77, P2, P3 ;  /* 0x0000000568457c10 */ /* 0x000fca00097e644d */
[----:B--2---:R3:W-:Y:S04]  /*4e30*/  STG.E.128 desc[UR46][R68.64], R48 ;  /* 0x0000003044007986 */ /* 0x0047e8000c101d2e */
.L_x_2213:
[----:B------:R-:W-:Y:S05]  /*4e40*/  BSYNC B1 ;  /* 0x0000000000017941 */ /* 0x000fea0003800000 */
.L_x_2212:
[----:B------:R-:W-:Y:S01]  /*4e50*/  ISETP.NE.AND P2, PT, R145, RZ, PT ;  /* 0x000000ff9100720c */ /* 0x000fe20003f45270 */
[----:B------:R-:W-:-:S12]  /*4e60*/  BSSY B1, `(.L_x_2220) ;  /* 0x00000ec000017945 */ /* 0x000fd80003800000 */
        /* <DEDUP_REMOVED lines=9> */
[----:B------:R-:W-:Y:S01]  /*4f00*/  SHF.R.U32.HI R72, RZ, 0x8, R65 ;  /* 0x00000008ff487819 */ /* 0x000fe20000011641 */
[----:B--2---:R-:W-:Y:S01]  /*4f10*/  IMAD.MOV.U32 R66, RZ, RZ, R51 ;  /* 0x000000ffff427224 */ /* 0x004fe200078e0033 */
[----:B------:R-:W-:Y:S02]  /*4f20*/  SHF.R.U32.HI R64, RZ, 0x8, R67 ;  /* 0x00000008ff407819 */ /* 0x000fe40000011643 */
[----:B------:R-:W-:Y:S02]  /*4f30*/  SHF.R.U32.HI R74, RZ, 0x10, R65 ;  /* 0x00000010ff4a7819 */ /* 0x000fe40000011641 */
[----:B------:R-:W-:Y:S01]  /*4f40*/  LOP3.LUT R71, R65, 0xff0000ff, RZ, 0xc0, !PT ;  /* 0xff0000ff41477812 */ /* 0x000fe200078ec0ff */
[----:B------:R-:W-:Y:S01]  /*4f50*/  IMAD.MOV.U32 R65, RZ, RZ, R50 ;  /* 0x000000ffff417224 */ /* 0x000fe200078e0032 */
[----:B------:R-:W-:Y:S01]  /*4f60*/  SHF.R.U32.HI R73, RZ, 0x10, R67 ;  /* 0x00000010ff497819 */ /* 0x000fe20000011643 */
[----:B------:R-:W-:Y:S01]  /*4f70*/  IMAD.SHL.U32 R50, R72, 0x100, RZ ;  /* 0x0000010048327824 */ /* 0x000fe200078e00ff */
[----:B------:R-:W-:-:S02]  /*4f80*/  LOP3.LUT R70, R67, 0xff0000ff, RZ, 0xc0, !PT ;  /* 0xff0000ff43467812 */ /* 0x000fc400078ec0ff */
[----:B------:R-:W-:Y:S01]  /*4f90*/  SHF.L.U32 R51, R64, 0x8, RZ ;  /* 0x0000000840337819 */ /* 0x000fe200000006ff */
[----:B------:R-:W-:Y:S01]  /*4fa0*/  IMAD.U32 R67, R73, 0x10000, RZ ;  /* 0x0001000049437824 */ /* 0x000fe200078e00ff */
[----:B------:R-:W-:Y:S02]  /*4fb0*/  LOP3.LUT R64, R71, 0xff00, R50, 0xf8, !PT ;  /* 0x0000ff0047407812 */ /* 0x000fe400078ef832 */
[----:B------:R-:W-:Y:S01]  /*4fc0*/  LOP3.LUT R72, R70, 0xff00, R51, 0xf8, !PT ;  /* 0x0000ff0046487812 */ /* 0x000fe200078ef833 */
[----:B------:R-:W-:Y:S01]  /*4fd0*/  IMAD.U32 R51, R74, 0x10000, RZ ;  /* 0x000100004a337824 */ /* 0x000fe200078e00ff */
        /* <DEDUP_REMOVED lines=91> */
.L_x_2225:
[----:B------:R-:W-:Y:S05]  /*5590*/  BSYNC B3 ;  /* 0x0000000000037941 */ /* 0x000fea0003800000 */
.L_x_2224:
[----:B------:R-:W-:Y:S02]  /*55a0*/  ULDC.64 UR4, c[0x0][0x2d8] ;  /* 0x0000b60000047ab9 */ /* 0x000fe40000000a00 */
[----:B------:R-:W-:-:S04]  /*55b0*/  IADD3 R64, P2, P3, R68, UR4, R100 ;  /* 0x0000000444407c10 */ /* 0x000fc8000fb5e064 */
[----:B------:R-:W-:-:S05]  /*55c0*/  IADD3.X R65, R69, UR5, R34, P2, P3 ;  /* 0x0000000545417c10 */ /* 0x000fca00097e6422 */
[----:B--2---:R3:W-:Y:S04]  /*55d0*/  STG.E.128 desc[UR46][R64.64], R48 ;  /* 0x0000003040007986 */ /* 0x0047e8000c101d2e */
.L_x_2223:
[----:B------:R-:W-:Y:S05]  /*55e0*/  BSYNC B2 ;  /* 0x0000000000027941 */ /* 0x000fea0003800000 */
.L_x_2222:
[----:B------:R-:W-:Y:S05]  /*55f0*/  @P1 BRA `(.L_x_2221) ;  /* 0x0000000400c81947 */ /* 0x000fea0003800000 */
[----:B-123--:R1:W2:Y:S01]  /*5600*/  LDS.128 R48, [R112+0x2e400] ;  /* 0x02e4000070307984 */ /* 0x00e2a20000000c00 */
        /* <DEDUP_REMOVED lines=13> */
[----:B------:R-:W-:-:S02]  /*56e0*/  LOP3.LUT R51, R60, 0xff00, R51, 0xf8, !PT ;  /* 0x0000ff003c337812 */ /* 0x000fc400078ef833 */
[----:B------:R-:W-:Y:S01]  /*56f0*/  MOV R61, R50 ;  /* 0x00000032003d7202 */ /* 0x000fe20000000f00 */
        /* <DEDUP_REMOVED lines=93> */
.L_x_2227:
[----:B------:R-:W-:Y:S05]  /*5cd0*/  BSYNC B2 ;  /* 0x0000000000027941 */ /* 0x000fea0003800000 */
.L_x_2226:
[----:B------:R-:W-:Y:S02]  /*5ce0*/  ULDC.64 UR4, c[0x0][0x2d8] ;  /* 0x0000b60000047ab9 */ /* 0x000fe40000000a00 */
[----:B------:R-:W-:-:S04]  /*5cf0*/  IADD3 R60, P2, P3, R37, UR4, R68 ;  /* 0x00000004253c7c10 */ /* 0x000fc8000fb5e044 */
[----:B------:R-:W-:-:S05]  /*5d00*/  IADD3.X R61, R104, UR5, R69, P2, P3 ;  /* 0x00000005683d7c10 */ /* 0x000fca00097e6445 */
[----:B--2---:R4:W-:Y:S04]  /*5d10*/  STG.E.128 desc[UR46][R60.64], R48 ;  /* 0x000000303c007986 */ /* 0x0049e8000c101d2e */
.L_x_2221:
[----:B------:R-:W-:Y:S05]  /*5d20*/  BSYNC B1 ;  /* 0x0000000000017941 */ /* 0x000fea0003800000 */
.L_x_2220:
        /* <DEDUP_REMOVED lines=19> */
[----:B------:R-:W-:Y:S01]  /*5e60*/  LOP3.LUT R51, R56, 0xff00, R51, 0xf8, !PT ;  /* 0x0000ff0038337812 */ /* 0x000fe200078ef833 */
[----:B------:R-:W-:Y:S01]  /*5e70*/  IMAD.MOV.U32 R57, RZ, RZ, R50 ;  /* 0x000000ffff397224 */ /* 0x000fe200078e0032 */
[----:B------:R-:W-:-:S02]  /*5e80*/  LOP3.LUT R59, R60, 0xff00, R59, 0xf8, !PT ;  /* 0x0000ff003c3b7812 */ /* 0x000fc400078ef83b */
        /* <DEDUP_REMOVED lines=92> */
.L_x_2232:
[----:B------:R-:W-:Y:S05]  /*6450*/  BSYNC B2 ;  /* 0x0000000000027941 */ /* 0x000fea0003800000 */
.L_x_2231:
[----:B------:R-:W-:Y:S02]  /*6460*/  ULDC.64 UR4, c[0x0][0x2d8] ;  /* 0x0000b60000047ab9 */ /* 0x000fe40000000a00 */
[----:B------:R-:W-:-:S04]  /*6470*/  IADD3 R56, P2, P3, R124, UR4, R100 ;  /* 0x000000047c387c10 */ /* 0x000fc8000fb5e064 */
[----:B------:R-:W-:-:S05]  /*6480*/  IADD3.X R57, R127, UR5, R34, P2, P3 ;  /* 0x000000057f397c10 */ /* 0x000fca00097e6422 */
[----:B--2---:R1:W-:Y:S04]  /*6490*/  STG.E.128 desc[UR46][R56.64], R48 ;  /* 0x0000003038007986 */ /* 0x0043e8000c101d2e */
.L_x_2230:
[----:B------:R-:W-:Y:S05]  /*64a0*/  BSYNC B1 ;  /* 0x0000000000017941 */ /* 0x000fea0003800000 */
.L_x_2229:
        /* <DEDUP_REMOVED lines=12> */
[----:B------:R-:W-:Y:S02]  /*6570*/  SHF.R.U32.HI R59, RZ, 0x10, R55 ;  /* 0x00000010ff3b7819 */ /* 0x000fe40000011637 */
[----:B------:R-:W-:-:S02]  /*6580*/  LOP3.LUT R56, R55, 0xff0000ff, RZ, 0xc0, !PT ;  /* 0xff0000ff37387812 */ /* 0x000fc400078ec0ff */
[----:B------:R-:W-:Y:S01]  /*6590*/  SHF.L.U32 R50, R58, 0x8, RZ ;  /* 0x000000083a327819 */ /* 0x000fe200000006ff */
        /* <DEDUP_REMOVED lines=95> */
.L_x_2234:
[----:B------:R-:W-:Y:S05]  /*6b90*/  BSYNC B1 ;  /* 0x0000000000017941 */ /* 0x000fea0003800000 */
.L_x_2233:
[----:B------:R-:W-:Y:S02]  /*6ba0*/  ULDC.64 UR4, c[0x0][0x2d8] ;  /* 0x0000b60000047ab9 */ /* 0x000fe40000000a00 */
[----:B------:R-:W-:-:S04]  /*6bb0*/  IADD3 R124, P2, P3, R37, UR4, R124 ;  /* 0x00000004257c7c10 */ /* 0x000fc8000fb5e07c */
[----:B------:R-:W-:-:S05]  /*6bc0*/  IADD3.X R125, R104, UR5, R127, P2, P3 ;  /* 0x00000005687d7c10 */ /* 0x000fca00097e647f */
[----:B--2---:R1:W-:Y:S01]  /*6bd0*/  STG.E.128 desc[UR46][R124.64], R48 ;  /* 0x000000307c007986 */ /* 0x0043e2000c101d2e */
[----:B------:R-:W-:Y:S05]  /*6be0*/  BRA `(.L_x_2228) ;  /* 0x0000004800e47947 */ /* 0x000fea0003800000 */
.L_x_2192:
        /* <DEDUP_REMOVED lines=10> */
[----:B------:R-:W-:Y:S01]  /*6c90*/  @!P2 MOV R49, R107 ;  /* 0x0000006b0031a202 */ /* 0x000fe20000000f00 */
[----:B------:R-:W-:-:S06]  /*6ca0*/  @!P2 IMAD.MOV.U32 R51, RZ, RZ, R131 ;  /* 0x000000ffff33a224 */ /* 0x000fcc00078e0083 */
[----:B------:R-:W2:Y:S08]  /*6cb0*/  @!P2 LDC.64 R80, c[0x0][0x3c8] ;  /* 0x0000f200ff50ab82 */ /* 0x000eb00000000a00 */
[----:B------:R-:W3:Y:S01]  /*6cc0*/  @!P2 LDC.64 R82, c[0x0][0x3e0] ;  /* 0x0000f800ff52ab82 */ /* 0x000ee20000000a00 */
[----:B0-----:R-:W-:-:S04]  /*6cd0*/  @!P2 IMAD.WIDE.U32 R52, R54, 0x60, R48 ;  /* 0x000000603634a825 */ /* 0x001fc800078e0030 */
[----:B------:R-:W-:-:S04]  /*6ce0*/  @!P2 IMAD R55, R55, 0x60, RZ ;  /* 0x000000603737a824 */ /* 0x000fc800078e02ff */
[----:B------:R-:W-:Y:S01]  /*6cf0*/  @!P2 IMAD.IADD R55, R53, 0x1, R55 ;  /* 0x000000013537a824 */ /* 0x000fe200078e0237 */
[----:B--2---:R-:W-:-:S04]  /*6d00*/  @!P2 IADD3 R80, P3, P4, R94, R80, R52 ;  /* 0x000000505e50a210 */ /* 0x004fc80007c7e034 */
        /* <DEDUP_REMOVED lines=27> */
[----:B------:R-:W-:Y:S01]  /*6ec0*/  ISETP.NE.AND P0, PT, R61, RZ, PT ;  /* 0x000000ff3d00720c */ /* 0x000fe20003f05270 */
[----:B------:R-:W-:Y:S01]  /*6ed0*/  @!P4 IMAD.X R65, R60, 0x1, R65, P6 ;  /* 0x000000013c41c824 */ /* 0x000fe200030e0641 */
[----:B-1----:R-:W-:-:S04]  /*6ee0*/  @!P4 IADD3 R66, P6, R53, R66, RZ ;  /* 0x000000423542c210 */ /* 0x002fc80007fde0ff */
[----:B------:R-:W-:Y:S02]  /*6ef0*/  @!P4 IADD3.X R67, R54, R67, RZ, P6, !PT ;  /* 0x000000433643c210 */ /* 0x000fe400037fe4ff */
[----:B------:R-:W-:Y:S02]  /*6f00*/  CS2R R54, SRZ ;  /* 0x0000000000367805 */ /* 0x000fe4000001ff00 */
[----:B--2---:R-:W-:-:S05]  /*6f10*/  @!P3 IADD3 R68, P6, R49, R68, RZ ;  /* 0x000000443144b210 */ /* 0x004fca0007fde0ff */
[----:B------:R-:W-:Y:S01]  /*6f20*/  @!P3 IMAD.X R69, R52, 0x1, R69, P6 ;  /* 0x000000013445b824 */ /* 0x000fe200030e0645 */
[----:B---3--:R-:W-:Y:S02]  /*6f30*/  @!P3 IADD3 R84, P6, R51, R84, RZ ;  /* 0x000000543354b210 */ /* 0x008fe40007fde0ff */
[----:B------:R-:W-:Y:S02]  /*6f40*/  CS2R R50, SRZ ;  /* 0x0000000000327805 */ /* 0x000fe4000001ff00 */
[----:B------:R-:W-:Y:S01]  /*6f50*/  CS2R R52, SRZ ;  /* 0x0000000000347805 */ /* 0x000fe2000001ff00 */
[----:B------:R-:W-:Y:S01]  /*6f60*/  @!P3 IMAD.X R85, R48, 0x1, R85, P6 ;  /* 0x000000013055b824 */ /* 0x000fe200030e0655 */
[----:B------:R-:W-:Y:S02]  /*6f70*/  CS2R R48, SRZ ;  /* 0x0000000000307805 */ /* 0x000fe4000001ff00 */
[----:B------:R-:W-:Y:S02]  /*6f80*/  CS2R R60, SRZ ;  /* 0x00000000003c7805 */ /* 0x000fe4000001ff00 */
        /* <DEDUP_REMOVED lines=25> */
[----:B-----5:R-:W-:Y:S01]  /*7120*/  IMAD.MOV.U32 R147, RZ, RZ, R60 ;  /* 0x000000ffff937224 */ /* 0x020fe200078e003c */
[----:B------:R-:W-:Y:S01]  /*7130*/  MOV R144, R62 ;  /* 0x0000003e00907202 */ /* 0x000fe20000000f00 */
[----:B----4-:R-:W-:-:S02]  /*7140*/  IMAD.MOV.U32 R146, RZ, RZ, R56 ;  /* 0x000000ffff927224 */ /* 0x010fc400078e0038 */
[----:B------:R-:W-:Y:S01]  /*7150*/  IMAD.MOV.U32 R145, RZ, RZ, R58 ;  /* 0x000000ffff917224 */ /* 0x000fe200078e003a */
[----:B------:R-:W-:Y:S01]  /*7160*/  MOV R134, R72 ;  /* 0x0000004800867202 */ /* 0x000fe20000000f00 */
[----:B------:R-:W-:Y:S02]  /*7170*/  IMAD.MOV.U32 R135, RZ, RZ, R74 ;  /* 0x000000ffff877224 */ /* 0x000fe400078e004a */
[----:B------:R-:W-:Y:S02]  /*7180*/  IMAD.MOV.U32 R136, RZ, RZ, R76 ;  /* 0x000000ffff887224 */ /* 0x000fe400078e004c */
[----:B------:R-:W-:Y:S02]  /*7190*/  IMAD.MOV.U32 R137, RZ, RZ, R78 ;  /* 0x000000ffff897224 */ /* 0x000fe400078e004e */
[----:B------:R-:W-:Y:S02]  /*71a0*/  IMAD.MOV.U32 R138, RZ, RZ, R64 ;  /* 0x000000ffff8a7224 */ /* 0x000fe400078e0040 */
[----:B------:R-:W-:-:S02]  /*71b0*/  IMAD.MOV.U32 R140, RZ, RZ, R66 ;  /* 0x000000ffff8c7224 */ /* 0x000fc400078e0042 */
[----:B------:R-:W-:Y:S02]  /*71c0*/  IMAD.MOV.U32 R142, RZ, RZ, R68 ;  /* 0x000000ffff8e7224 */ /* 0x000fe400078e0044 */
[----:B------:R-:W-:Y:S01]  /*71d0*/  IMAD.MOV.U32 R143, RZ, RZ, R70 ;  /* 0x000000ffff8f7224 */ /* 0x000fe200078e0046 */
[----:B------:R-:W-:Y:S06]  /*71e0*/  @!P5 BRA `(.L_x_2235) ;  /* 0x000000000004d947 */ /* 0x000fec0003800000 */
[----:B------:R-:W-:Y:S01]  /*71f0*/  BPT.TRAP 0x1 ;  /* 0x000000040000795c */ /* 0x000fe20000300000 */
.L_x_2235:
[----:B------:R-:W2:Y:S01]  /*7200*/  LDL R80, [R1+0x10] ;  /* 0x0000100001507983 */ /* 0x000ea20000100800 */
[----:B------:R-:W-:Y:S01]  /*7210*/  IMAD R107, R232, 0x8, R18 ;  /* 0x00000008e86b7824 */ /* 0x000fe200078e0212 */
[----:B------:R-:W0:Y:S01]  /*7220*/  LDC R139, c[0x0][0x2e4] ;  /* 0x0000b900ff8b7b82 */ /* 0x000e220000000800 */
[----:B------:R-:W-:Y:S01]  /*7230*/  MOV R125, R127 ;  /* 0x0000007f007d7202 */ /* 0x000fe20000000f00 */
[----:B------:R-:W-:Y:S06]  /*7240*/  BSSY B1, `(.L_x_2236) ;  /* 0x0000006000017945 */ /* 0x000fec0003800000 */
[----:B------:R-:W1:Y:S01]  /*7250*/  LDC.64 R126, c[0x0][0x2f0] ;  /* 0x0000bc00ff7e7b82 */ /* 0x000e620000000a00 */
[----:B0-----:R-:W-:Y:S01]  /*7260*/  IMAD.IADD R141, R139, 0x1, -R122 ;  /* 0x000000018b8d7824 */ /* 0x001fe200078e0a7a */
[----:B--2---:R-:W-:-:S04]  /*7270*/  SHF.L.U32 R128, R80, 0x1f, RZ ;  /* 0x0000001f50807819 */ /* 0x004fc800000006ff */
[----:B------:R-:W0:Y:S02]  /*7280*/  SYNCS.PHASECHK.TRANS64.TRYWAIT P3, [R107+URZ+0x38890], R128 ;  /* 0x038890806b0075a7 */ /* 0x000e24000806017f */
[----:B01----:R-:W-:Y:S05]  /*7290*/  @!P3 BRA `(.L_x_2237) ;  /* 0x0000023c0064b947 */ /* 0x003fea0003800000 */
.L_x_2534:
[----:B------:R-:W-:Y:S05]  /*72a0*/  BSYNC B1 ;  /* 0x0000000000017941 */ /* 0x000fea0003800000 */
.L_x_2236:
[----:B------:R-:W-:Y:S01]  /*72b0*/  ISETP.GE.OR P3, PT, R22, R116, P0 ;  /* 0x000000741600720c */ /* 0x000fe20000766670 */
[----:B------:R-:W-:-:S12]  /*72c0*/  BSSY B1, `(.L_x_2238) ;  /* 0x00000f8000017945 */ /* 0x000fd80003800000 */
[----:B------:R-:W-:Y:S05]  /*72d0*/  @P3 BRA `(.L_x_2239) ;  /* 0x0000000c00d83947 */ /* 0x000fea0003800000 */
[----:B------:R-:W2:Y:S04]  /*72e0*/  LDL R84, [R1+0x14] ;  /* 0x0000140001547983 */ /* 0x000ea80000100800 */
[----:B------:R-:W3:Y:S04]  /*72f0*/  LDL R83, [R1+0x18] ;  /* 0x0000180001537983 */ /* 0x000ee80000100800 */
[----:B------:R-:W4:Y:S01]  /*7300*/  LDL R82, [R1+0x1c] ;  /* 0x00001c0001527983 */ /* 0x000f220000100800 */
[-C--:B------:R-:W-:Y:S01]  /*7310*/  IMAD R80, R23, R126.reuse, RZ ;  /* 0x0000007e17507224 */ /* 0x080fe200078e02ff */
        /* <DEDUP_REMOVED lines=13> */
[----:B------:R-:W-:-:S05]  /*73f0*/  LEA.HI R81, R81, R80, RZ, 0x3 ;  /* 0x0000005051517211 */ /* 0x000fca00078f18ff */
[----:B------:R-:W-:-:S05]  /*7400*/  IMAD.SHL.U32 R81, R81, 0x800, RZ ;  /* 0x0000080051517824 */ /* 0x000fca00078e00ff */
[----:B------:R-:W-:Y:S02]  /*7410*/  LOP3.LUT R81, R81, 0xffffc000, RZ, 0xc0, !PT ;  /* 0xffffc00051517812 */ /* 0x000fe400078ec0ff */
[----:B--2---:R-:W-:-:S04]  /*7420*/  LOP3.LUT R80, R84, 0x70, R151, 0xf8, !PT ;  /* 0x0000007054507812 */ /* 0x004fc800078ef897 */
[----:B---3--:R-:W-:-:S04]  /*7430*/  LOP3.LUT R80, R80, R83, RZ, 0x3c, !PT ;  /* 0x0000005350507212 */ /* 0x008fc800078e3cff */
[----:B----4-:R-:W-:Y:S02]  /*7440*/  IADD3 R83, R80, R81, R82 ;  /* 0x0000005150537210 */ /* 0x010fe40007ffe052 */
[----:B------:R-:W-:-:S03]  /*7450*/  LEA R81, R232, R121, 0xf ;  /* 0x00000079e8517211 */ /* 0x000fc600078e78ff */
[----:B------:R-:W-:Y:S02]  /*7460*/  IMAD R83, R232, 0x8000, R83 ;  /* 0x00008000e8537824 */ /* 0x000fe400078e0253 */
[C---:B------:R-:W-:Y:S02]  /*7470*/  IMAD.IADD R81, R18.reuse, 0x1, R81 ;  /* 0x0000000112517824 */ /* 0x040fe400078e0251 */
[----:B------:R-:W-:-:S04]  /*7480*/  IMAD.IADD R84, R18, 0x1, R83 ;  /* 0x0000000112547824 */ /* 0x000fc800078e0253 */
        /* <DEDUP_REMOVED lines=9> */
[----:B------:R-:W-:-:S02]  /*7520*/  LOP3.LUT R50, R51, 0xff0000ff, RZ, 0xc0, !PT ;  /* 0xff0000ff33327812 */ /* 0x000fc400078ec0ff */
[----:B------:R-:W-:Y:S02]  /*7530*/  SHF.R.U32.HI R160, RZ, 0x10, R51 ;  /* 0x00000010ffa07819 */ /* 0x000fe40000011633 */
[----:B------:R-:W-:Y:S01]  /*7540*/  LOP3.LUT R48, R48, 0xff00, R49, 0xf8, !PT ;  /* 0x0000ff0030307812 */ /* 0x000fe200078ef831 */
[----:B------:R-:W-:Y:S01]  /*7550*/  IMAD.U32 R49, R161, 0x10000, RZ ;  /* 0x00010000a1317824 */ /* 0x000fe200078e00ff */
[----:B------:R-:W-:Y:S02]  /*7560*/  LOP3.LUT R54, R55, 0xff0000ff, RZ, 0xc0, !PT ;  /* 0xff0000ff37367812 */ /* 0x000fe400078ec0ff */
[----:B------:R-:W-:Y:S01]  /*7570*/  SHF.R.U32.HI R164, RZ, 0x10, R55 ;  /* 0x00000010ffa47819 */ /* 0x000fe20000011637 */
[----:B------:R-:W-:Y:S01]  /*7580*/  IMAD.SHL.U32 R55, R157, 0x100, RZ ;  /* 0x000001009d377824 */ /* 0x000fe200078e00ff */
[----:B------:R-:W-:Y:S02]  /*7590*/  SHF.L.U32 R51, R159, 0x8, RZ ;  /* 0x000000089f337819 */ /* 0x000fe400000006ff */
[----:B------:R-:W-:Y:S01]  /*75a0*/  SHF.R.U32.HI R158, RZ, 0x8, R53 ;  /* 0x00000008ff9e7819 */ /* 0x000fe20000011635 */
[----:B------:R-:W-:Y:S01]  /*75b0*/  IMAD.U32 R164, R164, 0x10000, RZ ;  /* 0x00010000a4a47824 */ /* 0x000fe200078e00ff */
[----:B------:R-:W-:-:S02]  /*75c0*/  LOP3.LUT R51, R50, 0xff00, R51, 0xf8, !PT ;  /* 0x0000ff0032337812 */ /* 0x000fc400078ef833 */
[----:B------:R-:W-:Y:S02]  /*75d0*/  LOP3.LUT R52, R53, 0xff0000ff, RZ, 0xc0, !PT ;  /* 0xff0000ff35347812 */ /* 0x000fe400078ec0ff */
[----:B------:R-:W-:Y:S01]  /*75e0*/  SHF.R.U32.HI R162, RZ, 0x10, R53 ;  /* 0x00000010ffa27819 */ /* 0x000fe20000011635 */
[----:B------:R-:W-:Y:S01]  /*75f0*/  IMAD.SHL.U32 R53, R158, 0x100, RZ ;  /* 0x000001009e357824 */ /* 0x000fe200078e00ff */
[----:B------:R-:W-:Y:S01]  /*7600*/  LOP3.LUT R50, R48, 0xff0000, R49, 0xf8, !PT ;  /* 0x00ff000030327812 */ /* 0x000fe200078ef831 */
[----:B------:R-:W-:Y:S01]  /*7610*/  IMAD.U32 R48, R160, 0x10000, RZ ;  /* 0x00010000a0307824 */ /* 0x000fe200078e00ff */
[----:B------:R-:W-:Y:S02]  /*7620*/  LOP3.LUT R161, R54, 0xff00, R55, 0xf8, !PT ;  /* 0x0000ff0036a17812 */ /* 0x000fe400078ef837 */
[----:B------:R-:W-:Y:S02]  /*7630*/  F2FP.F16.E4M3.UNPACK_B R160, R155.H1 ;  /* 0x0000009bffa0723e */ /* 0x000fe400030006ff */
[----:B--2---:R-:W-:-:S02]  /*7640*/  F2FP.F16.E4M3.UNPACK_B R55, R84.H1 ;  /* 0x00000054ff37723e */ /* 0x004fc400030006ff */
[----:B-1----:R-:W-:Y:S01]  /*7650*/  F2FP.F16.E4M3.UNPACK_B R54, R80.H1 ;  /* 0x00000050ff36723e */ /* 0x002fe200030006ff */
[----:B------:R-:W-:Y:S01]  /*7660*/  HADD2.F32 R49, -RZ, R160.H0_H0 ;  /* 0x200000a0ff317230 */ /* 0x000fe20000004100 */
[----:B------:R-:W-:Y:S01]  /*7670*/  LOP3.LUT R159, R52, 0xff00, R53, 0xf8, !PT ;  /* 0x0000ff00349f7812 */ /* 0x000fe200078ef835 */
[----:B------:R-:W-:Y:S01]  /*7680*/  HADD2.F32 R53, -RZ, R55.H0_H0 ;  /* 0x20000037ff357230 */ /* 0x000fe20000004100 */
[----:B------:R-:W-:Y:S01]  /*7690*/  F2FP.F16.E4M3.UNPACK_B R157, R154.H1 ;  /* 0x0000009aff9d723e */ /* 0x000fe200030006ff */
[--C-:B------:R-:W-:Y:S01]  /*76a0*/  HADD2.F32 R52, -RZ, R54.reuse.H0_H0 ;  /* 0x20000036ff347230 */ /* 0x100fe20000004100 */
[----:B------:R-:W-:Y:S01]  /*76b0*/  SHF.L.U32 R162, R162, 0x10, RZ ;  /* 0x00000010a2a27819 */ /* 0x000fe200000006ff */
[----:B------:R-:W-:Y:S02]  /*76c0*/  HADD2.F32 R54, -RZ, R54.H1_H1 ;  /* 0x30000036ff367230 */ /* 0x000fe40000004100 */
[----:B------:R-:W-:Y:S01]  /*76d0*/  FMUL.FTZ R163, R53, R49 ;  /* 0x0000003135a37220 */ /* 0x000fe20000410000 */
[----:B------:R-:W-:-:S02]  /*76e0*/  HADD2.F32 R158, -RZ, R157.H0_H0 ;  /* 0x2000009dff9e7230 */ /* 0x000fc40000004100 */
        /* <DEDUP_REMOVED lines=169> */
.L_x_2241:
[----:B------:R-:W-:Y:S05]  /*8180*/  BSYNC B2 ;  /* 0x0000000000027941 */ /* 0x000fea0003800000 */
.L_x_2240:
        /* <DEDUP_REMOVED lines=11> */
.L_x_2239:
[----:B------:R-:W-:Y:S05]  /*8240*/  BSYNC B1 ;  /* 0x0000000000017941 */ /* 0x000fea0003800000 */
.L_x_2238:
[----:B------:R-:W-:Y:S01]  /*8250*/  ISETP.GE.OR P3, PT, R234, R116, P0 ;  /* 0x00000074ea00720c */ /* 0x000fe20000766670 */
[----:B------:R-:W-:-:S12]  /*8260*/  BSSY B1, `(.L_x_2242) ;  /* 0x00000fe000017945 */ /* 0x000fd80003800000 */
[----:B------:R-:W-:Y:S05]  /*8270*/  @P3 BRA `(.L_x_2243) ;  /* 0x0000000c00f03947 */ /* 0x000fea0003800000 */
[----:B-1----:R-:W2:Y:S01]  /*8280*/  LDL R50, [R1+0x30] ;  /* 0x0000300001327983 */ /* 0x002ea20000100800 */
[----:B------:R-:W-:Y:S01]  /*8290*/  SHF.R.S32.HI R49, RZ, 0x1f, R234 ;  /* 0x0000001fff317819 */ /* 0x000fe200000114ea */
[-C--:B------:R-:W-:Y:S01]  /*82a0*/  IMAD.WIDE.U32 R80, R234, R126.reuse, R124 ;  /* 0x0000007eea507225 */ /* 0x080fe200078e007c */
        /* <DEDUP_REMOVED lines=21> */
[C---:B------:R-:W-:Y:S02]  /*8400*/  IMAD.IADD R49, R18.reuse, 0x1, R49 ;  /* 0x0000000112317824 */ /* 0x040fe400078e0231 */
[----:B------:R-:W-:-:S04]  /*8410*/  IMAD.IADD R52, R18, 0x1, R51 ;  /* 0x0000000112347824 */ /* 0x000fc800078e0233 */
[----:B------:R-:W1:Y:S04]  /*8420*/  LDS.128 R48, [R49+0x28400] ;  /* 0x0284000031307984 */ /* 0x000e680000000c00 */
[----:B------:R-:W2:Y:S01]  /*8430*/  LDS.128 R52, [R52+0x28400] ;  /* 0x0284000034347984 */ /* 0x000ea20000000c00 */
[----:B------:R-:W-:Y:S05]  /*8440*/  @P2 BRA `(.L_x_2245) ;  /* 0x0000000c004c2947 */ /* 0x000fea0003800000 */
[----:B------:R-:W-:Y:S01]  /*8450*/  SHF.R.U32.HI R148, RZ, 0x8, R57 ;  /* 0x00000008ff947819 */ /* 0x000fe20000011639 */
[----:B-1----:R-:W-:Y:S01]  /*8460*/  IMAD.MOV.U32 R56, RZ, RZ, R49 ;  /* 0x000000ffff387224 */ /* 0x002fe200078e0031 */
[----:B------:R-:W-:Y:S02]  /*8470*/  MOV R60, R48 ;  /* 0x00000030003c7202 */ /* 0x000fe40000000f00 */
[----:B------:R-:W-:Y:S01]  /*8480*/  LOP3.LUT R131, R57, 0xff0000ff, RZ, 0xc0, !PT ;  /* 0xff0000ff39837812 */ /* 0x000fe200078ec0ff */
[----:B------:R-:W-:Y:S01]  /*8490*/  IMAD.SHL.U32 R48, R148, 0x100, RZ ;  /* 0x0000010094307824 */ /* 0x000fe200078e00ff */
[----:B------:R-:W-:Y:S02]  /*84a0*/  SHF.R.U32.HI R130, RZ, 0x8, R59 ;  /* 0x00000008ff827819 */ /* 0x000fe4000001163b */
[----:B------:R-:W-:Y:S02]  /*84b0*/  SHF.R.U32.HI R62, RZ, 0x8, R63 ;  /* 0x00000008ff3e7819 */ /* 0x000fe4000001163f */
[----:B------:R-:W-:-:S02]  /*84c0*/  SHF.R.U32.HI R150, RZ, 0x10, R61 ;  /* 0x00000010ff967819 */ /* 0x000fc4000001163d */
[----:B------:R-:W-:Y:S02]  /*84d0*/  SHF.R.U32.HI R84, RZ, 0x8, R61 ;  /* 0x00000008ff547819 */ /* 0x000fe4000001163d */
[----:B------:R-:W-:Y:S02]  /*84e0*/  LOP3.LUT R58, R61, 0xff0000ff, RZ, 0xc0, !PT ;  /* 0xff0000ff3d3a7812 */ /* 0x000fe400078ec0ff */
[----:B------:R-:W-:Y:S02]  /*84f0*/  SHF.R.U32.HI R86, RZ, 0x10, R63 ;  /* 0x00000010ff567819 */ /* 0x000fe4000001163f */
[----:B------:R-:W-:Y:S01]  /*8500*/  LOP3.LUT R61, R63, 0xff0000ff, RZ, 0xc0, !PT ;  /* 0xff0000ff3f3d7812 */ /* 0x000fe200078ec0ff */
[----:B--2---:R-:W-:Y:S01]  /*8510*/  IMAD.MOV.U32 R63, RZ, RZ, R52 ;  /* 0x000000ffff3f7224 */ /* 0x004fe200078e0034 */
[----:B------:R-:W-:Y:S01]  /*8520*/  LOP3.LUT R131, R131, 0xff00, R48, 0xf8, !PT ;  /* 0x0000ff0083837812 */ /* 0x000fe200078ef830 */
[----:B------:R-:W-:Y:S01]  /*8530*/  IMAD.SHL.U32 R48, R130, 0x100, RZ ;  /* 0x0000010082307824 */ /* 0x000fe200078e00ff */
[----:B------:R-:W-:Y:S01]  /*8540*/  SHF.R.U32.HI R151, RZ, 0x10, R59 ;  /* 0x00000010ff977819 */ /* 0x000fe2000001163b */
[----:B------:R-:W-:Y:S01]  /*8550*/  IMAD.SHL.U32 R52, R62, 0x100, RZ ;  /* 0x000001003e347824 */ /* 0x000fe200078e00ff */
[----:B------:R-:W-:-:S02]  /*8560*/  LOP3.LUT R59, R59, 0xff0000ff, RZ, 0xc0, !PT ;  /* 0xff0000ff3b3b7812 */ /* 0x000fc400078ec0ff */
[----:B------:R-:W-:Y:S01]  /*8570*/  SHF.R.U32.HI R149, RZ, 0x10, R57 ;  /* 0x00000010ff957819 */ /* 0x000fe20000011639 */
[----:B------:R-:W-:Y:S01]  /*8580*/  IMAD.MOV.U32 R57, RZ, RZ, R50 ;  /* 0x000000ffff397224 */ /* 0x000fe200078e0032 */
[----:B------:R-:W-:Y:S01]  /*8590*/  LOP3.LUT R59, R59, 0xff00, R48, 0xf8, !PT ;  /* 0x0000ff003b3b7812 */ /* 0x000fe200078ef830 */
[----:B------:R-:W-:Y:S01]  /*85a0*/  IMAD.U32 R48, R151, 0x10000, RZ ;  /* 0x0001000097307824 */ /* 0x000fe200078e00ff */
[----:B------:R-:W-:Y:S01]  /*85b0*/  SHF.L.U32 R49, R84, 0x8, RZ ;  /* 0x0000000854317819 */ /* 0x000fe200000006ff */
[----:B------:R-:W-:Y:S01]  /*85c0*/  IMAD.U32 R50, R149, 0x10000, RZ ;  /* 0x0001000095327824 */ /* 0x000fe200078e00ff */
[----:B------:R-:W-:Y:S01]  /*85d0*/  LOP3.LUT R148, R61, 0xff00, R52, 0xf8, !PT ;  /* 0x0000ff003d947812 */ /* 0x000fe200078ef834 */
[----:B------:R-:W-:Y:S01]  /*85e0*/  IMAD.U32 R52, R150, 0x10000, RZ ;  /* 0x0001000096347824 */ /* 0x000fe200078e00ff */
        /* <DEDUP_REMOVED lines=9> */
[----:B------:R-:W-:Y:S02]  /*8680*/  LOP3.LUT R50, R131, 0xff0000, R50, 0xf8, !PT ;  /* 0x00ff000083327812 */ /* 0x000fe400078ef832 */
[----:B------:R-:W-:Y:S01]  /*8690*/  SHF.L.U32 R131, R86, 0x10, RZ ;  /* 0x0000001056837819 */ /* 0x000fe200000006ff */
[----:B------:R-:W-:-:S02]  /*86a0*/  HADD2.F32 R86, -RZ, R62.H0_H0 ;  /* 0x2000003eff567230 */ /* 0x000fc40000004100 */
[-C--:B------:R-:W-:Y:S01]  /*86b0*/  FMUL.FTZ R151, R59, R49.reuse ;  /* 0x000000313b977220 */ /* 0x080fe20000410000 */
        /* <DEDUP_REMOVED lines=66> */
[C---:B------:R-:W-:Y:S01]  /*8ae0*/  FMUL.FTZ R131, R61.reuse, R63 ;  /* 0x0000003f3d837220 */ /* 0x040fe20000410000 */
[----:B------:R-:W-:Y:S01]  /*8af0*/  HADD2.F32 R62, -RZ, R145.H0_H0 ;  /* 0x20000091ff3e7230 */ /* 0x000fe20000004100 */
[----:B------:R-:W-:Y:S01]  /*8b00*/  F2FP.SATFINITE.E4M3.F32.PACK_AB_MERGE_C R154, R154, R59, RZ ;  /* 0x0000003b9a9a723e */ /* 0x000fe200048070ff */
[----:B------:R-:W-:Y:S02]  /*8b10*/  HADD2.F32 R57, -RZ, R57.H1_H1 ;  /* 0x30000039ff397230 */ /* 0x000fe40000004100 */
[----:B------:R-:W-:Y:S01]  /*8b20*/  FMUL.FTZ R86, R60, R144 ;  /* 0x000000903c567220 */ /* 0x000fe20000410000 */
[----:B------:R-:W-:Y:S02]  /*8b30*/  HADD2.F32 R145, -RZ, R145.H1_H1 ;  /* 0x30000091ff917230 */ /* 0x000fe40000004100 */
[-C--:B------:R-:W-:Y:S01]  /*8b40*/  FFMA.FTZ R54, R54, R62.reuse, -R131 ;  /* 0x0000003e36367223 */ /* 0x080fe20000010883 */
[----:B------:R-:W-:Y:S01]  /*8b50*/  FFMA.FTZ R84, R61, R62, R84 ;  /* 0x0000003e3d547223 */ /* 0x000fe20000010054 */
        /* <DEDUP_REMOVED lines=11> */
[----:B------:R-:W-:Y:S01]  /*8c10*/  F2FP.SATFINITE.E4M3.F32.PACK_AB_MERGE_C R54, R145, R84, R130 ;  /* 0x000000549136723e */ /* 0x000fe20004807082 */
[----:B------:R-:W-:-:S02]  /*8c20*/  HADD2.F32 R130, -RZ, R86.H0_H0 ;  /* 0x20000056ff827230 */ /* 0x000fc40000004100 */
[CC--:B------:R-:W-:Y:S01]  /*8c30*/  FMUL.FTZ R145, R63.reuse, R144.reuse ;  /* 0x000000903f917220 */ /* 0x0c0fe20000410000 */
[----:B------:R-:W-:Y:S02]  /*8c40*/  HADD2.F32 R84, -RZ, R62.H1_H1 ;  /* 0x3000003eff547230 */ /* 0x000fe40000004100 */
[C---:B------:R-:W-:Y:S01]  /*8c50*/  FMUL.FTZ R144, R60.reuse, R144 ;  /* 0x000000903c907220 */ /* 0x040fe20000410000 */
[----:B------:R-:W-:Y:S02]  /*8c60*/  HADD2.F32 R131, -RZ, R131.H1_H1 ;  /* 0x30000083ff837230 */ /* 0x000fe40000004100 */
[-C--:B------:R-:W-:Y:S01]  /*8c70*/  FFMA.FTZ R60, R60, R130.reuse, -R145 ;  /* 0x000000823c3c7223 */ /* 0x080fe20000010891 */
[----:B------:R-:W-:Y:S02]  /*8c80*/  HADD2.F32 R62, -RZ, R61.H1_H1 ;  /* 0x3000003dff3e7230 */ /* 0x000fe40000004100 */
[----:B------:R-:W-:Y:S01]  /*8c90*/  FFMA.FTZ R61, R63, R130, R144 ;  /* 0x000000823f3d7223 */ /* 0x000fe20000010090 */
[----:B------:R-:W-:-:S02]  /*8ca0*/  HADD2.F32 R63, -RZ, R86.H1_H1 ;  /* 0x30000056ff3f7230 */ /* 0x000fc40000004100 */
[----:B------:R-:W-:Y:S01]  /*8cb0*/  FMUL.FTZ R145, R84, R131 ;  /* 0x0000008354917220 */ /* 0x000fe20000410000 */
[----:B------:R-:W-:Y:S01]  /*8cc0*/  F2FP.F16.E4M3.UNPACK_B R53, R53.H1 ;  /* 0x00000035ff35723e */ /* 0x000fe200030006ff */
[----:B------:R-:W-:Y:S01]  /*8cd0*/  FMUL.FTZ R131, R62, R131 ;  /* 0x000000833e837220 */ /* 0x000fe20000410000 */
[----:B------:R-:W-:Y:S02]  /*8ce0*/  F2FP.F16.E4M3.UNPACK_B R86, R52.H1 ;  /* 0x00000034ff56723e */ /* 0x000fe400030006ff */
[----:B------:R-:W-:Y:S01]  /*8cf0*/  F2FP.F16.E4M3.UNPACK_B R56, R56.H1 ;  /* 0x00000038ff38723e */ /* 0x000fe200030006ff */
[-C--:B------:R-:W-:Y:S01]  /*8d00*/  FFMA.FTZ R146, R84, R63.reuse, R131 ;  /* 0x0000003f54927223 */ /* 0x080fe20000010083 */
[----:B------:R-:W-:Y:S01]  /*8d10*/  F2FP.SATFINITE.E4M3.F32.PACK_AB_MERGE_C R59, R147, R148, R58 ;  /* 0x00000094933b723e */ /* 0x000fe2000480703a */
[----:B------:R-:W-:Y:S01]  /*8d20*/  FFMA.FTZ R147, R62, R63, -R145 ;  /* 0x0000003f3e937223 */ /* 0x000fe20000010891 */
[--C-:B------:R-:W-:Y:S01]  /*8d30*/  HADD2.F32 R62, -RZ, R53.reuse.H0_H0 ;  /* 0x20000035ff3e7230 */ /* 0x100fe20000004100 */
[----:B------:R-:W-:Y:S01]  /*8d40*/  F2FP.F16.E4M3.UNPACK_B R50, R50.H1 ;  /* 0x00000032ff32723e */ /* 0x000fe200030006ff */
[--C-:B------:R-:W-:Y:S01]  /*8d50*/  HADD2.F32 R131, -RZ, R86.reuse.H0_H0 ;  /* 0x20000056ff837230 */ /* 0x100fe20000004100 */
[----:B------:R-:W-:Y:S01]  /*8d60*/  F2FP.SATFINITE.E4M3.F32.PACK_AB_MERGE_C R58, R150, R149, R154 ;  /* 0x00000095963a723e */ /* 0x000fe2000480709a */
[----:B------:R-:W-:Y:S01]  /*8d70*/  HADD2.F32 R53, -RZ, R53.H1_H1 ;  /* 0x30000035ff357230 */ /* 0x000fe20000004100 */
[----:B------:R-:W-:Y:S01]  /*8d80*/  F2FP.F16.E4M3.UNPACK_B R130, R49.H1 ;  /* 0x00000031ff82723e */ /* 0x000fe200030006ff */
[----:B------:R-:W-:-:S02]  /*8d90*/  HADD2.F32 R86, -RZ, R86.H1_H1 ;  /* 0x30000056ff567230 */ /* 0x000fc40000004100 */
[-C--:B------:R-:W-:Y:S01]  /*8da0*/  FMUL.FTZ R145, R62, R131.reuse ;  /* 0x000000833e917220 */ /* 0x080fe20000410000 */
[--C-:B------:R-:W-:Y:S02]  /*8db0*/  HADD2.F32 R52, -RZ, R56.reuse.H0_H0 ;  /* 0x20000038ff347230 */ /* 0x100fe40000004100 */
[----:B------:R-:W-:Y:S02]  /*8dc0*/  HADD2.F32 R56, -RZ, R56.H1_H1 ;  /* 0x30000038ff387230 */ /* 0x000fe40000004100 */
[CC--:B------:R-:W-:Y:S01]  /*8dd0*/  FMUL.FTZ R151, R53.reuse, R86.reuse ;  /* 0x0000005635977220 */ /* 0x0c0fe20000410000 */
[--C-:B------:R-:W-:Y:S02]  /*8de0*/  HADD2.F32 R84, -RZ, R50.reuse.H1_H1 ;  /* 0x30000032ff547230 */ /* 0x100fe40000004100 */
[----:B------:R-:W-:Y:S01]  /*8df0*/  FMUL.FTZ R131, R52, R131 ;  /* 0x0000008334837220 */ /* 0x000fe20000410000 */
[----:B------:R-:W-:Y:S02]  /*8e00*/  HADD2.F32 R63, -RZ, R50.H0_H0 ;  /* 0x20000032ff3f7230 */ /* 0x000fe40000004100 */
        /* <DEDUP_REMOVED lines=17> */
[CC--:B------:R-:W-:Y:S01]  /*8f20*/  FMUL.FTZ R155, R53.reuse, R144.reuse ;  /* 0x00000090359b7220 */ /* 0x0c0fe20000410000 */
        /* <DEDUP_REMOVED lines=25> */
[----:B------:R-:W-:Y:S01]  /*90c0*/  FMUL.FTZ R53, R50, R53 ;  /* 0x0000003532357220 */ /* 0x000fe20000410000 */
[----:B------:R-:W-:-:S02]  /*90d0*/  IMAD.MOV.U32 R48, RZ, RZ, R59 ;  /* 0x000000ffff307224 */ /* 0x000fc400078e003b */
[-C--:B------:R-:W-:Y:S01]  /*90e0*/  FFMA.FTZ R50, R50, R49.reuse, -R63 ;  /* 0x0000003132327223 */ /* 0x080fe2000001083f */
[----:B------:R-:W-:Y:S01]  /*90f0*/  F2FP.SATFINITE.E4M3.F32.PACK_AB_MERGE_C R51, R51, R154, RZ ;  /* 0x0000009a3333723e */ /* 0x000fe200048070ff */
[----:B------:R-:W-:Y:S01]  /*9100*/  FFMA.FTZ R56, R56, R49, R53 ;  /* 0x0000003138387223 */ /* 0x000fe20000010035 */
[----:B------:R-:W-:Y:S01]  /*9110*/  F2FP.SATFINITE.E4M3.F32.PACK_AB_MERGE_C R130, R130, R155, RZ ;  /* 0x0000009b8282723e */ /* 0x000fe200048070ff */
[----:B------:R-:W-:Y:S01]  /*9120*/  IMAD.MOV.U32 R52, RZ, RZ, R58 ;  /* 0x000000ffff347224 */ /* 0x000fe200078e003a */
[----:B------:R-:W-:Y:S01]  /*9130*/  F2FP.SATFINITE.E4M3.F32.PACK_AB_MERGE_C R51, R50, R153, R51 ;  /* 0x000000993233723e */ /* 0x000fe20004807033 */
[----:B------:R-:W-:Y:S01]  /*9140*/  IMAD.MOV.U32 R50, RZ, RZ, R57 ;  /* 0x000000ffff327224 */ /* 0x000fe200078e0039 */
[----:B------:R-:W-:Y:S02]  /*9150*/  F2FP.SATFINITE.E4M3.F32.PACK_AB_MERGE_C R49, R147, R60, R148 ;  /* 0x0000003c9331723e */ /* 0x000fe40004807094 */
[----:B------:R-:W-:Y:S02]  /*9160*/  F2FP.SATFINITE.E4M3.F32.PACK_AB_MERGE_C R53, R146, R61, R149 ;  /* 0x0000003d9235723e */ /* 0x000fe40004807095 */
[----:B------:R-:W-:-:S07]  /*9170*/  F2FP.SATFINITE.E4M3.F32.PACK_AB_MERGE_C R55, R56, R145, R130 ;  /* 0x000000913837723e */ /* 0x000fce0004807082 */
.L_x_2245:
[----:B------:R-:W-:Y:S05]  /*9180*/  BSYNC B2 ;  /* 0x0000000000027941 */ /* 0x000fea0003800000 */
.L_x_2244:
        /* <DEDUP_REMOVED lines=11> */
.L_x_2243:
[----:B------:R-:W-:Y:S05]  /*9240*/  BSYNC B1 ;  /* 0x0000000000017941 */ /* 0x000fea0003800000 */
.L_x_2242:
[----:B------:R-:W-:Y:S01]  /*9250*/  ISETP.GE.OR P3, PT, R233, R116, P0 ;  /* 0x00000074e900720c */ /* 0x000fe20000766670 */
[----:B------:R-:W-:-:S12]  /*9260*/  BSSY B1, `(.L_x_2246) ;  /* 0x00000ff000017945 */ /* 0x000fd80003800000 */
[----:B------:R-:W-:Y:S05]  /*9270*/  @P3 BRA `(.L_x_2247) ;  /* 0x0000000c00f43947 */ /* 0x000fea0003800000 */
[----:B-1-3--:R-:W2:Y:S01]  /*9280*/  LDL R50, [R1+0x2c] ;  /* 0x00002c0001327983 */ /* 0x00aea20000100800 */
        /* <DEDUP_REMOVED lines=20> */
[----:B--2---:R-:W-:Y:S01]  /*93d0*/  IADD3 R51, R48, R49, R50 ;  /* 0x0000003130337210 */ /* 0x004fe20007ffe032 */
[----:B------:R-:W-:-:S04]  /*93e0*/  IMAD R49, R232, 0x8000, R119 ;  /* 0x00008000e8317824 */ /* 0x000fc800078e0277 */
        /* <DEDUP_REMOVED lines=11> */
[----:B------:R-:W-:Y:S01]  /*94a0*/  IMAD.SHL.U32 R65, R61, 0x100, RZ ;  /* 0x000001003d417824 */ /* 0x000fe200078e00ff */
[----:B------:R-:W-:Y:S01]  /*94b0*/  SHF.R.U32.HI R87, RZ, 0x8, R67 ;  /* 0x00000008ff577819 */ /* 0x000fe20000011643 */
[----:B------:R-:W-:Y:S01]  /*94c0*/  IMAD.MOV.U32 R61, RZ, RZ, R50 ;  /* 0x000000ffff3d7224 */ /* 0x000fe200078e0032 */
[----:B------:R-:W-:Y:S02]  /*94d0*/  SHF.R.U32.HI R85, RZ, 0x8, R69 ;  /* 0x00000008ff557819 */ /* 0x000fe40000011645 */
[----:B------:R-:W-:Y:S01]  /*94e0*/  LOP3.LUT R52, R64, 0xff00, R65, 0xf8, !PT ;  /* 0x0000ff0040347812 */ /* 0x000fe200078ef841 */
[----:B------:R-:W-:Y:S01]  /*94f0*/  IMAD.U32 R65, R130, 0x10000, RZ ;  /* 0x0001000082417824 */ /* 0x000fe200078e00ff */
[----:B------:R-:W-:-:S02]  /*9500*/  LOP3.LUT R68, R67, 0xff0000ff, RZ, 0xc0, !PT ;  /* 0xff0000ff43447812 */ /* 0x000fc400078ec0ff */
[----:B------:R-:W-:Y:S01]  /*9510*/  SHF.R.U32.HI R86, RZ, 0x10, R67 ;  /* 0x00000010ff567819 */ /* 0x000fe20000011643 */
[----:B------:R-:W-:Y:S01]  /*9520*/  IMAD.SHL.U32 R67, R87, 0x100, RZ ;  /* 0x0000010057437824 */ /* 0x000fe200078e00ff */
[----:B------:R-:W-:Y:S02]  /*9530*/  SHF.R.U32.HI R82, RZ, 0x8, R71 ;  /* 0x00000008ff527819 */ /* 0x000fe40000011647 */
[----:B------:R-:W-:Y:S02]  /*9540*/  LOP3.LUT R70, R69, 0xff0000ff, RZ, 0xc0, !PT ;  /* 0xff0000ff45467812 */ /* 0x000fe400078ec0ff */
[----:B------:R-:W-:Y:S01]  /*9550*/  SHF.R.U32.HI R84, RZ, 0x10, R69 ;  /* 0x00000010ff547819 */ /* 0x000fe20000011645 */
[----:B------:R-:W-:Y:S01]  /*9560*/  IMAD.SHL.U32 R69, R85, 0x100, RZ ;  /* 0x0000010055457824 */ /* 0x000fe200078e00ff */
[----:B------:R-:W-:Y:S01]  /*9570*/  LOP3.LUT R81, R71, 0xff0000ff, RZ, 0xc0, !PT ;  /* 0xff0000ff47517812 */ /* 0x000fe200078ec0ff */
[----:B------:R-:W-:Y:S01]  /*9580*/  IMAD.SHL.U32 R50, R82, 0x100, RZ ;  /* 0x0000010052327824 */ /* 0x000fe200078e00ff */
[----:B------:R-:W-:-:S02]  /*9590*/  SHF.R.U32.HI R83, RZ, 0x10, R71 ;  /* 0x00000010ff537819 */ /* 0x000fc40000011647 */
[----:B------:R-:W-:Y:S02]  /*95a0*/  LOP3.LUT R52, R52, 0xff0000, R65, 0xf8, !PT ;  /* 0x00ff000034347812 */ /* 0x000fe400078ef841 */
[----:B------:R-:W-:Y:S01]  /*95b0*/  LOP3.LUT R48, R68, 0xff00, R67, 0xf8, !PT ;  /* 0x0000ff0044307812 */ /* 0x000fe200078ef843 */
[----:B------:R-:W-:Y:S01]  /*95c0*/  IMAD.U32 R83, R83, 0x10000, RZ ;  /* 0x0001000053537824 */ /* 0x000fe200078e00ff */
[----:B------:R-:W-:Y:S02]  /*95d0*/  SHF.L.U32 R65, R86, 0x10, RZ ;  /* 0x0000001056417819 */ /* 0x000fe400000006ff */
[----:B------:R-:W-:Y:S02]  /*95e0*/  F2FP.F16.E4M3.UNPACK_B R71, R142.H1 ;  /* 0x0000008eff47723e */ /* 0x000fe400030006ff */
[----:B------:R-:W-:Y:S02]  /*95f0*/  F2FP.F16.E4M3.UNPACK_B R64, R63.H1 ;  /* 0x0000003fff40723e */ /* 0x000fe400030006ff */
[----:B------:R-:W-:-:S02]  /*9600*/  F2FP.F16.E4M3.UNPACK_B R67, R66.H1 ;  /* 0x00000042ff43723e */ /* 0x000fc400030006ff */
[----:B------:R-:W-:Y:S02]  /*9610*/  MOV R62, R54 ;  /* 0x00000036003e7202 */ /* 0x000fe40000000f00 */
[----:B------:R-:W-:Y:S01]  /*9620*/  LOP3.LUT R54, R70, 0xff00, R69, 0xf8, !PT ;  /* 0x0000ff0046367812 */ /* 0x000fe200078ef845 */
[----:B------:R-:W-:Y:S01]  /*9630*/  HADD2.F32 R68, -RZ, R67.H0_H0 ;  /* 0x20000043ff447230 */ /* 0x000fe20000004100 */
[----:B------:R-:W-:Y:S01]  /*9640*/  LOP3.LUT R82, R81, 0xff00, R50, 0xf8, !PT ;  /* 0x0000ff0051527812 */ /* 0x000fe200078ef832 */
[--C-:B------:R-:W-:Y:S01]  /*9650*/  HADD2.F32 R50, -RZ, R71.reuse.H0_H0 ;  /* 0x20000047ff327230 */ /* 0x100fe20000004100 */
[----:B------:R-:W-:Y:S01]  /*9660*/  LOP3.LUT R48, R48, 0xff0000, R65, 0xf8, !PT ;  /* 0x00ff000030307812 */ /* 0x000fe200078ef841 */
[----:B------:R-:W-:Y:S01]  /*9670*/  HADD2.F32 R65, -RZ, R64.H0_H0 ;  /* 0x20000040ff417230 */ /* 0x000fe20000004100 */
[----:B------:R-:W-:Y:S01]  /*9680*/  F2FP.F16.E4M3.UNPACK_B R69, R138.H1 ;  /* 0x0000008aff45723e */ /* 0x000fe200030006ff */
[----:B------:R-:W-:Y:S02]  /*9690*/  IMAD.U32 R81, R84, 0x10000, RZ ;  /* 0x0001000054517824 */ /* 0x000fe400078e00ff */
[----:B------:R-:W-:Y:S01]  /*96a0*/  FMUL.FTZ R84, R68, R50 ;  /* 0x0000003244547220 */ /* 0x000fe20000410000 */
[----:B------:R-:W-:-:S02]  /*96b0*/  HADD2.F32 R71, -RZ, R71.H1_H1 ;  /* 0x30000047ff477230 */ /* 0x000fc40000004100 */
[C---:B------:R-:W-:Y:S01]  /*96c0*/  FMUL.FTZ R85, R65.reuse, R50 ;  /* 0x0000003241557220 */ /* 0x040fe20000410000 */
[--C-:B------:R-:W-:Y:S01]  /*96d0*/  HADD2.F32 R70, -RZ, R69.reuse.H0_H0 ;  /* 0x20000045ff467230 */ /* 0x100fe20000004100 */
[----:B------:R-:W-:Y:S01]  /*96e0*/  F2FP.F16.E4M3.UNPACK_B R142, R142 ;  /* 0x0000008eff8e723e */ /* 0x000fe200020006ff */
[----:B------:R-:W-:Y:S01]  /*96f0*/  HADD2.F32 R69, -RZ, R69.H1_H1 ;  /* 0x30000045ff457230 */ /* 0x000fe20000004100 */
[----:B------:R-:W-:Y:S02]  /*9700*/  F2FP.F16.E4M3.UNPACK_B R66, R66 ;  /* 0x00000042ff42723e */ /* 0x000fe400020006ff */
[-C--:B------:R-:W-:Y:S01]  /*9710*/  FFMA.FTZ R85, R68, R70.reuse, R85 ;  /* 0x0000004644557223 */ /* 0x080fe20000010055 */
[----:B------:R-:W-:Y:S01]  /*9720*/  FFMA.FTZ R84, R65, R70, -R84 ;  /* 0x0000004641547223 */ /* 0x000fe20000010854 */
[----:B------:R-:W-:Y:S01]  /*9730*/  HADD2.F32 R68, -RZ, R67.H1_H1 ;  /* 0x30000043ff447230 */ /* 0x000fe20000004100 */
[----:B------:R-:W-:Y:S01]  /*9740*/  F2FP.F16.E4M3.UNPACK_B R63, R63 ;  /* 0x0000003fff3f723e */ /* 0x000fe200020006ff */
[----:B------:R-:W-:Y:S01]  /*9750*/  HADD2.F32 R65, -RZ, R64.H1_H1 ;  /* 0x30000040ff417230 */ /* 0x000fe20000004100 */
[----:B------:R-:W-:Y:S01]  /*9760*/  LOP3.LUT R50, R82, 0xff0000, R83, 0xf8, !PT ;  /* 0x00ff000052327812 */ /* 0x000fe200078ef853 */
[----:B------:R-:W-:-:S02]  /*9770*/  HADD2.F32 R70, -RZ, R142.H0_H0 ;  /* 0x2000008eff467230 */ /* 0x000fc40000004100 */
[CC--:B------:R-:W-:Y:S01]  /*9780*/  FMUL.FTZ R82, R68.reuse, R71.reuse ;  /* 0x0000004744527220 */ /* 0x0c0fe20000410000 */
[----:B------:R-:W-:Y:S01]  /*9790*/  F2FP.F16.E4M3.UNPACK_B R138, R138 ;  /* 0x0000008aff8a723e */ /* 0x000fe200020006ff */
[C---:B------:R-:W-:Y:S01]  /*97a0*/  FMUL.FTZ R71, R65.reuse, R71 ;  /* 0x0000004741477220 */ /* 0x040fe20000410000 */
[----:B------:R-:W-:Y:S02]  /*97b0*/  HADD2.F32 R67, -RZ, R66.H0_H0 ;  /* 0x20000042ff437230 */ /* 0x000fe40000004100 */
[-C--:B------:R-:W-:Y:S01]  /*97c0*/  FFMA.FTZ R87, R65, R69.reuse, -R82 ;  /* 0x0000004541577223 */ /* 0x080fe20000010852 */
[----:B------:R-:W-:Y:S02]  /*97d0*/  HADD2.F32 R64, -RZ, R63.H0_H0 ;  /* 0x2000003fff407230 */ /* 0x000fe40000004100 */
[----:B------:R-:W-:Y:S01]  /*97e0*/  FFMA.FTZ R86, R68, R69, R71 ;  /* 0x0000004544567223 */ /* 0x000fe20000010047 */
[----:B------:R-:W-:Y:S02]  /*97f0*/  HADD2.F32 R65, -RZ, R138.H0_H0 ;  /* 0x2000008aff417230 */ /* 0x000fe40000004100 */
[----:B------:R-:W-:Y:S01]  /*9800*/  FMUL.FTZ R69, R67, R70 ;  /* 0x0000004643457220 */ /* 0x000fe20000410000 */
[----:B------:R-:W-:-:S02]  /*9810*/  HADD2.F32 R142, -RZ, R142.H1_H1 ;  /* 0x3000008eff8e7230 */ /* 0x000fc40000004100 */
        /* <DEDUP_REMOVED lines=29> */
[----:B------:R-:W-:Y:S01]  /*99f0*/  F2FP.F16.E4M3.UNPACK_B R140, R140 ;  /* 0x0000008cff8c723e */ /* 0x000fe200020006ff */
[----:B------:R-:W-:Y:S01]  /*9a00*/  FMUL.FTZ R70, R63, R70 ;  /* 0x000000463f467220 */ /* 0x000fe20000410000 */
[----:B------:R-:W-:Y:S01]  /*9a10*/  FFMA.FTZ R142, R67, R66, R142 ;  /* 0x00000042438e7223 */ /* 0x000fe2000001008e */
[----:B------:R-:W-:Y:S01]  /*9a20*/  FFMA.FTZ R131, R63, R68, -R64 ;  /* 0x000000443f837223 */ /* 0x000fe20000010840 */
[----:B------:R-:W-:Y:S01]  /*9a30*/  F2FP.F16.E4M3.UNPACK_B R63, R62 ;  /* 0x0000003eff3f723e */ /* 0x000fe200020006ff */
[--C-:B------:R-:W-:Y:S02]  /*9a40*/  HADD2.F32 R67, -RZ, R143.reuse.H0_H0 ;  /* 0x2000008fff437230 */ /* 0x100fe40000004100 */
[----:B------:R-:W-:Y:S01]  /*9a50*/  FFMA.FTZ R145, R65, R68, R70 ;  /* 0x0000004441917223 */ /* 0x000fe20000010046 */
[----:B------:R-:W-:Y:S01]  /*9a60*/  HADD2.F32 R66, -RZ, R143.H1_H1 ;  /* 0x3000008fff427230 */ /* 0x000fe20000004100 */
[----:B------:R-:W-:Y:S01]  /*9a70*/  F2FP.F16.E4M3.UNPACK_B R70, R54 ;  /* 0x00000036ff46723e */ /* 0x000fe200020006ff */
        /* <DEDUP_REMOVED lines=9> */
[-C--:B------:R-:W-:Y:S01]  /*9b10*/  FMUL.FTZ R68, R63, R66.reuse ;  /* 0x000000423f447220 */ /* 0x080fe20000410000 */
[----:B------:R-:W-:Y:S02]  /*9b20*/  HADD2.F32 R140, -RZ, R140.H1_H1 ;  /* 0x3000008cff8c7230 */ /* 0x000fe40000004100 */
[C---:B------:R-:W-:Y:S01]  /*9b30*/  FMUL.FTZ R66, R61.reuse, R66 ;  /* 0x000000423d427220 */ /* 0x040fe20000410000 */
        /* <DEDUP_REMOVED lines=8> */
[----:B------:R-:W-:Y:S01]  /*9bc0*/  HADD2.F32 R68, -RZ, R67.H0_H0 ;  /* 0x20000043ff447230 */ /* 0x000fe20000004100 */
[----:B------:R-:W-:Y:S01]  /*9bd0*/  F2FP.SATFINITE.E4M3.F32.PACK_AB_MERGE_C R64, R87, R84, RZ ;  /* 0x000000545740723e */ /* 0x000fe200048070ff */
[--C-:B------:R-:W-:Y:S01]  /*9be0*/  HADD2.F32 R81, -RZ, R70.reuse.H0_H0 ;  /* 0x20000046ff517230 */ /* 0x100fe20000004100 */
[----:B------:R-:W-:Y:S01]  /*9bf0*/  F2FP.F16.E4M3.UNPACK_B R69, R52 ;  /* 0x00000034ff45723e */ /* 0x000fe200020006ff */
[----:B------:R-:W-:Y:S01]  /*9c00*/  HADD2.F32 R66, -RZ, R65.H0_H0 ;  /* 0x20000041ff427230 */ /* 0x000fe20000004100 */
[----:B------:R-:W-:Y:S01]  /*9c10*/  F2FP.SATFINITE.E4M3.F32.PACK_AB_MERGE_C R62, R61, R62, R130 ;  /* 0x0000003e3d3e723e */ /* 0x000fe20004807082 */
[----:B------:R-:W-:Y:S01]  /*9c20*/  HADD2.F32 R67, -RZ, R67.H1_H1 ;  /* 0x30000043ff437230 */ /* 0x000fe20000004100 */
[----:B------:R-:W-:Y:S01]  /*9c30*/  F2FP.SATFINITE.E4M3.F32.PACK_AB_MERGE_C R64, R82, R71, R64 ;  /* 0x000000475240723e */ /* 0x000fe20004807040 */
[----:B------:R-:W-:Y:S01]  /*9c40*/  HADD2.F32 R71, -RZ, R69.H0_H0 ;  /* 0x20000045ff477230 */ /* 0x000fe20000004100 */
[----:B------:R-:W-:Y:S01]  /*9c50*/  F2FP.SATFINITE.E4M3.F32.PACK_AB_MERGE_C R61, R140, R83, R142 ;  /* 0x000000538c3d723e */ /* 0x000fe2000480708e */
[-C--:B------:R-:W-:Y:S01]  /*9c60*/  FMUL.FTZ R83, R68, R81.reuse ;  /* 0x0000005144537220 */ /* 0x080fe20000410000 */
[----:B------:R-:W-:Y:S01]  /*9c70*/  FMUL.FTZ R81, R66, R81 ;  /* 0x0000005142517220 */ /* 0x000fe20000410000 */
[----:B------:R-:W-:Y:S01]  /*9c80*/  HADD2.F32 R70, -RZ, R70.H1_H1 ;  /* 0x30000046ff467230 */ /* 0x000fe20000004100 */
[----:B------:R-:W-:Y:S01]  /*9c90*/  F2FP.F16.E4M3.UNPACK_B R49, R49.H1 ;  /* 0x00000031ff31723e */ /* 0x000fe200030006ff */
[----:B------:R-:W-:-:S02]  /*9ca0*/  HADD2.F32 R65, -RZ, R65.H1_H1 ;  /* 0x30000041ff417230 */ /* 0x000fc40000004100 */
[-C--:B------:R-:W-:Y:S01]  /*9cb0*/  FFMA.FTZ R82, R68, R71.reuse, R81 ;  /* 0x0000004744527223 */ /* 0x080fe20000010051 */
[----:B------:R-:W-:Y:S02]  /*9cc0*/  HADD2.F32 R68, -RZ, R69.H1_H1 ;  /* 0x30000045ff447230 */ /* 0x000fe40000004100 */
[-C--:B------:R-:W-:Y:S01]  /*9cd0*/  FMUL.FTZ R84, R67, R70.reuse ;  /* 0x0000004643547220 */ /* 0x080fe20000410000 */
[----:B------:R-:W-:Y:S01]  /*9ce0*/  FFMA.FTZ R83, R66, R71, -R83 ;  /* 0x0000004742537223 */ /* 0x000fe20000010853 */
[C---:B------:R-:W-:Y:S01]  /*9cf0*/  FMUL.FTZ R70, R65.reuse, R70 ;  /* 0x0000004641467220 */ /* 0x040fe20000410000 */
[----:B------:R-:W-:Y:S01]  /*9d00*/  F2FP.F16.E4M3.UNPACK_B R66, R53.H1 ;  /* 0x00000035ff42723e */ /* 0x000fe200030006ff */
[----:B------:R-:W-:Y:S01]  /*9d10*/  FFMA.FTZ R84, R65, R68, -R84 ;  /* 0x0000004441547223 */ /* 0x000fe20000010854 */
[----:B------:R-:W-:Y:S01]  /*9d20*/  F2FP.F16.E4M3.UNPACK_B R65, R54.H1 ;  /* 0x00000036ff41723e */ /* 0x000fe200030006ff */
[----:B------:R-:W-:Y:S01]  /*9d30*/  FFMA.FTZ R85, R67, R68, R70 ;  /* 0x0000004443557223 */ /* 0x000fe20000010046 */
[----:B------:R-:W-:Y:S01]  /*9d40*/  F2FP.F16.E4M3.UNPACK_B R52, R52.H1 ;  /* 0x00000034ff34723e */ /* 0x000fe200030006ff */
[----:B------:R-:W-:Y:S01]  /*9d50*/  HADD2.F32 R54, -RZ, R66.H0_H0 ;  /* 0x20000042ff367230 */ /* 0x000fe20000004100 */
[----:B------:R-:W-:Y:S01]  /*9d60*/  F2FP.F16.E4M3.UNPACK_B R69, R50 ;  /* 0x00000032ff45723e */ /* 0x000fe200020006ff */
[----:B------:R-:W-:-:S02]  /*9d70*/  HADD2.F32 R67, -RZ, R65.H0_H0 ;  /* 0x20000041ff437230 */ /* 0x000fc40000004100 */
[----:B------:R-:W-:Y:S02]  /*9d80*/  HADD2.F32 R53, -RZ, R49.H0_H0 ;  /* 0x20000031ff357230 */ /* 0x000fe40000004100 */
[----:B------:R-:W-:Y:S02]  /*9d90*/  HADD2.F32 R66, -RZ, R66.H1_H1 ;  /* 0x30000042ff427230 */ /* 0x000fe40000004100 */
[-C--:B------:R-:W-:Y:S01]  /*9da0*/  FMUL.FTZ R70, R54, R67.reuse ;  /* 0x0000004336467220 */ /* 0x080fe20000410000 */
[----:B------:R-:W-:Y:S02]  /*9db0*/  HADD2.F32 R68, -RZ, R65.H1_H1 ;  /* 0x30000041ff447230 */ /* 0x000fe40000004100 */
[----:B------:R-:W-:Y:S01]  /*9dc0*/  FMUL.FTZ R67, R53, R67 ;  /* 0x0000004335437220 */ /* 0x000fe20000410000 */
[----:B------:R-:W-:Y:S02]  /*9dd0*/  HADD2.F32 R65, -RZ, R52.H0_H0 ;  /* 0x20000034ff417230 */ /* 0x000fe40000004100 */
[----:B------:R-:W-:-:S02]  /*9de0*/  HADD2.F32 R49, -RZ, R49.H1_H1 ;  /* 0x30000031ff317230 */ /* 0x000fc40000004100 */
        /* <DEDUP_REMOVED lines=58> */
.L_x_2249:
[----:B------:R-:W-:Y:S05]  /*a190*/  BSYNC B2 ;  /* 0x0000000000027941 */ /* 0x000fea0003800000 */
.L_x_2248:
        /* <DEDUP_REMOVED lines=11> */
.L_x_2247:
[----:B------:R-:W-:Y:S05]  /*a250*/  BSYNC B1 ;  /* 0x0000000000017941 */ /* 0x000fea0003800000 */
.L_x_2246:
[C---:B------:R-:W-:Y:S01]  /*a260*/  ISETP.GE.OR P3, PT, R235.reuse, R116, P0 ;  /* 0x00000074eb00720c */ /* 0x040fe20000766670 */
[----:B------:R-:W-:Y:S01]  /*a270*/  IMAD.WIDE.U32 R124, R235, R126, R124 ;  /* 0x0000007eeb7c7225 */ /* 0x000fe200078e007c */
[----:B-1-34-:R-:W-:-:S05]  /*a280*/  SHF.R.S32.HI R49, RZ, 0x1f, R235 ;  /* 0x0000001fff317819 */ /* 0x01afca00000114eb */
[----:B------:R-:W-:-:S04]  /*a290*/  IMAD R48, R49, R126, RZ ;  /* 0x0000007e31307224 */ /* 0x000fc800078e02ff */
[----:B------:R-:W-:Y:S02]  /*a2a0*/  IMAD R61, R235, R127, R48 ;  /* 0x0000007feb3d7224 */ /* 0x000fe400078e0230 */
[----:B------:R-:W-:Y:S05]  /*a2b0*/  @P3 BRA `(.L_x_2228) ;  /* 0x0000001400303947 */ /* 0x000fea0003800000 */
[----:B------:R-:W2:Y:S01]  /*a2c0*/  LDL R50, [R1+0x28] ;  /* 0x0000280001327983 */ /* 0x000ea20000100800 */
[----:B------:R-:W1:Y:S01]  /*a2d0*/  LDC.64 R56, c[0x0][0x2d8] ;  /* 0x0000b600ff387b82 */ /* 0x000e620000000a00 */
[----:B------:R-:W-:Y:S01]  /*a2e0*/  IMAD.IADD R61, R125, 0x1, R61 ;  /* 0x000000017d3d7824 */ /* 0x000fe200078e023d */
[----:B------:R-:W-:Y:S01]  /*a2f0*/  IADD3 R59, P3, P4, R100, R124, R36 ;  /* 0x0000007c643b7210 */ /* 0x000fe20007c7e024 */
[----:B------:R-:W-:Y:S01]  /*a300*/  BSSY B1, `(.L_x_2250) ;  /* 0x00000ec000017945 */ /* 0x000fe20003800000 */
[----:B------:R-:W-:Y:S02]  /*a310*/  ISETP.NE.AND P6, PT, R0, RZ, PT ;  /* 0x000000ff0000720c */ /* 0x000fe40003fc5270 */
[----:B------:R-:W-:Y:S02]  /*a320*/  IADD3.X R48, R34, R61, R103, P3, P4 ;  /* 0x0000003d22307210 */ /* 0x000fe40001fe8467 */
[----:B------:R-:W-:Y:S02]  /*a330*/  SEL R141, R122, R141, !P6 ;  /* 0x0000008d7a8d7207 */ /* 0x000fe40007000000 */
[----:B-1----:R-:W-:-:S05]  /*a340*/  IADD3 R58, P3, R59, R56, RZ ;  /* 0x000000383b3a7210 */ /* 0x002fca0007f7e0ff */
        /* <DEDUP_REMOVED lines=9> */
[----:B------:R-:W-:Y:S02]  /*a3e0*/  LOP3.LUT R49, R49, R20, RZ, 0x3c, !PT ;  /* 0x0000001431317212 */ /* 0x000fe400078e3cff */
[----:B------:R-:W-:-:S04]  /*a3f0*/  LOP3.LUT R48, R48, 0xffffc000, RZ, 0xc0, !PT ;  /* 0xffffc00030307812 */ /* 0x000fc800078ec0ff */
[----:B--2---:R-:W-:Y:S01]  /*a400*/  IADD3 R51, R49, R48, R50 ;  /* 0x0000003031337210 */ /* 0x004fe20007ffe032 */
[----:B------:R-:W-:-:S04]  /*a410*/  IMAD R49, R232, 0x8000, R118 ;  /* 0x00008000e8317824 */ /* 0x000fc800078e0276 */
[----:B------:R-:W-:Y:S02]  /*a420*/  IMAD R51, R232, 0x8000, R51 ;  /* 0x00008000e8337824 */ /* 0x000fe400078e0233 */
[C---:B------:R-:W-:Y:S02]  /*a430*/  IMAD.IADD R49, R18.reuse, 0x1, R49 ;  /* 0x0000000112317824 */ /* 0x040fe400078e0231 */
[----:B------:R-:W-:-:S04]  /*a440*/  IMAD.IADD R52, R18, 0x1, R51 ;  /* 0x0000000112347824 */ /* 0x000fc800078e0233 */
[----:B------:R-:W1:Y:S04]  /*a450*/  LDS.128 R48, [R49+0x28400] ;  /* 0x0284000031307984 */ /* 0x000e680000000c00 */
[----:B------:R-:W2:Y:S01]  /*a460*/  LDS.128 R52, [R52+0x28400] ;  /* 0x0284000034347984 */ /* 0x000ea20000000c00 */
[----:B------:R-:W-:Y:S05]  /*a470*/  @P2 BRA `(.L_x_2251) ;  /* 0x0000000c00502947 */ /* 0x000fea0003800000 */
[--C-:B------:R-:W-:Y:S01]  /*a480*/  SHF.R.U32.HI R65, RZ, 0x8, R73.reuse ;  /* 0x00000008ff417819 */ /* 0x100fe20000011649 */
[----:B--2---:R-:W-:Y:S01]  /*a490*/  IMAD.MOV.U32 R66, RZ, RZ, R52 ;  /* 0x000000ffff427224 */ /* 0x004fe200078e0034 */
[----:B------:R-:W-:Y:S01]  /*a4a0*/  SHF.R.U32.HI R72, RZ, 0x10, R73 ;  /* 0x00000010ff487819 */ /* 0x000fe20000011649 */
[----:B------:R-:W-:Y:S01]  /*a4b0*/  IMAD.MOV.U32 R69, RZ, RZ, R54 ;  /* 0x000000ffff457224 */ /* 0x000fe200078e0036 */
[----:B-1----:R-:W-:Y:S01]  /*a4c0*/  MOV R60, R48 ;  /* 0x00000030003c7202 */ /* 0x002fe20000000f00 */
[----:B------:R-:W-:Y:S01]  /*a4d0*/  IMAD.SHL.U32 R48, R65, 0x100, RZ ;  /* 0x0000010041307824 */ /* 0x000fe200078e00ff */
[----:B------:R-:W-:Y:S01]  /*a4e0*/  LOP3.LUT R67, R73, 0xff0000ff, RZ, 0xc0, !PT ;  /* 0xff0000ff49437812 */ /* 0x000fe200078ec0ff */
[----:B------:R-:W-:Y:S01]  /*a4f0*/  IMAD.U32 R52, R72, 0x10000, RZ ;  /* 0x0001000048347824 */ /* 0x000fe200078e00ff */
[----:B------:R-:W-:Y:S01]  /*a500*/  SHF.R.U32.HI R64, RZ, 0x8, R77 ;  /* 0x00000008ff407819 */ /* 0x000fe2000001164d */
[----:B------:R-:W-:Y:S01]  /*a510*/  IMAD.MOV.U32 R65, RZ, RZ, R50 ;  /* 0x000000ffff417224 */ /* 0x000fe200078e0032 */
[----:B------:R-:W-:-:S02]  /*a520*/  SHF.R.U32.HI R68, RZ, 0x8, R75 ;  /* 0x00000008ff447819 */ /* 0x000fc4000001164b */
[----:B------:R-:W-:Y:S01]  /*a530*/  SHF.R.U32.HI R62, RZ, 0x8, R79 ;  /* 0x00000008ff3e7819 */ /* 0x000fe2000001164f */
[----:B------:R-:W-:Y:S01]  /*a540*/  IMAD.SHL.U32 R50, R64, 0x100, RZ ;  /* 0x0000010040327824 */ /* 0x000fe200078e00ff */
[----:B------:R-:W-:Y:S02]  /*a550*/  LOP3.LUT R67, R67, 0xff00, R48, 0xf8, !PT ;  /* 0x0000ff0043437812 */ /* 0x000fe400078ef830 */
[----:B------:R-:W-:Y:S01]  /*a560*/  SHF.R.U32.HI R70, RZ, 0x10, R75 ;  /* 0x00000010ff467819 */ /* 0x000fe2000001164b */
[----:B------:R-:W-:Y:S01]  /*a570*/  IMAD.SHL.U32 R54, R62, 0x100, RZ ;  /* 0x000001003e367824 */ /* 0x000fe200078e00ff */
[----:B------:R-:W-:Y:S02]  /*a580*/  LOP3.LUT R71, R75, 0xff0000ff, RZ, 0xc0, !PT ;  /* 0xff0000ff4b477812 */ /* 0x000fe400078ec0ff */
[----:B------:R-:W-:Y:S02]  /*a590*/  SHF.L.U32 R48, R68, 0x8, RZ ;  /* 0x0000000844307819 */ /* 0x000fe400000006ff */
[----:B------:R-:W-:-:S02]  /*a5a0*/  LOP3.LUT R52, R67, 0xff0000, R52, 0xf8, !PT ;  /* 0x00ff000043347812 */ /* 0x000fc400078ef834 */
        /* <DEDUP_REMOVED lines=20> */
[----:B------:R-:W-:Y:S01]  /*a6f0*/  SHF.L.U32 R54, R76, 0x10, RZ ;  /* 0x000000104c367819 */ /* 0x000fe200000006ff */
[-C--:B------:R-:W-:Y:S01]  /*a700*/  FFMA.FTZ R76, R68, R71.reuse, R73 ;  /* 0x00000047444c7223 */ /* 0x080fe20000010049 */
[----:B------:R-:W-:Y:S01]  /*a710*/  FFMA.FTZ R79, R64, R71, -R79 ;  /* 0x00000047404f7223 */ /* 0x000fe2000001084f */
[----:B------:R-:W-:Y:S01]  /*a720*/  HADD2.F32 R73, -RZ, R72.H1_H1 ;  /* 0x30000048ff497230 */ /* 0x000fe20000004100 */
[----:B------:R-:W-:Y:S01]  /*a730*/  F2FP.F16.E4M3.UNPACK_B R136, R136 ;  /* 0x00000088ff88723e */ /* 0x000fe200020006ff */
[----:B------:R-:W-:Y:S01]  /*a740*/  HADD2.F32 R68, -RZ, R67.H1_H1 ;  /* 0x30000043ff447230 */ /* 0x000fe20000004100 */
[----:B------:R-:W-:Y:S01]  /*a750*/  F2FP.F16.E4M3.UNPACK_B R66, R66 ;  /* 0x00000042ff42723e */ /* 0x000fe200020006ff */
[----:B------:R-:W-:Y:S01]  /*a760*/  HADD2.F32 R64, -RZ, R62.H1_H1 ;  /* 0x3000003eff407230 */ /* 0x000fe20000004100 */
[----:B------:R-:W-:Y:S01]  /*a770*/  F2FP.F16.E4M3.UNPACK_B R60, R60 ;  /* 0x0000003cff3c723e */ /* 0x000fe200020006ff */
[----:B------:R-:W-:Y:S01]  /*a780*/  HADD2.F32 R71, -RZ, R70.H1_H1 ;  /* 0x30000046ff477230 */ /* 0x000fe20000004100 */
[----:B------:R-:W-:Y:S01]  /*a790*/  LOP3.LUT R54, R75, 0xff0000, R54, 0xf8, !PT ;  /* 0x00ff00004b367812 */ /* 0x000fe200078ef836 */
[----:B------:R-:W-:Y:S01]  /*a7a0*/  FMUL.FTZ R75, R68, R73 ;  /* 0x00000049444b7220 */ /* 0x000fe20000410000 */
[----:B------:R-:W-:Y:S01]  /*a7b0*/  F2FP.F16.E4M3.UNPACK_B R134, R134 ;  /* 0x00000086ff86723e */ /* 0x000fe200020006ff */
[----:B------:R-:W-:-:S02]  /*a7c0*/  HADD2.F32 R70, -RZ, R136.H0_H0 ;  /* 0x20000088ff467230 */ /* 0x000fc40000004100 */
        /* <DEDUP_REMOVED lines=15> */
[----:B------:R-:W-:Y:S01]  /*a8c0*/  F2FP.F16.E4M3.UNPACK_B R62, R137.H1 ;  /* 0x00000089ff3e723e */ /* 0x000fe200030006ff */
[C---:B------:R-:W-:Y:S01]  /*a8d0*/  FMUL.FTZ R73, R60.reuse, R73 ;  /* 0x000000493c497220 */ /* 0x040fe20000410000 */
[----:B------:R-:W-:Y:S01]  /*a8e0*/  F2FP.F16.E4M3.UNPACK_B R64, R69.H1 ;  /* 0x00000045ff40723e */ /* 0x000fe200030006ff */
[----:B------:R-:W-:Y:S01]  /*a8f0*/  FFMA.FTZ R75, R60, R71, -R67 ;  /* 0x000000473c4b7223 */ /* 0x000fe20000010843 */
[----:B------:R-:W-:Y:S01]  /*a900*/  F2FP.F16.E4M3.UNPACK_B R68, R135.H1 ;  /* 0x00000087ff44723e */ /* 0x000fe200030006ff */
[----:B------:R-:W-:Y:S01]  /*a910*/  HADD2.F32 R70, -RZ, R62.H0_H0 ;  /* 0x2000003eff467230 */ /* 0x000fe20000004100 */
[----:B------:R-:W-:Y:S01]  /*a920*/  F2FP.F16.E4M3.UNPACK_B R60, R65.H1 ;  /* 0x00000041ff3c723e */ /* 0x000fe200030006ff */
[----:B------:R-:W-:Y:S01]  /*a930*/  HADD2.F32 R67, -RZ, R64.H0_H0 ;  /* 0x20000040ff437230 */ /* 0x000fe20000004100 */
[----:B------:R-:W-:Y:S01]  /*a940*/  LOP3.LUT R50, R77, 0xff0000, R50, 0xf8, !PT ;  /* 0x00ff00004d327812 */ /* 0x000fe200078ef832 */
[----:B------:R-:W-:Y:S01]  /*a950*/  FFMA.FTZ R77, R66, R71, R73 ;  /* 0x00000047424d7223 */ /* 0x000fe20000010049 */
[----:B------:R-:W-:Y:S01]  /*a960*/  HADD2.F32 R73, -RZ, R62.H1_H1 ;  /* 0x3000003eff497230 */ /* 0x000fe20000004100 */
[----:B------:R-:W-:Y:S01]  /*a970*/  F2FP.F16.E4M3.UNPACK_B R137, R137 ;  /* 0x00000089ff89723e */ /* 0x000fe200020006ff */
[----:B------:R-:W-:-:S02]  /*a980*/  HADD2.F32 R62, -RZ, R60.H0_H0 ;  /* 0x2000003cff3e7230 */ /* 0x000fc40000004100 */
[CC--:B------:R-:W-:Y:S01]  /*a990*/  FMUL.FTZ R71, R67.reuse, R70.reuse ;  /* 0x0000004643477220 */ /* 0x0c0fe20000410000 */
[----:B------:R-:W-:Y:S01]  /*a9a0*/  HADD2.F32 R66, -RZ, R68.H0_H0 ;  /* 0x20000044ff427230 */ /* 0x000fe20000004100 */
[----:B------:R-:W-:Y:S01]  /*a9b0*/  F2FP.F16.E4M3.UNPACK_B R69, R69 ;  /* 0x00000045ff45723e */ /* 0x000fe200020006ff */
[----:B------:R-:W-:Y:S02]  /*a9c0*/  HADD2.F32 R64, -RZ, R64.H1_H1 ;  /* 0x30000040ff407230 */ /* 0x000fe40000004100 */
[C---:B------:R-:W-:Y:S01]  /*a9d0*/  FMUL.FTZ R70, R62.reuse, R70 ;  /* 0x000000463e467220 */ /* 0x040fe20000410000 */
[----:B------:R-:W-:Y:S02]  /*a9e0*/  HADD2.F32 R60, -RZ, R60.H1_H1 ;  /* 0x3000003cff3c7230 */ /* 0x000fe40000004100 */
[-C--:B------:R-:W-:Y:S01]  /*a9f0*/  FFMA.FTZ R80, R62, R66.reuse, -R71 ;  /* 0x000000423e507223 */ /* 0x080fe20000010847 */
[----:B------:R-:W-:Y:S02]  /*aa00*/  HADD2.F32 R71, -RZ, R68.H1_H1 ;  /* 0x30000044ff477230 */ /* 0x000fe40000004100 */
[----:B------:R-:W-:Y:S01]  /*aa10*/  FMUL.FTZ R83, R64, R73 ;  /* 0x0000004940537220 */ /* 0x000fe20000410000 */
[----:B------:R-:W-:Y:S01]  /*aa20*/  F2FP.F16.E4M3.UNPACK_B R65, R65 ;  /* 0x00000041ff41723e */ /* 0x000fe200020006ff */
[C---:B------:R-:W-:Y:S01]  /*aa30*/  FMUL.FTZ R73, R60.reuse, R73 ;  /* 0x000000493c497220 */ /* 0x040fe20000410000 */
[----:B------:R-:W-:Y:S01]  /*aa40*/  FFMA.FTZ R82, R67, R66, R70 ;  /* 0x0000004243527223 */ /* 0x000fe20000010046 */
[----:B------:R-:W-:Y:S01]  /*aa50*/  FFMA.FTZ R83, R60, R71, -R83 ;  /* 0x000000473c537223 */ /* 0x000fe20000010853 */
[----:B------:R-:W-:Y:S01]  /*aa60*/  F2FP.F16.E4M3.UNPACK_B R135, R135 ;  /* 0x00000087ff87723e */ /* 0x000fe200020006ff */
[----:B------:R-:W-:Y:S01]  /*aa70*/  FFMA.FTZ R85, R64, R71, R73 ;  /* 0x0000004740557223 */ /* 0x000fe20000010049 */
[----:B------:R-:W-:Y:S01]  /*aa80*/  HADD2.F32 R71, -RZ, R137.H0_H0 ;  /* 0x20000089ff477230 */ /* 0x000fe20000004100 */
[----:B------:R-:W-:Y:S01]  /*aa90*/  F2FP.SATFINITE.E4M3.F32.PACK_AB_MERGE_C R78, R78, R79, RZ ;  /* 0x0000004f4e4e723e */ /* 0x000fe200048070ff */
[----:B------:R-:W-:Y:S01]  /*aaa0*/  HADD2.F32 R62, -RZ, R69.H0_H0 ;  /* 0x20000045ff3e7230 */ /* 0x000fe20000004100 */
[----:B------:R-:W-:Y:S01]  /*aab0*/  F2FP.SATFINITE.E4M3.F32.PACK_AB_MERGE_C R83, R83, R80, RZ ;  /* 0x000000505353723e */ /* 0x000fe200048070ff */
[----:B------:R-:W-:Y:S01]  /*aac0*/  HADD2.F32 R66, -RZ, R137.H1_H1 ;  /* 0x30000089ff427230 */ /* 0x000fe20000004100 */
[----:B------:R-:W-:Y:S01]  /*aad0*/  F2FP.SATFINITE.E4M3.F32.PACK_AB_MERGE_C R85, R85, R82, RZ ;  /* 0x000000525555723e */ /* 0x000fe200048070ff */
[----:B------:R-:W-:-:S02]  /*aae0*/  HADD2.F32 R60, -RZ, R65.H0_H0 ;  /* 0x20000041ff3c7230 */ /* 0x000fc40000004100 */
[-C--:B------:R-:W-:Y:S01]  /*aaf0*/  FMUL.FTZ R73, R62, R71.reuse ;  /* 0x000000473e497220 */ /* 0x080fe20000410000 */
[----:B------:R-:W-:Y:S01]  /*ab00*/  HADD2.F32 R69, -RZ, R69.H1_H1 ;  /* 0x30000045ff457230 */ /* 0x000fe20000004100 */
[----:B------:R-:W-:Y:S01]  /*ab10*/  F2FP.SATFINITE.E4M3.F32.PACK_AB_MERGE_C R80, R75, R72, R78 ;  /* 0x000000484b50723e */ /* 0x000fe2000480704e */
[----:B------:R-:W-:Y:S02]  /*ab20*/  HADD2.F32 R65, -RZ, R65.H1_H1 ;  /* 0x30000041ff417230 */ /* 0x000fe40000004100 */
[----:B------:R-:W-:Y:S01]  /*ab30*/  FMUL.FTZ R71, R60, R71 ;  /* 0x000000473c477220 */ /* 0x000fe20000410000 */
[--C-:B------:R-:W-:Y:S02]  /*ab40*/  HADD2.F32 R67, -RZ, R135.reuse.H0_H0 ;  /* 0x20000087ff437230 */ /* 0x100fe40000004100 */
[-C--:B------:R-:W-:Y:S01]  /*ab50*/  FMUL.FTZ R68, R69, R66.reuse ;  /* 0x0000004245447220 */ /* 0x080fe20000410000 */
[----:B------:R-:W-:Y:S02]  /*ab60*/  HADD2.F32 R64, -RZ, R135.H1_H1 ;  /* 0x30000087ff407230 */ /* 0x000fe40000004100 */
[----:B------:R-:W-:Y:S01]  /*ab70*/  FMUL.FTZ R66, R65, R66 ;  /* 0x0000004241427220 */ /* 0x000fe20000410000 */
[----:B------:R-:W-:Y:S01]  /*ab80*/  F2FP.SATFINITE.E4M3.F32.PACK_AB_MERGE_C R76, R81, R76, RZ ;  /* 0x0000004c514c723e */ /* 0x000fe200048070ff */
[-C--:B------:R-:W-:Y:S01]  /*ab90*/  FFMA.FTZ R71, R62, R67.reuse, R71 ;  /* 0x000000433e477223 */ /* 0x080fe20000010047 */
[----:B------:R-:W-:Y:S01]  /*aba0*/  FFMA.FTZ R73, R60, R67, -R73 ;  /* 0x000000433c497223 */ /* 0x000fe20000010849 */
[-C--:B------:R-:W-:Y:S01]  /*abb0*/  FFMA.FTZ R62, R65, R64.reuse, -R68 ;  /* 0x00000040413e7223 */ /* 0x080fe20000010844 */
[----:B------:R-:W-:Y:S01]  /*abc0*/  FFMA.FTZ R70, R69, R64, R66 ;  /* 0x0000004045467223 */ /* 0x000fe20000010042 */
[----:B------:R-:W-:-:S02]  /*abd0*/  F2FP.F16.E4M3.UNPACK_B R64, R53 ;  /* 0x00000035ff40723e */ /* 0x000fc400020006ff */
[----:B------:R-:W-:Y:S02]  /*abe0*/  F2FP.F16.E4M3.UNPACK_B R68, R54 ;  /* 0x00000036ff44723e */ /* 0x000fe400020006ff */
[----:B------:R-:W-:Y:S01]  /*abf0*/  F2FP.F16.E4M3.UNPACK_B R60, R49 ;  /* 0x00000031ff3c723e */ /* 0x000fe200020006ff */
        /* <DEDUP_REMOVED lines=19> */
[-C--:B------:R-:W-:Y:S01]  /*ad30*/  FFMA.FTZ R72, R60, R65.reuse, -R67 ;  /* 0x000000413c487223 */ /* 0x080fe20000010843 */
[----:B------:R-:W-:Y:S01]  /*ad40*/  F2FP.F16.E4M3.UNPACK_B R60, R54.H1 ;  /* 0x00000036ff3c723e */ /* 0x000fe200030006ff */
[----:B------:R-:W-:Y:S01]  /*ad50*/  FFMA.FTZ R73, R64, R65, R69 ;  /* 0x0000004140497223 */ /* 0x000fe20000010045 */
[----:B------:R-:W-:Y:S01]  /*ad60*/  F2FP.F16.E4M3.UNPACK_B R52, R52.H1 ;  /* 0x00000034ff34723e */ /* 0x000fe200030006ff */
[----:B------:R-:W-:Y:S01]  /*ad70*/  HADD2.F32 R53, -RZ, R49.H0_H0 ;  /* 0x20000031ff357230 */ /* 0x000fe20000004100 */
[----:B------:R-:W-:Y:S01]  /*ad80*/  F2FP.SATFINITE.E4M3.F32.PACK_AB_MERGE_C R82, R77, R74, R76 ;  /* 0x0000004a4d52723e */ /* 0x000fe2000480704c */
[----:B------:R-:W-:-:S02]  /*ad90*/  HADD2.F32 R54, -RZ, R62.H0_H0 ;  /* 0x2000003eff367230 */ /* 0x000fc40000004100 */
[----:B------:R-:W-:Y:S02]  /*ada0*/  HADD2.F32 R64, -RZ, R60.H0_H0 ;  /* 0x2000003cff407230 */ /* 0x000fe40000004100 */
        /* <DEDUP_REMOVED lines=57> */
[----:B------:R-:W-:-:S02]  /*b140*/  F2FP.SATFINITE.E4M3.F32.PACK_AB_MERGE_C R51, R51, R78, RZ ;  /* 0x0000004e3333723e */ /* 0x000fc400048070ff */
[----:B------:R-:W-:Y:S02]  /*b150*/  F2FP.SATFINITE.E4M3.F32.PACK_AB_MERGE_C R60, R60, R81, RZ ;  /* 0x000000513c3c723e */ /* 0x000fe400048070ff */
[----:B------:R-:W-:Y:S01]  /*b160*/  F2FP.SATFINITE.E4M3.F32.PACK_AB_MERGE_C R51, R48, R79, R51 ;  /* 0x0000004f3033723e */ /* 0x000fe20004807033 */
[----:B------:R-:W-:Y:S01]  /*b170*/  IMAD.MOV.U32 R48, RZ, RZ, R80 ;  /* 0x000000ffff307224 */ /* 0x000fe200078e0050 */
[----:B------:R-:W-:Y:S01]  /*b180*/  F2FP.SATFINITE.E4M3.F32.PACK_AB_MERGE_C R55, R50, R69, R60 ;  /* 0x000000453237723e */ /* 0x000fe2000480703c */
[----:B------:R-:W-:Y:S01]  /*b190*/  IMAD.MOV.U32 R50, RZ, RZ, R83 ;  /* 0x000000ffff327224 */ /* 0x000fe200078e0053 */
[----:B------:R-:W-:Y:S02]  /*b1a0*/  F2FP.SATFINITE.E4M3.F32.PACK_AB_MERGE_C R53, R73, R70, R75 ;  /* 0x000000464935723e */ /* 0x000fe4000480704b */
[----:B------:R-:W-:-:S07]  /*b1b0*/  MOV R54, R85 ;  /* 0x0000005500367202 */ /* 0x000fce0000000f00 */
.L_x_2251:
[----:B------:R-:W-:Y:S05]  /*b1c0*/  BSYNC B1 ;  /* 0x0000000000017941 */ /* 0x000fea0003800000 */
.L_x_2250:
        /* <DEDUP_REMOVED lines=10> */
.L_x_2191:
[----:B------:R-:W-:-:S06]  /*b270*/  UISETP.NE.AND UP0, UPT, UR45, 0x3, UPT ;  /* 0x000000032d00788c */ /* 0x000fcc000bf05270 */
[----:B------:R-:W-:-:S13]  /*b280*/  PLOP3.LUT P5, PT, PT, PT, UP0, 0x80, 0x0 ;  /* 0x000000000000781c */ /* 0x000fda0003faf008 */
[----:B------:R-:W-:Y:S05]  /*b290*/  @!P5 BRA `(.L_x_2252) ;  /* 0x000000000004d947 */ /* 0x000fea0003800000 */
[----:B------:R-:W-:Y:S01]  /*b2a0*/  BPT.TRAP 0x1 ;  /* 0x000000040000795c */ /* 0x000fe20000300000 */
.L_x_2252:
[----:B------:R-:W2:Y:S01]  /*b2b0*/  LDL R48, [R1+0x10] ;  /* 0x0000100001307983 */ /* 0x000ea20000100800 */
[----:B------:R-:W-:Y:S01]  /*b2c0*/  IMAD R107, R232, 0x8, R18 ;  /* 0x00000008e86b7824 */ /* 0x000fe200078e0212 */
[----:B------:R-:W-:Y:S01]  /*b2d0*/  BSSY B1, `(.L_x_2253) ;  /* 0x0000008000017945 */ /* 0x000fe20003800000 */
[----:B------:R-:W-:Y:S01]  /*b2e0*/  IMAD R116, R24, -0x80, R2 ;  /* 0xffffff8018747824 */ /* 0x000fe200078e0202 */
[----:B------:R-:W-:-:S04]  /*b2f0*/  SHF.R.S32.HI R49, RZ, 0x1f, R24 ;  /* 0x0000001fff317819 */ /* 0x000fc80000011418 */
[----:B------:R-:W-:Y:S02]  /*b300*/  VIMNMX R116, R116, 0x80, PT ;  /* 0x0000008074747848 */ /* 0x000fe40003fe0100 */
[----:B--2---:R-:W-:Y:S01]  /*b310*/  SHF.L.U32 R128, R48, 0x1f, RZ ;  /* 0x0000001f30807819 */ /* 0x004fe200000006ff */
[----:B------:R-:W-:-:S03]  /*b320*/  IMAD R48, R4, R24, RZ ;  /* 0x0000001804307224 */ /* 0x000fc600078e02ff */
[----:B------:R-:W0:Y:S02]  /*b330*/  SYNCS.PHASECHK.TRANS64.TRYWAIT P2, [R107+URZ+0x38890], R128 ;  /* 0x038890806b0075a7 */ /* 0x000e24000804017f */
[----:B0-----:R-:W-:Y:S05]  /*b340*/  @!P2 BRA `(.L_x_2254) ;  /* 0x000001fc004ca947 */ /* 0x001fea0003800000 */
.L_x_2535:
[----:B------:R-:W-:Y:S05]  /*b350*/  BSYNC B1 ;  /* 0x0000000000017941 */ /* 0x000fea0003800000 */
.L_x_2253:
        /* <DEDUP_REMOVED lines=16> */
.L_x_2256:
[----:B------:R-:W-:Y:S05]  /*b460*/  BSYNC B1 ;  /* 0x0000000000017941 */ /* 0x000fea0003800000 */
.L_x_2255:
        /* <DEDUP_REMOVED lines=15> */
.L_x_2258:
[----:B------:R-:W-:Y:S05]  /*b560*/  BSYNC B1 ;  /* 0x0000000000017941 */ /* 0x000fea0003800000 */
.L_x_2257:
        /* <DEDUP_REMOVED lines=15> */
.L_x_2260:
[----:B------:R-:W-:Y:S05]  /*b660*/  BSYNC B1 ;  /* 0x0000000000017941 */ /* 0x000fea0003800000 */
.L_x_2259:
        /* <DEDUP_REMOVED lines=17> */
.L_x_2228:
[----:B------:R-:W-:Y:S05]  /*b780*/  BSYNC B0 ;  /* 0x0000000000007941 */ /* 0x000fea0003800000 */
.L_x_2190:
        /* <DEDUP_REMOVED lines=12> */
[----:B------:R-:W-:-:S05]  /*b850*/  @!P2 VIADD R48, R107, 0x388a0 ;  /* 0x000388a06b30a836 */ /* 0x000fca0000000000 */
[----:B------:R-:W-:-:S04]  /*b860*/  @!P2 PRMT R48, RZ, 0x654, R48 ;  /* 0x00000654ff30a816 */ /* 0x000fc80000000030 */
[----:B------:R1:W-:Y:S01]  /*b870*/  @!P2 SYNCS.ARRIVE.TRANS64.RED.A1T0 RZ, [R48+URZ], RZ ;  /* 0x000000ff30ffa9a7 */ /* 0x0003e2000810043f */
[----:B------:R-:W-:Y:S05]  /*b880*/  @!P5 BRA `(.L_x_2262) ;  /* 0x000000000004d947 */ /* 0x000fea0003800000 */
[----:B------:R-:W-:Y:S01]  /*b890*/  BPT.TRAP 0x1 ;  /* 0x000000040000795c */ /* 0x000fe20000300000 */
.L_x_2262:
[----:B------:R-:W-:Y:S05]  /*b8a0*/  BSYNC B0 ;  /* 0x0000000000007941 */ /* 0x000fea0003800000 */
.L_x_2261:
[----:B------:R-:W2:Y:S01]  /*b8b0*/  SYNCS.PHASECHK.TRANS64.TRYWAIT P3, [R107+URZ+0x388b0], R128 ;  /* 0x0388b0806b0075a7 */ /* 0x000ea2000806017f */
[----:B------:R-:W-:Y:S01]  /*b8c0*/  ULDC UR41, c[0x0][0x2e4] ;  /* 0x0000b90000297ab9 */ /* 0x000fe20000000800 */
[----:B------:R-:W-:Y:S01]  /*b8d0*/  ULDC.64 UR36, c[0x0][0x318] ;  /* 0x0000c60000247ab9 */ /* 0x000fe20000000a00 */
[----:B------:R-:W-:Y:S01]  /*b8e0*/  ULDC.64 UR38, c[0x0][0x308] ;  /* 0x0000c20000267ab9 */ /* 0x000fe20000000a00 */
[----:B------:R-:W-:Y:S04]  /*b8f0*/  BSSY B0, `(.L_x_2263) ;  /* 0x0000002000007945 */ /* 0x000fe80003800000 */
[----:B--2---:R-:W-:Y:S05]  /*b900*/  @!P3 BRA `(.L_x_2264) ;  /* 0x000001f400f0b947 */ /* 0x004fea0003800000 */
.L_x_2536:
[----:B------:R-:W-:Y:S05]  /*b910*/  BSYNC B0 ;  /* 0x0000000000007941 */ /* 0x000fea0003800000 */
.L_x_2263:
[----:B------:R-:W-:Y:S01]  /*b920*/  ISETP.GE.AND P3, PT, R22, R116, PT ;  /* 0x000000741600720c */ /* 0x000fe20003f66270 */
[----:B------:R-:W-:Y:S01]  /*b930*/  BSSY B0, `(.L_x_2265) ;  /* 0x0000010000007945 */ /* 0x000fe20003800000 */
[----:B------:R-:W-:-:S11]  /*b940*/  IMAD.WIDE R52, R24, 0x80, R44 ;  /* 0x0000008018347825 */ /* 0x000fd600078e022c */
[----:B------:R-:W-:Y:S05]  /*b950*/  @P3 BRA `(.L_x_2266) ;  /* 0x0000000000343947 */ /* 0x000fea0003800000 */
[----:B------:R-:W-:Y:S01]  /*b960*/  MOV R49, R106 ;  /* 0x0000006a00317202 */ /* 0x000fe20000000f00 */
[----:B-1----:R-:W-:Y:S02]  /*b970*/  IMAD.MOV.U32 R48, RZ, RZ, R98 ;  /* 0x000000ffff307224 */ /* 0x002fe400078e0062 */
        /* <DEDUP_REMOVED lines=11> */
.L_x_2266:
[----:B------:R-:W-:Y:S05]  /*ba30*/  BSYNC B0 ;  /* 0x0000000000007941 */ /* 0x000fea0003800000 */
.L_x_2265:
[----:B------:R-:W-:Y:S01]  /*ba40*/  ISETP.GE.AND P3, PT, R234, R116, PT ;  /* 0x00000074ea00720c */ /* 0x000fe20003f66270 */
[----:B------:R-:W-:-:S12]  /*ba50*/  BSSY B0, `(.L_x_2267) ;  /* 0x0000011000007945 */ /* 0x000fd80003800000 */
[----:B------:R-:W-:Y:S05]  /*ba60*/  @P3 BRA `(.L_x_2268) ;  /* 0x00000000003c3947 */ /* 0x000fea0003800000 */
[----:B---3--:R-:W-:Y:S01]  /*ba70*/  IADD3 R51, P3, R52, 0x20, RZ ;  /* 0x0000002034337810 */ /* 0x008fe20007f7e0ff */
[----:B-1----:R-:W-:Y:S02]  /*ba80*/  IMAD.MOV.U32 R48, RZ, RZ, R98 ;  /* 0x000000ffff307224 */ /* 0x002fe400078e0062 */
[----:B------:R-:W-:Y:S02]  /*ba90*/  IMAD.MOV.U32 R49, RZ, RZ, R106 ;  /* 0x000000ffff317224 */ /* 0x000fe400078e006a */
[----:B------:R-:W-:Y:S02]  /*baa0*/  IMAD.X R50, RZ, RZ, R53, P3 ;  /* 0x000000ffff327224 */ /* 0x000fe400018e0635 */
        /* <DEDUP_REMOVED lines=11> */
.L_x_2268:
[----:B------:R-:W-:Y:S05]  /*bb60*/  BSYNC B0 ;  /* 0x0000000000007941 */ /* 0x000fea0003800000 */
.L_x_2267:
[----:B------:R-:W-:Y:S01]  /*bb70*/  ISETP.GE.AND P3, PT, R233, R116, PT ;  /* 0x00000074e900720c */ /* 0x000fe20003f66270 */
[----:B------:R-:W-:-:S12]  /*bb80*/  BSSY B0, `(.L_x_2269) ;  /* 0x0000011000007945 */ /* 0x000fd80003800000 */
[----:B------:R-:W-:Y:S05]  /*bb90*/  @P3 BRA `(.L_x_2270) ;  /* 0x00000000003c3947 */ /* 0x000fea0003800000 */
[----:B---34-:R-:W-:Y:S01]  /*bba0*/  IADD3 R51, P3, R52, 0x40, RZ ;  /* 0x0000004034337810 */ /* 0x018fe20007f7e0ff */
[----:B------:R-:W-:Y:S01]  /*bbb0*/  IMAD.MOV.U32 R49, RZ, RZ, R106 ;  /* 0x000000ffff317224 */ /* 0x000fe200078e006a */
[----:B-1----:R-:W-:-:S03]  /*bbc0*/  MOV R48, R98 ;  /* 0x0000006200307202 */ /* 0x002fc60000000f00 */
        /* <DEDUP_REMOVED lines=12> */
.L_x_2270:
[----:B------:R-:W-:Y:S05]  /*bc90*/  BSYNC B0 ;  /* 0x0000000000007941 */ /* 0x000fea0003800000 */
.L_x_2269:
[----:B------:R-:W-:Y:S01]  /*bca0*/  ISETP.GE.AND P3, PT, R235, R116, PT ;  /* 0x00000074eb00720c */ /* 0x000fe20003f66270 */
[----:B------:R-:W-:-:S12]  /*bcb0*/  BSSY B0, `(.L_x_2271) ;  /* 0x0000011000007945 */ /* 0x000fd80003800000 */
[----:B------:R-:W-:Y:S05]  /*bcc0*/  @P3 BRA `(.L_x_2272) ;  /* 0x00000000003c3947 */ /* 0x000fea0003800000 */
[----:B-1-34-:R-:W-:Y:S01]  /*bcd0*/  IADD3 R51, P3, R52, 0x60, RZ ;  /* 0x0000006034337810 */ /* 0x01afe20007f7e0ff */
[----:B------:R-:W-:Y:S02]  /*bce0*/  IMAD.MOV.U32 R48, RZ, RZ, R98 ;  /* 0x000000ffff307224 */ /* 0x000fe400078e0062 */
        /* <DEDUP_REMOVED lines=13> */
.L_x_2272:
[----:B------:R-:W-:Y:S05]  /*bdc0*/  BSYNC B0 ;  /* 0x0000000000007941 */ /* 0x000fea0003800000 */
.L_x_2271:
[----:B-1-34-:R-:W3:Y:S01]  /*bdd0*/  LDL.LU R49, [R1+0x10] ;  /* 0x0000100001317983 */ /* 0x01aee20000300800 */
[----:B0-2---:R-:W-:Y:S01]  /*bde0*/  @!P2 IADD3 R107, R107, 0x388c0, RZ ;  /* 0x000388c06b6ba810 */ /* 0x005fe20007ffe0ff */
[----:B------:R-:W-:Y:S01]  /*bdf0*/  VIADD R232, R232, 0x1 ;  /* 0x00000001e8e87836 */ /* 0x000fe20000000000 */
[----:B------:R-:W-:Y:S01]  /*be00*/  ISETP.NE.AND P3, PT, R108, RZ, PT ;  /* 0x000000ff6c00720c */ /* 0x000fe20003f65270 */
[----:B------:R-:W-:Y:S01]  /*be10*/  @!PT LDS RZ, [RZ] ;  /* 0x00000000fffff984 */ /* 0x000fe20000000800 */
[----:B------:R-:W-:Y:S01]  /*be20*/  @!PT LDS RZ, [RZ] ;  /* 0x00000000fffff984 */ /* 0x000fe20000000800 */
[----:B------:R-:W-:Y:S01]  /*be30*/  @!PT LDS RZ, [RZ] ;  /* 0x00000000fffff984 */ /* 0x000fe20000000800 */
[----:B------:R-:W-:Y:S01]  /*be40*/  @!PT LDS RZ, [RZ] ;  /* 0x00000000fffff984 */ /* 0x000fe20000000800 */
[----:B------:R0:W-:Y:S06]  /*be50*/  MEMBAR.ALL.CTA ;  /* 0x0000000000007992 */ /* 0x0001ec0000008000 */
[----:B0-----:R-:W0:Y:S01]  /*be60*/  FENCE.VIEW.ASYNC.S ;  /* 0x00000000000073c6 */ /* 0x001e220000000000 */
[----:B------:R-:W-:Y:S01]  /*be70*/  @!P2 PRMT R107, RZ, 0x654, R107 ;  /* 0x00000654ff6ba816 */ /* 0x000fe2000000006b */
[----:B0-----:R0:W-:Y:S06]  /*be80*/  BAR.SYNC.DEFER_BLOCKING R129, 0x80 ;  /* 0x000200810000751d */ /* 0x0011ec0000010000 */
[----:B------:R0:W-:Y:S01]  /*be90*/  @!P2 SYNCS.ARRIVE.TRANS64.RED.A1T0 RZ, [R107+URZ], RZ ;  /* 0x000000ff6bffa9a7 */ /* 0x0001e2000810043f */
[----:B------:R-:W-:-:S04]  /*bea0*/  ISETP.NE.AND P2, PT, R232, 0x2, PT ;  /* 0x00000002e800780c */ /* 0x000fc80003f45270 */
[----:B------:R-:W-:Y:S02]  /*beb0*/  SEL R48, RZ, 0x1, P2 ;  /* 0x00000001ff307807 */ /* 0x000fe40001000000 */
[----:B------:R-:W-:Y:S02]  /*bec0*/  SEL R232, R232, RZ, P2 ;  /* 0x000000ffe8e87207 */ /* 0x000fe40001000000 */
[----:B---3--:R-:W-:-:S05]  /*bed0*/  LOP3.LUT R49, R49, R48, RZ, 0x3c, !PT ;  /* 0x0000003031317212 */ /* 0x008fca00078e3cff */
[----:B------:R0:W-:Y:S01]  /*bee0*/  STL [R1+0x10], R49 ;  /* 0x0000103101007387 */ /* 0x0001e20000100800 */
[----:B------:R-:W-:Y:S05]  /*bef0*/  @P3 BRA `(.L_x_2273) ;  /* 0xffffff6400c83947 */ /* 0x000fea000383ffff */
[----:B0-----:R-:W0:Y:S01]  /*bf00*/  S2R R49, SR_TID.X ;  /* 0x0000000000317919 */ /* 0x001e220000002100 */
[----:B------:R-:W-:Y:S02]  /*bf10*/  PLOP3.LUT P0, PT, PT, PT, PT, 0x8, 0x0 ;  /* 0x000000000000781c */ /* 0x000fe40003f0e170 */
[----:B0-----:R-:W-:-:S04]  /*bf20*/  SHF.R.U32.HI R49, RZ, 0x7, R49 ;  /* 0x00000007ff317819 */ /* 0x001fc80000011631 */
[----:B------:R-:W-:-:S13]  /*bf30*/  ISETP.NE.AND P3, PT, R49, 0x1, PT ;  /* 0x000000013100780c */ /* 0x000fda0003f65270 */
[----:B------:R-:W-:Y:S06]  /*bf40*/  @!P3 BAR.ARV 0x9, 0x100 ;  /* 0x024400000000bb1d */ /* 0x000fec0000002000 */
.L_x_2185:
[----:B------:R-:W2:Y:S01]  /*bf50*/  LDL R7, [R1+0xc] ;  /* 0x00000c0001077983 */ /* 0x000ea20000100800 */
[----:B------:R-:W3:Y:S03]  /*bf60*/  LDC R0, c[0x0][0x428] ;  /* 0x00010a00ff007b82 */ /* 0x000ee60000000800 */
[----:B------:R-:W2:Y:S04]  /*bf70*/  LDL R6, [R1+0x20] ;  /* 0x0000200001067983 */ /* 0x000ea80000100800 */
[----:B------:R-:W4:Y:S04]  /*bf80*/  LDL R3, [R1+0x4] ;  /* 0x0000040001037983 */ /* 0x000f280000100800 */
[----:B------:R-:W4:Y:S01]  /*bf90*/  LDL.LU R4, [R1+0x8] ;  /* 0x0000080001047983 */ /* 0x000f220000300800 */
[----:B------:R-:W-:-:S02]  /*bfa0*/  PLOP3.LUT P1, PT, PT, PT, PT, 0x80, 0x0 ;  /* 0x000000000000781c */ /* 0x000fc40003f2f070 */
[----:B------:R-:W-:Y:S01]  /*bfb0*/  CS2R R154, SRZ ;  /* 0x00000000009a7805 */ /* 0x000fe2000001ff00 */
[----:B------:R-:W-:Y:S01]  /*bfc0*/  IMAD.MOV.U32 R153, RZ, RZ, RZ ;  /* 0x000000ffff997224 */ /* 0x000fe200078e00ff */
[----:B------:R-:W-:Y:S02]  /*bfd0*/  MOV R151, RZ ;  /* 0x000000ff00977202 */ /* 0x000fe40000000f00 */
[----:B------:R-:W-:Y:S02]  /*bfe0*/  CS2R R114, SRZ ;  /* 0x0000000000727805 */ /* 0x000fe4000001ff00 */
[----:B------:R-:W-:Y:S02]  /*bff0*/  CS2R R116, SRZ ;  /* 0x0000000000747805 */ /* 0x000fe4000001ff00 */
[----:B------:R-:W-:Y:S01]  /*c000*/  CS2R R112, SRZ ;  /* 0x0000000000707805 */ /* 0x000fe2000001ff00 */
[----:B------:R-:W-:Y:S01]  /*c010*/  IMAD.MOV.U32 R130, RZ, RZ, RZ ;  /* 0x000000ffff827224 */ /* 0x000fe200078e00ff */
[----:B------:R-:W-:Y:S01]  /*c020*/  CS2R R106, SRZ ;  /* 0x00000000006a7805 */ /* 0x000fe2000001ff00 */
[----:B------:R-:W-:Y:S01]  /*c030*/  IMAD.MOV.U32 R126, RZ, RZ, RZ ;  /* 0x000000ffff7e7224 */ /* 0x000fe200078e00ff */
[----:B------:R-:W-:-:S02]  /*c040*/  CS2R R102, SRZ ;  /* 0x0000000000667805 */ /* 0x000fc4000001ff00 */
[----:B------:R-:W-:Y:S02]  /*c050*/  CS2R R108, SRZ ;  /* 0x00000000006c7805 */ /* 0x000fe4000001ff00 */
[----:B---3--:R-:W-:Y:S02]  /*c060*/  ISETP.NE.AND P2, PT, R0, 0x1, PT ;  /* 0x000000010000780c */ /* 0x008fe40003f45270 */
[----:B------:R-:W-:Y:S01]  /*c070*/  CS2R R104, SRZ ;  /* 0x0000000000687805 */ /* 0x000fe2000001ff00 */
[----:B------:R-:W-:Y:S01]  /*c080*/  IMAD.MOV.U32 R122, RZ, RZ, RZ ;  /* 0x000000ffff7a7224 */ /* 0x000fe200078e00ff */
[----:B------:R-:W-:Y:S01]  /*c090*/  CS2R R98, SRZ ;  /* 0x0000000000627805 */ /* 0x000fe2000001ff00 */
[----:B------:R-:W-:Y:S01]  /*c0a0*/  IMAD.MOV.U32 R118, RZ, RZ, RZ ;  /* 0x000000ffff767224 */ /* 0x000fe200078e00ff */
[----:B------:R-:W-:Y:S02]  /*c0b0*/  CS2R R94, SRZ ;  /* 0x00000000005e7805 */ /* 0x000fe4000001ff00 */
[----:B------:R-:W-:-:S02]  /*c0c0*/  CS2R R100, SRZ ;  /* 0x0000000000647805 */ /* 0x000fc4000001ff00 */
[----:B------:R-:W-:Y:S02]  /*c0d0*/  CS2R R96, SRZ ;  /* 0x0000000000607805 */ /* 0x000fe4000001ff00 */
[----:B------:R-:W-:Y:S02]  /*c0e0*/  MOV R134, RZ ;  /* 0x000000ff00867202 */ /* 0x000fe40000000f00 */
[----:B------:R-:W-:Y:S02]  /*c0f0*/  CS2R R90, SRZ ;  /* 0x00000000005a7805 */ /* 0x000fe4000001ff00 */
[----:B------:R-:W-:Y:S02]  /*c100*/  CS2R R86, SRZ ;  /* 0x0000000000567805 */ /* 0x000fe4000001ff00 */
[----:B------:R-:W-:Y:S02]  /*c110*/  CS2R R92, SRZ ;  /* 0x00000000005c7805 */ /* 0x000fe4000001ff00 */
[----:B------:R-:W-:Y:S01]  /*c120*/  CS2R R88, SRZ ;  /* 0x0000000000587805 */ /* 0x000fe2000001ff00 */
[----:B------:R-:W3:Y:S01]  /*c130*/  @P2 LDC R2, c[0x0][0x42c] ;  /* 0x00010b00ff022b82 */ /* 0x000ee20000000800 */
[----:B------:R-:W-:-:S02]  /*c140*/  CS2R R148, SRZ ;  /* 0x0000000000947805 */ /* 0x000fc4000001ff00 */
[----:B------:R-:W-:Y:S02]  /*c150*/  CS2R R82, SRZ ;  /* 0x0000000000527805 */ /* 0x000fe4000001ff00 */
[----:B------:R-:W-:Y:S02]  /*c160*/  CS2R R84, SRZ ;  /* 0x0000000000547805 */ /* 0x000fe4000001ff00 */
[----:B------:R-:W-:Y:S01]  /*c170*/  CS2R R80, SRZ ;  /* 0x0000000000507805 */ /* 0x000fe2000001ff00 */
[----:B------:R-:W-:Y:S01]  /*c180*/  IMAD.MOV.U32 R161, RZ, RZ, RZ ;  /* 0x000000ffffa17224 */ /* 0x000fe200078e00ff */
[----:B------:R-:W-:Y:S01]  /*c190*/  CS2R R76, SRZ ;  /* 0x00000000004c7805 */ /* 0x000fe2000001ff00 */
[----:B------:R-:W-:Y:S01]  /*c1a0*/  IMAD.MOV.U32 R110, RZ, RZ, RZ ;  /* 0x000000ffff6e7224 */ /* 0x000fe200078e00ff */
[----:B------:R-:W3:Y:S01]  /*c1b0*/  @P2 LDC R5, c[0x0][0x430] ;  /* 0x00010c00ff052b82 */ /* 0x000ee20000000800 */
[----:B------:R-:W-:Y:S01]  /*c1c0*/  IMAD.MOV.U32 R63, RZ, RZ, RZ ;  /* 0x000000ffff3f7224 */ /* 0x000fe200078e00ff */
[----:B------:R-:W-:-:S02]  /*c1d0*/  CS2R R72, SRZ ;  /* 0x0000000000487805 */ /* 0x000fc4000001ff00 */
[----:B------:R-:W-:Y:S02]  /*c1e0*/  CS2R R144, SRZ ;  /* 0x0000000000907805 */ /* 0x000fe4000001ff00 */
[----:B------:R-:W-:Y:S02]  /*c1f0*/  CS2R R58, SRZ ;  /* 0x00000000003a7805 */ /* 0x000fe4000001ff00 */
[----:B------:R-:W-:Y:S02]  /*c200*/  CS2R R50, SRZ ;  /* 0x0000000000327805 */ /* 0x000fe4000001ff00 */
[----:B------:R-:W-:Y:S02]  /*c210*/  CS2R R68, SRZ ;  /* 0x0000000000447805 */ /* 0x000fe4000001ff00 */
[----:B------:R-:W-:Y:S01]  /*c220*/  CS2R R64, SRZ ;  /* 0x0000000000407805 */ /* 0x000fe2000001ff00 */
[----:B------:R-:W-:Y:S01]  /*c230*/  IMAD.MOV.U32 R159, RZ, RZ, RZ ;  /* 0x000000ffff9f7224 */ /* 0x000fe200078e00ff */
[----:B------:R-:W-:-:S02]  /*c240*/  CS2R R78, SRZ ;  /* 0x00000000004e7805 */ /* 0x000fc4000001ff00 */
[----:B------:R-:W-:Y:S02]  /*c250*/  CS2R R60, SRZ ;  /* 0x00000000003c7805 */ /* 0x000fe4000001ff00 */
[----:B------:R-:W-:Y:S02]  /*c260*/  CS2R R52, SRZ ;  /* 0x0000000000347805 */ /* 0x000fe4000001ff00 */
[----:B------:R-:W-:Y:S02]  /*c270*/  MOV R157, RZ ;  /* 0x000000ff009d7202 */ /* 0x000fe40000000f00 */
[----:B------:R-:W-:Y:S02]  /*c280*/  CS2R R74, SRZ ;  /* 0x00000000004a7805 */ /* 0x000fe4000001ff00 */
[----:B------:R-:W-:Y:S02]  /*c290*/  CS2R R56, SRZ ;  /* 0x0000000000387805 */ /* 0x000fe4000001ff00 */
[----:B------:R-:W-:-:S02]  /*c2a0*/  CS2R R48, SRZ ;  /* 0x0000000000307805 */ /* 0x000fc4000001ff00 */
[----:B------:R-:W-:Y:S01]  /*c2b0*/  CS2R R38, SRZ ;  /* 0x0000000000267805 */ /* 0x000fe2000001ff00 */
[----:B------:R-:W-:Y:S01]  /*c2c0*/  IMAD.MOV.U32 R71, RZ, RZ, RZ ;  /* 0x000000ffff477224 */ /* 0x000fe200078e00ff */
[----:B------:R-:W-:Y:S02]  /*c2d0*/  CS2R R44, SRZ ;  /* 0x00000000002c7805 */ /* 0x000fe4000001ff00 */
[----:B------:R-:W-:Y:S01]  /*c2e0*/  CS2R R40, SRZ ;  /* 0x0000000000287805 */ /* 0x000fe2000001ff00 */
[----:B------:R-:W-:Y:S01]  /*c2f0*/  IMAD.MOV.U32 R54, RZ, RZ, RZ ;  /* 0x000000ffff367224 */ /* 0x000fe200078e00ff */
[----:B------:R-:W-:Y:S01]  /*c300*/  CS2R R36, SRZ ;  /* 0x0000000000247805 */ /* 0x000fe2000001ff00 */
[----:B------:R-:W-:Y:S01]  /*c310*/  IMAD.MOV.U32 R67, RZ, RZ, RZ ;  /* 0x000000ffff437224 */ /* 0x000fe200078e00ff */
[----:B------:R-:W-:Y:S02]  /*c320*/  CS2R R32, SRZ ;  /* 0x0000000000207805 */ /* 0x000fe4000001ff00 */
[----:B------:R-:W-:-:S02]  /*c330*/  CS2R R42, SRZ ;  /* 0x00000000002a7805 */ /* 0x000fc4000001ff00 */
[----:B-1----:R-:W-:Y:S02]  /*c340*/  CS2R R30, SRZ ;  /* 0x00000000001e7805 */ /* 0x002fe4000001ff00 */
        /* <DEDUP_REMOVED lines=8> */
[----:B0-----:R-:W-:Y:S02]  /*c3d0*/  CS2R R10, SRZ ;  /* 0x00000000000a7805 */ /* 0x001fe4000001ff00 */
[----:B------:R-:W-:Y:S02]  /*c3e0*/  CS2R R128, SRZ ;  /* 0x0000000000807805 */ /* 0x000fe4000001ff00 */
[----:B------:R-:W-:-:S02]  /*c3f0*/  CS2R R8, SRZ ;  /* 0x0000000000087805 */ /* 0x000fc4000001ff00 */
[----:B------:R-:W-:Y:S02]  /*c400*/  CS2R R124, SRZ ;  /* 0x00000000007c7805 */ /* 0x000fe4000001ff00 */
[----:B------:R-:W-:Y:S02]  /*c410*/  CS2R R136, SRZ ;  /* 0x0000000000887805 */ /* 0x000fe4000001ff00 */
[----:B------:R-:W-:Y:S01]  /*c420*/  CS2R R120, SRZ ;  /* 0x0000000000787805 */ /* 0x000fe2000001ff00 */
[----:B------:R-:W-:Y:S01]  /*c430*/  IMAD.MOV.U32 R132, RZ, RZ, RZ ;  /* 0x000000ffff847224 */ /* 0x000fe200078e00ff */
[----:B--2---:R-:W-:Y:S02]  /*c440*/  IADD3 R0, R6, 0xff, -R7 ;  /* 0x000000ff06007810 */ /* 0x004fe40007ffe807 */
[----:B------:R-:W-:-:S03]  /*c450*/  CS2R R6, SRZ ;  /* 0x0000000000067805 */ /* 0x000fc6000001ff00 */
[----:B----4-:R-:W-:Y:S02]  /*c460*/  IMAD R0, R3, 0x80, R0 ;  /* 0x0000008003007824 */ /* 0x010fe400078e0200 */
[----:B---3--:R-:W-:-:S03]  /*c470*/  @P2 IMAD.HI.U32 R2, R4, R2, RZ ;  /* 0x0000000204022227 */ /* 0x008fc600078e00ff */
[----:B------:R-:W-:Y:S01]  /*c480*/  SHF.R.S32.HI R3, RZ, 0x1f, R0 ;  /* 0x0000001fff037819 */ /* 0x000fe20000011400 */
[----:B------:R-:W-:Y:S01]  /*c490*/  IMAD.MOV.U32 R26, RZ, RZ, R4 ;  /* 0x000000ffff1a7224 */ /* 0x000fe200078e0004 */
[----:B------:R-:W-:Y:S01]  /*c4a0*/  @P2 SHF.R.U32.HI R26, RZ, R5, R2 ;  /* 0x00000005ff1a2219 */ /* 0x000fe20000011602 */
[----:B------:R-:W-:Y:S01]  /*c4b0*/  IMAD.MOV.U32 R4, RZ, RZ, RZ ;  /* 0x000000ffff047224 */ /* 0x000fe200078e00ff */
[----:B------:R-:W-:-:S03]  /*c4c0*/  LEA.HI R3, R3, R0, RZ, 0x7 ;  /* 0x0000000003037211 */ /* 0x000fc600078f38ff */
[----:B------:R0:W-:Y:S01]  /*c4d0*/  STL [R1+0x8], R26 ;  /* 0x0000081a01007387 */ /* 0x0001e20000100800 */
[----:B------:R-:W-:Y:S02]  /*c4e0*/  SHF.R.S32.HI R0, RZ, 0x7, R3 ;  /* 0x00000007ff007819 */ /* 0x000fe40000011403 */
[----:B------:R-:W-:Y:S02]  /*c4f0*/  MOV R3, RZ ;  /* 0x000000ff00037202 */ /* 0x000fe40000000f00 */
[----:B------:R-:W-:-:S04]  /*c500*/  VIMNMX R133, R133, R0, PT ;  /* 0x0000000085857248 */ /* 0x000fc80003fe0100 */
[----:B------:R-:W-:Y:S01]  /*c510*/  ISETP.GE.AND P2, PT, R133, 0x1, PT ;  /* 0x000000018500780c */ /* 0x000fe20003f46270 */
[----:B0-----:R-:W-:-:S12]  /*c520*/  @P0 BRA `(.L_x_2274) ;  /* 0x00000000000c0947 */ /* 0x001fd80003800000 */
[----:B------:R-:W0:Y:S01]  /*c530*/  FENCE.VIEW.ASYNC.G ;  /* 0x00000000000073c6 */ /* 0x000e220000000100 */
[----:B------:R-:W-:Y:S05]  /*c540*/  WARPSYNC.ALL ;  /* 0x0000000000007948 */ /* 0x000fea0003800000 */
[----:B0-----:R-:W-:Y:S06]  /*c550*/  BAR.ARV 0xc, 0x180 ;  /* 0x0306000000007b1d */ /* 0x001fec0000002000 */
.L_x_2274:
[----:B------:R-:W-:Y:S02]  /*c560*/  IMAD.MOV.U32 R5, RZ, RZ, RZ ;  /* 0x000000ffff057224 */ /* 0x000fe400078e00ff */
[----:B------:R-:W-:Y:S01]  /*c570*/  IMAD.MOV.U32 R0, RZ, RZ, RZ ;  /* 0x000000ffff007224 */ /* 0x000fe200078e00ff */
[----:B------:R-:W-:Y:S06]  /*c580*/  @!P2 BRA `(.L_x_2275) ;  /* 0x0000014400a0a947 */ /* 0x000fec0003800000 */
[----:B------:R-:W0:Y:S01]  /*c590*/  S2R R2, SR_TID.X ;  /* 0x0000000000027919 */ /* 0x000e220000002100 */
[----:B------:R-:W-:Y:S01]  /*c5a0*/  UMOV UR4, 0xffffffff ;  /* 0xffffffff00047882 */ /* 0x000fe20000000000 */
[----:B0-----:R-:W-:-:S05]  /*c5b0*/  VIADD R31, R2, 0xffffff80 ;  /* 0xffffff80021f7836 */ /* 0x001fca0000000000 */
[----:B------:R-:W-:-:S04]  /*c5c0*/  SHF.R.S32.HI R32, RZ, 0x1f, R31 ;  /* 0x0000001fff207819 */ /* 0x000fc8000001141f */
[----:B------:R-:W-:-:S04]  /*c5d0*/  LEA.HI R13, R32, R31, RZ, 0x7 ;  /* 0x0000001f200d7211 */ /* 0x000fc800078f38ff */
[----:B------:R-:W-:Y:S01]  /*c5e0*/  SHF.R.S32.HI R13, RZ, 0x7, R13 ;  /* 0x00000007ff0d7819 */ /* 0x000fe2000001140d */
[----:B------:R-:W-:Y:S06]  /*c5f0*/  BRA.DIV UR4, `(.L_x_2276) ;  /* 0x000001ea04c87947 */ /* 0x000fec000b800000 */
[----:B------:R-:W0:Y:S04]  /*c600*/  SHFL.IDX PT, R0, R13, RZ, 0x1f ;  /* 0x00001fff0d007589 */ /* 0x000e2800000e0000 */
[----:B0-----:R1:W-:Y:S02]  /*c610*/  STL [R1], R0 ;  /* 0x0000000001007387 */ /* 0x0013e40000100800 */
.L_x_2539:
[----:B------:R-:W1:Y:S02]  /*c620*/  LDL R2, [R1] ;  /* 0x0000000001027983 */ /* 0x000e640000100800 */
        /* <DEDUP_REMOVED lines=19> */
[----:B------:R-:W-:Y:S01]  /*c760*/  IMAD.U32 R10, RZ, RZ, UR4 ;  /* 0x00000004ff0a7e24 */ /* 0x000fe2000f8e00ff */
[----:B------:R-:W-:Y:S01]  /*c770*/  MOV R13, RZ ;  /* 0x000000ff000d7202 */ /* 0x000fe20000000f00 */
[----:B------:R-:W-:-:S02]  /*c780*/  IMAD.U32 R11, RZ, RZ, UR5 ;  /* 0x00000005ff0b7e24 */ /* 0x000fc4000f8e00ff */
[----:B------:R-:W-:Y:S02]  /*c790*/  IMAD.MOV.U32 R8, RZ, RZ, 0x70 ;  /* 0x00000070ff087424 */ /* 0x000fe400078e00ff */
[----:B-1----:R-:W-:-:S07]  /*c7a0*/  IMAD.MOV.U32 R12, RZ, RZ, 0x1 ;  /* 0x00000001ff0c7424 */ /* 0x002fce00078e00ff */
[----:B------:R-:W-:-:S07]  /*c7b0*/  LEPC R20, `(.L_x_2277) ;  /* 0x000000001014794e */ /* 0x000fce0000000000 */
[----:B0-2--5:R-:W-:Y:S05]  /*c7c0*/  CALL.ABS.NOINC R2 ;  /* 0x0000000002007343 */ /* 0x025fea0003c00000 */
.L_x_2277:
[----:B------:R-:W2:Y:S01]  /*c7d0*/  LDL R2, [R1+0x44] ;  /* 0x0000440001027983 */ /* 0x000ea20000100800 */
[----:B------:R-:W-:Y:S01]  /*c7e0*/  ULDC.64 UR4, c[0x0][0x990] ;  /* 0x0002640000047ab9 */ /* 0x000fe20000000a00 */
[----:B------:R-:W-:Y:S02]  /*c7f0*/  ULDC.64 UR6, c[0x0][0x998] ;  /* 0x0002660000067ab9 */ /* 0x000fe40000000a00 */
[----:B------:R-:W3:Y:S01]  /*c800*/  LDL R20, [R1+0x24] ;  /* 0x0000240001147983 */ /* 0x000ee20000100800 */
[----:B------:R-:W-:Y:S02]  /*c810*/  ISETP.NE.U32.AND P0, PT, RZ, UR4, PT ;  /* 0x00000004ff007c0c */ /* 0x000fe4000bf05070 */
[----:B------:R-:W-:Y:S02]  /*c820*/  ISETP.NE.U32.AND P1, PT, RZ, UR6, PT ;  /* 0x00000006ff007c0c */ /* 0x000fe4000bf25070 */
[----:B------:R-:W-:Y:S02]  /*c830*/  ISETP.NE.AND.EX P0, PT, RZ, UR5, PT, P0 ;  /* 0x00000005ff007c0c */ /* 0x000fe4000bf05300 */
[----:B------:R-:W-:-:S11]  /*c840*/  ISETP.NE.AND.EX P1, PT, RZ, UR7, PT, P1 ;  /* 0x00000007ff007c0c */ /* 0x000fd6000bf25310 */
[----:B------:R-:W2:Y:S01]  /*c850*/  @P0 LDC.64 R8, c[0x0][0x9a8] ;  /* 0x00026a00ff080b82 */ /* 0x000ea20000000a00 */
[----:B------:R-:W-:-:S07]  /*c860*/  @P0 SHF.R.S32.HI R7, RZ, 0x1f, R26 ;  /* 0x0000001fff070819 */ /* 0x000fce000001141a */
[----:B------:R-:W1:Y:S08]  /*c870*/  @P1 LDC.64 R10, c[0x0][0x9b8] ;  /* 0x00026e00ff0a1b82 */ /* 0x000e700000000a00 */
[----:B------:R-:W4:Y:S08]  /*c880*/  @P0 LDC.64 R12, c[0x0][0x9b0] ;  /* 0x00026c00ff0c0b82 */ /* 0x000f300000000a00 */
[----:B0-----:R-:W0:Y:S01]  /*c890*/  @P1 LDC.64 R14, c[0x0][0x9c0] ;  /* 0x00027000ff0e1b82 */ /* 0x001e220000000a00 */
[----:B--2---:R-:W-:-:S02]  /*c8a0*/  @P0 IMAD R0, R2, R8, RZ ;  /* 0x0000000802000224 */ /* 0x004fc400078e02ff */
[----:B-1----:R-:W-:Y:S02]  /*c8b0*/  @P1 IMAD R4, R2, R10, RZ ;  /* 0x0000000a02041224 */ /* 0x002fe400078e02ff */
[C---:B---3--:R-:W-:Y:S02]  /*c8c0*/  @P0 IMAD R9, R20.reuse, R9, R0 ;  /* 0x0000000914090224 */ /* 0x048fe400078e0200 */
[----:B------:R-:W-:-:S04]  /*c8d0*/  @P0 IMAD.WIDE.U32 R2, R20, R8, RZ ;  /* 0x0000000814020225 */ /* 0x000fc800078e00ff */
[----:B------:R-:W-:Y:S01]  /*c8e0*/  @P0 IMAD.IADD R3, R3, 0x1, R9 ;  /* 0x0000000103030824 */ /* 0x000fe200078e0209 */
[----:B------:R-:W-:Y:S01]  /*c8f0*/  @P1 SHF.R.S32.HI R9, RZ, 0x1f, R26 ;  /* 0x0000001fff091819 */ /* 0x000fe2000001141a */
[C---:B------:R-:W-:Y:S02]  /*c900*/  @P1 IMAD R11, R20.reuse, R11, R4 ;  /* 0x0000000b140b1224 */ /* 0x040fe400078e0204 */
[----:B------:R-:W-:-:S04]  /*c910*/  @P1 IMAD.WIDE.U32 R4, R20, R10, RZ ;  /* 0x0000000a14041225 */ /* 0x000fc800078e00ff */
[----:B----4-:R-:W-:Y:S02]  /*c920*/  @P0 IMAD R0, R7, R12, RZ ;  /* 0x0000000c07000224 */ /* 0x010fe400078e02ff */
[----:B0-----:R-:W-:Y:S02]  /*c930*/  @P1 IMAD R6, R9, R14, RZ ;  /* 0x0000000e09061224 */ /* 0x001fe400078e02ff */
[----:B------:R-:W-:Y:S02]  /*c940*/  @P1 IMAD.IADD R5, R5, 0x1, R11 ;  /* 0x0000000105051824 */ /* 0x000fe400078e020b */
        /* <DEDUP_REMOVED lines=30> */
.L_x_2281:
[----:B-1----:R1:W2:Y:S02]  /*cb30*/  SYNCS.PHASECHK.TRANS64.TRYWAIT P0, [R18+URZ+0x38800], R3 ;  /* 0x03880003120075a7 */ /* 0x0022a4000800017f */
[----:B--2---:R-:W-:Y:S05]  /*cb40*/  @!P0 NANOSLEEP.SYNCS 0x989680 ;  /* 0x009896800000895d */ /* 0x004fea0003900000 */
[----:B------:R-:W2:Y:S02]  /*cb50*/  @!P0 SYNCS.PHASECHK.TRANS64 P0, [R18+URZ+0x38800], R3 ;  /* 0x03880003120085a7 */ /* 0x000ea4000800007f */
[----:B--2---:R-:W-:Y:S05]  /*cb60*/  @!P0 BRA `(.L_x_2281) ;  /* 0xfffffffc00f08947 */ /* 0x004fea000383ffff */
.L_x_2280:
[----:B------:R-:W-:Y:S05]  /*cb70*/  BSYNC B0 ;  /* 0x0000000000007941 */ /* 0x000fea0003800000 */
.L_x_2279:
[----:B------:R-:W-:Y:S05]  /*cb80*/  BRA `(.L_x_2282) ;  /* 0x0000009800187947 */ /* 0x000fea0003800000 */
.L_x_2278:
[----:B------:R-:W0:Y:S01]  /*cb90*/  LDC.64 R12, c[0x0][0x3d8] ;  /* 0x0000f600ff0c7b82 */ /* 0x000e220000000a00 */
[----:B-----5:R-:W-:Y:S01]  /*cba0*/  SHF.R.S32.HI R3, RZ, 0x1f, R123 ;  /* 0x0000001fff037819 */ /* 0x020fe2000001147b */
[--C-:B------:R-:W-:Y:S01]  /*cbb0*/  IMAD.MOV.U32 R4, RZ, RZ, R19.reuse ;  /* 0x000000ffff047224 */ /* 0x100fe200078e0013 */
[----:B------:R-:W-:Y:S01]  /*cbc0*/  ISETP.NE.AND P4, PT, R24, RZ, PT ;  /* 0x000000ff1800720c */ /* 0x000fe20003f85270 */
[--C-:B------:R-:W-:Y:S01]  /*cbd0*/  IMAD.MOV.U32 R8, RZ, RZ, R16.reuse ;  /* 0x000000ffff087224 */ /* 0x100fe200078e0010 */
[----:B------:R-:W-:Y:S02]  /*cbe0*/  SHF.R.S32.HI R5, RZ, 0x1f, R19 ;  /* 0x0000001fff057819 */ /* 0x000fe40000011413 */
[----:B------:R-:W-:Y:S01]  /*cbf0*/  SHF.R.S32.HI R9, RZ, 0x1f, R16 ;  /* 0x0000001fff097819 */ /* 0x000fe20000011410 */
[----:B------:R-:W1:Y:S01]  /*cc00*/  LDC.64 R14, c[0x0][0x3e8] ;  /* 0x0000fa00ff0e7b82 */ /* 0x000e620000000a00 */
[-C--:B0-----:R-:W-:Y:S01]  /*cc10*/  IMAD R7, R23, R12.reuse, RZ ;  /* 0x0000000c17077224 */ /* 0x081fe200078e02ff */
[----:B------:R-:W-:Y:S01]  /*cc20*/  SHF.L.U64.HI R27, R12, 0x5, R13 ;  /* 0x000000050c1b7819 */ /* 0x000fe2000001020d */
[----:B------:R-:W-:-:S02]  /*cc30*/  IMAD R0, R3, R12, RZ ;  /* 0x0000000c03007224 */ /* 0x000fc400078e02ff */
[----:B------:R-:W-:Y:S02]  /*cc40*/  IMAD R24, R22, R13, R7 ;  /* 0x0000000d16187224 */ /* 0x000fe400078e0207 */
[----:B------:R-:W-:Y:S01]  /*cc50*/  IMAD.WIDE.U32 R60, R123, R12, RZ ;  /* 0x0000000c7b3c7225 */ /* 0x000fe200078e00ff */
[----:B-1----:R-:W-:-:S03]  /*cc60*/  SHF.L.U64.HI R29, R14, 0x5, R15 ;  /* 0x000000050e1d7819 */ /* 0x002fc6000001020f */
[----:B------:R-:W-:Y:S02]  /*cc70*/  IMAD R6, R3, R14, RZ ;  /* 0x0000000e03067224 */ /* 0x000fe400078e02ff */
[C---:B------:R-:W-:Y:S02]  /*cc80*/  IMAD R63, R123.reuse, R13, R0 ;  /* 0x0000000d7b3f7224 */ /* 0x040fe400078e0200 */
[----:B------:R-:W-:Y:S02]  /*cc90*/  IMAD R57, R123, R15, R6 ;  /* 0x0000000f7b397224 */ /* 0x000fe400078e0206 */
[----:B------:R-:W-:Y:S01]  /*cca0*/  IMAD.WIDE.U32 R6, R22, R12, R4 ;  /* 0x0000000c16067225 */ /* 0x000fe200078e0004 */
[----:B------:R-:W-:-:S03]  /*ccb0*/  IADD3 R63, R63, R61, RZ ;  /* 0x0000003d3f3f7210 */ /* 0x000fc60007ffe0ff */
[----:B------:R-:W-:Y:S01]  /*ccc0*/  IMAD.WIDE.U32 R10, R22, R12, R8 ;  /* 0x0000000c160a7225 */ /* 0x000fe200078e0008 */
[----:B------:R-:W-:-:S03]  /*ccd0*/  IADD3 R65, P0, R6, R60, RZ ;  /* 0x0000003c06417210 */ /* 0x000fc60007f1e0ff */
[----:B------:R-:W-:Y:S01]  /*cce0*/  IMAD R3, R23, R14, RZ ;  /* 0x0000000e17037224 */ /* 0x000fe200078e02ff */
[----:B------:R-:W-:Y:S01]  /*ccf0*/  IADD3 R25, P2, R10, R60, RZ ;  /* 0x0000003c0a197210 */ /* 0x000fe20007f5e0ff */
[----:B------:R-:W-:Y:S01]  /*cd00*/  IMAD.WIDE.U32 R58, R123, R14, RZ ;  /* 0x0000000e7b3a7225 */ /* 0x000fe200078e00ff */
[C---:B------:R-:W-:Y:S02]  /*cd10*/  IADD3.X R54, R63.reuse, R7, R24, P0, !PT ;  /* 0x000000073f367210 */ /* 0x040fe400007fe418 */
[----:B------:R-:W-:Y:S01]  /*cd20*/  IADD3.X R24, R63, R24, R11, P2, !PT ;  /* 0x000000183f187210 */ /* 0x000fe200017fe40b */
[----:B------:R-:W-:-:S04]  /*cd30*/  IMAD.WIDE.U32 R4, R22, R14, R4 ;  /* 0x0000000e16047225 */ /* 0x000fc800078e0004 */
[----:B------:R-:W-:Y:S01]  /*cd40*/  IMAD.WIDE.U32 R8, R22, R14, R8 ;  /* 0x0000000e16087225 */ /* 0x000fe200078e0008 */
[----:B------:R-:W-:-:S03]  /*cd50*/  IADD3 R67, P1, R4, R58, RZ ;  /* 0x0000003a04437210 */ /* 0x000fc60007f3e0ff */
[----:B------:R-:W-:Y:S01]  /*cd60*/  IMAD R3, R22, R15, R3 ;  /* 0x0000000f16037224 */ /* 0x000fe200078e0203 */
[----:B------:R-:W-:Y:S01]  /*cd70*/  IADD3 R71, P3, R8, R58, RZ ;  /* 0x0000003a08477210 */ /* 0x000fe20007f7e0ff */
[----:B------:R-:W-:Y:S02]  /*cd80*/  IMAD.IADD R57, R57, 0x1, R59 ;  /* 0x0000000139397824 */ /* 0x000fe400078e023b */
[----:B------:R-:W-:Y:S02]  /*cd90*/  IMAD.SHL.U32 R28, R12, 0x20, RZ ;  /* 0x000000200c1c7824 */ /* 0x000fe400078e00ff */
[----:B------:R-:W-:Y:S01]  /*cda0*/  IMAD.SHL.U32 R30, R14, 0x20, RZ ;  /* 0x000000200e1e7824 */ /* 0x000fe200078e00ff */
[C---:B------:R-:W-:Y:S02]  /*cdb0*/  IADD3.X R69, R57.reuse, R5, R3, P1, !PT ;  /* 0x0000000539457210 */ /* 0x040fe40000ffe403 */
[----:B------:R-:W-:Y:S01]  /*cdc0*/  IADD3.X R26, R57, R3, R9, P3, !PT ;  /* 0x00000003391a7210 */ /* 0x000fe20001ffe409 */
[----:B------:R-:W-:Y:S06]  /*cdd0*/  @!P4 BRA `(.L_x_2283) ;  /* 0x000000000040c947 */ /* 0x000fec0003800000 */
        /* <DEDUP_REMOVED lines=8> */
[----:B------:R-:W-:Y:S01]  /*ce60*/  MOV R8, 0x70 ;  /* 0x0000007000087802 */ /* 0x000fe20000000f00 */
[----:B------:R-:W-:Y:S02]  /*ce70*/  IMAD.U32 R7, RZ, RZ, UR7 ;  /* 0x00000007ff077e24 */ /* 0x000fe4000f8e00ff */
[----:B------:R-:W-:-:S02]  /*ce80*/  IMAD.U32 R10, RZ, RZ, UR4 ;  /* 0x00000004ff0a7e24 */ /* 0x000fc4000f8e00ff */
[----:B------:R-:W-:Y:S02]  /*ce90*/  IMAD.U32 R11, RZ, RZ, UR5 ;  /* 0x00000005ff0b7e24 */ /* 0x000fe4000f8e00ff */
[----:B------:R-:W-:Y:S02]  /*cea0*/  IMAD.MOV.U32 R12, RZ, RZ, 0x1 ;  /* 0x00000001ff0c7424 */ /* 0x000fe400078e00ff */
[----:B0-----:R-:W-:-:S07]  /*ceb0*/  IMAD.MOV.U32 R13, RZ, RZ, RZ ;  /* 0x000000ffff0d7224 */ /* 0x001fce00078e00ff */
[----:B------:R-:W-:-:S07]  /*cec0*/  LEPC R20, `(.L_x_2283) ;  /* 0x000000001014794e */ /* 0x000fce0000000000 */
[----:B-1----:R-:W-:Y:S05]  /*ced0*/  CALL.ABS.NOINC R14 ;  /* 0x000000000e007343 */ /* 0x002fea0003c00000 */
.L_x_2283:
[----:B------:R-:W2:Y:S01]  /*cee0*/  LDL R21, [R1+0x4] ;  /* 0x0000040001157983 */ /* 0x000ea20000100800 */
[----:B------:R-:W0:Y:S01]  /*cef0*/  LDC.64 R6, c[0x0][0x3d8] ;  /* 0x0000f600ff067b82 */ /* 0x000e220000000a00 */
[----:B------:R-:W-:Y:S02]  /*cf00*/  ULDC.U8 UR4, c[0x0][0x3f0] ;  /* 0x0000fc0000047ab9 */ /* 0x000fe40000000000 */
[----:B------:R-:W3:Y:S05]  /*cf10*/  LDL R33, [R1+0xc] ;  /* 0x00000c0001217983 */ /* 0x000eea0000100800 */
[----:B------:R-:W1:Y:S01]  /*cf20*/  LDC.64 R4, c[0x0][0x3e8] ;  /* 0x0000fa00ff047b82 */ /* 0x000e620000000a00 */
[----:B------:R-:W-:-:S02]  /*cf30*/  ISETP.NE.AND P0, PT, RZ, UR4, PT ;  /* 0x00000004ff007c0c */ /* 0x000fc4000bf05270 */
[----:B------:R-:W-:Y:S01]  /*cf40*/  LEA.HI R32, R32, R31, RZ, 0x3 ;  /* 0x0000001f20207211 */ /* 0x000fe200078f18ff */
[----:B------:R-:W-:Y:S03]  /*cf50*/  BSSY B0, `(.L_x_2284) ;  /* 0x0000941000007945 */ /* 0x000fe60003800000 */
[----:B------:R-:W-:-:S05]  /*cf60*/  LOP3.LUT R20, R32, 0xfffffff8, RZ, 0xc0, !PT ;  /* 0xfffffff820147812 */ /* 0x000fca00078ec0ff */
[----:B------:R-:W-:Y:S01]  /*cf70*/  IMAD.IADD R20, R31, 0x1, -R20 ;  /* 0x000000011f147824 */ /* 0x000fe200078e0a14 */
[----:B--2---:R-:W-:Y:S01]  /*cf80*/  SHF.R.S32.HI R3, RZ, 0x1f, R21 ;  /* 0x0000001fff037819 */ /* 0x004fe20000011415 */
[----:B0-----:R-:W-:-:S04]  /*cf90*/  IMAD.WIDE.U32 R8, R21, R6, RZ ;  /* 0x0000000615087225 */ /* 0x001fc800078e00ff */
[C---:B------:R-:W-:Y:S02]  /*cfa0*/  IMAD R0, R3.reuse, R6, RZ ;  /* 0x0000000603007224 */ /* 0x040fe400078e02ff */
[-C--:B-1----:R-:W-:Y:S02]  /*cfb0*/  IMAD R10, R3, R4.reuse, RZ ;  /* 0x00000004030a7224 */ /* 0x082fe400078e02ff */
[C---:B------:R-:W-:Y:S02]  /*cfc0*/  IMAD R3, R21.reuse, R7, R0 ;  /* 0x0000000715037224 */ /* 0x040fe400078e0200 */
[----:B------:R-:W-:-:S04]  /*cfd0*/  IMAD.WIDE.U32 R14, R21, R4, RZ ;  /* 0x00000004150e7225 */ /* 0x000fc800078e00ff */
[C---:B------:R-:W-:Y:S02]  /*cfe0*/  IMAD R11, R21.reuse, R5, R10 ;  /* 0x00000005150b7224 */ /* 0x040fe400078e020a */
[----:B---3--:R-:W-:Y:S02]  /*cff0*/  IMAD R0, R21, -0x80, R33 ;  /* 0xffffff8015007824 */ /* 0x008fe400078e0221 */
[----:B------:R-:W-:Y:S01]  /*d000*/  IMAD.IADD R9, R9, 0x1, R3 ;  /* 0x0000000109097824 */ /* 0x000fe200078e0203 */
[----:B------:R-:W-:Y:S01]  /*d010*/  IADD3 R3, R15, R11, RZ ;  /* 0x0000000b0f037210 */ /* 0x000fe20007ffe0ff */
[----:B------:R-:W-:Y:S01]  /*d020*/  IMAD.SHL.U32 R12, R8, 0x80, RZ ;  /* 0x00000080080c7824 */ /* 0x000fe200078e00ff */
[----:B------:R-:W-:Y:S01]  /*d030*/  VIMNMX R72, R0, 0x80, PT ;  /* 0x0000008000487848 */ /* 0x000fe20003fe0100 */
[----:B------:R-:W-:Y:S01]  /*d040*/  IMAD.SHL.U32 R10, R14, 0x80, RZ ;  /* 0x000000800e0a7824 */ /* 0x000fe200078e00ff */
[----:B------:R-:W-:Y:S02]  /*d050*/  SHF.L.U64.HI R13, R8, 0x7, R9 ;  /* 0x00000007080d7819 */ /* 0x000fe40000010209 */
[----:B------:R-:W-:Y:S01]  /*d060*/  SHF.L.U64.HI R11, R14, 0x7, R3 ;  /* 0x000000070e0b7819 */ /* 0x000fe20000010203 */
[----:B------:R-:W-:Y:S06]  /*d070*/  @!P0 BRA `(.L_x_2285) ;  /* 0x0000004800748947 */ /* 0x000fec0003800000 */
[----:B------:R-:W0:Y:S01]  /*d080*/  LDC R0, c[0x0][0x428] ;  /* 0x00010a00ff007b82 */ /* 0x000e220000000800 */
        /* <DEDUP_REMOVED lines=8> */
[----:B0-----:R-:W-:-:S13]  /*d110*/  ISETP.NE.AND P1, PT, R0, 0x1, PT ;  /* 0x000000010000780c */ /* 0x001fda0003f25270 */
[----:B------:R-:W0:Y:S08]  /*d120*/  @P1 LDC R0, c[0x0][0x42c] ;  /* 0x00010b00ff001b82 */ /* 0x000e300000000800 */
[----:B------:R-:W1:Y:S01]  /*d130*/  @P1 LDC R31, c[0x0][0x430] ;  /* 0x00010c00ff1f1b82 */ /* 0x000e620000000800 */
        /* <DEDUP_REMOVED lines=18> */
.L_x_2287:
[----:B------:R-:W-:Y:S05]  /*d260*/  BSYNC B1 ;  /* 0x0000000000017941 */ /* 0x000fea0003800000 */
.L_x_2286:
[----:B------:R-:W-:Y:S01]  /*d270*/  ISETP.GE.AND P2, PT, R234, R72, PT ;  /* 0x00000048ea00720c */ /* 0x000fe20003f46270 */
[----:B------:R-:W-:Y:S01]  /*d280*/  IMAD R3, R20, 0x20, R3 ;  /* 0x0000002014037824 */ /* 0x000fe200078e0203 */
[----:B------:R-:W-:Y:S01]  /*d290*/  BSSY B1, `(.L_x_2288) ;  /* 0x000001b000017945 */ /* 0x000fe20003800000 */
[----:B------:R-:W-:Y:S02]  /*d2a0*/  CS2R R40, SRZ ;  /* 0x0000000000287805 */ /* 0x000fe4000001ff00 */
[----:B------:R-:W-:Y:S01]  /*d2b0*/  CS2R R20, SRZ ;  /* 0x0000000000147805 */ /* 0x000fe2000001ff00 */
[----:B0-----:R-:W-:Y:S01]  /*d2c0*/  @P1 IMAD.HI.U32 R0, R3, R0, RZ ;  /* 0x0000000003001227 */ /* 0x001fe200078e00ff */
[----:B------:R-:W-:-:S06]  /*d2d0*/  CS2R R42, SRZ ;  /* 0x00000000002a7805 */ /* 0x000fcc000001ff00 */
[----:B------:R-:W-:Y:S05]  /*d2e0*/  @P2 BRA `(.L_x_2289) ;  /* 0x0000000000542947 */ /* 0x000fea0003800000 */
[----:B--2---:R-:W-:Y:S01]  /*d2f0*/  IADD3 R14, P3, P4, R65, R28, R12 ;  /* 0x0000001c410e7210 */ /* 0x004fe20007c7e00c */
        /* <DEDUP_REMOVED lines=10> */
[----:B------:R-:W-:Y:S02]  /*d3a0*/  ISETP.GE.AND P5, PT, R19, UR4, PT ;  /* 0x0000000413007c0c */ /* 0x000fe4000bfa6270 */
[----:B------:R-:W-:Y:S02]  /*d3b0*/  ISETP.GE.AND P4, PT, R236, UR4, PT ;  /* 0x00000004ec007c0c */ /* 0x000fe4000bf86270 */
[----:B------:R-:W-:-:S02]  /*d3c0*/  IADD3.X R15, R9, UR7, RZ, P3, !PT ;  /* 0x00000007090f7c10 */ /* 0x000fc40009ffe4ff */
[----:B------:R-:W-:-:S04]  /*d3d0*/  IADD3 R24, P3, R24, UR8, RZ ;  /* 0x0000000818187c10 */ /* 0x000fc8000ff7e0ff */
[----:B------:R-:W-:Y:S02]  /*d3e0*/  IADD3.X R25, R8, UR9, RZ, P3, !PT ;  /* 0x0000000908197c10 */ /* 0x000fe40009ffe4ff */
[----:B------:R-:W-:Y:S01]  /*d3f0*/  CS2R R8, SRZ ;  /* 0x0000000000087805 */ /* 0x000fe2000001ff00 */
[----:B------:R0:W5:Y:S05]  /*d400*/  @!P5 LDG.E.64 R40, desc[UR46][R14.64] ;  /* 0x0000002e0e28d981 */ /* 0x00016a000c1e1b00 */
[----:B------:R0:W5:Y:S04]  /*d410*/  @!P4 LDG.E.64 R8, desc[UR46][R14.64+0x40] ;  /* 0x0000402e0e08c981 */ /* 0x000168000c1e1b00 */
[----:B------:R0:W5:Y:S04]  /*d420*/  @!P5 LDG.E.64 R42, desc[UR46][R24.64] ;  /* 0x0000002e182ad981 */ /* 0x000168000c1e1b00 */
[----:B------:R0:W5:Y:S02]  /*d430*/  @!P4 LDG.E.64 R20, desc[UR46][R24.64+0x40] ;  /* 0x0000402e1814c981 */ /* 0x000164000c1e1b00 */
.L_x_2289:
[----:B------:R-:W-:Y:S05]  /*d440*/  BSYNC B1 ;  /* 0x0000000000017941 */ /* 0x000fea0003800000 */
.L_x_2288:
[-C--:B------:R-:W-:Y:S01]  /*d450*/  ISETP.GE.AND P3, PT, R233, R72.reuse, PT ;  /* 0x00000048e900720c */ /* 0x080fe20003f66270 */
[----:B------:R-:W-:Y:S01]  /*d460*/  BSSY B1, `(.L_x_2290) ;  /* 0x0000024000017945 */ /* 0x000fe20003800000 */
[----:B-1----:R-:W-:Y:S01]  /*d470*/  @P1 SHF.R.U32.HI R3, RZ, R31, R0 ;  /* 0x0000001fff031219 */ /* 0x002fe20000011600 */
[----:B------:R-:W-:Y:S01]  /*d480*/  IMAD.MOV.U32 R59, RZ, RZ, R57 ;  /* 0x000000ffff3b7224 */ /* 0x000fe200078e0039 */
[----:B------:R-:W-:Y:S02]  /*d490*/  ISETP.GE.AND P4, PT, R235, R72, PT ;  /* 0x00000048eb00720c */ /* 0x000fe40003f86270 */
[----:B0-2---:R-:W-:Y:S02]  /*d4a0*/  CS2R R24, SRZ ;  /* 0x0000000000187805 */ /* 0x005fe4000001ff00 */
        /* <DEDUP_REMOVED lines=31> */
.L_x_2291:
[----:B------:R-:W-:Y:S05]  /*d6a0*/  BSYNC B1 ;  /* 0x0000000000017941 */ /* 0x000fea0003800000 */
.L_x_2290:
[----:B------:R-:W-:Y:S04]  /*d6b0*/  BSSY B1, `(.L_x_2292) ;  /* 0x0000019000017945 */ /* 0x000fe80003800000 */
[----:B------:R-:W-:Y:S05]  /*d6c0*/  @P4 BRA `(.L_x_2293) ;  /* 0x00000000005c4947 */ /* 0x000fea0003800000 */
[----:B0-----:R-:W-:Y:S01]  /*d6d0*/  IMAD R15, R7, 0x60, RZ ;  /* 0x00000060070f7824 */ /* 0x001fe200078e02ff */
[----:B------:R-:W-:Y:S01]  /*d6e0*/  ULDC.64 UR4, c[0x0][0x3c8] ;  /* 0x0000f20000047ab9 */ /* 0x000fe20000000a00 */
[----:B------:R-:W-:Y:S01]  /*d6f0*/  IMAD.WIDE.U32 R12, R6, 0x60, R12 ;  /* 0x00000060060c7825 */ /* 0x000fe200078e000c */
[----:B------:R-:W-:Y:S01]  /*d700*/  ULDC.64 UR6, c[0x0][0x3e0] ;  /* 0x0000f80000067ab9 */ /* 0x000fe20000000a00 */
[----:B------:R-:W-:Y:S02]  /*d710*/  CS2R R32, SRZ ;  /* 0x0000000000207805 */ /* 0x000fe4000001ff00 */
[----:B------:R-:W-:Y:S01]  /*d720*/  CS2R R34, SRZ ;  /* 0x0000000000227805 */ /* 0x000fe2000001ff00 */
[----:B------:R-:W-:Y:S01]  /*d730*/  IMAD.IADD R13, R15, 0x1, R13 ;  /* 0x000000010f0d7824 */ /* 0x000fe200078e020d */
[----:B------:R-:W-:Y:S01]  /*d740*/  IADD3 R12, P1, P5, R65, UR4, R12 ;  /* 0x00000004410c7c10 */ /* 0x000fe2000fd3e00c */
[----:B------:R-:W-:Y:S01]  /*d750*/  IMAD R25, R5, 0x60, RZ ;  /* 0x0000006005197824 */ /* 0x000fe200078e02ff */
[----:B------:R-:W-:Y:S01]  /*d760*/  ULDC UR4, c[0x0][0x3d4] ;  /* 0x0000f50000047ab9 */ /* 0x000fe20000000800 */
[----:B------:R-:W-:Y:S01]  /*d770*/  IMAD.WIDE.U32 R10, R4, 0x60, R10 ;  /* 0x00000060040a7825 */ /* 0x000fe200078e000a */
[----:B------:R-:W-:-:S02]  /*d780*/  IADD3.X R13, R54, UR5, R13, P1, P5 ;  /* 0x00000005360d7c10 */ /* 0x000fc40008fea40d */
[----:B------:R-:W-:Y:S01]  /*d790*/  CS2R R26, SRZ ;  /* 0x00000000001a7805 */ /* 0x000fe2000001ff00 */
[----:B------:R-:W-:Y:S01]  /*d7a0*/  IMAD.IADD R0, R25, 0x1, R11 ;  /* 0x0000000119007824 */ /* 0x000fe200078e020b */
[----:B------:R-:W-:Y:S02]  /*d7b0*/  IADD3 R10, P1, P5, R67, UR6, R10 ;  /* 0x00000006430a7c10 */ /* 0x000fe4000fd3e00a */
[----:B------:R-:W-:Y:S02]  /*d7c0*/  CS2R R24, SRZ ;  /* 0x0000000000187805 */ /* 0x000fe4000001ff00 */
[----:B------:R-:W-:Y:S02]  /*d7d0*/  IADD3.X R11, R69, UR7, R0, P1, P5 ;  /* 0x00000007450b7c10 */ /* 0x000fe40008fea400 */
[----:B------:R-:W-:Y:S02]  /*d7e0*/  ISETP.GE.AND P1, PT, R19, UR4, PT ;  /* 0x0000000413007c0c */ /* 0x000fe4000bf26270 */
[----:B------:R-:W-:-:S11]  /*d7f0*/  ISETP.GE.AND P5, PT, R236, UR4, PT ;  /* 0x00000004ec007c0c */ /* 0x000fd6000bfa6270 */
[----:B------:R1:W5:Y:S04]  /*d800*/  @!P1 LDG.E.64 R32, desc[UR46][R12.64] ;  /* 0x0000002e0c209981 */ /* 0x000368000c1e1b00 */
[----:B------:R1:W5:Y:S04]  /*d810*/  @!P5 LDG.E.64 R24, desc[UR46][R12.64+0x40] ;  /* 0x0000402e0c18d981 */ /* 0x000368000c1e1b00 */
[----:B------:R1:W5:Y:S04]  /*d820*/  @!P1 LDG.E.64 R34, desc[UR46][R10.64] ;  /* 0x0000002e0a229981 */ /* 0x000368000c1e1b00 */
[----:B------:R1:W5:Y:S02]  /*d830*/  @!P5 LDG.E.64 R26, desc[UR46][R10.64+0x40] ;  /* 0x0000402e0a1ad981 */ /* 0x000364000c1e1b00 */
.L_x_2293:
[----:B------:R-:W-:Y:S05]  /*d840*/  BSYNC B1 ;  /* 0x0000000000017941 */ /* 0x000fea0003800000 */
.L_x_2292:
[-C--:B------:R-:W-:Y:S01]  /*d850*/  IMAD R0, R55, R6.reuse, RZ ;  /* 0x0000000637007224 */ /* 0x080fe200078e02ff */
[----:B------:R-:W-:Y:S01]  /*d860*/  ULDC.64 UR4, c[0x0][0x3c8] ;  /* 0x0000f20000047ab9 */ /* 0x000fe20000000a00 */
[----:B-1----:R-:W-:Y:S01]  /*d870*/  IMAD.WIDE.U32 R10, R3, R6, R62 ;  /* 0x00000006030a7225 */ /* 0x002fe200078e003e */
        /* <DEDUP_REMOVED lines=11> */
.L_x_2542:
[----:B------:R-:W-:-:S03]  /*d930*/  UMOV UR4, 0xffffffff ;  /* 0xffffffff00047882 */ /* 0x000fc60000000000 */
[----:B------:R-:W-:Y:S05]  /*d940*/  BRA.DIV UR4, `(.L_x_2295) ;  /* 0x000001da04447947 */ /* 0x000fea000b800000 */
.L_x_2545:
[----:B------:R-:W-:-:S03]  /*d950*/  UMOV UR4, 0xffffffff ;  /* 0xffffffff00047882 */ /* 0x000fc60000000000 */
[----:B------:R-:W-:Y:S05]  /*d960*/  BRA.DIV UR4, `(.L_x_2296) ;  /* 0x000001da04647947 */ /* 0x000fea000b800000 */
.L_x_2548:
[----:B------:R-:W-:-:S03]  /*d970*/  UMOV UR4, 0xffffffff ;  /* 0xffffffff00047882 */ /* 0x000fc60000000000 */
[----:B------:R-:W-:Y:S05]  /*d980*/  BRA.DIV UR4, `(.L_x_2297) ;  /* 0x000001da04847947 */ /* 0x000fea000b800000 */
.L_x_2551:
[----:B------:R-:W-:-:S03]  /*d990*/  UMOV UR4, 0xffffffff ;  /* 0xffffffff00047882 */ /* 0x000fc60000000000 */
[----:B------:R-:W-:Y:S05]  /*d9a0*/  BRA.DIV UR4, `(.L_x_2298) ;  /* 0x000001da04a47947 */ /* 0x000fea000b800000 */
.L_x_2554:
[----:B------:R-:W-:-:S03]  /*d9b0*/  UMOV UR4, 0xffffffff ;  /* 0xffffffff00047882 */ /* 0x000fc60000000000 */
[----:B------:R-:W-:Y:S05]  /*d9c0*/  BRA.DIV UR4, `(.L_x_2299) ;  /* 0x000001da04c47947 */ /* 0x000fea000b800000 */
.L_x_2557:
[----:B------:R-:W-:-:S03]  /*d9d0*/  UMOV UR4, 0xffffffff ;  /* 0xffffffff00047882 */ /* 0x000fc60000000000 */
[----:B------:R-:W-:Y:S05]  /*d9e0*/  BRA.DIV UR4, `(.L_x_2300) ;  /* 0x000001da04e47947 */ /* 0x000fea000b800000 */
.L_x_2560:
[----:B------:R-:W-:-:S03]  /*d9f0*/  UMOV UR4, 0xffffffff ;  /* 0xffffffff00047882 */ /* 0x000fc60000000000 */
[----:B------:R-:W-:Y:S05]  /*da00*/  BRA.DIV UR4, `(.L_x_2301) ;  /* 0x000001de04047947 */ /* 0x000fea000b800000 */
.L_x_2563:
[----:B------:R-:W-:-:S03]  /*da10*/  UMOV UR4, 0xffffffff ;  /* 0xffffffff00047882 */ /* 0x000fc60000000000 */
[----:B------:R-:W-:Y:S05]  /*da20*/  BRA.DIV UR4, `(.L_x_2302) ;  /* 0x000001de04247947 */ /* 0x000fea000b800000 */
.L_x_2566:
[----:B------:R-:W-:-:S03]  /*da30*/  UMOV UR4, 0xffffffff ;  /* 0xffffffff00047882 */ /* 0x000fc60000000000 */
[----:B------:R-:W-:Y:S05]  /*da40*/  BRA.DIV UR4, `(.L_x_2303) ;  /* 0x000001de04447947 */ /* 0x000fea000b800000 */
.L_x_2569:
[----:B------:R-:W-:-:S03]  /*da50*/  UMOV UR4, 0xffffffff ;  /* 0xffffffff00047882 */ /* 0x000fc60000000000 */
[----:B------:R-:W-:Y:S05]  /*da60*/  BRA.DIV UR4, `(.L_x_2304) ;  /* 0x000001de04647947 */ /* 0x000fea000b800000 */
.L_x_2572:
[----:B------:R-:W-:-:S03]  /*da70*/  UMOV UR4, 0xffffffff ;  /* 0xffffffff00047882 */ /* 0x000fc60000000000 */
[----:B------:R-:W-:Y:S05]  /*da80*/  BRA.DIV UR4, `(.L_x_2305) ;  /* 0x000001de04847947 */ /* 0x000fea000b800000 */
.L_x_2575:
[----:B------:R-:W-:-:S03]  /*da90*/  UMOV UR4, 0xffffffff ;  /* 0xffffffff00047882 */ /* 0x000fc60000000000 */
[----:B------:R-:W-:Y:S05]  /*daa0*/  BRA.DIV UR4, `(.L_x_2306) ;  /* 0x000001de04a47947 */ /* 0x000fea000b800000 */
.L_x_2578:
[----:B------:R-:W-:-:S03]  /*dab0*/  UMOV UR4, 0xffffffff ;  /* 0xffffffff00047882 */ /* 0x000fc60000000000 */
[----:B------:R-:W-:Y:S05]  /*dac0*/  BRA.DIV UR4, `(.L_x_2307) ;  /* 0x000001de04c47947 */ /* 0x000fea000b800000 */
.L_x_2581:
[----:B------:R-:W-:-:S03]  /*dad0*/  UMOV UR4, 0xffffffff ;  /* 0xffffffff00047882 */ /* 0x000fc60000000000 */
[----:B------:R-:W-:Y:S05]  /*dae0*/  BRA.DIV UR4, `(.L_x_2308) ;  /* 0x000001de04e47947 */ /* 0x000fea000b800000 */
.L_x_2584:
[----:B------:R-:W-:-:S03]  /*daf0*/  UMOV UR4, 0xffffffff ;  /* 0xffffffff00047882 */ /* 0x000fc60000000000 */
[----:B------:R-:W-:Y:S05]  /*db00*/  BRA.DIV UR4, `(.L_x_2309) ;  /* 0x000001e204047947 */ /* 0x000fea000b800000 */
.L_x_2587:
[----:B------:R-:W-:Y:S01]  /*db10*/  ULEA.HI UR4, UR43, UR43, URZ, 0x1 ;  /* 0x0000002b2b047291 */ /* 0x000fe2000f8f083f */
[----:B------:R-:W-:Y:S03]  /*db20*/  BSSY B1, `(.L_x_2310) ;  /* 0x0000007000017945 */ /* 0x000fe60003800000 */
[----:B------:R-:W-:-:S04]  /*db30*/  ULOP3.LUT UR4, UR4, 0xfffffffe, URZ, 0xc0, !UPT ;  /* 0xfffffffe04047892 */ /* 0x000fc8000f8ec03f */
[----:B------:R-:W-:-:S06]  /*db40*/  UIADD3 UR4, UR43, -UR4, URZ ;  /* 0x800000042b047290 */ /* 0x000fcc000fffe03f */
[----:B------:R-:W-:-:S05]  /*db50*/  IMAD.U32 R3, RZ, RZ, UR4 ;  /* 0x00000004ff037e24 */ /* 0x000fca000f8e00ff */
[----:B------:R-:W-:-:S04]  /*db60*/  SHF.L.U32 R3, R3, 0x1f, RZ ;  /* 0x0000001f03037819 */ /* 0x000fc800000006ff */
[----:B------:R-:W1:Y:S02]  /*db70*/  SYNCS.PHASECHK.TRANS64.TRYWAIT P1, [R18+URZ+0x38800], R3 ;  /* 0x03880003120075a7 */ /* 0x000e64000802017f */
[----:B-1----:R-:W-:Y:S05]  /*db80*/  @!P1 BRA `(.L_x_2311) ;  /* 0x000001e0000c9947 */ /* 0x002fea0003800000 */
.L_x_2588:
[----:B------:R-:W-:Y:S05]  /*db90*/  BSYNC B1 ;  /* 0x0000000000017941 */ /* 0x000fea0003800000 */
.L_x_2310:
[----:B------:R-:W-:Y:S04]  /*dba0*/  BSSY B1, `(.L_x_2312) ;  /* 0x00000fa000017945 */ /* 0x000fe80003800000 */
[----:B------:R-:W-:Y:S05]  /*dbb0*/  @P0 BRA `(.L_x_2313) ;  /* 0x0000000c00e00947 */ /* 0x000fea0003800000 */
[----:B------:R2:W5:Y:S01]  /*dbc0*/  LDL R61, [R1+0x34] ;  /* 0x00003400013d7983 */ /* 0x0005620000100800 */
[----:B------:R-:W3:Y:S01]  /*dbd0*/  LDC R0, c[0x0][0x3d4] ;  /* 0x0000f500ff007b82 */ /* 0x000ee20000000800 */
[----:B------:R-:W-:Y:S01]  /*dbe0*/  BSSY B2, `(.L_x_2314) ;  /* 0x000007a000027945 */ /* 0x000fe20003800000 */
[-C--:B---3--:R-:W-:Y:S02]  /*dbf0*/  ISETP.GE.AND P0, PT, R19, R0.reuse, PT ;  /* 0x000000001300720c */ /* 0x088fe40003f06270 */
[----:B------:R-:W-:-:S11]  /*dc00*/  ISETP.GE.AND P1, PT, R236, R0, PT ;  /* 0x00000000ec00720c */ /* 0x000fd60003f26270 */
[----:B--2---:R-:W-:Y:S05]  /*dc10*/  @P0 BRA `(.L_x_2315) ;  /* 0x0000000400d80947 */ /* 0x004fea0003800000 */
[----:B-----5:R-:W2:Y:S01]  /*dc20*/  LDS.128 R4, [R61+0x20400] ;  /* 0x020400003d047984 */ /* 0x020ea20000000c00 */
[----:B------:R-:W-:Y:S02]  /*dc30*/  SHF.R.U32.HI R10, RZ, 0x8, R51 ;  /* 0x00000008ff0a7819 */ /* 0x000fe40000011633 */
[----:B------:R-:W-:Y:S02]  /*dc40*/  SHF.R.U32.HI R12, RZ, 0x8, R49 ;  /* 0x00000008ff0c7819 */ /* 0x000fe40000011631 */
[----:B------:R-:W-:Y:S02]  /*dc50*/  SHF.R.U32.HI R0, RZ, 0x8, R50 ;  /* 0x00000008ff007819 */ /* 0x000fe40000011632 */
[----:B------:R-:W-:Y:S02]  /*dc60*/  LOP3.LUT R11, R51, 0xff, RZ, 0xc0, !PT ;  /* 0x000000ff330b7812 */ /* 0x000fe400078ec0ff */
[----:B------:R-:W-:Y:S02]  /*dc70*/  LOP3.LUT R10, R10, 0xff, RZ, 0xc0, !PT ;  /* 0x000000ff0a0a7812 */ /* 0x000fe400078ec0ff */
[----:B0-----:R-:W-:-:S02]  /*dc80*/  LOP3.LUT R15, R49, 0xff, RZ, 0xc0, !PT ;  /* 0x000000ff310f7812 */ /* 0x001fc400078ec0ff */
[----:B------:R-:W-:Y:S02]  /*dc90*/  LOP3.LUT R12, R12, 0xff, RZ, 0xc0, !PT ;  /* 0x000000ff0c0c7812 */ /* 0x000fe400078ec0ff */
[----:B------:R-:W-:Y:S02]  /*dca0*/  SHF.R.U32.HI R14, RZ, 0x10, R49 ;  /* 0x00000010ff0e7819 */ /* 0x000fe40000011631 */
[----:B-1----:R-:W-:Y:S02]  /*dcb0*/  LOP3.LUT R3, R50, 0xff, RZ, 0xc0, !PT ;  /* 0x000000ff32037812 */ /* 0x002fe400078ec0ff */
[----:B------:R-:W-:Y:S02]  /*dcc0*/  LOP3.LUT R0, R0, 0xff, RZ, 0xc0, !PT ;  /* 0x000000ff00007812 */ /* 0x000fe400078ec0ff */
[----:B------:R-:W-:Y:S02]  /*dcd0*/  PRMT R10, R10, 0x7604, R11 ;  /* 0x000076040a0a7816 */ /* 0x000fe4000000000b */
[----:B------:R-:W-:-:S02]  /*dce0*/  SHF.R.U32.HI R11, RZ, 0x10, R51 ;  /* 0x00000010ff0b7819 */ /* 0x000fc40000011633 */
[----:B------:R-:W-:Y:S01]  /*dcf0*/  PRMT R12, R12, 0x7604, R15 ;  /* 0x000076040c0c7816 */ /* 0x000fe2000000000f */
[----:B------:R-:W-:Y:S01]  /*dd00*/  IMAD.U32 R15, R14, 0x10000, RZ ;  /* 0x000100000e0f7824 */ /* 0x000fe200078e00ff */
[----:B------:R-:W-:Y:S02]  /*dd10*/  PRMT R3, R0, 0x7604, R3 ;  /* 0x0000760400037816 */ /* 0x000fe40000000003 */
[----:B------:R-:W-:Y:S02]  /*dd20*/  SHF.R.U32.HI R0, RZ, 0x8, R48 ;  /* 0x00000008ff007819 */ /* 0x000fe40000011630 */
[----:B------:R-:W-:Y:S02]  /*dd30*/  SHF.L.U32 R11, R11, 0x10, RZ ;  /* 0x000000100b0b7819 */ /* 0x000fe400000006ff */
        /* <DEDUP_REMOVED lines=8> */
[----:B------:R-:W-:Y:S02]  /*ddc0*/  LOP3.LUT R50, R11, 0xff000000, R51, 0xf8, !PT ;  /* 0xff0000000b327812 */ /* 0x000fe400078ef833 */
[----:B--2---:R-:W-:Y:S02]  /*ddd0*/  F2FP.F16.E4M3.UNPACK_B R0, R6.H1 ;  /* 0x00000006ff00723e */ /* 0x004fe400030006ff */
[----:B------:R-:W-:Y:S02]  /*dde0*/  F2FP.F16.E4M3.UNPACK_B R51, R52 ;  /* 0x00000034ff33723e */ /* 0x000fe400020006ff */
[--C-:B------:R-:W-:Y:S01]  /*ddf0*/  LOP3.LUT R13, R13, 0xff0000, R48.reuse, 0xf8, !PT ;  /* 0x00ff00000d0d7812 */ /* 0x100fe200078ef830 */
        /* <DEDUP_REMOVED lines=88> */
.L_x_2315:
[----:B------:R-:W-:Y:S05]  /*e380*/  BSYNC B2 ;  /* 0x0000000000027941 */ /* 0x000fea0003800000 */
.L_x_2314:
[----:B------:R-:W-:Y:S05]  /*e390*/  @P1 BRA `(.L_x_2313) ;  /* 0x0000000400e81947 */ /* 0x000fea0003800000 */
[----:B--2--5:R-:W2:Y:S01]  /*e3a0*/  LDS.128 R4, [R61+0x24400] ;  /* 0x024400003d047984 */ /* 0x024ea20000000c00 */
[----:B-1----:R-:W-:Y:S02]  /*e3b0*/  SHF.R.U32.HI R3, RZ, 0x8, R36 ;  /* 0x00000008ff037819 */ /* 0x002fe40000011624 */
[----:B------:R-:W-:Y:S02]  /*e3c0*/  SHF.R.U32.HI R11, RZ, 0x8, R37 ;  /* 0x00000008ff0b7819 */ /* 0x000fe40000011625 */
[----:B0-----:R-:W-:Y:S02]  /*e3d0*/  SHF.R.U32.HI R15, RZ, 0x8, R39 ;  /* 0x00000008ff0f7819 */ /* 0x001fe40000011627 */
        /* <DEDUP_REMOVED lines=26> */
[----:B--2---:R-:W-:-:S02]  /*e580*/  F2FP.F16.E4M3.UNPACK_B R0, R6.H1 ;  /* 0x00000006ff00723e */ /* 0x004fc400030006ff */
        /* <DEDUP_REMOVED lines=91> */
.L_x_2313:
[----:B------:R-:W-:Y:S05]  /*eb40*/  BSYNC B1 ;  /* 0x0000000000017941 */ /* 0x000fea0003800000 */
.L_x_2312:
[----:B------:R-:W-:Y:S04]  /*eb50*/  BSSY B1, `(.L_x_2316) ;  /* 0x00000fa000017945 */ /* 0x000fe80003800000 */
[----:B------:R-:W-:Y:S05]  /*eb60*/  @P2 BRA `(.L_x_2317) ;  /* 0x0000000c00e02947 */ /* 0x000fea0003800000 */
[----:B-----5:R4:W5:Y:S01]  /*eb70*/  LDL R51, [R1+0x34] ;  /* 0x0000340001337983 */ /* 0x0209620000100800 */
[----:B------:R-:W0:Y:S01]  /*eb80*/  LDC R0, c[0x0][0x3d4] ;  /* 0x0000f500ff007b82 */ /* 0x000e220000000800 */
[----:B------:R-:W-:Y:S01]  /*eb90*/  BSSY B2, `(.L_x_2318) ;  /* 0x000007e000027945 */ /* 0x000fe20003800000 */
[-C--:B0-----:R-:W-:Y:S02]  /*eba0*/  ISETP.GE.AND P0, PT, R19, R0.reuse, PT ;  /* 0x000000001300720c */ /* 0x081fe40003f06270 */
[----:B------:R-:W-:-:S11]  /*ebb0*/  ISETP.GE.AND P1, PT, R236, R0, PT ;  /* 0x00000000ec00720c */ /* 0x000fd60003f26270 */
[----:B----4-:R-:W-:Y:S05]  /*ebc0*/  @P0 BRA `(.L_x_2319) ;  /* 0x0000000400e80947 */ /* 0x010fea0003800000 */
[----:B--23-5:R-:W0:Y:S01]  /*ebd0*/  LDS.128 R4, [R51+0x21400] ;  /* 0x0214000033047984 */ /* 0x02ce220000000c00 */
[----:B-1----:R-:W-:Y:S02]  /*ebe0*/  SHF.R.U32.HI R3, RZ, 0x8, R40 ;  /* 0x00000008ff037819 */ /* 0x002fe40000011628 */
        /* <DEDUP_REMOVED lines=120> */
.L_x_2319:
[----:B------:R-:W-:Y:S05]  /*f370*/  BSYNC B2 ;  /* 0x0000000000027941 */ /* 0x000fea0003800000 */
.L_x_2318:
[----:B------:R-:W-:Y:S05]  /*f380*/  @P1 BRA `(.L_x_2317) ;  /* 0x0000000400d81947 */ /* 0x000fea0003800000 */
[----:B0-23-5:R-:W0:Y:S01]  /*f390*/  LDS.128 R4, [R51+0x25400] ;  /* 0x0254000033047984 */ /* 0x02de220000000c00 */
[----:B------:R-:W-:Y:S02]  /*f3a0*/  SHF.R.U32.HI R10, RZ, 0x8, R9 ;  /* 0x00000008ff0a7819 */ /* 0x000fe40000011609 */
[----:B------:R-:W-:Y:S02]  /*f3b0*/  SHF.R.U32.HI R0, RZ, 0x8, R8 ;  /* 0x00000008ff007819 */ /* 0x000fe40000011608 */
[----:B------:R-:W-:Y:S02]  /*f3c0*/  LOP3.LUT R11, R9, 0xff, RZ, 0xc0, !PT ;  /* 0x000000ff090b7812 */ /* 0x000fe400078ec0ff */
[----:B------:R-:W-:Y:S02]  /*f3d0*/  LOP3.LUT R10, R10, 0xff, RZ, 0xc0, !PT ;  /* 0x000000ff0a0a7812 */ /* 0x000fe400078ec0ff */
[----:B------:R-:W-:Y:S02]  /*f3e0*/  SHF.R.U32.HI R12, RZ, 0x8, R21 ;  /* 0x00000008ff0c7819 */ /* 0x000fe40000011615 */
[----:B-1----:R-:W-:-:S02]  /*f3f0*/  LOP3.LUT R3, R8, 0xff, RZ, 0xc0, !PT ;  /* 0x000000ff08037812 */ /* 0x002fc400078ec0ff */
        /* <DEDUP_REMOVED lines=87> */
[--C-:B------:R-:W-:Y:S01]  /*f970*/  HADD2.F32 R3, -RZ, R7.reuse.H1_H1 ;  /* 0x30000007ff037230 */ /* 0x100fe20000004100 */
[----:B------:R-:W-:Y:S01]  /*f980*/  F2FP.SATFINITE.E4M3.F32.PACK_AB_MERGE_C R14, R15, R14, RZ ;  /* 0x0000000e0f0e723e */ /* 0x000fe200048070ff */
        /* <DEDUP_REMOVED lines=20> */
[----:B------:R-:W-:-:S05]  /*fad0*/  F2FP.SATFINITE.E4M3.F32.PACK_AB_MERGE_C R5, R0, R3, R5 ;  /* 0x000000030005723e */ /* 0x000fca0004807005 */
[----:B------:R4:W-:Y:S02]  /*fae0*/  STS.128 [R51+0x25400], R4 ;  /* 0x0254000433007388 */ /* 0x0009e40000000c00 */
.L_x_2317:
[----:B------:R-:W-:Y:S05]  /*faf0*/  BSYNC B1 ;  /* 0x0000000000017941 */ /* 0x000fea0003800000 */
.L_x_2316:
[----:B------:R-:W-:Y:S04]  /*fb00*/  BSSY B1, `(.L_x_2320) ;  /* 0x00000fa000017945 */ /* 0x000fe80003800000 */
[----:B------:R-:W-:Y:S05]  /*fb10*/  @P3 BRA `(.L_x_2321) ;  /* 0x0000000c00e03947 */ /* 0x000fea0003800000 */
[----:B-----5:R0:W5:Y:S01]  /*fb20*/  LDL R40, [R1+0x34] ;  /* 0x0000340001287983 */ /* 0x0201620000100800 */
[----:B------:R-:W1:Y:S01]  /*fb30*/  LDC R0, c[0x0][0x3d4] ;  /* 0x0000f500ff007b82 */ /* 0x000e620000000800 */
[----:B------:R-:W-:Y:S01]  /*fb40*/  BSSY B2, `(.L_x_2322) ;  /* 0x000007a000027945 */ /* 0x000fe20003800000 */
[-C--:B-1----:R-:W-:Y:S02]  /*fb50*/  ISETP.GE.AND P0, PT, R19, R0.reuse, PT ;  /* 0x000000001300720c */ /* 0x082fe40003f06270 */
[----:B------:R-:W-:-:S11]  /*fb60*/  ISETP.GE.AND P1, PT, R236, R0, PT ;  /* 0x00000000ec00720c */ /* 0x000fd60003f26270 */
[----:B0-----:R-:W-:Y:S05]  /*fb70*/  @P0 BRA `(.L_x_2323) ;  /* 0x0000000400d80947 */ /* 0x001fea0003800000 */
[----:B--2345:R-:W0:Y:S01]  /*fb80*/  LDS.128 R4, [R40+0x22400] ;  /* 0x0224000028047984 */ /* 0x03ce220000000c00 */
[----:B------:R-:W-:Y:S02]  /*fb90*/  SHF.R.U32.HI R8, RZ, 0x8, R45 ;  /* 0x00000008ff087819 */ /* 0x000fe4000001162d */
[----:B------:R-:W-:Y:S02]  /*fba0*/  LOP3.LUT R9, R45, 0xff, RZ, 0xc0, !PT ;  /* 0x000000ff2d097812 */ /* 0x000fe400078ec0ff */
[----:B------:R-:W-:Y:S02]  /*fbb0*/  LOP3.LUT R8, R8, 0xff, RZ, 0xc0, !PT ;  /* 0x000000ff08087812 */ /* 0x000fe400078ec0ff */
[----:B------:R-:W-:Y:S02]  /*fbc0*/  SHF.R.U32.HI R0, RZ, 0x8, R44 ;  /* 0x00000008ff007819 */ /* 0x000fe4000001162c */
[----:B------:R-:W-:Y:S02]  /*fbd0*/  SHF.R.U32.HI R10, RZ, 0x8, R47 ;  /* 0x00000008ff0a7819 */ /* 0x000fe4000001162f */
[----:B------:R-:W-:-:S02]  /*fbe0*/  PRMT R8, R8, 0x7604, R9 ;  /* 0x0000760408087816 */ /* 0x000fc40000000009 */
[----:B------:R-:W-:Y:S02]  /*fbf0*/  SHF.R.U32.HI R9, RZ, 0x10, R45 ;  /* 0x00000010ff097819 */ /* 0x000fe4000001162d */
[----:B------:R-:W-:Y:S02]  /*fc00*/  LOP3.LUT R3, R44, 0xff, RZ, 0xc0, !PT ;  /* 0x000000ff2c037812 */ /* 0x000fe400078ec0ff */
[----:B------:R-:W-:Y:S01]  /*fc10*/  LOP3.LUT R0, R0, 0xff, RZ, 0xc0, !PT ;  /* 0x000000ff00007812 */ /* 0x000fe200078ec0ff */
[----:B------:R-:W-:Y:S01]  /*fc20*/  IMAD.U32 R9, R9, 0x10000, RZ ;  /* 0x0001000009097824 */ /* 0x000fe200078e00ff */
[----:B------:R-:W-:Y:S02]  /*fc30*/  LOP3.LUT R13, R47, 0xff, RZ, 0xc0, !PT ;  /* 0x000000ff2f0d7812 */ /* 0x000fe400078ec0ff */
        /* <DEDUP_REMOVED lines=82> */
[----:B------:R-:W-:Y:S01]  /*10160*/  HADD2.F32 R3, -RZ, R7.H1_H1 ;  /* 0x30000007ff037230 */ /* 0x000fe20000004100 */
[----:B------:R-:W-:Y:S01]  /*10170*/  F2FP.SATFINITE.E4M3.F32.PACK_AB_MERGE_C R14, R15, R14, RZ ;  /* 0x0000000e0f0e723e */ /* 0x000fe200048070ff */
        /* <DEDUP_REMOVED lines=17> */
[----:B------:R-:W-:Y:S02]  /*10290*/  F2FP.SATFINITE.E4M3.F32.PACK_AB_MERGE_C R6, R20, R21, R6 ;  /* 0x000000151406723e */ /* 0x000fe40004807006 */
[----:B------:R-:W-:Y:S02]  /*102a0*/  F2FP.SATFINITE.E4M3.F32.PACK_AB_MERGE_C R7, R39, R38, R7 ;  /* 0x000000262707723e */ /* 0x000fe40004807007 */
[----:B------:R-:W-:Y:S02]  /*102b0*/  F2FP.SATFINITE.E4M3.F32.PACK_AB_MERGE_C R4, R10, R11, R14 ;  /* 0x0000000b0a04723e */ /* 0x000fe4000480700e */
[----:B------:R-:W-:-:S05]  /*102c0*/  F2FP.SATFINITE.E4M3.F32.PACK_AB_MERGE_C R5, R0, R3, R5 ;  /* 0x000000030005723e */ /* 0x000fca0004807005 */
[----:B------:R0:W-:Y:S02]  /*102d0*/  STS.128 [R40+0x22400], R4 ;  /* 0x0224000428007388 */ /* 0x0001e40000000c00 */
.L_x_2323:
[----:B------:R-:W-:Y:S05]  /*102e0*/  BSYNC B2 ;  /* 0x0000000000027941 */ /* 0x000fea0003800000 */
.L_x_2322:
[----:B------:R-:W-:Y:S05]  /*102f0*/  @P1 BRA `(.L_x_2321) ;  /* 0x0000000400e81947 */ /* 0x000fea0003800000 */
[----:B0-2345:R-:W0:Y:S01]  /*10300*/  LDS.128 R4, [R40+0x26400] ;  /* 0x0264000028047984 */ /* 0x03de220000000c00 */
[----:B------:R-:W-:Y:S02]  /*10310*/  SHF.R.U32.HI R3, RZ, 0x8, R28 ;  /* 0x00000008ff037819 */ /* 0x000fe4000001161c */
        /* <DEDUP_REMOVED lines=81> */
[----:B------:R-:W-:Y:S01]  /*10830*/  HADD2.F32 R5, -RZ, R4.H1_H1 ;  /* 0x30000004ff057230 */ /* 0x000fe20000004100 */
[----:B------:R-:W-:Y:S01]  /*10840*/  F2FP.SATFINITE.E4M3.F32.PACK_AB_MERGE_C R29, R36, R29, RZ ;  /* 0x0000001d241d723e */ /* 0x000fe200048070ff */
[----:B------:R-:W-:Y:S01]  /*10850*/  HADD2.F32 R9, -RZ, R8.H1_H1 ;  /* 0x30000008ff097230 */ /* 0x000fe20000004100 */
[----:B------:R-:W-:Y:S01]  /*10860*/  F2FP.SATFINITE.E4M3.F32.PACK_AB_MERGE_C R28, R37, R28, RZ ;  /* 0x0000001c251c723e */ /* 0x000fe200048070ff */
[----:B------:R-:W-:-:S02]  /*10870*/  HADD2.F32 R3, -RZ, R0.H1_H1 ;  /* 0x30000000ff037230 */ /* 0x000fc40000004100 */
[C---:B------:R-:W-:Y:S01]  /*10880*/  FMUL.FTZ R11, R5.reuse, R13 ;  /* 0x0000000d050b7220 */ /* 0x040fe20000410000 */
[----:B------:R-:W-:Y:S02]  /*10890*/  HADD2.F32 R8, -RZ, R8.H0_H0 ;  /* 0x20000008ff087230 */ /* 0x000fe40000004100 */
[----:B------:R-:W-:Y:S01]  /*108a0*/  FMUL.FTZ R15, R5, R9 ;  /* 0x00000009050f7220 */ /* 0x000fe20000410000 */
[----:B------:R-:W-:Y:S02]  /*108b0*/  HADD2.F32 R4, -RZ, R4.H0_H0 ;  /* 0x20000004ff047230 */ /* 0x000fe40000004100 */
[C---:B------:R-:W-:Y:S01]  /*108c0*/  FMUL.FTZ R5, R3.reuse, R10 ;  /* 0x0000000a03057220 */ /* 0x040fe20000410000 */
[----:B------:R-:W-:Y:S02]  /*108d0*/  HADD2.F32 R0, -RZ, R0.H0_H0 ;  /* 0x20000000ff007230 */ /* 0x000fe40000004100 */
[-C--:B------:R-:W-:Y:S01]  /*108e0*/  FMUL.FTZ R3, R3, R8.reuse ;  /* 0x0000000803037220 */ /* 0x080fe20000410000 */
[----:B------:R-:W-:Y:S01]  /*108f0*/  F2FP.SATFINITE.E4M3.F32.PACK_AB_MERGE_C R31, R38, R31, R28 ;  /* 0x0000001f261f723e */ /* 0x000fe2000480701c */
        /* <DEDUP_REMOVED lines=10> */
[----:B------:R-:W-:Y:S01]  /*109a0*/  HADD2.F32 R0, -RZ, R6.H1_H1 ;  /* 0x30000006ff007230 */ /* 0x000fe20000004100 */
[----:B------:R-:W-:Y:S01]  /*109b0*/  F2FP.SATFINITE.E4M3.F32.PACK_AB_MERGE_C R30, R20, R21, R29 ;  /* 0x00000015141e723e */ /* 0x000fe2000480701d */
[----:B------:R-:W-:Y:S02]  /*109c0*/  HADD2.F32 R5, -RZ, R12.H0_H0 ;  /* 0x2000000cff057230 */ /* 0x000fe40000004100 */
[----:B------:R-:W-:Y:S01]  /*109d0*/  FMUL.FTZ R12, R3, R8 ;  /* 0x00000008030c7220 */ /* 0x000fe20000410000 */
[----:B------:R-:W-:-:S02]  /*109e0*/  HADD2.F32 R7, -RZ, R7.H0_H0 ;  /* 0x20000007ff077230 */ /* 0x000fc40000004100 */
[C---:B------:R-:W-:Y:S01]  /*109f0*/  FMUL.FTZ R3, R0.reuse, R9 ;  /* 0x0000000900037220 */ /* 0x040fe20000410000 */
[----:B------:R-:W-:Y:S02]  /*10a00*/  HADD2.F32 R6, -RZ, R6.H0_H0 ;  /* 0x20000006ff067230 */ /* 0x000fe40000004100 */
[----:B------:R-:W-:Y:S01]  /*10a10*/  FMUL.FTZ R0, R0, R5 ;  /* 0x0000000500007220 */ /* 0x000fe20000410000 */
[----:B------:R-:W-:Y:S01]  /*10a20*/  F2FP.SATFINITE.E4M3.F32.PACK_AB_MERGE_C R28, R10, R11, R14 ;  /* 0x0000000b0a1c723e */ /* 0x000fe2000480700e */
[C---:B------:R-:W-:Y:S01]  /*10a30*/  FFMA.FTZ R12, R7.reuse, R4, -R12 ;  /* 0x00000004070c7223 */ /* 0x040fe2000001080c */
[----:B------:R-:W-:Y:S01]  /*10a40*/  FFMA.FTZ R13, R7, R8, R13 ;  /* 0x00000008070d7223 */ /* 0x000fe2000001000d */
[C---:B------:R-:W-:Y:S01]  /*10a50*/  FFMA.FTZ R3, R6.reuse, R5, -R3 ;  /* 0x0000000506037223 */ /* 0x040fe20000010803 */
[----:B------:R-:W-:-:S03]  /*10a60*/  FFMA.FTZ R0, R6, R9, R0 ;  /* 0x0000000906007223 */ /* 0x000fc60000010000 */
[----:B------:R-:W-:-:S04]  /*10a70*/  F2FP.SATFINITE.E4M3.F32.PACK_AB_MERGE_C R12, R13, R12, RZ ;  /* 0x0000000c0d0c723e */ /* 0x000fc800048070ff */
[----:B------:R-:W-:-:S05]  /*10a80*/  F2FP.SATFINITE.E4M3.F32.PACK_AB_MERGE_C R29, R0, R3, R12 ;  /* 0x00000003001d723e */ /* 0x000fca000480700c */
[----:B------:R0:W-:Y:S02]  /*10a90*/  STS.128 [R40+0x26400], R28 ;  /* 0x0264001c28007388 */ /* 0x0001e40000000c00 */
.L_x_2321:
[----:B------:R-:W-:Y:S05]  /*10aa0*/  BSYNC B1 ;  /* 0x0000000000017941 */ /* 0x000fea0003800000 */
.L_x_2320:
        /* <DEDUP_REMOVED lines=129> */
.L_x_2326:
[----:B------:R-:W-:Y:S05]  /*112c0*/  BSYNC B1 ;  /* 0x0000000000017941 */ /* 0x000fea0003800000 */
.L_x_2325:
[----:B------:R-:W-:Y:S05]  /*112d0*/  @P1 BRA `(.L_x_2324) ;  /* 0x0000005000201947 */ /* 0x000fea0003800000 */
[----:B0-2345:R-:W0:Y:S01]  /*112e0*/  LDS.128 R4, [R36+0x27400] ;  /* 0x0274000024047984 */ /* 0x03de220000000c00 */
        /* <DEDUP_REMOVED lines=10> */
[----:B------:R-:W-:Y:S02]  /*11390*/  SHF.R.U32.HI R12, RZ, 0x10, R27 ;  /* 0x00000010ff0c7819 */ /* 0x000fe4000001161b */
[----:B------:R-:W-:Y:S02]  /*113a0*/  LOP3.LUT R3, R24, 0xff, RZ, 0xc0, !PT ;  /* 0x000000ff18037812 */ /* 0x000fe400078ec0ff */
        /* <DEDUP_REMOVED lines=104> */
[----:B------:R0:W-:Y:S01]  /*11a30*/  STS.128 [R36+0x27400], R24 ;  /* 0x0274001824007388 */ /* 0x0001e20000000c00 */
[----:B------:R-:W-:Y:S05]  /*11a40*/  BRA `(.L_x_2324) ;  /* 0x0000004800447947 */ /* 0x000fea0003800000 */
.L_x_2285:
[----:B------:R-:W0:Y:S01]  /*11a50*/  LDC R21, c[0x0][0x3d4] ;  /* 0x0000f500ff157b82 */ /* 0x000e220000000800 */
[-C--:B------:R-:W-:Y:S01]  /*11a60*/  ISETP.GE.AND P0, PT, R233, R72.reuse, PT ;  /* 0x00000048e900720c */ /* 0x080fe20003f06270 */
[----:B------:R-:W-:Y:S01]  /*11a70*/  ULDC.64 UR4, c[0x0][0x3c8] ;  /* 0x0000f20000047ab9 */ /* 0x000fe20000000a00 */
[-C--:B------:R-:W-:Y:S01]  /*11a80*/  ISETP.GE.AND P1, PT, R235, R72.reuse, PT ;  /* 0x00000048eb00720c */ /* 0x080fe20003f26270 */
[----:B------:R-:W2:Y:S01]  /*11a90*/  LDL R62, [R1+0x4] ;  /* 0x00000400013e7983 */ /* 0x000ea20000100800 */
[-C--:B------:R-:W-:Y:S01]  /*11aa0*/  ISETP.GE.AND P2, PT, R234, R72.reuse, PT ;  /* 0x00000048ea00720c */ /* 0x080fe20003f46270 */
[----:B------:R-:W-:Y:S01]  /*11ab0*/  ULDC.64 UR6, c[0x0][0x3e0] ;  /* 0x0000f80000067ab9 */ /* 0x000fe20000000a00 */
[----:B------:R-:W-:Y:S02]  /*11ac0*/  ISETP.GE.AND P3, PT, R22, R72, PT ;  /* 0x000000481600720c */ /* 0x000fe40003f66270 */
[CC--:B0-----:R-:W-:Y:S02]  /*11ad0*/  ISETP.GE.OR P0, PT, R16.reuse, R21.reuse, P0 ;  /* 0x000000151000720c */ /* 0x0c1fe40000706670 */
[----:B------:R-:W-:-:S02]  /*11ae0*/  ISETP.GE.OR P1, PT, R16, R21, P1 ;  /* 0x000000151000720c */ /* 0x000fc40000f26670 */
[CC--:B------:R-:W-:Y:S02]  /*11af0*/  ISETP.GE.OR P2, PT, R16.reuse, R21.reuse, P2 ;  /* 0x000000151000720c */ /* 0x0c0fe40001746670 */
[----:B------:R-:W-:-:S07]  /*11b00*/  ISETP.GE.OR P3, PT, R16, R21, P3 ;  /* 0x000000151000720c */ /* 0x000fce0001f66670 */
[----:B------:R-:W0:Y:S01]  /*11b10*/  @!P0 LDC.64 R8, c[0x0][0x3c8] ;  /* 0x0000f200ff088b82 */ /* 0x000e220000000a00 */
[C---:B------:R-:W-:Y:S01]  /*11b20*/  @!P0 LEA R64, P4, R6.reuse, R12, 0x6 ;  /* 0x0000000c06408211 */ /* 0x040fe200078830ff */
[----:B------:R-:W-:Y:S02]  /*11b30*/  @!P1 IMAD R15, R7, 0x60, RZ ;  /* 0x00000060070f9824 */ /* 0x000fe400078e02ff */
[C---:B------:R-:W-:Y:S01]  /*11b40*/  @!P1 IMAD.WIDE.U32 R68, R6.reuse, 0x60, R12 ;  /* 0x0000006006449825 */ /* 0x040fe200078e000c */
[----:B------:R-:W-:-:S03]  /*11b50*/  @!P0 LEA.HI.X R0, R6, R13, R7, 0x6, P4 ;  /* 0x0000000d06008211 */ /* 0x000fc600020f3407 */
[----:B------:R-:W1:Y:S01]  /*11b60*/  @!P1 LDC.64 R32, c[0x0][0x3c8] ;  /* 0x0000f200ff209b82 */ /* 0x000e620000000a00 */
[----:B------:R-:W-:-:S07]  /*11b70*/  @!P1 IMAD.IADD R15, R15, 0x1, R69 ;  /* 0x000000010f0f9824 */ /* 0x000fce00078e0245 */
[----:B------:R-:W3:Y:S01]  /*11b80*/  @!P0 LDC.64 R34, c[0x0][0x3e0] ;  /* 0x0000f800ff228b82 */ /* 0x000ee20000000a00 */
[----:B0-----:R-:W-:-:S04]  /*11b90*/  @!P0 IADD3 R64, P4, P5, R25, R8, R64 ;  /* 0x0000000819408210 */ /* 0x001fc80007d9e040 */
[----:B------:R-:W-:Y:S02]  /*11ba0*/  @!P0 IADD3.X R65, R24, R9, R0, P4, P5 ;  /* 0x0000000918418210 */ /* 0x000fe400027ea400 */
[----:B------:R-:W-:-:S04]  /*11bb0*/  @!P2 IADD3 R3, P4, P5, R25, R28, R12 ;  /* 0x0000001c1903a210 */ /* 0x000fc80007d9e00c */
[----:B------:R-:W-:Y:S02]  /*11bc0*/  @!P2 IADD3.X R14, R24, R27, R13, P4, P5 ;  /* 0x0000001b180ea210 */ /* 0x000fe400027ea40d */
[----:B------:R-:W-:-:S04]  /*11bd0*/  @!P3 IADD3 R8, P4, P5, R25, UR4, R12 ;  /* 0x000000041908bc10 */ /* 0x000fc8000fd9e00c */
[----:B------:R-:W-:Y:S02]  /*11be0*/  @!P3 IADD3.X R9, R24, UR5, R13, P4, P5 ;  /* 0x000000051809bc10 */ /* 0x000fe4000a7ea40d */
[----:B-1----:R-:W-:-:S04]  /*11bf0*/  @!P1 IADD3 R68, P4, P5, R25, R32, R68 ;  /* 0x0000002019449210 */ /* 0x002fc80007d9e044 */
[----:B------:R-:W-:Y:S02]  /*11c00*/  @!P1 IADD3.X R69, R24, R33, R15, P4, P5 ;  /* 0x0000002118459210 */ /* 0x000fe400027ea40f */
[--C-:B------:R-:W-:Y:S01]  /*11c10*/  @!P2 IADD3 R15, P4, P5, R71, R30, R10.reuse ;  /* 0x0000001e470fa210 */ /* 0x100fe20007d9e00a */
[----:B------:R-:W0:Y:S03]  /*11c20*/  @!P2 LDC.64 R24, c[0x0][0x3c8] ;  /* 0x0000f200ff18ab82 */ /* 0x000e260000000a00 */
[----:B------:R-:W-:Y:S01]  /*11c30*/  @!P2 IADD3.X R0, R26, R29, R11, P4, P5 ;  /* 0x0000001d1a00a210 */ /* 0x000fe200027ea40b */
[----:B------:R-:W-:Y:S01]  /*11c40*/  @!P1 IMAD R29, R5, 0x60, RZ ;  /* 0x00000060051d9824 */ /* 0x000fe200078e02ff */
[----:B------:R-:W-:-:S03]  /*11c50*/  @!P3 IADD3 R12, P4, P5, R71, UR6, R10 ;  /* 0x00000006470cbc10 */ /* 0x000fc6000fd9e00a */
[----:B------:R-:W1:Y:S01]  /*11c60*/  @!P1 LDC.64 R30, c[0x0][0x3e0] ;  /* 0x0000f800ff1e9b82 */ /* 0x000e620000000a00 */
[----:B------:R-:W-:Y:S02]  /*11c70*/  @!P3 IADD3.X R13, R26, UR7, R11, P4, P5 ;  /* 0x000000071a0dbc10 */ /* 0x000fe4000a7ea40b */
[----:B------:R-:W-:-:S04]  /*11c80*/  @!P0 LEA R66, P4, R4, R10, 0x6 ;  /* 0x0000000a04428211 */ /* 0x000fc800078830ff */
[C---:B------:R-:W-:Y:S01]  /*11c90*/  @!P0 LEA.HI.X R27, R4.reuse, R11, R5, 0x6, P4 ;  /* 0x0000000b041b8211 */ /* 0x040fe200020f3405 */
[----:B------:R-:W4:Y:S01]  /*11ca0*/  @!P2 LDC.64 R32, c[0x0][0x3e0] ;  /* 0x0000f800ff20ab82 */ /* 0x000f220000000a00 */
[----:B---3--:R-:W-:Y:S01]  /*11cb0*/  @!P0 IADD3 R66, P4, P5, R71, R34, R66 ;  /* 0x0000002247428210 */ /* 0x008fe20007d9e042 */
[----:B------:R-:W-:-:S03]  /*11cc0*/  @!P1 IMAD.WIDE.U32 R10, R4, 0x60, R10 ;  /* 0x00000060040a9825 */ /* 0x000fc600078e000a */
[----:B------:R-:W-:Y:S01]  /*11cd0*/  @!P0 IADD3.X R67, R26, R35, R27, P4, P5 ;  /* 0x000000231a438210 */ /* 0x000fe200027ea41b */
[----:B------:R-:W-:Y:S01]  /*11ce0*/  @!P1 IMAD.IADD R29, R29, 0x1, R11 ;  /* 0x000000011d1d9824 */ /* 0x000fe200078e020b */
[----:B-1----:R-:W-:-:S04]  /*11cf0*/  @!P1 IADD3 R70, P4, P5, R71, R30, R10 ;  /* 0x0000001e47469210 */ /* 0x002fc80007d9e00a */
[----:B------:R-:W-:Y:S02]  /*11d00*/  @!P1 IADD3.X R71, R26, R31, R29, P4, P5 ;  /* 0x0000001f1a479210 */ /* 0x000fe400027ea41d */
[----:B------:R-:W-:Y:S02]  /*11d10*/  CS2R R52, SRZ ;  /* 0x0000000000347805 */ /* 0x000fe4000001ff00 */
[----:B0-----:R-:W-:Y:S02]  /*11d20*/  @!P2 IADD3 R10, P4, R3, R24, RZ ;  /* 0x00000018030aa210 */ /* 0x001fe40007f9e0ff */
[----:B------:R-:W-:Y:S02]  /*11d30*/  CS2R R54, SRZ ;  /* 0x0000000000367805 */ /* 0x000fe4000001ff00 */
[----:B------:R-:W-:Y:S02]  /*11d40*/  CS2R R34, SRZ ;  /* 0x0000000000227805 */ /* 0x000fe4000001ff00 */
[----:B------:R-:W-:-:S02]  /*11d50*/  CS2R R40, SRZ ;  /* 0x0000000000287805 */ /* 0x000fc4000001ff00 */
[----:B------:R-:W-:Y:S02]  /*11d60*/  @!P2 IADD3.X R11, R14, R25, RZ, P4, !PT ;  /* 0x000000190e0ba210 */ /* 0x000fe400027fe4ff */
[----:B------:R-:W-:Y:S02]  /*11d70*/  CS2R R42, SRZ ;  /* 0x00000000002a7805 */ /* 0x000fe4000001ff00 */
[----:B----4-:R-:W-:Y:S02]  /*11d80*/  @!P2 IADD3 R14, P4, R15, R32, RZ ;  /* 0x000000200f0ea210 */ /* 0x010fe40007f9e0ff */
[----:B------:R-:W-:Y:S02]  /*11d90*/  CS2R R24, SRZ ;  /* 0x0000000000187805 */ /* 0x000fe4000001ff00 */
[----:B------:R-:W-:Y:S02]  /*11da0*/  CS2R R26, SRZ ;  /* 0x00000000001a7805 */ /* 0x000fe4000001ff00 */
[----:B------:R-:W-:-:S02]  /*11db0*/  CS2R R28, SRZ ;  /* 0x00000000001c7805 */ /* 0x000fc4000001ff00 */
[----:B------:R-:W-:Y:S01]  /*11dc0*/  CS2R R30, SRZ ;  /* 0x00000000001e7805 */ /* 0x000fe2000001ff00 */
[----:B------:R-:W-:Y:S01]  /*11dd0*/  @!P2 IMAD.X R15, R0, 0x1, R33, P4 ;  /* 0x00000001000fa824 */ /* 0x000fe200020e0621 */
[----:B------:R-:W5:Y:S01]  /*11de0*/  @!P0 LDG.E.128 R40, desc[UR46][R66.64] ;  /* 0x0000002e42288981 */ /* 0x000f62000c1e1d00 */
[----:B------:R-:W0:Y:S03]  /*11df0*/  LDC R0, c[0x0][0x428] ;  /* 0x00010a00ff007b82 */ /* 0x000e260000000800 */
[----:B------:R-:W5:Y:S01]  /*11e00*/  @!P2 LDG.E.128 R52, desc[UR46][R14.64] ;  /* 0x0000002e0e34a981 */ /* 0x000f62000c1e1d00 */
[----:B------:R-:W-:-:S03]  /*11e10*/  CS2R R32, SRZ ;  /* 0x0000000000207805 */ /* 0x000fc6000001ff00 */
[----:B------:R1:W5:Y:S04]  /*11e20*/  @!P3 LDG.E.128 R24, desc[UR46][R8.64] ;  /* 0x0000002e0818b981 */ /* 0x000368000c1e1d00 */
[----:B------:R-:W5:Y:S01]  /*11e30*/  @!P0 LDG.E.128 R32, desc[UR46][R64.64] ;  /* 0x0000002e40208981 */ /* 0x000f62000c1e1d00 */
[----:B------:R-:W-:Y:S02]  /*11e40*/  CS2R R48, SRZ ;  /* 0x0000000000307805 */ /* 0x000fe4000001ff00 */
[----:B------:R-:W-:Y:S01]  /*11e50*/  CS2R R50, SRZ ;  /* 0x0000000000327805 */ /* 0x000fe2000001ff00 */
[----:B------:R-:W5:Y:S01]  /*11e60*/  @!P3 LDG.E.128 R28, desc[UR46][R12.64] ;  /* 0x0000002e0c1cb981 */ /* 0x000f62000c1e1d00 */
[----:B------:R-:W-:Y:S02]  /*11e70*/  CS2R R36, SRZ ;  /* 0x0000000000247805 */ /* 0x000fe4000001ff00 */
[----:B------:R-:W-:-:S02]  /*11e80*/  CS2R R38, SRZ ;  /* 0x0000000000267805 */ /* 0x000fc4000001ff00 */
[----:B------:R3:W5:Y:S01]  /*11e90*/  @!P2 LDG.E.128 R48, desc[UR46][R10.64] ;  /* 0x0000002e0a30a981 */ /* 0x000762000c1e1d00 */
[----:B------:R-:W-:Y:S02]  /*11ea0*/  CS2R R44, SRZ ;  /* 0x00000000002c7805 */ /* 0x000fe4000001ff00 */
[----:B------:R-:W-:Y:S01]  /*11eb0*/  CS2R R46, SRZ ;  /* 0x00000000002e7805 */ /* 0x000fe2000001ff00 */
[----:B------:R4:W5:Y:S01]  /*11ec0*/  @!P1 LDG.E.128 R36, desc[UR46][R68.64] ;  /* 0x0000002e44249981 */ /* 0x000962000c1e1d00 */
[----:B0-----:R-:W-:-:S04]  /*11ed0*/  ISETP.NE.AND P0, PT, R0, 0x1, PT ;  /* 0x000000010000780c */ /* 0x001fc80003f05270 */
[----:B------:R4:W5:Y:S09]  /*11ee0*/  @!P1 LDG.E.128 R44, desc[UR46][R70.64] ;  /* 0x0000002e462c9981 */ /* 0x000972000c1e1d00 */
[----:B------:R-:W0:Y:S08]  /*11ef0*/  @P0 LDC R0, c[0x0][0x42c] ;  /* 0x00010b00ff000b82 */ /* 0x000e300000000800 */
[----:B-1----:R-:W1:Y:S01]  /*11f00*/  @P0 LDC R9, c[0x0][0x430] ;  /* 0x00010c00ff090b82 */ /* 0x002e620000000800 */
[----:B---3--:R-:W-:Y:S01]  /*11f10*/  MOV R10, R58 ;  /* 0x0000003a000a7202 */ /* 0x008fe20000000f00 */
[----:B------:R-:W-:-:S02]  /*11f20*/  IMAD.MOV.U32 R11, RZ, RZ, R57 ;  /* 0x000000ffff0b7224 */ /* 0x000fc400078e0039 */
[----:B--2---:R-:W-:-:S04]  /*11f30*/  IMAD R3, R62, 0x80, R22 ;  /* 0x000000803e037824 */ /* 0x004fc800078e0216 */
[----:B------:R-:W-:-:S04]  /*11f40*/  IMAD R3, R20, 0x20, R3 ;  /* 0x0000002014037824 */ /* 0x000fc800078e0203 */
[----:B0-----:R-:W-:-:S05]  /*11f50*/  @P0 IMAD.HI.U32 R0, R3, R0, RZ ;  /* 0x0000000003000227 */ /* 0x001fca00078e00ff */
[----:B-1----:R-:W-:Y:S01]  /*11f60*/  @P0 SHF.R.U32.HI R3, RZ, R9, R0 ;  /* 0x00000009ff030219 */ /* 0x002fe20000011600 */
[----:B------:R-:W-:-:S03]  /*11f70*/  IMAD.MOV.U32 R62, RZ, RZ, R60 ;  /* 0x000000ffff3e7224 */ /* 0x000fc600078e003c */
[----:B------:R-:W-:Y:S01]  /*11f80*/  SHF.R.S32.HI R13, RZ, 0x1f, R3 ;  /* 0x0000001fff0d7819 */ /* 0x000fe20000011403 */
        /* <DEDUP_REMOVED lines=11> */
[----:B----4-:R-:W-:Y:S08]  /*12040*/  BRA.DIV UR4, `(.L_x_2327) ;  /* 0x0000019a04f07947 */ /* 0x010ff0000b800000 */
.L_x_2591:
[----:B------:R-:W-:-:S03]  /*12050*/  UMOV UR4, 0xffffffff ;  /* 0xffffffff00047882 */ /* 0x000fc60000000000 */
[----:B------:R-:W-:Y:S05]  /*12060*/  BRA.DIV UR4, `(.L_x_2328) ;  /* 0x0000019e04107947 */ /* 0x000fea000b800000 */
.L_x_2594:
[----:B------:R-:W-:-:S03]  /*12070*/  UMOV UR4, 0xffffffff ;  /* 0xffffffff00047882 */ /* 0x000fc60000000000 */
[----:B------:R-:W-:Y:S05]  /*12080*/  BRA.DIV UR4, `(.L_x_2329) ;  /* 0x0000019e04307947 */ /* 0x000fea000b800000 */
.L_x_2597:
[----:B------:R-:W-:-:S03]  /*12090*/  UMOV UR4, 0xffffffff ;  /* 0xffffffff00047882 */ /* 0x000fc60000000000 */
[----:B------:R-:W-:Y:S05]  /*120a0*/  BRA.DIV UR4, `(.L_x_2330) ;  /* 0x0000019e04507947 */ /* 0x000fea000b800000 */
.L_x_2600:
[----:B------:R-:W-:-:S03]  /*120b0*/  UMOV UR4, 0xffffffff ;  /* 0xffffffff00047882 */ /* 0x000fc60000000000 */
[----:B------:R-:W-:Y:S05]  /*120c0*/  BRA.DIV UR4, `(.L_x_2331) ;  /* 0x0000019e04707947 */ /* 0x000fea000b800000 */
.L_x_2603:
[----:B------:R-:W-:-:S03]  /*120d0*/  UMOV UR4, 0xffffffff ;  /* 0xffffffff00047882 */ /* 0x000fc60000000000 */
[----:B------:R-:W-:Y:S05]  /*120e0*/  BRA.DIV UR4, `(.L_x_2332) ;  /* 0x0000019e04907947 */ /* 0x000fea000b800000 */
.L_x_2606:
[----:B------:R-:W-:-:S03]  /*120f0*/  UMOV UR4, 0xffffffff ;  /* 0xffffffff00047882 */ /* 0x000fc60000000000 */
[----:B------:R-:W-:Y:S05]  /*12100*/  BRA.DIV UR4, `(.L_x_2333) ;  /* 0x0000019e04b07947 */ /* 0x000fea000b800000 */
.L_x_2609:
[----:B------:R-:W-:-:S03]  /*12110*/  UMOV UR4, 0xffffffff ;  /* 0xffffffff00047882 */ /* 0x000fc60000000000 */
[----:B------:R-:W-:Y:S05]  /*12120*/  BRA.DIV UR4, `(.L_x_2334) ;  /* 0x0000019e04d07947 */ /* 0x000fea000b800000 */
.L_x_2612:
[----:B------:R-:W-:-:S03]  /*12130*/  UMOV UR4, 0xffffffff ;  /* 0xffffffff00047882 */ /* 0x000fc60000000000 */
[----:B------:R-:W-:Y:S05]  /*12140*/  BRA.DIV UR4, `(.L_x_2335) ;  /* 0x0000019e04f07947 */ /* 0x000fea000b800000 */
.L_x_2615:
[----:B------:R-:W-:-:S03]  /*12150*/  UMOV UR4, 0xffffffff ;  /* 0xffffffff00047882 */ /* 0x000fc60000000000 */
[----:B------:R-:W-:Y:S05]  /*12160*/  BRA.DIV UR4, `(.L_x_2336) ;  /* 0x000001a204107947 */ /* 0x000fea000b800000 */
.L_x_2618:
[----:B------:R-:W-:-:S03]  /*12170*/  UMOV UR4, 0xffffffff ;  /* 0xffffffff00047882 */ /* 0x000fc60000000000 */
[----:B------:R-:W-:Y:S05]  /*12180*/  BRA.DIV UR4, `(.L_x_2337) ;  /* 0x000001a204307947 */ /* 0x000fea000b800000 */
.L_x_2621:
[----:B------:R-:W-:-:S03]  /*12190*/  UMOV UR4, 0xffffffff ;  /* 0xffffffff00047882 */ /* 0x000fc60000000000 */
[----:B------:R-:W-:Y:S05]  /*121a0*/  BRA.DIV UR4, `(.L_x_2338) ;  /* 0x000001a204507947 */ /* 0x000fea000b800000 */
.L_x_2624:
[----:B------:R-:W-:-:S03]  /*121b0*/  UMOV UR4, 0xffffffff ;  /* 0xffffffff00047882 */ /* 0x000fc60000000000 */
[----:B------:R-:W-:Y:S05]  /*121c0*/  BRA.DIV UR4, `(.L_x_2339) ;  /* 0x000001a204707947 */ /* 0x000fea000b800000 */
.L_x_2627:
[----:B------:R-:W-:-:S03]  /*121d0*/  UMOV UR4, 0xffffffff ;  /* 0xffffffff00047882 */ /* 0x000fc60000000000 */
[----:B------:R-:W-:Y:S05]  /*121e0*/  BRA.DIV UR4, `(.L_x_2340) ;  /* 0x000001a204907947 */ /* 0x000fea000b800000 */
.L_x_2630:
[----:B------:R-:W-:-:S03]  /*121f0*/  UMOV UR4, 0xffffffff ;  /* 0xffffffff00047882 */ /* 0x000fc60000000000 */
[----:B------:R-:W-:Y:S05]  /*12200*/  BRA.DIV UR4, `(.L_x_2341) ;  /* 0x000001a204b07947 */ /* 0x000fea000b800000 */
.L_x_2633:
[----:B------:R-:W-:-:S03]  /*12210*/  UMOV UR4, 0xffffffff ;  /* 0xffffffff00047882 */ /* 0x000fc60000000000 */
[----:B------:R-:W-:Y:S05]  /*12220*/  BRA.DIV UR4, `(.L_x_2342) ;  /* 0x000001a204d07947 */ /* 0x000fea000b800000 */
.L_x_2636:
        /* <DEDUP_REMOVED lines=11> */
[----:B------:R-:W0:Y:S02]  /*122e0*/  SYNCS.PHASECHK.TRANS64.TRYWAIT P4, [R18+URZ+0x38800], R3 ;  /* 0x03880003120075a7 */ /* 0x000e24000808017f */
[----:B0-----:R-:W-:Y:S05]  /*122f0*/  @!P4 BRA `(.L_x_2344) ;  /* 0x000001a000c4c947 */ /* 0x001fea0003800000 */
.L_x_2637:
[----:B------:R-:W-:Y:S05]  /*12300*/  BSYNC B1 ;  /* 0x0000000000017941 */ /* 0x000fea0003800000 */
.L_x_2343:
[----:B------:R-:W-:Y:S04]  /*12310*/  BSSY B1, `(.L_x_2345) ;  /* 0x0000104000017945 */ /* 0x000fe80003800000 */
[----:B------:R-:W-:Y:S05]  /*12320*/  @P3 BRA `(.L_x_2346) ;  /* 0x0000001000083947 */ /* 0x000fea0003800000 */
[----:B------:R-:W2:Y:S04]  /*12330*/  LDL R13, [R1+0x14] ;  /* 0x00001400010d7983 */ /* 0x000ea80000100800 */
[----:B------:R-:W3:Y:S04]  /*12340*/  LDL R11, [R1+0x18] ;  /* 0x00001800010b7983 */ /* 0x000ee80000100800 */
[----:B------:R-:W4:Y:S04]  /*12350*/  LDL R10, [R1+0x1c] ;  /* 0x00001c00010a7983 */ /* 0x000f280000100800 */
[----:B------:R-:W4:Y:S01]  /*12360*/  LDL R77, [R1+0x34] ;  /* 0x00003400014d7983 */ /* 0x000f220000100800 */
[----:B-----5:R-:W-:-:S02]  /*12370*/  SHF.R.U32.HI R0, RZ, 0x8, R24 ;  /* 0x00000008ff007819 */ /* 0x020fc40000011618 */
[----:B0-----:R-:W-:Y:S02]  /*12380*/  LOP3.LUT R3, R24, 0xff, RZ, 0xc0, !PT ;  /* 0x000000ff18037812 */ /* 0x001fe400078ec0ff */
[----:B------:R-:W-:Y:S02]  /*12390*/  LOP3.LUT R4, R0, 0xff, RZ, 0xc0, !PT ;  /* 0x000000ff00047812 */ /* 0x000fe400078ec0ff */
[----:B------:R-:W-:Y:S02]  /*123a0*/  LEA.HI R0, R21, R20, RZ, 0x1c ;  /* 0x0000001415007211 */ /* 0x000fe400078fe0ff */
[----:B------:R-:W-:Y:S02]  /*123b0*/  PRMT R12, R4, 0x7604, R3 ;  /* 0x00007604040c7816 */ /* 0x000fe40000000003 */
[----:B------:R-:W-:Y:S02]  /*123c0*/  SHF.R.S32.HI R3, RZ, 0x1f, R0 ;  /* 0x0000001fff037819 */ /* 0x000fe40000011400 */
[----:B------:R-:W-:-:S02]  /*123d0*/  SHF.R.U32.HI R9, RZ, 0x8, R28 ;  /* 0x00000008ff097819 */ /* 0x000fc4000001161c */
[----:B------:R-:W-:Y:S01]  /*123e0*/  LEA.HI R3, R3, R0, RZ, 0x3 ;  /* 0x0000000003037211 */ /* 0x000fe200078f18ff */
[----:B------:R-:W-:Y:S01]  /*123f0*/  IMAD.SHL.U32 R0, R0, 0x10, RZ ;  /* 0x0000001000007824 */ /* 0x000fe200078e00ff */
[----:B------:R-:W-:Y:S02]  /*12400*/  LOP3.LUT R8, R28, 0xff, RZ, 0xc0, !PT ;  /* 0x000000ff1c087812 */ /* 0x000fe400078ec0ff */
[----:B------:R-:W-:Y:S01]  /*12410*/  LOP3.LUT R9, R9, 0xff, RZ, 0xc0, !PT ;  /* 0x000000ff09097812 */ /* 0x000fe200078ec0ff */
[----:B------:R-:W-:Y:S01]  /*12420*/  IMAD.SHL.U32 R3, R3, 0x800, RZ ;  /* 0x0000080003037824 */ /* 0x000fe200078e00ff */
[----:B------:R-:W-:Y:S02]  /*12430*/  SHF.R.U32.HI R6, RZ, 0x8, R25 ;  /* 0x00000008ff067819 */ /* 0x000fe40000011619 */
[----:B------:R-:W-:Y:S02]  /*12440*/  PRMT R61, R9, 0x7604, R8 ;  /* 0x00007604093d7816 */ /* 0x000fe40000000008 */
[----:B------:R-:W-:-:S02]  /*12450*/  LOP3.LUT R3, R3, 0xffffc000, RZ, 0xc0, !PT ;  /* 0xffffc00003037812 */ /* 0x000fc400078ec0ff */
[----:B------:R-:W-:Y:S02]  /*12460*/  SHF.R.U32.HI R9, RZ, 0x8, R29 ;  /* 0x00000008ff097819 */ /* 0x000fe4000001161d */
[----:B------:R-:W-:Y:S02]  /*12470*/  LOP3.LUT R5, R25, 0xff, RZ, 0xc0, !PT ;  /* 0x000000ff19057812 */ /* 0x000fe400078ec0ff */
[----:B------:R-:W-:Y:S02]  /*12480*/  LOP3.LUT R6, R6, 0xff, RZ, 0xc0, !PT ;  /* 0x000000ff06067812 */ /* 0x000fe400078ec0ff */
[----:B------:R-:W-:Y:S02]  /*12490*/  LOP3.LUT R9, R9, 0xff, RZ, 0xc0, !PT ;  /* 0x000000ff09097812 */ /* 0x000fe400078ec0ff */
[----:B------:R-:W-:Y:S02]  /*124a0*/  PRMT R14, R6, 0x7604, R5 ;  /* 0x00007604060e7816 */ /* 0x000fe40000000005 */
[----:B------:R-:W-:-:S02]  /*124b0*/  SHF.R.U32.HI R5, RZ, 0x8, R26 ;  /* 0x00000008ff057819 */ /* 0x000fc4000001161a */
[----:B------:R-:W-:Y:S02]  /*124c0*/  SHF.R.U32.HI R7, RZ, 0x8, R27 ;  /* 0x00000008ff077819 */ /* 0x000fe4000001161b */
[----:B------:R-:W-:Y:S02]  /*124d0*/  LOP3.LUT R8, R30, 0xff, RZ, 0xc0, !PT ;  /* 0x000000ff1e087812 */ /* 0x000fe400078ec0ff */
        /* <DEDUP_REMOVED lines=8> */
[----:B------:R-:W-:Y:S02]  /*12560*/  LOP3.LUT R15, R15, 0xff, RZ, 0xc0, !PT ;  /* 0x000000ff0f0f7812 */ /* 0x000fe400078ec0ff */
[----:B------:R-:W-:-:S02]  /*12570*/  LOP3.LUT R57, R57, 0xff, RZ, 0xc0, !PT ;  /* 0x000000ff39397812 */ /* 0x000fc400078ec0ff */
[----:B------:R-:W-:Y:S02]  /*12580*/  PRMT R15, R15, 0x7054, R58 ;  /* 0x000070540f0f7816 */ /* 0x000fe4000000003a */
[----:B------:R-:W-:Y:S02]  /*12590*/  SHF.R.U32.HI R58, RZ, 0x10, R31 ;  /* 0x00000010ff3a7819 */ /* 0x000fe4000001161f */
[----:B------:R-:W-:Y:S02]  /*125a0*/  PRMT R59, R57, 0x7054, R60 ;  /* 0x00007054393b7816 */ /* 0x000fe4000000003c */
[----:B------:R-:W-:Y:S02]  /*125b0*/  SHF.R.U32.HI R57, RZ, 0x10, R30 ;  /* 0x00000010ff397819 */ /* 0x000fe4000001161e */
[----:B------:R-:W-:Y:S02]  /*125c0*/  LOP3.LUT R58, R58, 0xff, RZ, 0xc0, !PT ;  /* 0x000000ff3a3a7812 */ /* 0x000fe400078ec0ff */
[----:B------:R-:W-:-:S02]  /*125d0*/  LOP3.LUT R57, R57, 0xff, RZ, 0xc0, !PT ;  /* 0x000000ff39397812 */ /* 0x000fc400078ec0ff */
[----:B------:R-:W-:Y:S02]  /*125e0*/  LOP3.LUT R60, R15, 0xff000000, R26, 0xf8, !PT ;  /* 0xff0000000f3c7812 */ /* 0x000fe400078ef81a */
[----:B--2---:R-:W-:Y:S02]  /*125f0*/  LOP3.LUT R0, R13, 0x70, R0, 0xf8, !PT ;  /* 0x000000700d007812 */ /* 0x004fe400078ef800 */
[----:B------:R-:W-:Y:S02]  /*12600*/  SHF.R.U32.HI R13, RZ, 0x8, R31 ;  /* 0x00000008ff0d7819 */ /* 0x000fe4000001161f */
[----:B---3--:R-:W-:Y:S02]  /*12610*/  LOP3.LUT R0, R0, R11, RZ, 0x3c, !PT ;  /* 0x0000000b00007212 */ /* 0x008fe400078e3cff */
[----:B------:R-:W-:Y:S02]  /*12620*/  LOP3.LUT R13, R13, 0xff, RZ, 0xc0, !PT ;  /* 0x000000ff0d0d7812 */ /* 0x000fe400078ec0ff */
[----:B----4-:R-:W-:-:S02]  /*12630*/  IADD3 R3, R0, R3, R10 ;  /* 0x0000000300037210 */ /* 0x010fc40007ffe00a */
[----:B------:R-:W-:Y:S02]  /*12640*/  SHF.R.U32.HI R10, RZ, 0x8, R30 ;  /* 0x00000008ff0a7819 */ /* 0x000fe4000001161e */
[----:B------:R-:W-:Y:S01]  /*12650*/  LOP3.LUT R0, R29, 0xff, RZ, 0xc0, !PT ;  /* 0x000000ff1d007812 */ /* 0x000fe200078ec0ff */
[----:B------:R-:W0:Y:S01]  /*12660*/  LDS.128 R4, [R77+0x20400] ;  /* 0x020400004d047984 */ /* 0x000e220000000c00 */
[----:B------:R-:W-:Y:S02]  /*12670*/  LOP3.LUT R11, R10, 0xff, RZ, 0xc0, !PT ;  /* 0x000000ff0a0b7812 */ /* 0x000fe400078ec0ff */
[----:B------:R-:W-:Y:S02]  /*12680*/  LOP3.LUT R10, R31, 0xff, RZ, 0xc0, !PT ;  /* 0x000000ff1f0a7812 */ /* 0x000fe400078ec0ff */
[----:B------:R-:W-:Y:S02]  /*12690*/  PRMT R65, R9, 0x7604, R0 ;  /* 0x0000760409417816 */ /* 0x000fe40000000000 */
[----:B------:R-:W-:-:S02]  /*126a0*/  IADD3 R0, R18, R3, RZ ;  /* 0x0000000312007210 */ /* 0x000fc40007ffe0ff */
[----:B------:R-:W-:Y:S02]  /*126b0*/  PRMT R62, R11, 0x7604, R8 ;  /* 0x000076040b3e7816 */ /* 0x000fe40000000008 */
[----:B------:R-:W-:Y:S02]  /*126c0*/  PRMT R69, R13, 0x7604, R10 ;  /* 0x000076040d457816 */ /* 0x000fe4000000000a */
[----:B------:R-:W1:Y:S01]  /*126d0*/  LDS.128 R8, [R0+0x20400] ;  /* 0x0204000000087984 */ /* 0x000e620000000c00 */
[----:B------:R-:W-:Y:S02]  /*126e0*/  SHF.R.U32.HI R13, RZ, 0x10, R25 ;  /* 0x00000010ff0d7819 */ /* 0x000fe40000011619 */
[----:B------:R-:W-:Y:S02]  /*126f0*/  SHF.R.U32.HI R3, RZ, 0x10, R24 ;  /* 0x00000010ff037819 */ /* 0x000fe40000011618 */
[----:B------:R-:W-:Y:S02]  /*12700*/  LOP3.LUT R13, R13, 0xff, RZ, 0xc0, !PT ;  /* 0x000000ff0d0d7812 */ /* 0x000fe400078ec0ff */
[----:B------:R-:W-:-:S02]  /*12710*/  LOP3.LUT R3, R3, 0xff, RZ, 0xc0, !PT ;  /* 0x000000ff03037812 */ /* 0x000fc400078ec0ff */
[----:B------:R-:W-:Y:S02]  /*12720*/  PRMT R13, R13, 0x7054, R14 ;  /* 0x000070540d0d7816 */ /* 0x000fe4000000000e */
[----:B------:R-:W-:Y:S02]  /*12730*/  SHF.R.U32.HI R14, RZ, 0x10, R29 ;  /* 0x00000010ff0e7819 */ /* 0x000fe4000001161d */
[----:B------:R-:W-:Y:S02]  /*12740*/  PRMT R3, R3, 0x7054, R12 ;  /* 0x0000705403037816 */ /* 0x000fe4000000000c */
[----:B------:R-:W-:Y:S02]  /*12750*/  LOP3.LUT R14, R14, 0xff, RZ, 0xc0, !PT ;  /* 0x000000ff0e0e7812 */ /* 0x000fe400078ec0ff */
[----:B------:R-:W-:Y:S02]  /*12760*/  SHF.R.U32.HI R12, RZ, 0x10, R28 ;  /* 0x00000010ff0c7819 */ /* 0x000fe4000001161c */
[----:B------:R-:W-:-:S02]  /*12770*/  PRMT R65, R14, 0x7054, R65 ;  /* 0x000070540e417816 */ /* 0x000fc40000000041 */
[----:B------:R-:W-:Y:S02]  /*12780*/  PRMT R69, R58, 0x7054, R69 ;  /* 0x000070543a457816 */ /* 0x000fe40000000045 */
[----:B------:R-:W-:Y:S02]  /*12790*/  LOP3.LUT R65, R65, 0xff000000, R29, 0xf8, !PT ;  /* 0xff00000041417812 */ /* 0x000fe400078ef81d */
[----:B------:R-:W-:Y:S02]  /*127a0*/  LOP3.LUT R58, R13, 0xff000000, R25, 0xf8, !PT ;  /* 0xff0000000d3a7812 */ /* 0x000fe400078ef819 */
[----:B------:R-:W-:Y:S02]  /*127b0*/  LOP3.LUT R12, R12, 0xff, RZ, 0xc0, !PT ;  /* 0x000000ff0c0c7812 */ /* 0x000fe400078ec0ff */
[----:B------:R-:W-:Y:S02]  /*127c0*/  PRMT R67, R57, 0x7054, R62 ;  /* 0x0000705439437816 */ /* 0x000fe4000000003e */
[----:B------:R-:W-:-:S02]  /*127d0*/  LOP3.LUT R69, R69, 0xff000000, R31, 0xf8, !PT ;  /* 0xff00000045457812 */ /* 0x000fc400078ef81f */
[----:B------:R-:W-:Y:S02]  /*127e0*/  F2FP.F16.E4M3.UNPACK_B R62, R65 ;  /* 0x00000041ff3e723e */ /* 0x000fe400020006ff */
[----:B------:R-:W-:Y:S02]  /*127f0*/  F2FP.F16.E4M3.UNPACK_B R31, R58 ;  /* 0x0000003aff1f723e */ /* 0x000fe400020006ff */
[----:B------:R-:W-:Y:S01]  /*12800*/  PRMT R63, R12, 0x7054, R61 ;  /* 0x000070540c3f7816 */ /* 0x000fe2000000003d */
[--C-:B------:R-:W-:Y:S01]  /*12810*/  HADD2.F32 R64, -RZ, R62.reuse.H0_H0 ;  /* 0x2000003eff407230 */ /* 0x100fe20000004100 */
[----:B0-----:R-:W-:Y:S01]  /*12820*/  F2FP.F16.E4M3.UNPACK_B R12, R5 ;  /* 0x00000005ff0c723e */ /* 0x001fe200020006ff */
[----:B------:R-:W-:Y:S01]  /*12830*/  HADD2.F32 R62, -RZ, R62.H1_H1 ;  /* 0x3000003eff3e7230 */ /* 0x000fe20000004100 */
[----:B-1----:R-:W-:Y:S02]  /*12840*/  F2FP.F16.E4M3.UNPACK_B R25, R9 ;  /* 0x00000009ff19723e */ /* 0x002fe400020006ff */
[----:B------:R-:W-:-:S02]  /*12850*/  F2FP.F16.E4M3.UNPACK_B R13, R5.H1 ;  /* 0x00000005ff0d723e */ /* 0x000fc400030006ff */
[----:B------:R-:W-:Y:S01]  /*12860*/  LOP3.LUT R61, R59, 0xff000000, R27, 0xf8, !PT ;  /* 0xff0000003b3d7812 */ /* 0x000fe200078ef81b */
[----:B------:R-:W-:Y:S01]  /*12870*/  HADD2.F32 R5, -RZ, R25.H0_H0 ;  /* 0x20000019ff057230 */ /* 0x000fe20000004100 */
[----:B------:R-:W-:Y:S01]  /*12880*/  LOP3.LUT R57, R3, 0xff000000, R24, 0xf8, !PT ;  /* 0xff00000003397812 */ /* 0x000fe200078ef818 */
[----:B------:R-:W-:Y:S01]  /*12890*/  HADD2.F32 R59, -RZ, R31.H0_H0 ;  /* 0x2000001fff3b7230 */ /* 0x000fe20000004100 */
[-C--:B------:R-:W-:Y:S01]  /*128a0*/  F2FP.F16.E4M3.UNPACK_B R15, R7.reuse ;  /* 0x00000007ff0f723e */ /* 0x080fe200020006ff */
[----:B------:R-:W-:Y:S01]  /*128b0*/  HADD2.F32 R25, -RZ, R25.H1_H1 ;  /* 0x30000019ff197230 */ /* 0x000fe20000004100 */
[----:B------:R-:W-:Y:S01]  /*128c0*/  F2FP.F16.E4M3.UNPACK_B R24, R7.H1 ;  /* 0x00000007ff18723e */ /* 0x000fe200030006ff */
[----:B------:R-:W-:Y:S01]  /*128d0*/  HADD2.F32 R31, -RZ, R31.H1_H1 ;  /* 0x3000001fff1f7230 */ /* 0x000fe20000004100 */
[-C--:B------:R-:W-:Y:S02]  /*128e0*/  F2FP.F16.E4M3.UNPACK_B R7, R6.reuse ;  /* 0x00000006ff07723e */ /* 0x080fe400020006ff */
[----:B------:R-:W-:Y:S01]  /*128f0*/  F2FP.F16.E4M3.UNPACK_B R14, R6.H1 ;  /* 0x00000006ff0e723e */ /* 0x000fe200030006ff */
[--C-:B------:R-:W-:Y:S01]  /*12900*/  HADD2.F32 R6, -RZ, R12.reuse.H0_H0 ;  /* 0x2000000cff067230 */ /* 0x100fe20000004100 */
[----:B------:R-:W-:Y:S01]  /*12910*/  F2FP.F16.E4M3.UNPACK_B R26, R9.H1 ;  /* 0x00000009ff1a723e */ /* 0x000fe200030006ff */
[----:B------:R-:W-:Y:S01]  /*12920*/  FMUL.FTZ R9, R5, R64 ;  /* 0x0000004005097220 */ /* 0x000fe20000410000 */
[----:B------:R-:W-:Y:S01]  /*12930*/  LOP3.LUT R66, R67, 0xff000000, R30, 0xf8, !PT ;  /* 0xff00000043427812 */ /* 0x000fe200078ef81e */
[----:B------:R-:W-:Y:S01]  /*12940*/  FMUL.FTZ R67, R5, R59 ;  /* 0x0000003b05437220 */ /* 0x000fe20000410000 */
[----:B------:R-:W-:Y:S01]  /*12950*/  F2FP.F16.E4M3.UNPACK_B R65, R65.H1 ;  /* 0x00000041ff41723e */ /* 0x000fe200030006ff */
[C---:B------:R-:W-:Y:S01]  /*12960*/  FFMA.FTZ R5, R6.reuse, R59, -R9 ;  /* 0x0000003b06057223 */ /* 0x040fe20000010809 */
[----:B------:R-:W-:Y:S01]  /*12970*/  F2FP.F16.E4M3.UNPACK_B R58, R58.H1 ;  /* 0x0000003aff3a723e */ /* 0x000fe200030006ff */
[----:B------:R-:W-:Y:S01]  /*12980*/  FFMA.FTZ R9, R6, R64, R67 ;  /* 0x0000004006097223 */ /* 0x000fe20000010043 */
[----:B------:R-:W-:Y:S01]  /*12990*/  LOP3.LUT R63, R63, 0xff000000, R28, 0xf8, !PT ;  /* 0xff0000003f3f7812 */ /* 0x000fe200078ef81c */
[----:B------:R-:W-:Y:S01]  /*129a0*/  HADD2.F32 R12, -RZ, R12.H1_H1 ;  /* 0x3000000cff0c7230 */ /* 0x000fe20000004100 */
[-C--:B------:R-:W-:Y:S01]  /*129b0*/  F2FP.F16.E4M3.UNPACK_B R27, R10.reuse ;  /* 0x0000000aff1b723e */ /* 0x080fe200020006ff */
[----:B------:R-:W-:Y:S01]  /*129c0*/  HADD2.F32 R67, -RZ, R65.H0_H0 ;  /* 0x20000041ff437230 */ /* 0x000fe20000004100 */
[----:B------:R-:W-:Y:S01]  /*129d0*/  F2FP.F16.E4M3.UNPACK_B R28, R10.H1 ;  /* 0x0000000aff1c723e */ /* 0x000fe200030006ff */
[----:B------:R-:W-:-:S02]  /*129e0*/  HADD2.F32 R10, -RZ, R26.H0_H0 ;  /* 0x2000001aff0a7230 */ /* 0x000fc40000004100 */
[CC--:B------:R-:W-:Y:S01]  /*129f0*/  FMUL.FTZ R71, R25.reuse, R62.reuse ;  /* 0x0000003e19477220 */ /* 0x0c0fe20000410000 */
[----:B------:R-:W-:Y:S02]  /*12a00*/  HADD2.F32 R59, -RZ, R58.H0_H0 ;  /* 0x2000003aff3b7230 */ /* 0x000fe40000004100 */
[----:B------:R-:W-:Y:S01]  /*12a10*/  FMUL.FTZ R25, R25, R31 ;  /* 0x0000001f19197220 */ /* 0x000fe20000410000 */
[----:B------:R-:W-:Y:S02]  /*12a20*/  HADD2.F32 R6, -RZ, R13.H0_H0 ;  /* 0x2000000dff067230 */ /* 0x000fe40000004100 */
[----:B------:R-:W-:Y:S01]  /*12a30*/  FMUL.FTZ R73, R10, R67 ;  /* 0x000000430a497220 */ /* 0x000fe20000410000 */
[----:B------:R-:W-:Y:S01]  /*12a40*/  FFMA.FTZ R64, R12, R31, -R71 ;  /* 0x0000001f0c407223 */ /* 0x000fe20000010847 */
[----:B------:R-:W-:Y:S01]  /*12a50*/  F2FP.F16.E4M3.UNPACK_B R29, R11 ;  /* 0x0000000bff1d723e */ /* 0x000fe200020006ff */
[----:B------:R-:W-:Y:S01]  /*12a60*/  FMUL.FTZ R10, R10, R59 ;  /* 0x0000003b0a0a7220 */ /* 0x000fe20000410000 */
[----:B------:R-:W-:Y:S01]  /*12a70*/  FFMA.FTZ R62, R12, R62, R25 ;  /* 0x0000003e0c3e7223 */ /* 0x000fe20000010019 */
[----:B------:R-:W-:Y:S01]  /*12a80*/  F2FP.F16.E4M3.UNPACK_B R31, R69 ;  /* 0x00000045ff1f723e */ /* 0x000fe200020006ff */
[----:B------:R-:W-:Y:S01]  /*12a90*/  HADD2.F32 R65, -RZ, R65.H1_H1 ;  /* 0x30000041ff417230 */ /* 0x000fe20000004100 */
[----:B------:R-:W-:Y:S01]  /*12aa0*/  F2FP.F16.E4M3.UNPACK_B R12, R61 ;  /* 0x0000003dff0c723e */ /* 0x000fe200020006ff */
[----:B------:R-:W-:-:S02]  /*12ab0*/  HADD2.F32 R26, -RZ, R26.H1_H1 ;  /* 0x3000001aff1a7230 */ /* 0x000fc40000004100 */
[C---:B------:R-:W-:Y:S01]  /*12ac0*/  FFMA.FTZ R73, R6.reuse, R59, -R73 ;  /* 0x0000003b06497223 */ /* 0x040fe20000010849 */
[----:B------:R-:W-:Y:S02]  /*12ad0*/  HADD2.F32 R58, -RZ, R58.H1_H1 ;  /* 0x3000003aff3a7230 */ /* 0x000fe40000004100 */
[----:B------:R-:W-:Y:S01]  /*12ae0*/  FFMA.FTZ R67, R6, R67, R10 ;  /* 0x0000004306437223 */ /* 0x000fe2000001000a */
[----:B------:R-:W-:Y:S02]  /*12af0*/  HADD2.F32 R13, -RZ, R13.H1_H1 ;  /* 0x3000000dff0d7230 */ /* 0x000fe40000004100 */
[C---:B------:R-:W-:Y:S01]  /*12b00*/  FMUL.FTZ R68, R26.reuse, R65 ;  /* 0x000000411a447220 */ /* 0x040fe20000410000 */
        /* <DEDUP_REMOVED lines=8> */
[----:B------:R-:W-:Y:S01]  /*12b90*/  F2FP.F16.E4M3.UNPACK_B R30, R11.H1 ;  /* 0x0000000bff1e723e */ /* 0x000fe200030006ff */
[----:B------:R-:W-:Y:S01]  /*12ba0*/  FMUL.FTZ R10, R10, R25 ;  /* 0x000000190a0a7220 */ /* 0x000fe20000410000 */
[----:B------:R-:W-:Y:S01]  /*12bb0*/  F2FP.F16.E4M3.UNPACK_B R69, R69.H1 ;  /* 0x00000045ff45723e */ /* 0x000fe200030006ff */
[----:B------:R-:W-:Y:S01]  /*12bc0*/  HADD2.F32 R26, -RZ, R31.H1_H1 ;  /* 0x3000001fff1a7230 */ /* 0x000fe20000004100 */
[----:B------:R-:W-:Y:S01]  /*12bd0*/  F2FP.F16.E4M3.UNPACK_B R61, R61.H1 ;  /* 0x0000003dff3d723e */ /* 0x000fe200030006ff */
        /* <DEDUP_REMOVED lines=8> */
[----:B------:R-:W-:Y:S01]  /*12c60*/  HADD2.F32 R10, -RZ, R30.H0_H0 ;  /* 0x2000001eff0a7230 */ /* 0x000fe20000004100 */
[----:B------:R-:W-:Y:S01]  /*12c70*/  F2FP.F16.E4M3.UNPACK_B R11, R8 ;  /* 0x00000008ff0b723e */ /* 0x000fe200020006ff */
[----:B------:R-:W-:-:S02]  /*12c80*/  HADD2.F32 R13, -RZ, R61.H0_H0 ;  /* 0x2000003dff0d7230 */ /* 0x000fc40000004100 */
        /* <DEDUP_REMOVED lines=9> */
[C---:B------:R-:W-:Y:S01]  /*12d20*/  FFMA.FTZ R76, R6.reuse, R25, R10 ;  /* 0x00000019064c7223 */ /* 0x040fe2000001000a */
[-C--:B------:R-:W-:Y:S01]  /*12d30*/  F2FP.F16.E4M3.UNPACK_B R3, R4.reuse ;  /* 0x00000004ff03723e */ /* 0x080fe200020006ff */
[----:B------:R-:W-:Y:S01]  /*12d40*/  HADD2.F32 R30, -RZ, R30.H1_H1 ;  /* 0x3000001eff1e7230 */ /* 0x000fe20000004100 */
[----:B------:R-:W-:Y:S01]  /*12d50*/  F2FP.F16.E4M3.UNPACK_B R4, R4.H1 ;  /* 0x00000004ff04723e */ /* 0x000fe200030006ff */
[----:B------:R-:W-:Y:S01]  /*12d60*/  FFMA.FTZ R75, R6, R13, -R31 ;  /* 0x0000000d064b7223 */ /* 0x000fe2000001081f */
[----:B------:R-:W-:Y:S01]  /*12d70*/  HADD2.F32 R61, -RZ, R61.H1_H1 ;  /* 0x3000003dff3d7230 */ /* 0x000fe20000004100 */
[----:B------:R-:W-:Y:S01]  /*12d80*/  F2FP.F16.E4M3.UNPACK_B R63, R63 ;  /* 0x0000003fff3f723e */ /* 0x000fe200020006ff */
        /* <DEDUP_REMOVED lines=11> */
[----:B------:R-:W-:Y:S01]  /*12e40*/  FFMA.FTZ R69, R24, R69, R30 ;  /* 0x0000004518457223 */ /* 0x000fe2000001001e */
        /* <DEDUP_REMOVED lines=14> */
[C---:B------:R-:W-:Y:S01]  /*12f30*/  FMUL.FTZ R25, R6.reuse, R15 ;  /* 0x0000000f06197220 */ /* 0x040fe20000410000 */
[----:B------:R-:W-:Y:S01]  /*12f40*/  HADD2.F32 R11, -RZ, R11.H1_H1 ;  /* 0x3000000bff0b7230 */ /* 0x000fe20000004100 */
[----:B------:R-:W-:Y:S01]  /*12f50*/  F2FP.F16.E4M3.UNPACK_B R12, R66.H1 ;  /* 0x00000042ff0c723e */ /* 0x000fe200030006ff */
[----:B------:R-:W-:Y:S01]  /*12f60*/  FMUL.FTZ R29, R6, R13 ;  /* 0x0000000d061d7220 */ /* 0x000fe20000410000 */
[----:B------:R-:W-:Y:S01]  /*12f70*/  HADD2.F32 R4, -RZ, R3.H0_H0 ;  /* 0x20000003ff047230 */ /* 0x000fe20000004100 */
[----:B------:R-:W-:Y:S01]  /*12f80*/  F2FP.F16.E4M3.UNPACK_B R8, R60.H1 ;  /* 0x0000003cff08723e */ /* 0x000fe200030006ff */
[----:B------:R-:W-:-:S02]  /*12f90*/  HADD2.F32 R6, -RZ, R57.H1_H1 ;  /* 0x30000039ff067230 */ /* 0x000fc40000004100 */
[C---:B------:R-:W-:Y:S01]  /*12fa0*/  FMUL.FTZ R24, R11.reuse, R10 ;  /* 0x0000000a0b187220 */ /* 0x040fe20000410000 */
[----:B------:R-:W-:Y:S02]  /*12fb0*/  HADD2.F32 R3, -RZ, R3.H1_H1 ;  /* 0x30000003ff037230 */ /* 0x000fe40000004100 */
[C---:B------:R-:W-:Y:S01]  /*12fc0*/  FFMA.FTZ R25, R4.reuse, R13, -R25 ;  /* 0x0000000d04197223 */ /* 0x040fe20000010819 */
[----:B------:R-:W-:Y:S01]  /*12fd0*/  FFMA.FTZ R29, R4, R15, R29 ;  /* 0x0000000f041d7223 */ /* 0x000fe2000001001d */
[-C--:B------:R-:W-:Y:S01]  /*12fe0*/  FMUL.FTZ R11, R11, R6.reuse ;  /* 0x000000060b0b7220 */ /* 0x080fe20000410000 */
[----:B------:R-:W-:Y:S02]  /*12ff0*/  HADD2.F32 R13, -RZ, R12.H0_H0 ;  /* 0x2000000cff0d7230 */ /* 0x000fe40000004100 */
[C---:B------:R-:W-:Y:S01]  /*13000*/  FFMA.FTZ R24, R3.reuse, R6, -R24 ;  /* 0x0000000603187223 */ /* 0x040fe20000010818 */
[----:B------:R-:W-:Y:S02]  /*13010*/  HADD2.F32 R4, -RZ, R28.H0_H0 ;  /* 0x2000001cff047230 */ /* 0x000fe40000004100 */
[----:B------:R-:W-:Y:S01]  /*13020*/  FFMA.FTZ R10, R3, R10, R11 ;  /* 0x0000000a030a7223 */ /* 0x000fe2000001000b */
[--C-:B------:R-:W-:Y:S01]  /*13030*/  HADD2.F32 R6, -RZ, R8.reuse.H0_H0 ;  /* 0x20000008ff067230 */ /* 0x100fe20000004100 */
[----:B------:R-:W-:Y:S01]  /*13040*/  F2FP.F16.E4M3.UNPACK_B R60, R60 ;  /* 0x0000003cff3c723e */ /* 0x000fe200020006ff */
[----:B------:R-:W-:-:S02]  /*13050*/  HADD2.F32 R11, -RZ, R8.H1_H1 ;  /* 0x30000008ff0b7230 */ /* 0x000fc40000004100 */
[C---:B------:R-:W-:Y:S01]  /*13060*/  FMUL.FTZ R8, R4.reuse, R13 ;  /* 0x0000000d04087220 */ /* 0x040fe20000410000 */
[----:B------:R-:W-:Y:S02]  /*13070*/  HADD2.F32 R3, -RZ, R14.H0_H0 ;  /* 0x2000000eff037230 */ /* 0x000fe40000004100 */
[----:B------:R-:W-:Y:S01]  /*13080*/  FMUL.FTZ R4, R4, R6 ;  /* 0x0000000604047220 */ /* 0x000fe20000410000 */
[----:B------:R-:W-:Y:S01]  /*13090*/  HADD2.F32 R28, -RZ, R28.H1_H1 ;  /* 0x3000001cff1c7230 */ /* 0x000fe20000004100 */
[----:B------:R-:W-:Y:S01]  /*130a0*/  F2FP.F16.E4M3.UNPACK_B R66, R66 ;  /* 0x00000042ff42723e */ /* 0x000fe200020006ff */
[----:B------:R-:W-:Y:S02]  /*130b0*/  HADD2.F32 R15, -RZ, R12.H1_H1 ;  /* 0x3000000cff0f7230 */ /* 0x000fe40000004100 */
[----:B------:R-:W-:Y:S01]  /*130c0*/  FFMA.FTZ R57, R3, R6, -R8 ;  /* 0x0000000603397223 */ /* 0x000fe20000010808 */
[----:B------:R-:W-:Y:S02]  /*130d0*/  HADD2.F32 R14, -RZ, R14.H1_H1 ;  /* 0x3000000eff0e7230 */ /* 0x000fe40000004100 */
[----:B------:R-:W-:Y:S01]  /*130e0*/  FMUL.FTZ R6, R28, R11 ;  /* 0x0000000b1c067220 */ /* 0x000fe20000410000 */
[----:B------:R-:W-:-:S02]  /*130f0*/  HADD2.F32 R8, -RZ, R66.H0_H0 ;  /* 0x20000042ff087230 */ /* 0x000fc40000004100 */
[----:B------:R-:W-:Y:S01]  /*13100*/  FMUL.FTZ R61, R28, R15 ;  /* 0x0000000f1c3d7220 */ /* 0x000fe20000410000 */
[----:B------:R-:W-:Y:S01]  /*13110*/  FFMA.FTZ R28, R3, R13, R4 ;  /* 0x0000000d031c7223 */ /* 0x000fe20000010004 */
[C---:B------:R-:W-:Y:S01]  /*13120*/  FFMA.FTZ R15, R14.reuse, R15, R6 ;  /* 0x0000000f0e0f7223 */ /* 0x040fe20000010006 */
[----:B------:R-:W-:Y:S02]  /*13130*/  HADD2.F32 R6, -RZ, R60.H0_H0 ;  /* 0x2000003cff067230 */ /* 0x000fe40000004100 */
[----:B------:R-:W-:Y:S01]  /*13140*/  FFMA.FTZ R70, R14, R11, -R61 ;  /* 0x0000000b0e467223 */ /* 0x000fe2000001083d */
[--C-:B------:R-:W-:Y:S01]  /*13150*/  HADD2.F32 R4, -RZ, R27.reuse.H0_H0 ;  /* 0x2000001bff047230 */ /* 0x100fe20000004100 */
[----:B------:R-:W-:Y:S01]  /*13160*/  F2FP.SATFINITE.E4M3.F32.PACK_AB_MERGE_C R68, R68, R73, RZ ;  /* 0x000000494444723e */ /* 0x000fe200048070ff */
[----:B------:R-:W-:Y:S01]  /*13170*/  HADD2.F32 R66, -RZ, R66.H1_H1 ;  /* 0x30000042ff427230 */ /* 0x000fe20000004100 */
        /* <DEDUP_REMOVED lines=8> */
[----:B------:R-:W-:Y:S01]  /*13200*/  FMUL.FTZ R27, R27, R60 ;  /* 0x0000003c1b1b7220 */ /* 0x000fe20000410000 */
        /* <DEDUP_REMOVED lines=10> */
[----:B------:R-:W-:Y:S02]  /*132b0*/  F2FP.SATFINITE.E4M3.F32.PACK_AB_MERGE_C R5, R64, R5, R68 ;  /* 0x000000054005723e */ /* 0x000fe40004807044 */
[----:B------:R-:W-:-:S02]  /*132c0*/  F2FP.SATFINITE.E4M3.F32.PACK_AB_MERGE_C R7, R72, R71, R7 ;  /* 0x000000474807723e */ /* 0x000fc40004807007 */
[----:B------:R-:W-:Y:S02]  /*132d0*/  F2FP.SATFINITE.E4M3.F32.PACK_AB_MERGE_C R4, R24, R25, R4 ;  /* 0x000000191804723e */ /* 0x000fe40004807004 */
[----:B------:R-:W-:Y:S02]  /*132e0*/  F2FP.SATFINITE.E4M3.F32.PACK_AB_MERGE_C R8, R10, R29, R8 ;  /* 0x0000001d0a08723e */ /* 0x000fe40004807008 */
[----:B------:R-:W-:Y:S02]  /*132f0*/  F2FP.SATFINITE.E4M3.F32.PACK_AB_MERGE_C R6, R13, R6, R57 ;  /* 0x000000060d06723e */ /* 0x000fe40004807039 */
[----:B------:R-:W-:Y:S02]  /*13300*/  F2FP.SATFINITE.E4M3.F32.PACK_AB_MERGE_C R9, R62, R9, R58 ;  /* 0x000000093e09723e */ /* 0x000fe4000480703a */
[----:B------:R-:W-:Y:S01]  /*13310*/  F2FP.SATFINITE.E4M3.F32.PACK_AB_MERGE_C R11, R74, R65, R11 ;  /* 0x000000414a0b723e */ /* 0x000fe2000480700b */
[----:B------:R1:W-:Y:S01]  /*13320*/  STS.128 [R77+0x20400], R4 ;  /* 0x020400044d007388 */ /* 0x0003e20000000c00 */
[----:B------:R-:W-:-:S05]  /*13330*/  F2FP.SATFINITE.E4M3.F32.PACK_AB_MERGE_C R10, R66, R3, R15 ;  /* 0x00000003420a723e */ /* 0x000fca000480700f */
[----:B------:R1:W-:Y:S02]  /*13340*/  STS.128 [R0+0x20400], R8 ;  /* 0x0204000800007388 */ /* 0x0003e40000000c00 */
.L_x_2346:
[----:B------:R-:W-:Y:S05]  /*13350*/  BSYNC B1 ;  /* 0x0000000000017941 */ /* 0x000fea0003800000 */
.L_x_2345:
[----:B------:R-:W-:Y:S04]  /*13360*/  BSSY B1, `(.L_x_2347) ;  /* 0x00000fd000017945 */ /* 0x000fe80003800000 */
[----:B------:R-:W-:Y:S05]  /*13370*/  @P2 BRA `(.L_x_2348) ;  /* 0x0000000c00ec2947 */ /* 0x000fea0003800000 */
[----:B-1----:R-:W2:Y:S04]  /*13380*/  LDL R8, [R1+0x30] ;  /* 0x0000300001087983 */ /* 0x002ea80000100800 */
[----:B------:R-:W3:Y:S01]  /*13390*/  LDL R69, [R1+0x58] ;  /* 0x0000580001457983 */ /* 0x000ee20000100800 */
[----:B-----5:R-:W-:Y:S02]  /*133a0*/  SHF.R.U32.HI R0, RZ, 0x8, R48 ;  /* 0x00000008ff007819 */ /* 0x020fe40000011630 */
[----:B0-----:R-:W-:Y:S02]  /*133b0*/  LOP3.LUT R3, R48, 0xff, RZ, 0xc0, !PT ;  /* 0x000000ff30037812 */ /* 0x001fe400078ec0ff */
[----:B------:R-:W-:Y:S02]  /*133c0*/  LOP3.LUT R0, R0, 0xff, RZ, 0xc0, !PT ;  /* 0x000000ff00007812 */ /* 0x000fe400078ec0ff */
[----:B------:R-:W-:-:S02]  /*133d0*/  SHF.R.U32.HI R4, RZ, 0x8, R49 ;  /* 0x00000008ff047819 */ /* 0x000fc40000011631 */
[----:B------:R-:W-:Y:S02]  /*133e0*/  PRMT R13, R0, 0x7604, R3 ;  /* 0x00007604000d7816 */ /* 0x000fe40000000003 */
[----:B------:R-:W-:Y:S02]  /*133f0*/  LOP3.LUT R5, R49, 0xff, RZ, 0xc0, !PT ;  /* 0x000000ff31057812 */ /* 0x000fe400078ec0ff */
[----:B------:R-:W-:Y:S02]  /*13400*/  LOP3.LUT R0, R4, 0xff, RZ, 0xc0, !PT ;  /* 0x000000ff04007812 */ /* 0x000fe400078ec0ff */
[----:B------:R-:W-:Y:S02]  /*13410*/  LEA.HI R6, R21, R20, RZ, 0x1c ;  /* 0x0000001415067211 */ /* 0x000fe400078fe0ff */
[----:B------:R-:W-:Y:S01]  /*13420*/  PRMT R12, R0, 0x7604, R5 ;  /* 0x00007604000c7816 */ /* 0x000fe20000000005 */
[----:B------:R-:W-:Y:S01]  /*13430*/  IMAD.SHL.U32 R0, R234, 0x80, RZ ;  /* 0x00000080ea007824 */ /* 0x000fe200078e00ff */
[----:B------:R-:W-:-:S02]  /*13440*/  SHF.R.U32.HI R3, RZ, 0x8, R50 ;  /* 0x00000008ff037819 */ /* 0x000fc40000011632 */
[----:B------:R-:W-:Y:S02]  /*13450*/  SHF.R.S32.HI R5, RZ, 0x1f, R6 ;  /* 0x0000001fff057819 */ /* 0x000fe40000011406 */
[----:B------:R-:W-:Y:S01]  /*13460*/  LOP3.LUT R9, R0, 0x380, RZ, 0xc0, !PT ;  /* 0x0000038000097812 */ /* 0x000fe200078ec0ff */
[----:B------:R-:W-:Y:S01]  /*13470*/  IMAD.SHL.U32 R0, R6, 0x10, RZ ;  /* 0x0000001006007824 */ /* 0x000fe200078e00ff */
[----:B------:R-:W-:Y:S02]  /*13480*/  LOP3.LUT R4, R50, 0xff, RZ, 0xc0, !PT ;  /* 0x000000ff32047812 */ /* 0x000fe400078ec0ff */
[----:B------:R-:W-:Y:S02]  /*13490*/  LOP3.LUT R3, R3, 0xff, RZ, 0xc0, !PT ;  /* 0x000000ff03037812 */ /* 0x000fe400078ec0ff */
[----:B------:R-:W-:Y:S02]  /*134a0*/  LEA.HI R7, R5, R6, RZ, 0x3 ;  /* 0x0000000605077211 */ /* 0x000fe400078f18ff */
[----:B------:R-:W-:-:S02]  /*134b0*/  PRMT R15, R3, 0x7604, R4 ;  /* 0x00007604030f7816 */ /* 0x000fc40000000004 */
[----:B------:R-:W-:Y:S01]  /*134c0*/  LOP3.LUT R0, R9, 0x70, R0, 0xf8, !PT ;  /* 0x0000007009007812 */ /* 0x000fe200078ef800 */
[----:B------:R-:W-:Y:S01]  /*134d0*/  IMAD.SHL.U32 R7, R7, 0x800, RZ ;  /* 0x0000080007077824 */ /* 0x000fe200078e00ff */
[----:B------:R-:W-:Y:S02]  /*134e0*/  SHF.R.U32.HI R3, RZ, 0x8, R51 ;  /* 0x00000008ff037819 */ /* 0x000fe40000011633 */
[----:B------:R-:W-:Y:S02]  /*134f0*/  SHF.R.U32.HI R9, RZ, 0x3, R9 ;  /* 0x00000003ff097819 */ /* 0x000fe40000011609 */
[----:B------:R-:W-:Y:S02]  /*13500*/  LOP3.LUT R4, R51, 0xff, RZ, 0xc0, !PT ;  /* 0x000000ff33047812 */ /* 0x000fe400078ec0ff */
[----:B------:R-:W-:Y:S02]  /*13510*/  LOP3.LUT R3, R3, 0xff, RZ, 0xc0, !PT ;  /* 0x000000ff03037812 */ /* 0x000fe400078ec0ff */
[----:B------:R-:W-:-:S02]  /*13520*/  LOP3.LUT R0, R0, R9, RZ, 0x3c, !PT ;  /* 0x0000000900007212 */ /* 0x000fc400078e3cff */
[----:B------:R-:W-:Y:S02]  /*13530*/  LOP3.LUT R9, R7, 0xffffc000, RZ, 0xc0, !PT ;  /* 0xffffc00007097812 */ /* 0x000fe400078ec0ff */
[----:B------:R-:W-:Y:S02]  /*13540*/  PRMT R14, R3, 0x7604, R4 ;  /* 0x00007604030e7816 */ /* 0x000fe40000000004 */
[----:B------:R-:W-:Y:S02]  /*13550*/  SHF.R.U32.HI R5, RZ, 0x8, R52 ;  /* 0x00000008ff057819 */ /* 0x000fe40000011634 */
[----:B------:R-:W-:Y:S02]  /*13560*/  LOP3.LUT R6, R52, 0xff, RZ, 0xc0, !PT ;  /* 0x000000ff34067812 */ /* 0x000fe400078ec0ff */
[----:B------:R-:W-:Y:S02]  /*13570*/  LOP3.LUT R5, R5, 0xff, RZ, 0xc0, !PT ;  /* 0x000000ff05057812 */ /* 0x000fe400078ec0ff */
[----:B------:R-:W-:-:S02]  /*13580*/  SHF.R.U32.HI R28, RZ, 0x8, R55 ;  /* 0x00000008ff1c7819 */ /* 0x000fc40000011637 */
[----:B------:R-:W-:Y:S02]  /*13590*/  PRMT R27, R5, 0x7604, R6 ;  /* 0x00007604051b7816 */ /* 0x000fe40000000006 */
[----:B------:R-:W-:Y:S02]  /*135a0*/  LOP3.LUT R29, R55, 0xff, RZ, 0xc0, !PT ;  /* 0x000000ff371d7812 */ /* 0x000fe400078ec0ff */
[----:B------:R-:W-:Y:S02]  /*135b0*/  LOP3.LUT R28, R28, 0xff, RZ, 0xc0, !PT ;  /* 0x000000ff1c1c7812 */ /* 0x000fe400078ec0ff */
[----:B------:R-:W-:Y:S02]  /*135c0*/  LOP3.LUT R24, R53, 0xff, RZ, 0xc0, !PT ;  /* 0x000000ff35187812 */ /* 0x000fe400078ec0ff */
[----:B------:R-:W-:Y:S02]  /*135d0*/  PRMT R28, R28, 0x7604, R29 ;  /* 0x000076041c1c7816 */ /* 0x000fe4000000001d */
[----:B------:R-:W-:-:S02]  /*135e0*/  SHF.R.U32.HI R29, RZ, 0x10, R53 ;  /* 0x00000010ff1d7819 */ /* 0x000fc40000011635 */
[----:B------:R-:W-:Y:S02]  /*135f0*/  SHF.R.U32.HI R25, RZ, 0x8, R54 ;  /* 0x00000008ff197819 */ /* 0x000fe40000011636 */
[----:B------:R-:W-:Y:S01]  /*13600*/  LOP3.LUT R26, R54, 0xff, RZ, 0xc0, !PT ;  /* 0x000000ff361a7812 */ /* 0x000fe200078ec0ff */
[----:B------:R-:W-:Y:S01]  /*13610*/  IMAD.U32 R29, R29, 0x10000, RZ ;  /* 0x000100001d1d7824 */ /* 0x000fe200078e00ff */
[----:B------:R-:W-:Y:S02]  /*13620*/  LOP3.LUT R25, R25, 0xff, RZ, 0xc0, !PT ;  /* 0x000000ff19197812 */ /* 0x000fe400078ec0ff */
[----:B------:R-:W-:Y:S02]  /*13630*/  SHF.R.U32.HI R59, RZ, 0x10, R55 ;  /* 0x00000010ff3b7819 */ /* 0x000fe40000011637 */
[----:B------:R-:W-:Y:S02]  /*13640*/  LOP3.LUT R13, R13, 0xff0000, R48, 0xf8, !PT ;  /* 0x00ff00000d0d7812 */ /* 0x000fe400078ef830 */
[----:B------:R-:W-:Y:S01]  /*13650*/  PRMT R57, R25, 0x7604, R26 ;  /* 0x0000760419397816 */ /* 0x000fe2000000001a */
[----:B------:R-:W-:Y:S01]  /*13660*/  IMAD.U32 R59, R59, 0x10000, RZ ;  /* 0x000100003b3b7824 */ /* 0x000fe200078e00ff */
[----:B------:R-:W-:-:S02]  /*13670*/  SHF.R.U32.HI R25, RZ, 0x10, R51 ;  /* 0x00000010ff197819 */ /* 0x000fc40000011633 */
[----:B------:R-:W-:Y:S02]  /*13680*/  LOP3.LUT R15, R15, 0xff0000, R50, 0xf8, !PT ;  /* 0x00ff00000f0f7812 */ /* 0x000fe400078ef832 */
[----:B------:R-:W-:Y:S01]  /*13690*/  LOP3.LUT R59, R28, 0xff0000, R59, 0xf8, !PT ;  /* 0x00ff00001c3b7812 */ /* 0x000fe200078ef83b */
[----:B------:R-:W-:Y:S01]  /*136a0*/  IMAD.U32 R25, R25, 0x10000, RZ ;  /* 0x0001000019197824 */ /* 0x000fe200078e00ff */
[----:B------:R-:W-:Y:S02]  /*136b0*/  LOP3.LUT R57, R57, 0xff0000, R54, 0xf8, !PT ;  /* 0x00ff000039397812 */ /* 0x000fe400078ef836 */
[----:B------:R-:W-:Y:S02]  /*136c0*/  LOP3.LUT R59, R59, 0xff000000, R55, 0xf8, !PT ;  /* 0xff0000003b3b7812 */ /* 0x000fe400078ef837 */
[----:B------:R-:W-:Y:S02]  /*136d0*/  LOP3.LUT R25, R14, 0xff0000, R25, 0xf8, !PT ;  /* 0x00ff00000e197812 */ /* 0x000fe400078ef819 */
[----:B------:R-:W-:-:S02]  /*136e0*/  LOP3.LUT R50, R15, 0xff000000, R50, 0xf8, !PT ;  /* 0xff0000000f327812 */ /* 0x000fc400078ef832 */
[----:B------:R-:W-:Y:S02]  /*136f0*/  LOP3.LUT R54, R57, 0xff000000, R54, 0xf8, !PT ;  /* 0xff00000039367812 */ /* 0x000fe400078ef836 */
[--C-:B------:R-:W-:Y:S02]  /*13700*/  LOP3.LUT R27, R27, 0xff0000, R52.reuse, 0xf8, !PT ;  /* 0x00ff00001b1b7812 */ /* 0x100fe400078ef834 */
[----:B------:R-:W-:Y:S02]  /*13710*/  LOP3.LUT R51, R25, 0xff000000, R51, 0xf8, !PT ;  /* 0xff00000019337812 */ /* 0x000fe400078ef833 */
[----:B------:R-:W-:Y:S02]  /*13720*/  LOP3.LUT R52, R27, 0xff000000, R52, 0xf8, !PT ;  /* 0xff0000001b347812 */ /* 0x000fe400078ef834 */
[----:B--2---:R-:W-:Y:S02]  /*13730*/  IADD3 R3, R0, R9, R8 ;  /* 0x0000000900037210 */ /* 0x004fe40007ffe008 */
[----:B------:R-:W-:Y:S01]  /*13740*/  SHF.R.U32.HI R8, RZ, 0x8, R53 ;  /* 0x00000008ff087819 */ /* 0x000fe20000011635 */
[----:B---3--:R-:W0:Y:S02]  /*13750*/  LDS.128 R4, [R69+0x20400] ;  /* 0x0204000045047984 */ /* 0x008e240000000c00 */
[----:B------:R-:W-:Y:S01]  /*13760*/  IMAD.IADD R0, R18, 0x1, R3 ;  /* 0x0000000112007824 */ /* 0x000fe200078e0203 */
[----:B------:R-:W-:-:S04]  /*13770*/  LOP3.LUT R3, R8, 0xff, RZ, 0xc0, !PT ;  /* 0x000000ff08037812 */ /* 0x000fc800078ec0ff */
[----:B------:R-:W1:Y:S01]  /*13780*/  LDS.128 R8, [R0+0x20400] ;  /* 0x0204000000087984 */ /* 0x000e620000000c00 */
[----:B------:R-:W-:Y:S02]  /*13790*/  PRMT R24, R3, 0x7604, R24 ;  /* 0x0000760403187816 */ /* 0x000fe40000000018 */
[----:B------:R-:W-:Y:S02]  /*137a0*/  SHF.R.U32.HI R3, RZ, 0x10, R49 ;  /* 0x00000010ff037819 */ /* 0x000fe40000011631 */
[----:B------:R-:W-:Y:S02]  /*137b0*/  LOP3.LUT R31, R24, 0xff0000, R29, 0xf8, !PT ;  /* 0x00ff0000181f7812 */ /* 0x000fe400078ef81d */
[----:B------:R-:W-:Y:S02]  /*137c0*/  SHF.L.U32 R3, R3, 0x10, RZ ;  /* 0x0000001003037819 */ /* 0x000fe400000006ff */
[----:B------:R-:W-:Y:S02]  /*137d0*/  LOP3.LUT R29, R13, 0xff000000, R48, 0xf8, !PT ;  /* 0xff0000000d1d7812 */ /* 0x000fe400078ef830 */
[----:B------:R-:W-:-:S02]  /*137e0*/  LOP3.LUT R3, R12, 0xff0000, R3, 0xf8, !PT ;  /* 0x00ff00000c037812 */ /* 0x000fc400078ef803 */
[----:B------:R-:W-:Y:S02]  /*137f0*/  LOP3.LUT R53, R31, 0xff000000, R53, 0xf8, !PT ;  /* 0xff0000001f357812 */ /* 0x000fe400078ef835 */
[----:B------:R-:W-:Y:S02]  /*13800*/  LOP3.LUT R48, R3, 0xff000000, R49, 0xf8, !PT ;  /* 0xff00000003307812 */ /* 0x000fe400078ef831 */
[-C--:B------:R-:W-:Y:S02]  /*13810*/  F2FP.F16.E4M3.UNPACK_B R49, R53.reuse ;  /* 0x00000035ff31723e */ /* 0x080fe400020006ff */
[-C--:B------:R-:W-:Y:S02]  /*13820*/  F2FP.F16.E4M3.UNPACK_B R30, R48.reuse ;  /* 0x00000030ff1e723e */ /* 0x080fe400020006ff */
[----:B------:R-:W-:Y:S01]  /*13830*/  F2FP.F16.E4M3.UNPACK_B R53, R53.H1 ;  /* 0x00000035ff35723e */ /* 0x000fe200030006ff */
[----:B------:R-:W-:Y:S01]  /*13840*/  HADD2.F32 R55, -RZ, R49.H0_H0 ;  /* 0x20000031ff377230 */ /* 0x000fe20000004100 */
[----:B------:R-:W-:Y:S01]  /*13850*/  F2FP.F16.E4M3.UNPACK_B R48, R48.H1 ;  /* 0x00000030ff30723e */ /* 0x000fe200030006ff */
[----:B------:R-:W-:Y:S01]  /*13860*/  HADD2.F32 R31, -RZ, R30.H0_H0 ;  /* 0x2000001eff1f7230 */ /* 0x000fe20000004100 */
[----:B0-----:R-:W-:-:S02]  /*13870*/  F2FP.F16.E4M3.UNPACK_B R12, R5 ;  /* 0x00000005ff0c723e */ /* 0x001fc400020006ff */
[-C--:B------:R-:W-:Y:S02]  /*13880*/  F2FP.F16.E4M3.UNPACK_B R14, R7.reuse ;  /* 0x00000007ff0e723e */ /* 0x080fe400020006ff */
[----:B------:R-:W-:Y:S02]  /*13890*/  F2FP.F16.E4M3.UNPACK_B R15, R7.H1 ;  /* 0x00000007ff0f723e */ /* 0x000fe400030006ff */
[-C--:B-1----:R-:W-:Y:S02]  /*138a0*/  F2FP.F16.E4M3.UNPACK_B R24, R9.reuse ;  /* 0x00000009ff18723e */ /* 0x082fe400020006ff */
[-C--:B------:R-:W-:Y:S02]  /*138b0*/  F2FP.F16.E4M3.UNPACK_B R7, R6.reuse ;  /* 0x00000006ff07723e */ /* 0x080fe400020006ff */
[----:B------:R-:W-:Y:S01]  /*138c0*/  F2FP.F16.E4M3.UNPACK_B R13, R6.H1 ;  /* 0x00000006ff0d723e */ /* 0x000fe200030006ff */
[----:B------:R-:W-:Y:S01]  /*138d0*/  HADD2.F32 R26, -RZ, R24.H0_H0 ;  /* 0x20000018ff1a7230 */ /* 0x000fe20000004100 */
[----:B------:R-:W-:Y:S01]  /*138e0*/  F2FP.F16.E4M3.UNPACK_B R25, R9.H1 ;  /* 0x00000009ff19723e */ /* 0x000fe200030006ff */
[----:B------:R-:W-:Y:S01]  /*138f0*/  HADD2.F32 R6, -RZ, R12.H0_H0 ;  /* 0x2000000cff067230 */ /* 0x000fe20000004100 */
[----:B------:R-:W-:Y:S01]  /*13900*/  F2FP.F16.E4M3.UNPACK_B R27, R11 ;  /* 0x0000000bff1b723e */ /* 0x000fe200020006ff */
[----:B------:R-:W-:-:S02]  /*13910*/  HADD2.F32 R24, -RZ, R24.H1_H1 ;  /* 0x30000018ff187230 */ /* 0x000fc40000004100 */
[C---:B------:R-:W-:Y:S01]  /*13920*/  FMUL.FTZ R60, R26.reuse, R31 ;  /* 0x0000001f1a3c7220 */ /* 0x040fe20000410000 */
[----:B------:R-:W-:Y:S01]  /*13930*/  FMUL.FTZ R57, R26, R55 ;  /* 0x000000371a397220 */ /* 0x000fe20000410000 */
[----:B------:R-:W-:Y:S01]  /*13940*/  F2FP.F16.E4M3.UNPACK_B R28, R11.H1 ;  /* 0x0000000bff1c723e */ /* 0x000fe200030006ff */
[----:B------:R-:W-:Y:S02]  /*13950*/  HADD2.F32 R12, -RZ, R12.H1_H1 ;  /* 0x3000000cff0c7230 */ /* 0x000fe40000004100 */
[C---:B------:R-:W-:Y:S01]  /*13960*/  FFMA.FTZ R60, R6.reuse, R55, R60 ;  /* 0x00000037063c7223 */ /* 0x040fe2000001003c */
[----:B------:R-:W-:Y:S01]  /*13970*/  FFMA.FTZ R58, R6, R31, -R57 ;  /* 0x0000001f063a7223 */ /* 0x000fe20000010839 */
[----:B------:R-:W-:Y:S01]  /*13980*/  HADD2.F32 R55, -RZ, R49.H1_H1 ;  /* 0x30000031ff377230 */ /* 0x000fe20000004100 */
[-C--:B------:R-:W-:Y:S01]  /*13990*/  F2FP.F16.E4M3.UNPACK_B R11, R10.reuse ;  /* 0x0000000aff0b723e */ /* 0x080fe200020006ff */
[----:B------:R-:W-:Y:S01]  /*139a0*/  HADD2.F32 R31, -RZ, R30.H1_H1 ;  /* 0x3000001eff1f7230 */ /* 0x000fe20000004100 */
[----:B------:R-:W-:Y:S01]  /*139b0*/  F2FP.F16.E4M3.UNPACK_B R26, R10.H1 ;  /* 0x0000000aff1a723e */ /* 0x000fe200030006ff */
[----:B------:R-:W-:Y:S01]  /*139c0*/  HADD2.F32 R57, -RZ, R53.H0_H0 ;  /* 0x20000035ff397230 */ /* 0x000fe20000004100 */
[----:B------:R-:W-:Y:S01]  /*139d0*/  F2FP.F16.E4M3.UNPACK_B R5, R5.H1 ;  /* 0x00000005ff05723e */ /* 0x000fe200030006ff */
[----:B------:R-:W-:-:S02]  /*139e0*/  HADD2.F32 R10, -RZ, R25.H0_H0 ;  /* 0x20000019ff0a7230 */ /* 0x000fc40000004100 */
[C---:B------:R-:W-:Y:S01]  /*139f0*/  FMUL.FTZ R61, R24.reuse, R55 ;  /* 0x00000037183d7220 */ /* 0x040fe20000410000 */
[----:B------:R-:W-:Y:S02]  /*13a00*/  HADD2.F32 R49, -RZ, R48.H0_H0 ;  /* 0x20000030ff317230 */ /* 0x000fe40000004100 */
[----:B------:R-:W-:Y:S01]  /*13a10*/  FMUL.FTZ R24, R24, R31 ;  /* 0x0000001f18187220 */ /* 0x000fe20000410000 */
[----:B------:R-:W-:Y:S02]  /*13a20*/  HADD2.F32 R6, -RZ, R5.H0_H0 ;  /* 0x20000005ff067230 */ /* 0x000fe40000004100 */
[----:B------:R-:W-:Y:S01]  /*13a30*/  FMUL.FTZ R63, R10, R57 ;  /* 0x000000390a3f7220 */ /* 0x000fe20000410000 */
[----:B------:R-:W-:Y:S01]  /*13a40*/  FFMA.FTZ R61, R12, R31, -R61 ;  /* 0x0000001f0c3d7223 */ /* 0x000fe2000001083d */
[----:B------:R-:W-:Y:S01]  /*13a50*/  FMUL.FTZ R10, R10, R49 ;  /* 0x000000310a0a7220 */ /* 0x000fe20000410000 */
[----:B------:R-:W-:Y:S01]  /*13a60*/  FFMA.FTZ R55, R12, R55, R24 ;  /* 0x000000370c377223 */ /* 0x000fe20000010018 */
[----:B------:R-:W-:Y:S01]  /*13a70*/  F2FP.F16.E4M3.UNPACK_B R30, R59 ;  /* 0x0000003bff1e723e */ /* 0x000fe200020006ff */
[C---:B------:R-:W-:Y:S01]  /*13a80*/  FFMA.FTZ R63, R6.reuse, R49, -R63 ;  /* 0x00000031063f7223 */ /* 0x040fe2000001083f */
[----:B------:R-:W-:Y:S01]  /*13a90*/  F2FP.F16.E4M3.UNPACK_B R12, R51 ;  /* 0x00000033ff0c723e */ /* 0x000fe200020006ff */
[----:B------:R-:W-:Y:S01]  /*13aa0*/  FFMA.FTZ R57, R6, R57, R10 ;  /* 0x0000003906397223 */ /* 0x000fe2000001000a */
[----:B------:R-:W-:Y:S01]  /*13ab0*/  HADD2.F32 R24, -RZ, R53.H1_H1 ;  /* 0x30000035ff187230 */ /* 0x000fe20000004100 */
[----:B------:R-:W-:Y:S01]  /*13ac0*/  F2FP.F16.E4M3.UNPACK_B R59, R59.H1 ;  /* 0x0000003bff3b723e */ /* 0x000fe200030006ff */
[----:B------:R-:W-:Y:S01]  /*13ad0*/  HADD2.F32 R25, -RZ, R25.H1_H1 ;  /* 0x30000019ff197230 */ /* 0x000fe20000004100 */
[----:B------:R-:W-:Y:S01]  /*13ae0*/  F2FP.F16.E4M3.UNPACK_B R51, R51.H1 ;  /* 0x00000033ff33723e */ /* 0x000fe200030006ff */
[----:B------:R-:W-:Y:S01]  /*13af0*/  HADD2.F32 R49, -RZ, R30.H0_H0 ;  /* 0x2000001eff317230 */ /* 0x000fe20000004100 */
[----:B------:R-:W-:Y:S01]  /*13b00*/  F2FP.F16.E4M3.UNPACK_B R9, R8 ;  /* 0x00000008ff09723e */ /* 0x000fe200020006ff */
[----:B------:R-:W-:-:S02]  /*13b10*/  HADD2.F32 R10, -RZ, R27.H0_H0 ;  /* 0x2000001bff0a7230 */ /* 0x000fc40000004100 */
[C---:B------:R-:W-:Y:S01]  /*13b20*/  FMUL.FTZ R62, R25.reuse, R24 ;  /* 0x00000018193e7220 */ /* 0x040fe20000410000 */
[----:B------:R-:W-:Y:S01]  /*13b30*/  HADD2.F32 R48, -RZ, R48.H1_H1 ;  /* 0x30000030ff307230 */ /* 0x000fe20000004100 */
[----:B------:R-:W-:Y:S01]  /*13b40*/  F2FP.F16.E4M3.UNPACK_B R8, R8.H1 ;  /* 0x00000008ff08723e */ /* 0x000fe200030006ff */
[----:B------:R-:W-:Y:S02]  /*13b50*/  HADD2.F32 R31, -RZ, R12.H0_H0 ;  /* 0x2000000cff1f7230 */ /* 0x000fe40000004100 */
[C---:B------:R-:W-:Y:S01]  /*13b60*/  FMUL.FTZ R53, R10.reuse, R49 ;  /* 0x000000310a357220 */ /* 0x040fe20000410000 */
[----:B------:R-:W-:Y:S02]  /*13b70*/  HADD2.F32 R5, -RZ, R5.H1_H1 ;  /* 0x30000005ff057230 */ /* 0x000fe40000004100 */
[----:B------:R-:W-:Y:S01]  /*13b80*/  FMUL.FTZ R25, R25, R48 ;  /* 0x0000003019197220 */ /* 0x000fe20000410000 */
[----:B------:R-:W-:Y:S02]  /*13b90*/  HADD2.F32 R6, -RZ, R14.H0_H0 ;  /* 0x2000000eff067230 */ /* 0x000fe40000004100 */
[----:B------:R-:W-:Y:S01]  /*13ba0*/  FMUL.FTZ R10, R10, R31 ;  /* 0x0000001f0a0a7220 */ /* 0x000fe20000410000 */
[----:B------:R-:W-:-:S02]  /*13bb0*/  HADD2.F32 R30, -RZ, R30.H1_H1 ;  /* 0x3000001eff1e7230 */ /* 0x000fc40000004100 */
[C---:B------:R-:W-:Y:S01]  /*13bc0*/  FFMA.FTZ R62, R5.reuse, R48, -R62 ;  /* 0x00000030053e7223 */ /* 0x040fe2000001083e */
[----:B------:R-:W-:Y:S01]  /*13bd0*/  FFMA.FTZ R48, R5, R24, R25 ;  /* 0x0000001805307223 */ /* 0x000fe20000010019 */
[C---:B------:R-:W-:Y:S01]  /*13be0*/  FFMA.FTZ R53, R6.reuse, R31, -R53 ;  /* 0x0000001f06357223 */ /* 0x040fe20000010835 */
[----:B------:R-:W-:Y:S01]  /*13bf0*/  FFMA.FTZ R64, R6, R49, R10 ;  /* 0x0000003106407223 */ /* 0x000fe2000001000a */
[----:B------:R-:W-:Y:S01]  /*13c00*/  HADD2.F32 R24, -RZ, R59.H0_H0 ;  /* 0x2000003bff187230 */ /* 0x000fe20000004100 */
[-C--:B------:R-:W-:Y:S01]  /*13c10*/  F2FP.F16.E4M3.UNPACK_B R3, R4.reuse ;  /* 0x00000004ff03723e */ /* 0x080fe200020006ff */
[----:B------:R-:W-:Y:S01]  /*13c20*/  HADD2.F32 R6, -RZ, R28.H0_H0 ;  /* 0x2000001cff067230 */ /* 0x000fe20000004100 */
[----:B------:R-:W-:Y:S01]  /*13c30*/  F2FP.F16.E4M3.UNPACK_B R4, R4.H1 ;  /* 0x00000004ff04723e */ /* 0x000fe200030006ff */
[----:B------:R-:W-:Y:S02]  /*13c40*/  HADD2.F32 R27, -RZ, R27.H1_H1 ;  /* 0x3000001bff1b7230 */ /* 0x000fe40000004100 */
        /* <DEDUP_REMOVED lines=8> */
[----:B------:R-:W-:-:S02]  /*13cd0*/  HADD2.F32 R51, -RZ, R51.H1_H1 ;  /* 0x30000033ff337230 */ /* 0x000fc40000004100 */
[C---:B------:R-:W-:Y:S01]  /*13ce0*/  FFMA.FTZ R68, R5.reuse, R10, -R68 ;  /* 0x0000000a05447223 */ /* 0x040fe20000010844 */
[-C--:B------:R-:W-:Y:S01]  /*13cf0*/  F2FP.F16.E4M3.UNPACK_B R10, R29.reuse.H1 ;  /* 0x0000001dff0a723e */ /* 0x080fe200030006ff */
[C---:B------:R-:W-:Y:S01]  /*13d00*/  FFMA.FTZ R66, R14.reuse, R12, -R25 ;  /* 0x0000000c0e427223 */ /* 0x040fe20000010819 */
[----:B------:R-:W-:Y:S01]  /*13d10*/  FFMA.FTZ R65, R14, R30, R27 ;  /* 0x0000001e0e417223 */ /* 0x000fe2000001001b */
[----:B------:R-:W-:Y:S01]  /*13d20*/  F2FP.F16.E4M3.UNPACK_B R14, R52.H1 ;  /* 0x00000034ff0e723e */ /* 0x000fe200030006ff */
[----:B------:R-:W-:Y:S02]  /*13d30*/  HADD2.F32 R59, -RZ, R59.H1_H1 ;  /* 0x3000003bff3b7230 */ /* 0x000fe40000004100 */
[----:B------:R-:W-:Y:S01]  /*13d40*/  FFMA.FTZ R67, R5, R24, R31 ;  /* 0x0000001805437223 */ /* 0x000fe2000001001f */
        /* <DEDUP_REMOVED lines=8> */
[----:B------:R-:W-:Y:S02]  /*13dd0*/  HADD2.F32 R15, -RZ, R15.H1_H1 ;  /* 0x3000000fff0f7230 */ /* 0x000fe40000004100 */
[C---:B------:R-:W-:Y:S01]  /*13de0*/  FMUL.FTZ R25, R6.reuse, R12 ;  /* 0x0000000c06197220 */ /* 0x040fe20000410000 */
[----:B------:R-:W-:Y:S02]  /*13df0*/  HADD2.F32 R5, -RZ, R4.H0_H0 ;  /* 0x20000004ff057230 */ /* 0x000fe40000004100 */
[----:B------:R-:W-:Y:S01]  /*13e00*/  FMUL.FTZ R28, R6, R24 ;  /* 0x00000018061c7220 */ /* 0x000fe20000410000 */
[----:B------:R-:W-:-:S02]  /*13e10*/  HADD2.F32 R8, -RZ, R8.H1_H1 ;  /* 0x30000008ff087230 */ /* 0x000fc40000004100 */
[C---:B------:R-:W-:Y:S01]  /*13e20*/  FFMA.FTZ R51, R15.reuse, R51, -R30 ;  /* 0x000000330f337223 */ /* 0x040fe2000001081e */
[----:B------:R-:W-:Y:S01]  /*13e30*/  FFMA.FTZ R70, R15, R59, R70 ;  /* 0x0000003b0f467223 */ /* 0x000fe20000010046 */
[C---:B------:R-:W-:Y:S01]  /*13e40*/  FFMA.FTZ R24, R5.reuse, R24, R25 ;  /* 0x0000001805187223 */ /* 0x040fe20000010019 */
[----:B------:R-:W-:Y:S02]  /*13e50*/  HADD2.F32 R25, -RZ, R14.H1_H1 ;  /* 0x3000000eff197230 */ /* 0x000fe40000004100 */
[----:B------:R-:W-:Y:S01]  /*13e60*/  FFMA.FTZ R28, R5, R12, -R28 ;  /* 0x0000000c051c7223 */ /* 0x000fe2000001081c */
[----:B------:R-:W-:Y:S01]  /*13e70*/  HADD2.F32 R15, -RZ, R10.H1_H1 ;  /* 0x3000000aff0f7230 */ /* 0x000fe20000004100 */
[----:B------:R-:W-:Y:S01]  /*13e80*/  F2FP.F16.E4M3.UNPACK_B R10, R54.H1 ;  /* 0x00000036ff0a723e */ /* 0x000fe200030006ff */
        /* <DEDUP_REMOVED lines=11> */
[----:B------:R-:W-:Y:S01]  /*13f40*/  F2FP.F16.E4M3.UNPACK_B R54, R54 ;  /* 0x00000036ff36723e */ /* 0x000fe200020006ff */
        /* <DEDUP_REMOVED lines=24> */
[-C--:B------:R-:W-:Y:S01]  /*140d0*/  FMUL.FTZ R9, R26, R5.reuse ;  /* 0x000000051a097220 */ /* 0x080fe20000410000 */
[----:B------:R-:W-:Y:S02]  /*140e0*/  FFMA.FTZ R26, R3, R8, R4 ;  /* 0x00000008031a7223 */ /* 0x000fe40000010004 */
        /* <DEDUP_REMOVED lines=36> */
.L_x_2348:
[----:B------:R-:W-:Y:S05]  /*14330*/  BSYNC B1 ;  /* 0x0000000000017941 */ /* 0x000fea0003800000 */
.L_x_2347:
[----:B------:R-:W-:Y:S04]  /*14340*/  BSSY B1, `(.L_x_2349) ;  /* 0x0000105000017945 */ /* 0x000fe80003800000 */
[----:B------:R-:W-:Y:S05]  /*14350*/  @P1 BRA `(.L_x_2350) ;  /* 0x00000010000c1947 */ /* 0x000fea0003800000 */
[----:B-12---:R-:W2:Y:S04]  /*14360*/  LDL R11, [R1+0x2c] ;  /* 0x00002c00010b7983 */ /* 0x006ea80000100800 */
[----:B------:R-:W3:Y:S01]  /*14370*/  LDL R61, [R1+0x54] ;  /* 0x00005400013d7983 */ /* 0x000ee20000100800 */
[----:B------:R-:W-:Y:S01]  /*14380*/  LEA.HI R7, R21, R20, RZ, 0x1c ;  /* 0x0000001415077211 */ /* 0x000fe200078fe0ff */
[----:B------:R-:W-:Y:S01]  /*14390*/  IMAD.SHL.U32 R4, R233, 0x80, RZ ;  /* 0x00000080e9047824 */ /* 0x000fe200078e00ff */
[----:B-----5:R-:W-:Y:S02]  /*143a0*/  SHF.R.U32.HI R6, RZ, 0x8, R33 ;  /* 0x00000008ff067819 */ /* 0x020fe40000011621 */
[----:B------:R-:W-:Y:S02]  /*143b0*/  SHF.R.U32.HI R0, RZ, 0x8, R32 ;  /* 0x00000008ff007819 */ /* 0x000fe40000011620 */
[----:B------:R-:W-:-:S02]  /*143c0*/  SHF.R.S32.HI R10, RZ, 0x1f, R7 ;  /* 0x0000001fff0a7819 */ /* 0x000fc40000011407 */
[----:B------:R-:W-:Y:S02]  /*143d0*/  LOP3.LUT R5, R33, 0xff, RZ, 0xc0, !PT ;  /* 0x000000ff21057812 */ /* 0x000fe400078ec0ff */
[----:B------:R-:W-:Y:S02]  /*143e0*/  LOP3.LUT R6, R6, 0xff, RZ, 0xc0, !PT ;  /* 0x000000ff06067812 */ /* 0x000fe400078ec0ff */
[----:B------:R-:W-:Y:S02]  /*143f0*/  LOP3.LUT R9, R4, 0x380, RZ, 0xc0, !PT ;  /* 0x0000038004097812 */ /* 0x000fe400078ec0ff */
[----:B0-----:R-:W-:Y:S02]  /*14400*/  LOP3.LUT R3, R32, 0xff, RZ, 0xc0, !PT ;  /* 0x000000ff20037812 */ /* 0x001fe400078ec0ff */
[----:B------:R-:W-:Y:S02]  /*14410*/  SHF.L.U32 R8, R7, 0x4, RZ ;  /* 0x0000000407087819 */ /* 0x000fe400000006ff */
[----:B------:R-:W-:-:S02]  /*14420*/  LOP3.LUT R4, R0, 0xff, RZ, 0xc0, !PT ;  /* 0x000000ff00047812 */ /* 0x000fc400078ec0ff */
[----:B------:R-:W-:Y:S02]  /*14430*/  LEA.HI R10, R10, R7, RZ, 0x3 ;  /* 0x000000070a0a7211 */ /* 0x000fe400078f18ff */
[----:B------:R-:W-:Y:S02]  /*14440*/  PRMT R14, R6, 0x7604, R5 ;  /* 0x00007604060e7816 */ /* 0x000fe40000000005 */
[----:B------:R-:W-:Y:S01]  /*14450*/  SHF.R.U32.HI R6, RZ, 0x8, R35 ;  /* 0x00000008ff067819 */ /* 0x000fe20000011623 */
[----:B------:R-:W-:Y:S01]  /*14460*/  IMAD.SHL.U32 R10, R10, 0x800, RZ ;  /* 0x000008000a0a7824 */ /* 0x000fe200078e00ff */
[----:B------:R-:W-:Y:S02]  /*14470*/  LOP3.LUT R0, R9, 0x70, R8, 0xf8, !PT ;  /* 0x0000007009007812 */ /* 0x000fe400078ef808 */
[----:B------:R-:W-:Y:S02]  /*14480*/  PRMT R12, R4, 0x7604, R3 ;  /* 0x00007604040c7816 */ /* 0x000fe40000000003 */
[----:B------:R-:W-:-:S02]  /*14490*/  SHF.R.U32.HI R9, RZ, 0x3, R9 ;  /* 0x00000003ff097819 */ /* 0x000fc40000011609 */
[----:B------:R-:W-:Y:S02]  /*144a0*/  SHF.R.U32.HI R4, RZ, 0x8, R34 ;  /* 0x00000008ff047819 */ /* 0x000fe40000011622 */
[----:B------:R-:W-:Y:S02]  /*144b0*/  LOP3.LUT R5, R35, 0xff, RZ, 0xc0, !PT ;  /* 0x000000ff23057812 */ /* 0x000fe400078ec0ff */
[----:B------:R-:W-:Y:S02]  /*144c0*/  LOP3.LUT R6, R6, 0xff, RZ, 0xc0, !PT ;  /* 0x000000ff06067812 */ /* 0x000fe400078ec0ff */
[----:B------:R-:W-:Y:S02]  /*144d0*/  LOP3.LUT R0, R0, R9, RZ, 0x3c, !PT ;  /* 0x0000000900007212 */ /* 0x000fe400078e3cff */
[----:B------:R-:W-:Y:S02]  /*144e0*/  LOP3.LUT R3, R34, 0xff, RZ, 0xc0, !PT ;  /* 0x000000ff22037812 */ /* 0x000fe400078ec0ff */
[----:B------:R-:W-:-:S02]  /*144f0*/  SHF.R.U32.HI R8, RZ, 0x8, R40 ;  /* 0x00000008ff087819 */ /* 0x000fc40000011628 */
[----:B------:R-:W-:Y:S02]  /*14500*/  LOP3.LUT R4, R4, 0xff, RZ, 0xc0, !PT ;  /* 0x000000ff04047812 */ /* 0x000fe400078ec0ff */
[----:B------:R-:W-:Y:S02]  /*14510*/  LOP3.LUT R9, R10, 0xffffc000, RZ, 0xc0, !PT ;  /* 0xffffc0000a097812 */ /* 0x000fe400078ec0ff */
[----:B------:R-:W-:Y:S02]  /*14520*/  PRMT R26, R6, 0x7604, R5 ;  /* 0x00007604061a7816 */ /* 0x000fe40000000005 */
[----:B------:R-:W-:Y:S02]  /*14530*/  SHF.R.U32.HI R5, RZ, 0x8, R41 ;  /* 0x00000008ff057819 */ /* 0x000fe40000011629 */
[----:B------:R-:W-:Y:S02]  /*14540*/  LOP3.LUT R7, R40, 0xff, RZ, 0xc0, !PT ;  /* 0x000000ff28077812 */ /* 0x000fe400078ec0ff */
[----:B------:R-:W-:-:S02]  /*14550*/  LOP3.LUT R8, R8, 0xff, RZ, 0xc0, !PT ;  /* 0x000000ff08087812 */ /* 0x000fc400078ec0ff */
[----:B------:R-:W-:Y:S02]  /*14560*/  PRMT R24, R4, 0x7604, R3 ;  /* 0x0000760404187816 */ /* 0x000fe40000000003 */
[----:B------:R-:W-:Y:S02]  /*14570*/  SHF.R.U32.HI R6, RZ, 0x8, R42 ;  /* 0x00000008ff067819 */ /* 0x000fe4000001162a */
[----:B------:R-:W-:Y:S02]  /*14580*/  LOP3.LUT R5, R5, 0xff, RZ, 0xc0, !PT ;  /* 0x000000ff05057812 */ /* 0x000fe400078ec0ff */
[----:B------:R-:W-:Y:S02]  /*14590*/  SHF.R.U32.HI R13, RZ, 0x8, R43 ;  /* 0x00000008ff0d7819 */ /* 0x000fe4000001162b */
[----:B------:R-:W-:Y:S02]  /*145a0*/  PRMT R27, R8, 0x7604, R7 ;  /* 0x00007604081b7816 */ /* 0x000fe40000000007 */
[----:B------:R-:W-:-:S02]  /*145b0*/  LOP3.LUT R7, R6, 0xff, RZ, 0xc0, !PT ;  /* 0x000000ff06077812 */ /* 0x000fc400078ec0ff */
[----:B------:R-:W-:Y:S02]  /*145c0*/  LOP3.LUT R4, R42, 0xff, RZ, 0xc0, !PT ;  /* 0x000000ff2a047812 */ /* 0x000fe400078ec0ff */
[----:B------:R-:W-:Y:S02]  /*145d0*/  LOP3.LUT R6, R43, 0xff, RZ, 0xc0, !PT ;  /* 0x000000ff2b067812 */ /* 0x000fe400078ec0ff */
[----:B------:R-:W-:Y:S02]  /*145e0*/  LOP3.LUT R13, R13, 0xff, RZ, 0xc0, !PT ;  /* 0x000000ff0d0d7812 */ /* 0x000fe400078ec0ff */
[----:B------:R-:W-:Y:S02]  /*145f0*/  PRMT R31, R7, 0x7604, R4 ;  /* 0x00007604071f7816 */ /* 0x000fe40000000004 */
[----:B------:R-:W-:Y:S02]  /*14600*/  PRMT R49, R13, 0x7604, R6 ;  /* 0x000076040d317816 */ /* 0x000fe40000000006 */
[----:B------:R-:W-:-:S02]  /*14610*/  SHF.R.U32.HI R15, RZ, 0x10, R34 ;  /* 0x00000010ff0f7819 */ /* 0x000fc40000011622 */
[----:B------:R-:W-:Y:S02]  /*14620*/  SHF.R.U32.HI R13, RZ, 0x10, R33 ;  /* 0x00000010ff0d7819 */ /* 0x000fe40000011621 */
[----:B------:R-:W-:Y:S02]  /*14630*/  LOP3.LUT R15, R15, 0xff, RZ, 0xc0, !PT ;  /* 0x000000ff0f0f7812 */ /* 0x000fe400078ec0ff */
[----:B------:R-:W-:Y:S02]  /*14640*/  LOP3.LUT R13, R13, 0xff, RZ, 0xc0, !PT ;  /* 0x000000ff0d0d7812 */ /* 0x000fe400078ec0ff */
[----:B------:R-:W-:Y:S02]  /*14650*/  PRMT R15, R15, 0x7054, R24 ;  /* 0x000070540f0f7816 */ /* 0x000fe40000000018 */
[----:B------:R-:W-:Y:S02]  /*14660*/  SHF.R.U32.HI R25, RZ, 0x10, R35 ;  /* 0x00000010ff197819 */ /* 0x000fe40000011623 */
[----:B------:R-:W-:-:S02]  /*14670*/  PRMT R13, R13, 0x7054, R14 ;  /* 0x000070540d0d7816 */ /* 0x000fc4000000000e */
[----:B------:R-:W-:Y:S02]  /*14680*/  SHF.R.U32.HI R24, RZ, 0x10, R42 ;  /* 0x00000010ff187819 */ /* 0x000fe4000001162a */
[----:B------:R-:W-:Y:S02]  /*14690*/  SHF.R.U32.HI R14, RZ, 0x10, R41 ;  /* 0x00000010ff0e7819 */ /* 0x000fe40000011629 */
[----:B------:R-:W-:Y:S02]  /*146a0*/  LOP3.LUT R25, R25, 0xff, RZ, 0xc0, !PT ;  /* 0x000000ff19197812 */ /* 0x000fe400078ec0ff */
[----:B------:R-:W-:Y:S02]  /*146b0*/  LOP3.LUT R24, R24, 0xff, RZ, 0xc0, !PT ;  /* 0x000000ff18187812 */ /* 0x000fe400078ec0ff */
[----:B------:R-:W-:Y:S02]  /*146c0*/  LOP3.LUT R14, R14, 0xff, RZ, 0xc0, !PT ;  /* 0x000000ff0e0e7812 */ /* 0x000fe400078ec0ff */
[----:B------:R-:W-:-:S02]  /*146d0*/  PRMT R25, R25, 0x7054, R26 ;  /* 0x0000705419197816 */ /* 0x000fc4000000001a */
[----:B------:R-:W-:Y:S02]  /*146e0*/  PRMT R31, R24, 0x7054, R31 ;  /* 0x00007054181f7816 */ /* 0x000fe4000000001f */
[----:B------:R-:W-:Y:S02]  /*146f0*/  SHF.R.U32.HI R26, RZ, 0x10, R43 ;  /* 0x00000010ff1a7819 */ /* 0x000fe4000001162b */
[----:B------:R-:W-:Y:S02]  /*14700*/  LOP3.LUT R48, R31, 0xff000000, R42, 0xf8, !PT ;  /* 0xff0000001f307812 */ /* 0x000fe400078ef82a */
[----:B------:R-:W-:Y:S02]  /*14710*/  LOP3.LUT R26, R26, 0xff, RZ, 0xc0, !PT ;  /* 0x000000ff1a1a7812 */ /* 0x000fe400078ec0ff */
[----:B------:R-:W-:Y:S02]  /*14720*/  LOP3.LUT R34, R15, 0xff000000, R34, 0xf8, !PT ;  /* 0xff0000000f227812 */ /* 0x000fe400078ef822 */
[----:B------:R-:W-:-:S02]  /*14730*/  PRMT R49, R26, 0x7054, R49 ;  /* 0x000070541a317816 */ /* 0x000fc40000000031 */
[----:B------:R-:W-:Y:S02]  /*14740*/  LOP3.LUT R35, R25, 0xff000000, R35, 0xf8, !PT ;  /* 0xff00000019237812 */ /* 0x000fe400078ef823 */
[----:B------:R-:W-:Y:S02]  /*14750*/  LOP3.LUT R50, R49, 0xff000000, R43, 0xf8, !PT ;  /* 0xff00000031327812 */ /* 0x000fe400078ef82b */
[----:B--2---:R-:W-:Y:S02]  /*14760*/  IADD3 R3, R0, R9, R11 ;  /* 0x0000000900037210 */ /* 0x004fe40007ffe00b */
[----:B------:R-:W-:Y:S01]  /*14770*/  LOP3.LUT R0, R41, 0xff, RZ, 0xc0, !PT ;  /* 0x000000ff29007812 */ /* 0x000fe200078ec0ff */
[----:B---3--:R-:W0:Y:S03]  /*14780*/  LDS.128 R8, [R61+0x20400] ;  /* 0x020400003d087984 */ /* 0x008e260000000c00 */
[----:B------:R-:W-:Y:S01]  /*14790*/  PRMT R29, R5, 0x7604, R0 ;  /* 0x00007604051d7816 */ /* 0x000fe20000000000 */
[----:B------:R-:W-:Y:S01]  /*147a0*/  IMAD.IADD R0, R18, 0x1, R3 ;  /* 0x0000000112007824 */ /* 0x000fe200078e0203 */
[----:B------:R-:W-:-:S02]  /*147b0*/  SHF.R.U32.HI R3, RZ, 0x10, R32 ;  /* 0x00000010ff037819 */ /* 0x000fc40000011620 */
[----:B------:R-:W-:Y:S02]  /*147c0*/  PRMT R29, R14, 0x7054, R29 ;  /* 0x000070540e1d7816 */ /* 0x000fe4000000001d */
[----:B------:R-:W1:Y:S01]  /*147d0*/  LDS.128 R4, [R0+0x20400] ;  /* 0x0204000000047984 */ /* 0x000e620000000c00 */
[----:B------:R-:W-:Y:S02]  /*147e0*/  LOP3.LUT R3, R3, 0xff, RZ, 0xc0, !PT ;  /* 0x000000ff03037812 */ /* 0x000fe400078ec0ff */
[----:B------:R-:W-:Y:S02]  /*147f0*/  LOP3.LUT R41, R29, 0xff000000, R41, 0xf8, !PT ;  /* 0xff0000001d297812 */ /* 0x000fe400078ef829 */
[----:B------:R-:W-:Y:S02]  /*14800*/  PRMT R3, R3, 0x7054, R12 ;  /* 0x0000705403037816 */ /* 0x000fe4000000000c */
[----:B------:R-:W-:Y:S02]  /*14810*/  SHF.R.U32.HI R12, RZ, 0x10, R40 ;  /* 0x00000010ff0c7819 */ /* 0x000fe40000011628 */
[----:B------:R-:W-:-:S02]  /*14820*/  LOP3.LUT R30, R3, 0xff000000, R32, 0xf8, !PT ;  /* 0xff000000031e7812 */ /* 0x000fc400078ef820 */
[----:B------:R-:W-:Y:S02]  /*14830*/  LOP3.LUT R32, R13, 0xff000000, R33, 0xf8, !PT ;  /* 0xff0000000d207812 */ /* 0x000fe400078ef821 */
[----:B------:R-:W-:Y:S02]  /*14840*/  LOP3.LUT R12, R12, 0xff, RZ, 0xc0, !PT ;  /* 0x000000ff0c0c7812 */ /* 0x000fe400078ec0ff */
[-C--:B------:R-:W-:Y:S02]  /*14850*/  F2FP.F16.E4M3.UNPACK_B R31, R32.reuse ;  /* 0x00000020ff1f723e */ /* 0x080fe400020006ff */
[----:B------:R-:W-:Y:S02]  /*14860*/  PRMT R27, R12, 0x7054, R27 ;  /* 0x000070540c1b7816 */ /* 0x000fe4000000001b */
[-C--:B------:R-:W-:Y:S01]  /*14870*/  F2FP.F16.E4M3.UNPACK_B R42, R41.reuse ;  /* 0x00000029ff2a723e */ /* 0x080fe200020006ff */
[--C-:B------:R-:W-:Y:S01]  /*14880*/  HADD2.F32 R33, -RZ, R31.reuse.H0_H0 ;  /* 0x2000001fff217230 */ /* 0x100fe20000004100 */
[----:B------:R-:W-:Y:S01]  /*14890*/  F2FP.F16.E4M3.UNPACK_B R41, R41.H1 ;  /* 0x00000029ff29723e */ /* 0x000fe200030006ff */
[----:B------:R-:W-:Y:S01]  /*148a0*/  HADD2.F32 R31, -RZ, R31.H1_H1 ;  /* 0x3000001fff1f7230 */ /* 0x000fe20000004100 */
[----:B------:R-:W-:Y:S01]  /*148b0*/  F2FP.F16.E4M3.UNPACK_B R32, R32.H1 ;  /* 0x00000020ff20723e */ /* 0x000fe200030006ff */
[----:B------:R-:W-:Y:S01]  /*148c0*/  HADD2.F32 R43, -RZ, R42.H0_H0 ;  /* 0x2000002aff2b7230 */ /* 0x000fe20000004100 */
[----:B------:R-:W-:-:S02]  /*148d0*/  LOP3.LUT R40, R27, 0xff000000, R40, 0xf8, !PT ;  /* 0xff0000001b287812 */ /* 0x000fc400078ef828 */
[----:B0-----:R-:W-:Y:S02]  /*148e0*/  F2FP.F16.E4M3.UNPACK_B R12, R9 ;  /* 0x00000009ff0c723e */ /* 0x001fe400020006ff */
[-C--:B------:R-:W-:Y:S02]  /*148f0*/  F2FP.F16.E4M3.UNPACK_B R14, R11.reuse ;  /* 0x0000000bff0e723e */ /* 0x080fe400020006ff */
[----:B------:R-:W-:Y:S02]  /*14900*/  F2FP.F16.E4M3.UNPACK_B R15, R11.H1 ;  /* 0x0000000bff0f723e */ /* 0x000fe400030006ff */
[-C--:B------:R-:W-:Y:S02]  /*14910*/  F2FP.F16.E4M3.UNPACK_B R11, R10.reuse ;  /* 0x0000000aff0b723e */ /* 0x080fe400020006ff */
[-C--:B-1----:R-:W-:Y:S02]  /*14920*/  F2FP.F16.E4M3.UNPACK_B R24, R5.reuse ;  /* 0x00000005ff18723e */ /* 0x082fe400020006ff */
[----:B------:R-:W-:Y:S01]  /*14930*/  F2FP.F16.E4M3.UNPACK_B R13, R10.H1 ;  /* 0x0000000aff0d723e */ /* 0x000fe200030006ff */
[----:B------:R-:W-:Y:S01]  /*14940*/  HADD2.F32 R10, -RZ, R12.H0_H0 ;  /* 0x2000000cff0a7230 */ /* 0x000fe20000004100 */
[----:B------:R-:W-:Y:S01]  /*14950*/  F2FP.F16.E4M3.UNPACK_B R25, R5.H1 ;  /* 0x00000005ff19723e */ /* 0x000fe200030006ff */
[--C-:B------:R-:W-:Y:S01]  /*14960*/  HADD2.F32 R26, -RZ, R24.reuse.H0_H0 ;  /* 0x20000018ff1a7230 */ /* 0x100fe20000004100 */
[-C--:B------:R-:W-:Y:S01]  /*14970*/  F2FP.F16.E4M3.UNPACK_B R28, R7.reuse ;  /* 0x00000007ff1c723e */ /* 0x080fe200020006ff */
[----:B------:R-:W-:Y:S01]  /*14980*/  HADD2.F32 R24, -RZ, R24.H1_H1 ;  /* 0x30000018ff187230 */ /* 0x000fe20000004100 */
[----:B------:R-:W-:Y:S01]  /*14990*/  F2FP.F16.E4M3.UNPACK_B R29, R7.H1 ;  /* 0x00000007ff1d723e */ /* 0x000fe200030006ff */
[----:B------:R-:W-:Y:S01]  /*149a0*/  HADD2.F32 R12, -RZ, R12.H1_H1 ;  /* 0x3000000cff0c7230 */ /* 0x000fe20000004100 */
[-C--:B------:R-:W-:Y:S01]  /*149b0*/  F2FP.F16.E4M3.UNPACK_B R5, R4.reuse ;  /* 0x00000004ff05723e */ /* 0x080fe200020006ff */
[C---:B------:R-:W-:Y:S01]  /*149c0*/  FMUL.FTZ R49, R26.reuse, R43 ;  /* 0x0000002b1a317220 */ /* 0x040fe20000410000 */
[----:B------:R-:W-:Y:S01]  /*149d0*/  F2FP.F16.E4M3.UNPACK_B R7, R4.H1 ;  /* 0x00000004ff07723e */ /* 0x000fe200030006ff */
[-C--:B------:R-:W-:Y:S01]  /*149e0*/  FMUL.FTZ R4, R26, R33.reuse ;  /* 0x000000211a047220 */ /* 0x080fe20000410000 */
[-C--:B------:R-:W-:Y:S01]  /*149f0*/  F2FP.F16.E4M3.UNPACK_B R26, R6.reuse ;  /* 0x00000006ff1a723e */ /* 0x080fe200020006ff */
[C---:B------:R-:W-:Y:S01]  /*14a00*/  FFMA.FTZ R51, R10.reuse, R33, -R49 ;  /* 0x000000210a337223 */ /* 0x040fe20000010831 */
[----:B------:R-:W-:Y:S01]  /*14a10*/  F2FP.F16.E4M3.UNPACK_B R27, R6.H1 ;  /* 0x00000006ff1b723e */ /* 0x000fe200030006ff */
[----:B------:R-:W-:Y:S01]  /*14a20*/  FFMA.FTZ R52, R10, R43, R4 ;  /* 0x0000002b0a347223 */ /* 0x000fe20000010004 */
[----:B------:R-:W-:Y:S01]  /*14a30*/  HADD2.F32 R43, -RZ, R42.H1_H1 ;  /* 0x3000002aff2b7230 */ /* 0x000fe20000004100 */
[----:B------:R-:W-:Y:S01]  /*14a40*/  F2FP.F16.E4M3.UNPACK_B R9, R9.H1 ;  /* 0x00000009ff09723e */ /* 0x000fe200030006ff */
[----:B------:R-:W-:Y:S01]  /*14a50*/  HADD2.F32 R49, -RZ, R41.H0_H0 ;  /* 0x20000029ff317230 */ /* 0x000fe20000004100 */
[----:B------:R-:W-:Y:S01]  /*14a60*/  F2FP.F16.E4M3.UNPACK_B R10, R35 ;  /* 0x00000023ff0a723e */ /* 0x000fe200020006ff */
[----:B------:R-:W-:-:S02]  /*14a70*/  HADD2.F32 R6, -RZ, R25.H0_H0 ;  /* 0x20000019ff067230 */ /* 0x000fc40000004100 */
[C---:B------:R-:W-:Y:S01]  /*14a80*/  FMUL.FTZ R53, R24.reuse, R43 ;  /* 0x0000002b18357220 */ /* 0x040fe20000410000 */
[----:B------:R-:W-:Y:S02]  /*14a90*/  HADD2.F32 R33, -RZ, R32.H0_H0 ;  /* 0x20000020ff217230 */ /* 0x000fe40000004100 */
[----:B------:R-:W-:Y:S01]  /*14aa0*/  FMUL.FTZ R24, R24, R31 ;  /* 0x0000001f18187220 */ /* 0x000fe20000410000 */
[----:B------:R-:W-:Y:S02]  /*14ab0*/  HADD2.F32 R4, -RZ, R9.H0_H0 ;  /* 0x20000009ff047230 */ /* 0x000fe40000004100 */
[----:B------:R-:W-:Y:S01]  /*14ac0*/  FMUL.FTZ R55, R6, R49 ;  /* 0x0000003106377220 */ /* 0x000fe20000410000 */
[C---:B------:R-:W-:Y:S01]  /*14ad0*/  FFMA.FTZ R42, R12.reuse, R31, -R53 ;  /* 0x0000001f0c2a7223 */ /* 0x040fe20000010835 */
[----:B------:R-:W-:Y:S01]  /*14ae0*/  FFMA.FTZ R43, R12, R43, R24 ;  /* 0x0000002b0c2b7223 */ /* 0x000fe20000010018 */
[-C--:B------:R-:W-:Y:S01]  /*14af0*/  FMUL.FTZ R6, R6, R33.reuse ;  /* 0x0000002106067220 */ /* 0x080fe20000410000 */
[----:B------:R-:W-:Y:S01]  /*14b00*/  F2FP.F16.E4M3.UNPACK_B R24, R50 ;  /* 0x00000032ff18723e */ /* 0x000fe200020006ff */
[----:B------:R-:W-:Y:S01]  /*14b10*/  FFMA.FTZ R55, R4, R33, -R55 ;  /* 0x0000002104377223 */ /* 0x000fe20000010837 */
[----:B------:R-:W-:-:S02]  /*14b20*/  HADD2.F32 R12, -RZ, R41.H1_H1 ;  /* 0x30000029ff0c7230 */ /* 0x000fc40000004100 */
[----:B------:R-:W-:Y:S01]  /*14b30*/  FFMA.FTZ R49, R4, R49, R6 ;  /* 0x0000003104317223 */ /* 0x000fe20000010006 */
[----:B------:R-:W-:Y:S01]  /*14b40*/  HADD2.F32 R6, -RZ, R28.H0_H0 ;  /* 0x2000001cff067230 */ /* 0x000fe20000004100 */
[----:B------:R-:W-:Y:S01]  /*14b50*/  F2FP.F16.E4M3.UNPACK_B R50, R50.H1 ;  /* 0x00000032ff32723e */ /* 0x000fe200030006ff */
[----:B------:R-:W-:Y:S01]  /*14b60*/  HADD2.F32 R33, -RZ, R24.H0_H0 ;  /* 0x20000018ff217230 */ /* 0x000fe20000004100 */
[----:B------:R-:W-:Y:S01]  /*14b70*/  F2FP.F16.E4M3.UNPACK_B R35, R35.H1 ;  /* 0x00000023ff23723e */ /* 0x000fe200030006ff */
[----:B------:R-:W-:Y:S01]  /*14b80*/  HADD2.F32 R25, -RZ, R25.H1_H1 ;  /* 0x30000019ff197230 */ /* 0x000fe20000004100 */
[----:B------:R-:W-:Y:S01]  /*14b90*/  F2FP.F16.E4M3.UNPACK_B R3, R8 ;  /* 0x00000008ff03723e */ /* 0x000fe200020006ff */
[----:B------:R-:W-:Y:S02]  /*14ba0*/  HADD2.F32 R31, -RZ, R10.H0_H0 ;  /* 0x2000000aff1f7230 */ /* 0x000fe40000004100 */
[----:B------:R-:W-:Y:S01]  /*14bb0*/  FMUL.FTZ R41, R6, R33 ;  /* 0x0000002106297220 */ /* 0x000fe20000410000 */
[----:B------:R-:W-:-:S02]  /*14bc0*/  HADD2.F32 R32, -RZ, R32.H1_H1 ;  /* 0x30000020ff207230 */ /* 0x000fc40000004100 */
[C---:B------:R-:W-:Y:S01]  /*14bd0*/  FMUL.FTZ R54, R25.reuse, R12 ;  /* 0x0000000c19367220 */ /* 0x040fe20000410000 */
[----:B------:R-:W-:Y:S02]  /*14be0*/  HADD2.F32 R4, -RZ, R14.H0_H0 ;  /* 0x2000000eff047230 */ /* 0x000fe40000004100 */
[-C--:B------:R-:W-:Y:S01]  /*14bf0*/  FMUL.FTZ R6, R6, R31.reuse ;  /* 0x0000001f06067220 */ /* 0x080fe20000410000 */
[----:B------:R-:W-:Y:S02]  /*14c00*/  HADD2.F32 R9, -RZ, R9.H1_H1 ;  /* 0x30000009ff097230 */ /* 0x000fe40000004100 */
[----:B------:R-:W-:Y:S01]  /*14c10*/  FMUL.FTZ R25, R25, R32 ;  /* 0x0000002019197220 */ /* 0x000fe20000410000 */
[----:B------:R-:W-:Y:S02]  /*14c20*/  HADD2.F32 R28, -RZ, R28.H1_H1 ;  /* 0x3000001cff1c7230 */ /* 0x000fe40000004100 */
[----:B------:R-:W-:Y:S01]  /*14c30*/  FFMA.FTZ R41, R4, R31, -R41 ;  /* 0x0000001f04297223 */ /* 0x000fe20000010829 */
[----:B------:R-:W-:-:S02]  /*14c40*/  HADD2.F32 R31, -RZ, R24.H1_H1 ;  /* 0x30000018ff1f7230 */ /* 0x000fc40000004100 */
[C---:B------:R-:W-:Y:S01]  /*14c50*/  FFMA.FTZ R54, R9.reuse, R32, -R54 ;  /* 0x0000002009367223 */ /* 0x040fe20000010836 */
[----:B------:R-:W-:Y:S01]  /*14c60*/  FFMA.FTZ R53, R4, R33, R6 ;  /* 0x0000002104357223 */ /* 0x000fe20000010006 */
[----:B------:R-:W-:Y:S01]  /*14c70*/  FFMA.FTZ R32, R9, R12, R25 ;  /* 0x0000000c09207223 */ /* 0x000fe20000010019 */
[----:B------:R-:W-:Y:S02]  /*14c80*/  HADD2.F32 R33, -RZ, R50.H0_H0 ;  /* 0x20000032ff217230 */ /* 0x000fe40000004100 */
[----:B------:R-:W-:Y:S01]  /*14c90*/  FMUL.FTZ R57, R28, R31 ;  /* 0x0000001f1c397220 */ /* 0x000fe20000410000 */
[----:B------:R-:W-:Y:S01]  /*14ca0*/  HADD2.F32 R6, -RZ, R29.H0_H0 ;  /* 0x2000001dff067230 */ /* 0x000fe20000004100 */
[----:B------:R-:W-:Y:S01]  /*14cb0*/  F2FP.F16.E4M3.UNPACK_B R12, R40.H1 ;  /* 0x00000028ff0c723e */ /* 0x000fe200030006ff */
[----:B------:R-:W-:Y:S01]  /*14cc0*/  HADD2.F32 R9, -RZ, R10.H1_H1 ;  /* 0x3000000aff097230 */ /* 0x000fe20000004100 */
[----:B------:R-:W-:Y:S01]  /*14cd0*/  F2FP.F16.E4M3.UNPACK_B R8, R8.H1 ;  /* 0x00000008ff08723e */ /* 0x000fe200030006ff */
[----:B------:R-:W-:-:S02]  /*14ce0*/  HADD2.F32 R25, -RZ, R35.H0_H0 ;  /* 0x20000023ff197230 */ /* 0x000fc40000004100 */
[----:B------:R-:W-:Y:S01]  /*14cf0*/  FMUL.FTZ R59, R6, R33 ;  /* 0x00000021063b7220 */ /* 0x000fe20000410000 */
[----:B------:R-:W-:Y:S02]  /*14d00*/  HADD2.F32 R14, -RZ, R14.H1_H1 ;  /* 0x3000000eff0e7230 */ /* 0x000fe40000004100 */
[----:B------:R-:W-:Y:S01]  /*14d10*/  FMUL.FTZ R28, R28, R9 ;  /* 0x000000091c1c7220 */ /* 0x000fe20000410000 */
[----:B------:R-:W-:Y:S02]  /*14d20*/  HADD2.F32 R4, -RZ, R15.H0_H0 ;  /* 0x2000000fff047230 */ /* 0x000fe40000004100 */
[----:B------:R-:W-:Y:S01]  /*14d30*/  FMUL.FTZ R6, R6, R25 ;  /* 0x0000001906067220 */ /* 0x000fe20000410000 */
[----:B------:R-:W-:Y:S02]  /*14d40*/  HADD2.F32 R10, -RZ, R35.H1_H1 ;  /* 0x30000023ff0a7230 */ /* 0x000fe40000004100 */
[C---:B------:R-:W-:Y:S01]  /*14d50*/  FFMA.FTZ R58, R14.reuse, R9, -R57 ;  /* 0x000000090e3a7223 */ /* 0x040fe20000010839 */
[----:B------:R-:W-:Y:S01]  /*14d60*/  F2FP.F16.E4M3.UNPACK_B R9, R30.H1 ;  /* 0x0000001eff09723e */ /* 0x000fe200030006ff */
[----:B------:R-:W-:Y:S01]  /*14d70*/  FFMA.FTZ R60, R14, R31, R28 ;  /* 0x0000001f0e3c7223 */ /* 0x000fe2000001001c */
[----:B------:R-:W-:Y:S01]  /*14d80*/  FFMA.FTZ R57, R4, R33, R6 ;  /* 0x0000002104397223 */ /* 0x000fe20000010006 */
[----:B------:R-:W-:-:S02]  /*14d90*/  HADD2.F32 R50, -RZ, R50.H1_H1 ;  /* 0x30000032ff327230 */ /* 0x000fc40000004100 */
[----:B------:R-:W-:Y:S01]  /*14da0*/  FFMA.FTZ R59, R4, R25, -R59 ;  /* 0x00000019043b7223 */ /* 0x000fe2000001083b */
[----:B------:R-:W-:Y:S01]  /*14db0*/  HADD2.F32 R29, -RZ, R29.H1_H1 ;  /* 0x3000001dff1d7230 */ /* 0x000fe20000004100 */
[----:B------:R-:W-:Y:S01]  /*14dc0*/  F2FP.F16.E4M3.UNPACK_B R40, R40 ;  /* 0x00000028ff28723e */ /* 0x000fe200020006ff */
[----:B------:R-:W-:Y:S01]  /*14dd0*/  HADD2.F32 R31, -RZ, R12.H0_H0 ;  /* 0x2000000cff1f7230 */ /* 0x000fe20000004100 */
[----:B------:R-:W-:Y:S01]  /*14de0*/  F2FP.F16.E4M3.UNPACK_B R30, R30 ;  /* 0x0000001eff1e723e */ /* 0x000fe200020006ff */
        /* <DEDUP_REMOVED lines=9> */
[C---:B------:R-:W-:Y:S01]  /*14e80*/  FFMA.FTZ R29, R4.reuse, R25, -R29 ;  /* 0x00000019041d7223 */ /* 0x040fe2000001081d */
[----:B------:R-:W-:Y:S02]  /*14e90*/  HADD2.F32 R15, -RZ, R15.H1_H1 ;  /* 0x3000000fff0f7230 */ /* 0x000fe40000004100 */
[----:B------:R-:W-:Y:S01]  /*14ea0*/  FFMA.FTZ R31, R4, R31, R6 ;  /* 0x0000001f041f7223 */ /* 0x000fe20000010006 */
[----:B------:R-:W-:-:S02]  /*14eb0*/  HADD2.F32 R9, -RZ, R9.H1_H1 ;  /* 0x30000009ff097230 */ /* 0x000fc40000004100 */
[----:B------:R-:W-:Y:S01]  /*14ec0*/  FMUL.FTZ R25, R7, R12 ;  /* 0x0000000c07197220 */ /* 0x000fe20000410000 */
        /* <DEDUP_REMOVED lines=8> */
[----:B------:R-:W-:-:S02]  /*14f50*/  HADD2.F32 R7, -RZ, R30.H0_H0 ;  /* 0x2000001eff077230 */ /* 0x000fc40000004100 */
[----:B------:R-:W-:Y:S02]  /*14f60*/  HADD2.F32 R4, -RZ, R3.H0_H0 ;  /* 0x20000003ff047230 */ /* 0x000fe40000004100 */
[C---:B------:R-:W-:Y:S01]  /*14f70*/  FMUL.FTZ R9, R6.reuse, R15 ;  /* 0x0000000f06097220 */ /* 0x040fe20000410000 */
[----:B------:R-:W-:Y:S02]  /*14f80*/  HADD2.F32 R40, -RZ, R40.H1_H1 ;  /* 0x30000028ff287230 */ /* 0x000fe40000004100 */
[-C--:B------:R-:W-:Y:S01]  /*14f90*/  FMUL.FTZ R25, R6, R7.reuse ;  /* 0x0000000706197220 */ /* 0x080fe20000410000 */
[----:B------:R-:W-:Y:S02]  /*14fa0*/  HADD2.F32 R5, -RZ, R5.H1_H1 ;  /* 0x30000005ff057230 */ /* 0x000fe40000004100 */
[----:B------:R-:W-:Y:S01]  /*14fb0*/  FFMA.FTZ R12, R4, R7, -R9 ;  /* 0x00000007040c7223 */ /* 0x000fe20000010809 */
[----:B------:R-:W-:Y:S01]  /*14fc0*/  HADD2.F32 R30, -RZ, R30.H1_H1 ;  /* 0x3000001eff1e7230 */ /* 0x000fe20000004100 */
[----:B------:R-:W-:Y:S01]  /*14fd0*/  F2FP.F16.E4M3.UNPACK_B R7, R48.H1 ;  /* 0x00000030ff07723e */ /* 0x000fe200030006ff */
[----:B------:R-:W-:-:S02]  /*14fe0*/  HADD2.F32 R3, -RZ, R3.H1_H1 ;  /* 0x30000003ff037230 */ /* 0x000fc40000004100 */
[C---:B------:R-:W-:Y:S01]  /*14ff0*/  FMUL.FTZ R8, R5.reuse, R40 ;  /* 0x0000002805087220 */ /* 0x040fe20000410000 */
[----:B------:R-:W-:Y:S01]  /*15000*/  FFMA.FTZ R25, R4, R15, R25 ;  /* 0x0000000f04197223 */ /* 0x000fe20000010019 */
[----:B------:R-:W-:Y:S01]  /*15010*/  F2FP.F16.E4M3.UNPACK_B R6, R34.H1 ;  /* 0x00000022ff06723e */ /* 0x000fe200030006ff */
[-C--:B------:R-:W-:Y:S01]  /*15020*/  FMUL.FTZ R5, R5, R30.reuse ;  /* 0x0000001e05057220 */ /* 0x080fe20000410000 */
[C---:B------:R-:W-:Y:S01]  /*15030*/  FFMA.FTZ R15, R3.reuse, R30, -R8 ;  /* 0x0000001e030f7223 */ /* 0x040fe20000010808 */
[----:B------:R-:W-:Y:S01]  /*15040*/  HADD2.F32 R8, -RZ, R7.H0_H0 ;  /* 0x20000007ff087230 */ /* 0x000fe20000004100 */
[----:B------:R-:W-:Y:S01]  /*15050*/  F2FP.F16.E4M3.UNPACK_B R34, R34 ;  /* 0x00000022ff22723e */ /* 0x000fe200020006ff */
[----:B------:R-:W-:Y:S02]  /*15060*/  HADD2.F32 R4, -RZ, R27.H0_H0 ;  /* 0x2000001bff047230 */ /* 0x000fe40000004100 */
[----:B------:R-:W-:Y:S01]  /*15070*/  FFMA.FTZ R40, R3, R40, R5 ;  /* 0x0000002803287223 */ /* 0x000fe20000010005 */
[----:B------:R-:W-:Y:S01]  /*15080*/  HADD2.F32 R5, -RZ, R6.H0_H0 ;  /* 0x20000006ff057230 */ /* 0x000fe20000004100 */
[----:B------:R-:W-:Y:S01]  /*15090*/  F2FP.F16.E4M3.UNPACK_B R48, R48 ;  /* 0x00000030ff30723e */ /* 0x000fe200020006ff */
[----:B------:R-:W-:-:S02]  /*150a0*/  HADD2.F32 R3, -RZ, R13.H0_H0 ;  /* 0x2000000dff037230 */ /* 0x000fc40000004100 */
[C---:B------:R-:W-:Y:S01]  /*150b0*/  FMUL.FTZ R28, R4.reuse, R8 ;  /* 0x00000008041c7220 */ /* 0x040fe20000410000 */
[----:B------:R-:W-:Y:S02]  /*150c0*/  HADD2.F32 R10, -RZ, R7.H1_H1 ;  /* 0x30000007ff0a7230 */ /* 0x000fe40000004100 */
[-C--:B------:R-:W-:Y:S01]  /*150d0*/  FMUL.FTZ R4, R4, R5.reuse ;  /* 0x0000000504047220 */ /* 0x080fe20000410000 */
[----:B------:R-:W-:Y:S02]  /*150e0*/  HADD2.F32 R27, -RZ, R27.H1_H1 ;  /* 0x3000001bff1b7230 */ /* 0x000fe40000004100 */
[----:B------:R-:W-:Y:S01]  /*150f0*/  FFMA.FTZ R28, R3, R5, -R28 ;  /* 0x00000005031c7223 */ /* 0x000fe2000001081c */
[----:B------:R-:W-:Y:S02]  /*15100*/  HADD2.F32 R6, -RZ, R6.H1_H1 ;  /* 0x30000006ff067230 */ /* 0x000fe40000004100 */
[----:B------:R-:W-:Y:S02]  /*15110*/  HADD2.F32 R13, -RZ, R13.H1_H1 ;  /* 0x3000000dff0d7230 */ /* 0x000fe40000004100 */
[C---:B------:R-:W-:Y:S01]  /*15120*/  FMUL.FTZ R30, R27.reuse, R10 ;  /* 0x0000000a1b1e7220 */ /* 0x040fe20000410000 */
[----:B------:R-:W-:Y:S01]  /*15130*/  FMUL.FTZ R5, R27, R6 ;  /* 0x000000061b057220 */ /* 0x000fe20000410000 */
[----:B------:R-:W-:-:S02]  /*15140*/  FFMA.FTZ R27, R3, R8, R4 ;  /* 0x00000008031b7223 */ /* 0x000fc40000010004 */
[C---:B------:R-:W-:Y:S01]  /*15150*/  FFMA.FTZ R33, R13.reuse, R6, -R30 ;  /* 0x000000060d217223 */ /* 0x040fe2000001081e */
[----:B------:R-:W-:Y:S02]  /*15160*/  HADD2.F32 R6, -RZ, R48.H0_H0 ;  /* 0x20000030ff067230 */ /* 0x000fe40000004100 */
[----:B------:R-:W-:Y:S01]  /*15170*/  FFMA.FTZ R30, R13, R10, R5 ;  /* 0x0000000a0d1e7223 */ /* 0x000fe20000010005 */
[----:B------:R-:W-:Y:S02]  /*15180*/  HADD2.F32 R5, -RZ, R34.H0_H0 ;  /* 0x20000022ff057230 */ /* 0x000fe40000004100 */
[----:B------:R-:W-:Y:S02]  /*15190*/  HADD2.F32 R4, -RZ, R26.H0_H0 ;  /* 0x2000001aff047230 */ /* 0x000fe40000004100 */
[----:B------:R-:W-:Y:S01]  /*151a0*/  HADD2.F32 R48, -RZ, R48.H1_H1 ;  /* 0x30000030ff307230 */ /* 0x000fe20000004100 */
[----:B------:R-:W-:Y:S01]  /*151b0*/  F2FP.SATFINITE.E4M3.F32.PACK_AB_MERGE_C R27, R30, R27, RZ ;  /* 0x0000001b1e1b723e */ /* 0x000fe200048070ff */
[----:B------:R-:W-:-:S02]  /*151c0*/  HADD2.F32 R26, -RZ, R26.H1_H1 ;  /* 0x3000001aff1a7230 */ /* 0x000fc40000004100 */
[C---:B------:R-:W-:Y:S01]  /*151d0*/  FMUL.FTZ R8, R4.reuse, R6 ;  /* 0x0000000604087220 */ /* 0x040fe20000410000 */
[----:B------:R-:W-:Y:S02]  /*151e0*/  HADD2.F32 R34, -RZ, R34.H1_H1 ;  /* 0x30000022ff227230 */ /* 0x000fe40000004100 */
        /* <DEDUP_REMOVED lines=26> */
.L_x_2350:
[----:B------:R-:W-:Y:S05]  /*15390*/  BSYNC B1 ;  /* 0x0000000000017941 */ /* 0x000fea0003800000 */
.L_x_2349:
[----:B------:R-:W-:Y:S05]  /*153a0*/  @P0 BRA `(.L_x_2324) ;  /* 0x0000000c00ec0947 */ /* 0x000fea0003800000 */
[----:B-----5:R-:W4:Y:S04]  /*153b0*/  LDL R24, [R1+0x28] ;  /* 0x0000280001187983 */ /* 0x020f280000100800 */
[----:B------:R-:W4:Y:S01]  /*153c0*/  LDL R49, [R1+0x50] ;  /* 0x0000500001317983 */ /* 0x000f220000100800 */
[----:B-123--:R-:W-:Y:S02]  /*153d0*/  SHF.R.U32.HI R0, RZ, 0x8, R36 ;  /* 0x00000008ff007819 */ /* 0x00efe40000011624 */
[----:B0-----:R-:W-:Y:S02]  /*153e0*/  LOP3.LUT R3, R36, 0xff, RZ, 0xc0, !PT ;  /* 0x000000ff24037812 */ /* 0x001fe400078ec0ff */
[----:B------:R-:W-:Y:S02]  /*153f0*/  SHF.R.U32.HI R4, RZ, 0x8, R37 ;  /* 0x00000008ff047819 */ /* 0x000fe40000011625 */
[----:B------:R-:W-:-:S02]  /*15400*/  LOP3.LUT R0, R0, 0xff, RZ, 0xc0, !PT ;  /* 0x000000ff00007812 */ /* 0x000fc400078ec0ff */
[----:B------:R-:W-:Y:S02]  /*15410*/  LOP3.LUT R5, R37, 0xff, RZ, 0xc0, !PT ;  /* 0x000000ff25057812 */ /* 0x000fe400078ec0ff */
[----:B------:R-:W-:Y:S02]  /*15420*/  LOP3.LUT R4, R4, 0xff, RZ, 0xc0, !PT ;  /* 0x000000ff04047812 */ /* 0x000fe400078ec0ff */
[----:B------:R-:W-:Y:S01]  /*15430*/  PRMT R13, R0, 0x7604, R3 ;  /* 0x00007604000d7816 */ /* 0x000fe20000000003 */
[----:B------:R-:W-:Y:S01]  /*15440*/  IMAD.SHL.U32 R0, R235, 0x80, RZ ;  /* 0x00000080eb007824 */ /* 0x000fe200078e00ff */
[----:B------:R-:W-:Y:S02]  /*15450*/  LEA.HI R20, R21, R20, RZ, 0x1c ;  /* 0x0000001415147211 */ /* 0x000fe400078fe0ff */
[----:B------:R-:W-:Y:S02]  /*15460*/  SHF.R.U32.HI R6, RZ, 0x8, R38 ;  /* 0x00000008ff067819 */ /* 0x000fe40000011626 */
[----:B------:R-:W-:-:S02]  /*15470*/  PRMT R12, R4, 0x7604, R5 ;  /* 0x00007604040c7816 */ /* 0x000fc40000000005 */
[----:B------:R-:W-:Y:S02]  /*15480*/  SHF.R.S32.HI R5, RZ, 0x1f, R20 ;  /* 0x0000001fff057819 */ /* 0x000fe40000011414 */
[----:B------:R-:W-:Y:S01]  /*15490*/  LOP3.LUT R9, R0, 0x380, RZ, 0xc0, !PT ;  /* 0x0000038000097812 */ /* 0x000fe200078ec0ff */
[----:B------:R-:W-:Y:S01]  /*154a0*/  IMAD.SHL.U32 R0, R20, 0x10, RZ ;  /* 0x0000001014007824 */ /* 0x000fe200078e00ff */
[----:B------:R-:W-:Y:S02]  /*154b0*/  LOP3.LUT R3, R38, 0xff, RZ, 0xc0, !PT ;  /* 0x000000ff26037812 */ /* 0x000fe400078ec0ff */
[----:B------:R-:W-:Y:S02]  /*154c0*/  LOP3.LUT R6, R6, 0xff, RZ, 0xc0, !PT ;  /* 0x000000ff06067812 */ /* 0x000fe400078ec0ff */
[----:B------:R-:W-:Y:S02]  /*154d0*/  LEA.HI R7, R5, R20, RZ, 0x3 ;  /* 0x0000001405077211 */ /* 0x000fe400078f18ff */
[----:B------:R-:W-:-:S02]  /*154e0*/  PRMT R15, R6, 0x7604, R3 ;  /* 0x00007604060f7816 */ /* 0x000fc40000000003 */
[----:B------:R-:W-:Y:S02]  /*154f0*/  SHF.R.U32.HI R3, RZ, 0x8, R39 ;  /* 0x00000008ff037819 */ /* 0x000fe40000011627 */
[----:B------:R-:W-:Y:S02]  /*15500*/  LOP3.LUT R0, R9, 0x70, R0, 0xf8, !PT ;  /* 0x0000007009007812 */ /* 0x000fe400078ef800 */
[----:B------:R-:W-:Y:S02]  /*15510*/  SHF.R.U32.HI R9, RZ, 0x3, R9 ;  /* 0x00000003ff097819 */ /* 0x000fe40000011609 */
[----:B------:R-:W-:Y:S02]  /*15520*/  SHF.L.U32 R7, R7, 0xb, RZ ;  /* 0x0000000b07077819 */ /* 0x000fe400000006ff */
[----:B------:R-:W-:Y:S02]  /*15530*/  LOP3.LUT R4, R39, 0xff, RZ, 0xc0, !PT ;  /* 0x000000ff27047812 */ /* 0x000fe400078ec0ff */
[----:B------:R-:W-:-:S02]  /*15540*/  LOP3.LUT R3, R3, 0xff, RZ, 0xc0, !PT ;  /* 0x000000ff03037812 */ /* 0x000fc400078ec0ff */
[----:B------:R-:W-:Y:S02]  /*15550*/  LOP3.LUT R0, R0, R9, RZ, 0x3c, !PT ;  /* 0x0000000900007212 */ /* 0x000fe400078e3cff */
[----:B------:R-:W-:Y:S02]  /*15560*/  LOP3.LUT R7, R7, 0xffffc000, RZ, 0xc0, !PT ;  /* 0xffffc00007077812 */ /* 0x000fe400078ec0ff */
[----:B------:R-:W-:Y:S02]  /*15570*/  PRMT R14, R3, 0x7604, R4 ;  /* 0x00007604030e7816 */ /* 0x000fe40000000004 */
[----:B------:R-:W-:Y:S02]  /*15580*/  SHF.R.U32.HI R5, RZ, 0x8, R44 ;  /* 0x00000008ff057819 */ /* 0x000fe4000001162c */
[----:B------:R-:W-:Y:S02]  /*15590*/  LOP3.LUT R6, R44, 0xff, RZ, 0xc0, !PT ;  /* 0x000000ff2c067812 */ /* 0x000fe400078ec0ff */
[----:B------:R-:W-:-:S02]  /*155a0*/  LOP3.LUT R5, R5, 0xff, RZ, 0xc0, !PT ;  /* 0x000000ff05057812 */ /* 0x000fc400078ec0ff */
[----:B------:R-:W-:Y:S02]  /*155b0*/  SHF.R.U32.HI R4, RZ, 0x8, R45 ;  /* 0x00000008ff047819 */ /* 0x000fe4000001162d */
[----:B------:R-:W-:Y:S02]  /*155c0*/  PRMT R25, R5, 0x7604, R6 ;  /* 0x0000760405197816 */ /* 0x000fe40000000006 */
[----:B------:R-:W-:Y:S02]  /*155d0*/  SHF.R.U32.HI R26, RZ, 0x8, R47 ;  /* 0x00000008ff1a7819 */ /* 0x000fe4000001162f */
[----:B------:R-:W-:Y:S02]  /*155e0*/  LOP3.LUT R20, R45, 0xff, RZ, 0xc0, !PT ;  /* 0x000000ff2d147812 */ /* 0x000fe400078ec0ff */
[----:B------:R-:W-:Y:S02]  /*155f0*/  LOP3.LUT R27, R47, 0xff, RZ, 0xc0, !PT ;  /* 0x000000ff2f1b7812 */ /* 0x000fe400078ec0ff */
[----:B------:R-:W-:-:S02]  /*15600*/  LOP3.LUT R26, R26, 0xff, RZ, 0xc0, !PT ;  /* 0x000000ff1a1a7812 */ /* 0x000fc400078ec0ff */
[----:B------:R-:W-:Y:S02]  /*15610*/  SHF.R.U32.HI R21, RZ, 0x8, R46 ;  /* 0x00000008ff157819 */ /* 0x000fe4000001162e */
[----:B------:R-:W-:Y:S02]  /*15620*/  PRMT R26, R26, 0x7604, R27 ;  /* 0x000076041a1a7816 */ /* 0x000fe4000000001b */
[----:B------:R-:W-:Y:S02]  /*15630*/  SHF.R.U32.HI R27, RZ, 0x10, R45 ;  /* 0x00000010ff1b7819 */ /* 0x000fe4000001162d */
[----:B------:R-:W-:Y:S02]  /*15640*/  LOP3.LUT R21, R21, 0xff, RZ, 0xc0, !PT ;  /* 0x000000ff15157812 */ /* 0x000fe400078ec0ff */
[----:B------:R-:W-:Y:S01]  /*15650*/  LOP3.LUT R13, R13, 0xff0000, R36, 0xf8, !PT ;  /* 0x00ff00000d0d7812 */ /* 0x000fe200078ef824 */
[----:B------:R-:W-:Y:S01]  /*15660*/  IMAD.U32 R27, R27, 0x10000, RZ ;  /* 0x000100001b1b7824 */ /* 0x000fe200078e00ff */
[----:B------:R-:W-:-:S02]  /*15670*/  SHF.R.U32.HI R31, RZ, 0x10, R47 ;  /* 0x00000010ff1f7819 */ /* 0x000fc4000001162f */
[----:B------:R-:W-:Y:S02]  /*15680*/  LOP3.LUT R25, R25, 0xff0000, R44, 0xf8, !PT ;  /* 0x00ff000019197812 */ /* 0x000fe400078ef82c */
[----:B------:R-:W-:Y:S02]  /*15690*/  LOP3.LUT R28, R13, 0xff000000, R36, 0xf8, !PT ;  /* 0xff0000000d1c7812 */ /* 0x000fe400078ef824 */
[----:B------:R-:W-:Y:S02]  /*156a0*/  SHF.L.U32 R31, R31, 0x10, RZ ;  /* 0x000000101f1f7819 */ /* 0x000fe400000006ff */
[----:B------:R-:W-:Y:S02]  /*156b0*/  LOP3.LUT R32, R25, 0xff000000, R44, 0xf8, !PT ;  /* 0xff00000019207812 */ /* 0x000fe400078ef82c */
[----:B------:R-:W-:Y:S02]  /*156c0*/  LOP3.LUT R31, R26, 0xff0000, R31, 0xf8, !PT ;  /* 0x00ff00001a1f7812 */ /* 0x000fe400078ef81f */
[----:B------:R-:W-:-:S04]  /*156d0*/  LOP3.LUT R15, R15, 0xff0000, R38, 0xf8, !PT ;  /* 0x00ff00000f0f7812 */ /* 0x000fc800078ef826 */
[----:B------:R-:W-:Y:S02]  /*156e0*/  LOP3.LUT R30, R15, 0xff000000, R38, 0xf8, !PT ;  /* 0xff0000000f1e7812 */ /* 0x000fe400078ef826 */
[----:B----4-:R-:W-:Y:S02]  /*156f0*/  IADD3 R3, R0, R7, R24 ;  /* 0x0000000700037210 */ /* 0x010fe40007ffe018 */
[----:B------:R-:W-:Y:S01]  /*15700*/  LOP3.LUT R24, R46, 0xff, RZ, 0xc0, !PT ;  /* 0x000000ff2e187812 */ /* 0x000fe200078ec0ff */
[----:B------:R-:W0:Y:S02]  /*15710*/  LDS.128 R8, [R49+0x20400] ;  /* 0x0204000031087984 */ /* 0x000e240000000c00 */
[----:B------:R-:W-:Y:S01]  /*15720*/  IMAD.IADD R0, R18, 0x1, R3 ;  /* 0x0000000112007824 */ /* 0x000fe200078e0203 */
[----:B------:R-:W-:Y:S02]  /*15730*/  LOP3.LUT R3, R4, 0xff, RZ, 0xc0, !PT ;  /* 0x000000ff04037812 */ /* 0x000fe400078ec0ff */
[----:B------:R-:W-:-:S02]  /*15740*/  PRMT R29, R21, 0x7604, R24 ;  /* 0x00007604151d7816 */ /* 0x000fc40000000018 */
[----:B------:R-:W1:Y:S01]  /*15750*/  LDS.128 R4, [R0+0x20400] ;  /* 0x0204000000047984 */ /* 0x000e620000000c00 */
[----:B------:R-:W-:Y:S02]  /*15760*/  PRMT R20, R3, 0x7604, R20 ;  /* 0x0000760403147816 */ /* 0x000fe40000000014 */
[----:B------:R-:W-:Y:S02]  /*15770*/  SHF.R.U32.HI R3, RZ, 0x10, R37 ;  /* 0x00000010ff037819 */ /* 0x000fe40000011625 */
[----:B------:R-:W-:Y:S02]  /*15780*/  SHF.R.U32.HI R21, RZ, 0x10, R39 ;  /* 0x00000010ff157819 */ /* 0x000fe40000011627 */
[----:B------:R-:W-:Y:S01]  /*15790*/  LOP3.LUT R27, R20, 0xff0000, R27, 0xf8, !PT ;  /* 0x00ff0000141b7812 */ /* 0x000fe200078ef81b */
[----:B------:R-:W-:Y:S01]  /*157a0*/  IMAD.U32 R3, R3, 0x10000, RZ ;  /* 0x0001000003037824 */ /* 0x000fe200078e00ff */
[----:B------:R-:W-:Y:S01]  /*157b0*/  LOP3.LUT R29, R29, 0xff0000, R46, 0xf8, !PT ;  /* 0x00ff00001d1d7812 */ /* 0x000fe200078ef82e */
[----:B------:R-:W-:Y:S01]  /*157c0*/  IMAD.U32 R21, R21, 0x10000, RZ ;  /* 0x0001000015157824 */ /* 0x000fe200078e00ff */
[----:B------:R-:W-:-:S02]  /*157d0*/  LOP3.LUT R44, R27, 0xff000000, R45, 0xf8, !PT ;  /* 0xff0000001b2c7812 */ /* 0x000fc400078ef82d */
[----:B------:R-:W-:Y:S02]  /*157e0*/  LOP3.LUT R3, R12, 0xff0000, R3, 0xf8, !PT ;  /* 0x00ff00000c037812 */ /* 0x000fe400078ef803 */
[----:B------:R-:W-:Y:S02]  /*157f0*/  LOP3.LUT R34, R29, 0xff000000, R46, 0xf8, !PT ;  /* 0xff0000001d227812 */ /* 0x000fe400078ef82e */
[----:B------:R-:W-:Y:S02]  /*15800*/  LOP3.LUT R36, R3, 0xff000000, R37, 0xf8, !PT ;  /* 0xff00000003247812 */ /* 0x000fe400078ef825 */
[----:B------:R-:W-:Y:S02]  /*15810*/  F2FP.F16.E4M3.UNPACK_B R33, R44 ;  /* 0x0000002cff21723e */ /* 0x000fe400020006ff */
[----:B------:R-:W-:Y:S02]  /*15820*/  F2FP.F16.E4M3.UNPACK_B R29, R36 ;  /* 0x00000024ff1d723e */ /* 0x000fe400020006ff */
[----:B------:R-:W-:Y:S01]  /*15830*/  LOP3.LUT R21, R14, 0xff0000, R21, 0xf8, !PT ;  /* 0x00ff00000e157812 */ /* 0x000fe200078ef815 */
[----:B------:R-:W-:Y:S01]  /*15840*/  HADD2.F32 R35, -RZ, R33.H0_H0 ;  /* 0x20000021ff237230 */ /* 0x000fe20000004100 */
[----:B------:R-:W-:Y:S01]  /*15850*/  LOP3.LUT R46, R31, 0xff000000, R47, 0xf8, !PT ;  /* 0xff0000001f2e7812 */ /* 0x000fe200078ef82f */
[--C-:B------:R-:W-:Y:S01]  /*15860*/  HADD2.F32 R31, -RZ, R29.reuse.H0_H0 ;  /* 0x2000001dff1f7230 */ /* 0x100fe20000004100 */
[----:B------:R-:W-:Y:S01]  /*15870*/  LOP3.LUT R38, R21, 0xff000000, R39, 0xf8, !PT ;  /* 0xff00000015267812 */ /* 0x000fe200078ef827 */
[----:B------:R-:W-:Y:S01]  /*15880*/  HADD2.F32 R29, -RZ, R29.H1_H1 ;  /* 0x3000001dff1d7230 */ /* 0x000fe20000004100 */
[----:B------:R-:W-:Y:S01]  /*15890*/  F2FP.F16.E4M3.UNPACK_B R44, R44.H1 ;  /* 0x0000002cff2c723e */ /* 0x000fe200030006ff */
[----:B------:R-:W-:Y:S01]  /*158a0*/  HADD2.F32 R33, -RZ, R33.H1_H1 ;  /* 0x30000021ff217230 */ /* 0x000fe20000004100 */
[----:B------:R-:W-:-:S02]  /*158b0*/  F2FP.F16.E4M3.UNPACK_B R36, R36.H1 ;  /* 0x00000024ff24723e */ /* 0x000fc400030006ff */
[----:B0-----:R-:W-:Y:S02]  /*158c0*/  F2FP.F16.E4M3.UNPACK_B R12, R9 ;  /* 0x00000009ff0c723e */ /* 0x001fe400020006ff */
        /* <DEDUP_REMOVED lines=8> */
[-C--:B------:R-:W-:Y:S01]  /*15950*/  F2FP.F16.E4M3.UNPACK_B R26, R7.reuse ;  /* 0x00000007ff1a723e */ /* 0x080fe200020006ff */
[----:B------:R-:W-:Y:S01]  /*15960*/  HADD2.F32 R20, -RZ, R20.H1_H1 ;  /* 0x30000014ff147230 */ /* 0x000fe20000004100 */
[----:B------:R-:W-:Y:S01]  /*15970*/  F2FP.F16.E4M3.UNPACK_B R27, R7.H1 ;  /* 0x00000007ff1b723e */ /* 0x000fe200030006ff */
[C---:B------:R-:W-:Y:S01]  /*15980*/  FMUL.FTZ R37, R24.reuse, R35 ;  /* 0x0000002318257220 */ /* 0x040fe20000410000 */
[-C--:B------:R-:W-:Y:S01]  /*15990*/  F2FP.F16.E4M3.UNPACK_B R5, R4.reuse ;  /* 0x00000004ff05723e */ /* 0x080fe200020006ff */
[----:B------:R-:W-:Y:S01]  /*159a0*/  HADD2.F32 R12, -RZ, R12.H1_H1 ;  /* 0x3000000cff0c7230 */ /* 0x000fe20000004100 */
[----:B------:R-:W-:Y:S01]  /*159b0*/  F2FP.F16.E4M3.UNPACK_B R7, R4.H1 ;  /* 0x00000004ff07723e */ /* 0x000fe200030006ff */
[-C--:B------:R-:W-:Y:S01]  /*159c0*/  FMUL.FTZ R4, R24, R31.reuse ;  /* 0x0000001f18047220 */ /* 0x080fe20000410000 */
[-C--:B------:R-:W-:Y:S01]  /*159d0*/  F2FP.F16.E4M3.UNPACK_B R24, R6.reuse ;  /* 0x00000006ff18723e */ /* 0x080fe200020006ff */
[C---:B------:R-:W-:Y:S01]  /*159e0*/  FFMA.FTZ R37, R10.reuse, R31, -R37 ;  /* 0x0000001f0a257223 */ /* 0x040fe20000010825 */
[----:B------:R-:W-:Y:S01]  /*159f0*/  F2FP.F16.E4M3.UNPACK_B R25, R6.H1 ;  /* 0x00000006ff19723e */ /* 0x000fe200030006ff */
[----:B------:R-:W-:Y:S01]  /*15a00*/  FFMA.FTZ R39, R10, R35, R4 ;  /* 0x000000230a277223 */ /* 0x000fe20000010004 */
[----:B------:R-:W-:Y:S01]  /*15a10*/  F2FP.F16.E4M3.UNPACK_B R9, R9.H1 ;  /* 0x00000009ff09723e */ /* 0x000fe200030006ff */
[----:B------:R-:W-:-:S02]  /*15a20*/  HADD2.F32 R35, -RZ, R44.H0_H0 ;  /* 0x2000002cff237230 */ /* 0x000fc40000004100 */
[C---:B------:R-:W-:Y:S01]  /*15a30*/  FMUL.FTZ R41, R20.reuse, R33 ;  /* 0x0000002114297220 */ /* 0x040fe20000410000 */
[----:B------:R-:W-:Y:S02]  /*15a40*/  HADD2.F32 R6, -RZ, R21.H0_H0 ;  /* 0x20000015ff067230 */ /* 0x000fe40000004100 */
[-C--:B------:R-:W-:Y:S01]  /*15a50*/  FMUL.FTZ R10, R20, R29.reuse ;  /* 0x0000001d140a7220 */ /* 0x080fe20000410000 */
[----:B------:R-:W-:Y:S02]  /*15a60*/  HADD2.F32 R31, -RZ, R36.H0_H0 ;  /* 0x20000024ff1f7230 */ /* 0x000fe40000004100 */
[----:B------:R-:W-:Y:S01]  /*15a70*/  FFMA.FTZ R20, R12, R29, -R41 ;  /* 0x0000001d0c147223 */ /* 0x000fe20000010829 */
[----:B------:R-:W-:Y:S02]  /*15a80*/  HADD2.F32 R4, -RZ, R9.H0_H0 ;  /* 0x20000009ff047230 */ /* 0x000fe40000004100 */
[----:B------:R-:W-:Y:S01]  /*15a90*/  FMUL.FTZ R43, R6, R35 ;  /* 0x00000023062b7220 */ /* 0x000fe20000410000 */
[----:B------:R-:W-:Y:S01]  /*15aa0*/  FFMA.FTZ R40, R12, R33, R10 ;  /* 0x000000210c287223 */ /* 0x000fe2000001000a */
[-C--:B------:R-:W-:Y:S01]  /*15ab0*/  FMUL.FTZ R6, R6, R31.reuse ;  /* 0x0000001f06067220 */ /* 0x080fe20000410000 */
[----:B------:R-:W-:Y:S01]  /*15ac0*/  F2FP.F16.E4M3.UNPACK_B R12, R46 ;  /* 0x0000002eff0c723e */ /* 0x000fe200020006ff */
[C---:B------:R-:W-:Y:S01]  /*15ad0*/  FFMA.FTZ R43, R4.reuse, R31, -R43 ;  /* 0x0000001f042b7223 */ /* 0x040fe2000001082b */
[----:B------:R-:W-:Y:S01]  /*15ae0*/  F2FP.F16.E4M3.UNPACK_B R10, R38 ;  /* 0x00000026ff0a723e */ /* 0x000fe200020006ff */
[----:B------:R-:W-:Y:S01]  /*15af0*/  FFMA.FTZ R35, R4, R35, R6 ;  /* 0x0000002304237223 */ /* 0x000fe20000010006 */
[----:B------:R-:W-:Y:S01]  /*15b00*/  HADD2.F32 R6, -RZ, R26.H0_H0 ;  /* 0x2000001aff067230 */ /* 0x000fe20000004100 */
[----:B------:R-:W-:Y:S01]  /*15b10*/  F2FP.F16.E4M3.UNPACK_B R46, R46.H1 ;  /* 0x0000002eff2e723e */ /* 0x000fe200030006ff */
[----:B------:R-:W-:Y:S01]  /*15b20*/  HADD2.F32 R31, -RZ, R12.H0_H0 ;  /* 0x2000000cff1f7230 */ /* 0x000fe20000004100 */
[----:B------:R-:W-:Y:S01]  /*15b30*/  F2FP.F16.E4M3.UNPACK_B R38, R38.H1 ;  /* 0x00000026ff26723e */ /* 0x000fe200030006ff */
[----:B------:R-:W-:Y:S01]  /*15b40*/  HADD2.F32 R44, -RZ, R44.H1_H1 ;  /* 0x3000002cff2c7230 */ /* 0x000fe20000004100 */
[----:B------:R-:W-:Y:S01]  /*15b50*/  F2FP.F16.E4M3.UNPACK_B R3, R8 ;  /* 0x00000008ff03723e */ /* 0x000fe200020006ff */
[----:B------:R-:W-:-:S02]  /*15b60*/  HADD2.F32 R21, -RZ, R21.H1_H1 ;  /* 0x30000015ff157230 */ /* 0x000fc40000004100 */
[C---:B------:R-:W-:Y:S01]  /*15b70*/  FMUL.FTZ R33, R6.reuse, R31 ;  /* 0x0000001f06217220 */ /* 0x040fe20000410000 */
[----:B------:R-:W-:Y:S01]  /*15b80*/  HADD2.F32 R29, -RZ, R10.H0_H0 ;  /* 0x2000000aff1d7230 */ /* 0x000fe20000004100 */
[----:B------:R-:W-:Y:S01]  /*15b90*/  F2FP.F16.E4M3.UNPACK_B R8, R8.H1 ;  /* 0x00000008ff08723e */ /* 0x000fe200030006ff */
[----:B------:R-:W-:Y:S02]  /*15ba0*/  HADD2.F32 R36, -RZ, R36.H1_H1 ;  /* 0x30000024ff247230 */ /* 0x000fe40000004100 */
[C---:B------:R-:W-:Y:S01]  /*15bb0*/  FMUL.FTZ R42, R21.reuse, R44 ;  /* 0x0000002c152a7220 */ /* 0x040fe20000410000 */
[----:B------:R-:W-:Y:S02]  /*15bc0*/  HADD2.F32 R4, -RZ, R14.H0_H0 ;  /* 0x2000000eff047230 */ /* 0x000fe40000004100 */
[----:B------:R-:W-:Y:S01]  /*15bd0*/  FMUL.FTZ R6, R6, R29 ;  /* 0x0000001d06067220 */ /* 0x000fe20000410000 */
[----:B------:R-:W-:Y:S02]  /*15be0*/  HADD2.F32 R9, -RZ, R9.H1_H1 ;  /* 0x30000009ff097230 */ /* 0x000fe40000004100 */
[----:B------:R-:W-:Y:S01]  /*15bf0*/  FMUL.FTZ R21, R21, R36 ;  /* 0x0000002415157220 */ /* 0x000fe20000410000 */
[----:B------:R-:W-:-:S02]  /*15c00*/  HADD2.F32 R26, -RZ, R26.H1_H1 ;  /* 0x3000001aff1a7230 */ /* 0x000fc40000004100 */
[C---:B------:R-:W-:Y:S01]  /*15c10*/  FFMA.FTZ R33, R4.reuse, R29, -R33 ;  /* 0x0000001d04217223 */ /* 0x040fe20000010821 */
[----:B------:R-:W-:Y:S02]  /*15c20*/  HADD2.F32 R29, -RZ, R12.H1_H1 ;  /* 0x3000000cff1d7230 */ /* 0x000fe40000004100 */
[----:B------:R-:W-:Y:S01]  /*15c30*/  FFMA.FTZ R41, R4, R31, R6 ;  /* 0x0000001f04297223 */ /* 0x000fe20000010006 */
[C---:B------:R-:W-:Y:S01]  /*15c40*/  FFMA.FTZ R42, R9.reuse, R36, -R42 ;  /* 0x00000024092a7223 */ /* 0x040fe2000001082a */
[----:B------:R-:W-:Y:S01]  /*15c50*/  FFMA.FTZ R44, R9, R44, R21 ;  /* 0x0000002c092c7223 */ /* 0x000fe20000010015 */
[----:B------:R-:W-:Y:S02]  /*15c60*/  HADD2.F32 R31, -RZ, R46.H0_H0 ;  /* 0x2000002eff1f7230 */ /* 0x000fe40000004100 */
[----:B------:R-:W-:Y:S01]  /*15c70*/  FMUL.FTZ R45, R26, R29 ;  /* 0x0000001d1a2d7220 */ /* 0x000fe20000410000 */
[----:B------:R-:W-:Y:S02]  /*15c80*/  HADD2.F32 R6, -RZ, R27.H0_H0 ;  /* 0x2000001bff067230 */ /* 0x000fe40000004100 */
        /* <DEDUP_REMOVED lines=41> */
[----:B------:R-:W-:Y:S01]  /*15f20*/  HADD2.F32 R7, -RZ, R28.H0_H0 ;  /* 0x2000001cff077230 */ /* 0x000fe20000004100 */
[----:B------:R-:W-:Y:S01]  /*15f30*/  F2FP.SATFINITE.E4M3.F32.PACK_AB_MERGE_C R35, R44, R35, RZ ;  /* 0x000000232c23723e */ /* 0x000fe200048070ff */
[----:B------:R-:W-:-:S02]  /*15f40*/  HADD2.F32 R4, -RZ, R3.H0_H0 ;  /* 0x20000003ff047230 */ /* 0x000fc40000004100 */
[C---:B------:R-:W-:Y:S01]  /*15f50*/  FMUL.FTZ R9, R6.reuse, R15 ;  /* 0x0000000f06097220 */ /* 0x040fe20000410000 */
[----:B------:R-:W-:Y:S02]  /*15f60*/  HADD2.F32 R32, -RZ, R32.H1_H1 ;  /* 0x30000020ff207230 */ /* 0x000fe40000004100 */
        /* <DEDUP_REMOVED lines=8> */
[----:B------:R-:W-:Y:S01]  /*15ff0*/  FMUL.FTZ R5, R5, R28 ;  /* 0x0000001c05057220 */ /* 0x000fe20000410000 */
[----:B------:R-:W-:Y:S01]  /*16000*/  F2FP.F16.E4M3.UNPACK_B R6, R30.H1 ;  /* 0x0000001eff06723e */ /* 0x000fe200030006ff */
[----:B------:R-:W-:Y:S01]  /*16010*/  FFMA.FTZ R28, R3, R28, -R8 ;  /* 0x0000001c031c7223 */ /* 0x000fe20000010808 */
[----:B------:R-:W-:-:S02]  /*16020*/  HADD2.F32 R8, -RZ, R7.H0_H0 ;  /* 0x20000007ff087230 */ /* 0x000fc40000004100 */
[----:B------:R-:W-:Y:S01]  /*16030*/  FFMA.FTZ R32, R3, R32, R5 ;  /* 0x0000002003207223 */ /* 0x000fe20000010005 */
[----:B------:R-:W-:Y:S01]  /*16040*/  HADD2.F32 R4, -RZ, R25.H0_H0 ;  /* 0x20000019ff047230 */ /* 0x000fe20000004100 */
[----:B------:R-:W-:Y:S01]  /*16050*/  F2FP.F16.E4M3.UNPACK_B R34, R34 ;  /* 0x00000022ff22723e */ /* 0x000fe200020006ff */
[----:B------:R-:W-:Y:S01]  /*16060*/  HADD2.F32 R5, -RZ, R6.H0_H0 ;  /* 0x20000006ff057230 */ /* 0x000fe20000004100 */
[----:B------:R-:W-:Y:S01]  /*16070*/  F2FP.F16.E4M3.UNPACK_B R30, R30 ;  /* 0x0000001eff1e723e */ /* 0x000fe200020006ff */
[----:B------:R-:W-:Y:S02]  /*16080*/  HADD2.F32 R3, -RZ, R13.H0_H0 ;  /* 0x2000000dff037230 */ /* 0x000fe40000004100 */
[C---:B------:R-:W-:Y:S01]  /*16090*/  FMUL.FTZ R26, R4.reuse, R8 ;  /* 0x00000008041a7220 */ /* 0x040fe20000410000 */
[----:B------:R-:W-:Y:S02]  /*160a0*/  HADD2.F32 R10, -RZ, R7.H1_H1 ;  /* 0x30000007ff0a7230 */ /* 0x000fe40000004100 */
[----:B------:R-:W-:Y:S01]  /*160b0*/  FMUL.FTZ R4, R4, R5 ;  /* 0x0000000504047220 */ /* 0x000fe20000410000 */
[----:B------:R-:W-:-:S02]  /*160c0*/  HADD2.F32 R25, -RZ, R25.H1_H1 ;  /* 0x30000019ff197230 */ /* 0x000fc40000004100 */
[----:B------:R-:W-:Y:S01]  /*160d0*/  FFMA.FTZ R26, R3, R5, -R26 ;  /* 0x00000005031a7223 */ /* 0x000fe2000001081a */
[----:B------:R-:W-:Y:S01]  /*160e0*/  HADD2.F32 R6, -RZ, R6.H1_H1 ;  /* 0x30000006ff067230 */ /* 0x000fe20000004100 */
[----:B------:R-:W-:Y:S01]  /*160f0*/  F2FP.SATFINITE.E4M3.F32.PACK_AB_MERGE_C R45, R46, R45, RZ ;  /* 0x0000002d2e2d723e */ /* 0x000fe200048070ff */
[----:B------:R-:W-:Y:S02]  /*16100*/  HADD2.F32 R13, -RZ, R13.H1_H1 ;  /* 0x3000000dff0d7230 */ /* 0x000fe40000004100 */
[C---:B------:R-:W-:Y:S01]  /*16110*/  FMUL.FTZ R36, R25.reuse, R10 ;  /* 0x0000000a19247220 */ /* 0x040fe20000410000 */
[----:B------:R-:W-:Y:S01]  /*16120*/  F2FP.SATFINITE.E4M3.F32.PACK_AB_MERGE_C R14, R14, R29, RZ ;  /* 0x0000001d0e0e723e */ /* 0x000fe200048070ff */
[----:B------:R-:W-:Y:S01]  /*16130*/  FMUL.FTZ R5, R25, R6 ;  /* 0x0000000619057220 */ /* 0x000fe20000410000 */
[----:B------:R-:W-:Y:S01]  /*16140*/  FFMA.FTZ R25, R3, R8, R4 ;  /* 0x0000000803197223 */ /* 0x000fe20000010004 */
[----:B------:R-:W-:Y:S01]  /*16150*/  FFMA.FTZ R31, R13, R6, -R36 ;  /* 0x000000060d1f7223 */ /* 0x000fe20000010824 */
[----:B------:R-:W-:-:S02]  /*16160*/  HADD2.F32 R6, -RZ, R34.H0_H0 ;  /* 0x20000022ff067230 */ /* 0x000fc40000004100 */
[----:B------:R-:W-:Y:S01]  /*16170*/  FFMA.FTZ R10, R13, R10, R5 ;  /* 0x0000000a0d0a7223 */ /* 0x000fe20000010005 */
[----:B------:R-:W-:Y:S01]  /*16180*/  HADD2.F32 R4, -RZ, R24.H0_H0 ;  /* 0x20000018ff047230 */ /* 0x000fe20000004100 */
[----:B------:R-:W-:Y:S01]  /*16190*/  F2FP.SATFINITE.E4M3.F32.PACK_AB_MERGE_C R32, R32, R21, R14 ;  /* 0x000000152020723e */ /* 0x000fe2000480700e */
[----:B------:R-:W-:Y:S02]  /*161a0*/  HADD2.F32 R5, -RZ, R30.H0_H0 ;  /* 0x2000001eff057230 */ /* 0x000fe40000004100 */
        /* <DEDUP_REMOVED lines=10> */
[C---:B------:R-:W-:Y:S01]  /*16250*/  FFMA.FTZ R8, R3.reuse, R5, -R8 ;  /* 0x0000000503087223 */ /* 0x040fe20000010808 */
[----:B------:R-:W-:Y:S01]  /*16260*/  FFMA.FTZ R3, R3, R6, R7 ;  /* 0x0000000603037223 */ /* 0x000fe20000010007 */
[C---:B------:R-:W-:Y:S01]  /*16270*/  FFMA.FTZ R13, R11.reuse, R30, -R4 ;  /* 0x0000001e0b0d7223 */ /* 0x040fe20000010804 */
[----:B------:R-:W-:Y:S01]  /*16280*/  F2FP.SATFINITE.E4M3.F32.PACK_AB_MERGE_C R7, R38, R47, RZ ;  /* 0x0000002f2607723e */ /* 0x000fe200048070ff */
        /* <DEDUP_REMOVED lines=11> */
[----:B------:R4:W-:Y:S04]  /*16340*/  STS.128 [R49+0x20400], R4 ;  /* 0x0204000431007388 */ /* 0x0009e80000000c00 */
[----:B------:R4:W-:Y:S02]  /*16350*/  STS.128 [R0+0x20400], R32 ;  /* 0x0204002000007388 */ /* 0x0009e40000000c00 */
.L_x_2324:
[----:B------:R-:W-:Y:S05]  /*16360*/  BSYNC B0 ;  /* 0x0000000000007941 */ /* 0x000fea0003800000 */
.L_x_2284:
        /* <DEDUP_REMOVED lines=8> */
.L_x_2282:
[----:B--234-:R-:W-:-:S05]  /*163f0*/  IMAD.U32 R0, RZ, RZ, UR45 ;  /* 0x0000002dff007e24 */ /* 0x01cfca000f8e00ff */
[----:B------:R-:W-:-:S13]  /*16400*/  ISETP.NE.AND P1, PT, R0, 0x3, PT ;  /* 0x000000030000780c */ /* 0x000fda0003f25270 */
[----:B------:R-:W-:Y:S05]  /*16410*/  @!P1 BRA `(.L_x_2351) ;  /* 0x0000000000049947 */ /* 0x000fea0003800000 */
[----:B------:R-:W-:Y:S01]  /*16420*/  BPT.TRAP 0x1 ;  /* 0x000000040000795c */ /* 0x000fe20000300000 */
.L_x_2351:
[----:B------:R-:W-:Y:S01]  /*16430*/  IMAD R0, R152, 0x8, R18 ;  /* 0x0000000898007824 */ /* 0x000fe200078e0212 */
[----:B01----:R-:W-:-:S04]  /*16440*/  SHF.L.U32 R3, R237, 0x1f, RZ ;  /* 0x0000001fed037819 */ /* 0x003fc800000006ff */
[----:B------:R0:W1:Y:S01]  /*16450*/  SYNCS.PHASECHK.TRANS64.TRYWAIT P2, [R0+URZ+0x38830], R3 ;  /* 0x03883003000075a7 */ /* 0x000062000804017f */
[----:B------:R-:W-:Y:S05]  /*16460*/  @!P1 BRA `(.L_x_2352) ;  /* 0x0000000000049947 */ /* 0x000fea0003800000 */
[----:B------:R-:W-:Y:S01]  /*16470*/  BPT.TRAP 0x1 ;  /* 0x000000040000795c */ /* 0x000fe20000300000 */
.L_x_2352:
[----:B------:R-:W2:Y:S01]  /*16480*/  S2R R4, SR_TID.X ;  /* 0x0000000000047919 */ /* 0x000ea20000002100 */
[----:B------:R-:W-:Y:S01]  /*16490*/  IMAD.MOV.U32 R151, RZ, RZ, RZ ;  /* 0x000000ffff977224 */ /* 0x000fe200078e00ff */
[----:B--2---:R-:W-:-:S04]  /*164a0*/  LOP3.LUT R4, R4, 0x7f, RZ, 0xc0, !PT ;  /* 0x0000007f04047812 */ /* 0x004fc800078ec0ff */
[----:B------:R-:W-:Y:S01]  /*164b0*/  ISETP.NE.AND P0, PT, R4, RZ, PT ;  /* 0x000000ff0400720c */ /* 0x000fe20003f05270 */
[----:B-1----:R-:W-:-:S12]  /*164c0*/  @P2 BRA `(.L_x_2353) ;  /* 0x0000000000082947 */ /* 0x002fd80003800000 */
[----:B------:R-:W1:Y:S02]  /*164d0*/  SYNCS.PHASECHK.TRANS64.TRYWAIT P2, [R0+URZ+0x38830], R3 ;  /* 0x03883003000075a7 */ /* 0x000e64000804017f */
[----:B-1----:R-:W-:Y:S05]  /*164e0*/  @!P2 BRA `(.L_x_2354) ;  /* 0x00000160005ca947 */ /* 0x002fea0003800000 */
.L_x_2353:
[----:B------:R-:W-:Y:S05]  /*164f0*/  WARPSYNC.ALL ;  /* 0x0000000000007948 */ /* 0x000fea0003800000 */
[----:B01----:R-:W-:Y:S01]  /*16500*/  VIADD R3, R18, 0x28400 ;  /* 0x0002840012037836 */ /* 0x003fe20000000000 */
[----:B------:R-:W-:Y:S01]  /*16510*/  R2UR UR12, R56 ;  /* 0x00000000380c72ca */ /* 0x000fe200000e0000 */
[----:B------:R-:W-:Y:S01]  /*16520*/  IMAD.MOV.U32 R5, RZ, RZ, 0x40000040 ;  /* 0x40000040ff057424 */ /* 0x000fe200078e00ff */
[----:B------:R-:W-:Y:S01]  /*16530*/  UMOV UR13, 0x40000040 ;  /* 0x40000040000d7882 */ /* 0x000fe20000000000 */
[----:B------:R-:W-:Y:S01]  /*16540*/  IMAD.MOV.U32 R7, RZ, RZ, 0x40000040 ;  /* 0x40000040ff077424 */ /* 0x000fe200078e00ff */
[----:B------:R-:W-:Y:S01]  /*16550*/  SHF.R.U32.HI R3, RZ, 0x4, R3 ;  /* 0x00000004ff037819 */ /* 0x000fe20000011603 */
[----:B------:R-:W-:Y:S01]  /*16560*/  UMOV UR9, 0x40000040 ;  /* 0x4000004000097882 */ /* 0x000fe20000000000 */
[----:B------:R-:W-:Y:S01]  /*16570*/  UMOV UR5, 0x40000040 ;  /* 0x4000004000057882 */ /* 0x000fe20000000000 */
[----:B------:R-:W-:Y:S01]  /*16580*/  UMOV UR17, 0x40000040 ;  /* 0x4000004000117882 */ /* 0x000fe20000000000 */
[----:B------:R-:W-:Y:S01]  /*16590*/  LOP3.LUT R3, R3, 0x3fff, RZ, 0xc0, !PT ;  /* 0x00003fff03037812 */ /* 0x000fe200078ec0ff */
[----:B------:R-:W-:Y:S01]  /*165a0*/  UMOV UR21, 0x40000040 ;  /* 0x4000004000157882 */ /* 0x000fe20000000000 */
[----:B------:R-:W-:Y:S01]  /*165b0*/  UMOV UR25, 0x40000040 ;  /* 0x4000004000197882 */ /* 0x000fe20000000000 */
[----:B------:R-:W2:Y:S01]  /*165c0*/  LDL R90, [R1+0x20] ;  /* 0x00002000015a7983 */ /* 0x000ea20000100800 */
[----:B------:R-:W-:-:S03]  /*165d0*/  LOP3.LUT R13, R3, 0x10000, RZ, 0xfc, !PT ;  /* 0x00010000030d7812 */ /* 0x000fc600078efcff */
[----:B------:R-:W3:Y:S01]  /*165e0*/  LDL R92, [R1+0xc] ;  /* 0x00000c00015c7983 */ /* 0x000ee20000100800 */
[----:B------:R-:W-:-:S03]  /*165f0*/  LEA R4, R152, R13, 0xb ;  /* 0x0000000d98047211 */ /* 0x000fc600078e58ff */
[----:B------:R-:W4:Y:S01]  /*16600*/  LDL R91, [R1+0x3c] ;  /* 0x00003c00015b7983 */ /* 0x000f220000100800 */
[----:B------:R-:W-:-:S03]  /*16610*/  R2UR UR14, R4 ;  /* 0x00000000040e72ca */ /* 0x000fc600000e0000 */
[----:B------:R-:W3:Y:S01]  /*16620*/  LDL R89, [R1+0x38] ;  /* 0x0000380001597983 */ /* 0x000ee20000100800 */
[----:B------:R-:W-:Y:S01]  /*16630*/  R2UR UR15, R5 ;  /* 0x00000000050f72ca */ /* 0x000fe200000e0000 */
[----:B------:R-:W-:Y:S01]  /*16640*/  ULOP3.LUT UR12, UR12, 0x10000, URZ, 0xfc, !UPT ;  /* 0x000100000c0c7892 */ /* 0x000fe2000f8efc3f */
[----:B-----5:R-:W-:Y:S01]  /*16650*/  WARPGROUP.ARRIVE ;  /* 0x00000000000079c5 */ /* 0x020fe20000000000 */
[----:B------:R-:W4:Y:S01]  /*16660*/  LDL R88, [R1+0x4] ;  /* 0x0000040001587983 */ /* 0x000f220000100800 */
[----:B------:R-:W-:Y:S01]  /*16670*/  UMOV UR29, 0x40000040 ;  /* 0x40000040001d7882 */ /* 0x000fe20000000000 */
[----:B------:R-:W-:Y:S01]  /*16680*/  UMOV UR33, 0x40000040 ;  /* 0x4000004000217882 */ /* 0x000fe20000000000 */
[----:B------:R-:W-:Y:S01]  /*16690*/  @!P0 VIADD R0, R0, 0x38840 ;  /* 0x0003884000008836 */ /* 0x000fe20000000000 */
[----:B------:R-:W-:Y:S01]  /*166a0*/  ULDC UR48, c[0x0][0x988] ;  /* 0x0002620000307ab9 */ /* 0x000fe20000000800 */
[----:B------:R-:W-:-:S05]  /*166b0*/  ULDC UR49, c[0x0][0x988] ;  /* 0x0002620000317ab9 */ /* 0x000fca0000000800 */
[----:B------:R-:W-:Y:S01]  /*166c0*/  QGMMA.64x128x32.F32.E4M3.E4M3 R24, gdesc[UR12], RZ, !UPT, gsb0 ;  /* 0x01e000000c1879f3 */ /* 0x000fe2000c0008ff */
[----:B------:R-:W-:Y:S01]  /*166d0*/  VIADD R6, R4, 0x2 ;  /* 0x0000000204067836 */ /* 0x000fe20000000000 */
[----:B------:R-:W-:-:S04]  /*166e0*/  R2UR UR11, R7 ;  /* 0x00000000070b72ca */ /* 0x000fc800000e0000 */
[----:B------:R-:W-:Y:S01]  /*166f0*/  R2UR UR10, R6 ;  /* 0x00000000060a72ca */ /* 0x000fe200000e0000 */
[----:B------:R-:W-:Y:S01]  /*16700*/  UIADD3 UR8, UR12, 0x2, URZ ;  /* 0x000000020c087890 */ /* 0x000fe2000fffe03f */
[----:B------:R-:W-:Y:S01]  /*16710*/  VIADD R6, R4, 0x4 ;  /* 0x0000000404067836 */ /* 0x000fe20000000000 */
[----:B------:R-:W-:-:S04]  /*16720*/  MOV R7, 0x40000040 ;  /* 0x4000004000077802 */ /* 0x000fc80000000f00 */
[----:B------:R-:W-:Y:S02]  /*16730*/  R2UR UR6, R6 ;  /* 0x00000000060672ca */ /* 0x000fe400000e0000 */
[----:B------:R-:W-:Y:S01]  /*16740*/  R2UR UR7, R7 ;  /* 0x00000000070772ca */ /* 0x000fe200000e0000 */
[----:B------:R-:W-:Y:S01]  /*16750*/  UIADD3 UR4, UR12, 0x4, URZ ;  /* 0x000000040c047890 */ /* 0x000fe2000fffe03f */
[----:B------:R-:W-:Y:S02]  /*16760*/  WARPGROUP.DEPBAR.LE gsb0, 0x0 ;  /* 0x00008000000079c5 */ /* 0x000fe40000010000 */
[----:B------:R-:W-:-:S06]  /*16770*/  WARPGROUP.ARRIVE ;  /* 0x00000000000079c5 */ /* 0x000fcc0000000000 */
[----:B------:R-:W-:Y:S01]  /*16780*/  QGMMA.64x128x32.F32.E4M3.E4M3 R24, gdesc[UR8], R24, gsb0 ;  /* 0x01e00000081879f3 */ /* 0x000fe20008000818 */
[----:B------:R-:W-:Y:S02]  /*16790*/  VIADD R6, R4, 0x6 ;  /* 0x0000000604067836 */ /* 0x000fe40000000000 */
[----:B------:R-:W-:-:S03]  /*167a0*/  IMAD.MOV.U32 R7, RZ, RZ, 0x40000040 ;  /* 0x40000040ff077424 */ /* 0x000fc600078e00ff */
[----:B------:R-:W-:Y:S02]  /*167b0*/  R2UR UR18, R6 ;  /* 0x00000000061272ca */ /* 0x000fe400000e0000 */
[----:B------:R-:W-:Y:S01]  /*167c0*/  R2UR UR19, R7 ;  /* 0x00000000071372ca */ /* 0x000fe200000e0000 */
[----:B------:R-:W-:Y:S01]  /*167d0*/  UIADD3 UR16, UR12, 0x6, URZ ;  /* 0x000000060c107890 */ /* 0x000fe2000fffe03f */
[----:B------:R-:W-:Y:S02]  /*167e0*/  WARPGROUP.DEPBAR.LE gsb0, 0x0 ;  /* 0x00008000000079c5 */ /* 0x000fe40000010000 */
[----:B------:R-:W-:-:S06]  /*167f0*/  WARPGROUP.ARRIVE ;  /* 0x00000000000079c5 */ /* 0x000fcc0000000000 */
[----:B------:R-:W-:Y:S01]  /*16800*/  QGMMA.64x128x32.F32.E4M3.E4M3 R24, gdesc[UR4], R24, gsb0 ;  /* 0x01e00000041879f3 */ /* 0x000fe20008000818 */
[----:B------:R-:W-:Y:S01]  /*16810*/  VIADD R6, R4, 0x400 ;  /* 0x0000040004067836 */ /* 0x000fe20000000000 */
[----:B------:R-:W-:Y:S01]  /*16820*/  UIADD3 UR20, UR12, 0x400, URZ ;  /* 0x000004000c147890 */ /* 0x000fe2000fffe03f */
[----:B------:R-:W-:Y:S01]  /*16830*/  IMAD.MOV.U32 R7, RZ, RZ, 0x40000040 ;  /* 0x40000040ff077424 */ /* 0x000fe200078e00ff */
[----:B------:R-:W-:Y:S02]  /*16840*/  UIADD3 UR24, UR12, 0x402, URZ ;  /* 0x000004020c187890 */ /* 0x000fe4000fffe03f */
[----:B------:R-:W-:Y:S01]  /*16850*/  R2UR UR22, R6 ;  /* 0x00000000061672ca */ /* 0x000fe200000e0000 */
[----:B------:R-:W-:Y:S01]  /*16860*/  UIADD3 UR28, UR12, 0x404, URZ ;  /* 0x000004040c1c7890 */ /* 0x000fe2000fffe03f */
[----:B------:R-:W-:Y:S02]  /*16870*/  R2UR UR23, R7 ;  /* 0x00000000071772ca */ /* 0x000fe400000e0000 */
[----:B------:R-:W-:Y:S01]  /*16880*/  MOV R5, 0x40000040 ;  /* 0x4000004000057802 */ /* 0x000fe20000000f00 */
[----:B------:R-:W-:Y:S01]  /*16890*/  UIADD3 UR32, UR12, 0x406, URZ ;  /* 0x000004060c207890 */ /* 0x000fe2000fffe03f */
[----:B----4-:R-:W-:Y:S01]  /*168a0*/  IMAD R91, R88, 0x80, R91 ;  /* 0x00000080585b7824 */ /* 0x010fe200078e025b */
[----:B------:R-:W-:Y:S01]  /*168b0*/  ULDC UR6, c[0x0][0x988] ;  /* 0x0002620000067ab9 */ /* 0x000fe20000000800 */
[----:B------:R-:W-:-:S02]  /*168c0*/  WARPGROUP.DEPBAR.LE gsb0, 0x0 ;  /* 0x00008000000079c5 */ /* 0x000fc40000010000 */
[----:B------:R-:W-:-:S06]  /*168d0*/  WARPGROUP.ARRIVE ;  /* 0x00000000000079c5 */ /* 0x000fcc0000000000 */
[----:B------:R-:W-:Y:S01]  /*168e0*/  QGMMA.64x128x32.F32.E4M3.E4M3 R24, gdesc[UR16], R24, gsb0 ;  /* 0x01e00000101879f3 */ /* 0x000fe20008000818 */
[----:B------:R-:W-:Y:S01]  /*168f0*/  IMAD.MOV.U32 R7, RZ, RZ, 0x40000040 ;  /* 0x40000040ff077424 */ /* 0x000fe200078e00ff */
[----:B------:R-:W-:-:S04]  /*16900*/  IADD3 R6, R4, 0x402, RZ ;  /* 0x0000040204067810 */ /* 0x000fc80007ffe0ff */
[----:B------:R-:W-:Y:S02]  /*16910*/  R2UR UR26, R6 ;  /* 0x00000000061a72ca */ /* 0x000fe400000e0000 */
[----:B------:R-:W-:Y:S01]  /*16920*/  R2UR UR27, R7 ;  /* 0x00000000071b72ca */ /* 0x000fe200000e0000 */
[----:B------:R-:W-:Y:S02]  /*16930*/  WARPGROUP.DEPBAR.LE gsb0, 0x0 ;  /* 0x00008000000079c5 */ /* 0x000fe40000010000 */
[----:B------:R-:W-:-:S06]  /*16940*/  WARPGROUP.ARRIVE ;  /* 0x00000000000079c5 */ /* 0x000fcc0000000000 */
[----:B------:R-:W-:Y:S01]  /*16950*/  QGMMA.64x128x32.F32.E4M3.E4M3 R24, gdesc[UR20], R24, gsb0 ;  /* 0x01e00000141879f3 */ /* 0x000fe20008000818 */
[----:B------:R-:W-:Y:S02]  /*16960*/  VIADD R6, R4, 0x404 ;  /* 0x0000040404067836 */ /* 0x000fe40000000000 */
[----:B------:R-:W-:-:S03]  /*16970*/  IMAD.MOV.U32 R7, RZ, RZ, 0x40000040 ;  /* 0x40000040ff077424 */ /* 0x000fc600078e00ff */
[----:B------:R-:W-:Y:S02]  /*16980*/  R2UR UR30, R6 ;  /* 0x00000000061e72ca */ /* 0x000fe400000e0000 */
[----:B------:R-:W-:Y:S01]  /*16990*/  R2UR UR31, R7 ;  /* 0x00000000071f72ca */ /* 0x000fe200000e0000 */
[----:B------:R-:W-:Y:S02]  /*169a0*/  WARPGROUP.DEPBAR.LE gsb0, 0x0 ;  /* 0x00008000000079c5 */ /* 0x000fe40000010000 */
[----:B------:R-:W-:-:S06]  /*169b0*/  WARPGROUP.ARRIVE ;  /* 0x00000000000079c5 */ /* 0x000fcc0000000000 */
[----:B------:R-:W-:Y:S01]  /*169c0*/  QGMMA.64x128x32.F32.E4M3.E4M3 R24, gdesc[UR24], R24, gsb0 ;  /* 0x01e00000181879f3 */ /* 0x000fe20008000818 */
[----:B------:R-:W-:Y:S01]  /*169d0*/  VIADD R4, R4, 0x406 ;  /* 0x0000040604047836 */ /* 0x000fe20000000000 */
[----:B------:R-:W-:-:S04]  /*169e0*/  R2UR UR35, R5 ;  /* 0x00000000052372ca */ /* 0x000fc800000e0000 */
[----:B------:R-:W-:Y:S01]  /*169f0*/  R2UR UR34, R4 ;  /* 0x00000000042272ca */ /* 0x000fe200000e0000 */
[----:B------:R-:W-:Y:S02]  /*16a00*/  WARPGROUP.DEPBAR.LE gsb0, 0x0 ;  /* 0x00008000000079c5 */ /* 0x000fe40000010000 */
[----:B------:R-:W-:-:S06]  /*16a10*/  WARPGROUP.ARRIVE ;  /* 0x00000000000079c5 */ /* 0x000fcc0000000000 */
[----:B------:R-:W-:Y:S03]  /*16a20*/  QGMMA.64x128x32.F32.E4M3.E4M3 R24, gdesc[UR28], R24, gsb0 ;  /* 0x01e000001c1879f3 */ /* 0x000fe60008000818 */
[----:B------:R-:W-:Y:S02]  /*16a30*/  WARPGROUP.DEPBAR.LE gsb0, 0x0 ;  /* 0x00008000000079c5 */ /* 0x000fe40000010000 */
[----:B------:R-:W-:-:S07]  /*16a40*/  WARPGROUP.ARRIVE ;  /* 0x00000000000079c5 */ /* 0x000fce0000000000 */
[----:B------:R-:W-:Y:S03]  /*16a50*/  QGMMA.64x128x32.F32.E4M3.E4M3 R24, gdesc[UR32], R24, gsb0 ;  /* 0x01e00000201879f3 */ /* 0x000fe60008000818 */
[----:B------:R-:W-:Y:S02]  /*16a60*/  WARPGROUP.DEPBAR.LE gsb0, 0x0 ;  /* 0x00008000000079c5 */ /* 0x000fe40000010000 */
[C---:B------:R-:W-:Y:S01]  /*16a70*/  FMUL.FTZ R26, R2.reuse, R26 ;  /* 0x0000001a021a7220 */ /* 0x040fe20000410000 */
[----:B------:R-:W-:-:S03]  /*16a80*/  FMUL.FTZ R7, R2, R32 ;  /* 0x0000002002077220 */ /* 0x000fc60000410000 */
[----:B------:R0:W1:Y:S01]  /*16a90*/  MUFU.TANH R32, R26 ;  /* 0x0000001a00207308 */ /* 0x0000620000002400 */
[C---:B------:R-:W-:Y:S01]  /*16aa0*/  FMUL.FTZ R30, R2.reuse, R30 ;  /* 0x0000001e021e7220 */ /* 0x040fe20000410000 */
[----:B------:R-:W-:Y:S01]  /*16ab0*/  FMUL.FTZ R9, R2, R33 ;  /* 0x0000002102097220 */ /* 0x000fe20000410000 */
[----:B0-----:R-:W-:-:S05]  /*16ac0*/  IMAD.MOV.U32 R26, RZ, RZ, -0x80 ;  /* 0xffffff80ff1a7424 */ /* 0x001fca00078e00ff */
[----:B------:R2:W-:Y:S01]  /*16ad0*/  MUFU.TANH R33, R30 ;  /* 0x0000001e00217308 */ /* 0x0005e20000002400 */
[----:B------:R-:W-:Y:S02]  /*16ae0*/  IMAD R26, R133, R26, 0x80 ;  /* 0x00000080851a7424 */ /* 0x000fe400078e021a */
[----:B------:R-:W-:Y:S02]  /*16af0*/  FMUL.FTZ R27, R2, R27 ;  /* 0x0000001b021b7220 */ /* 0x000fe40000410000 */
[----:B--2---:R-:W-:-:S05]  /*16b00*/  IMAD.IADD R30, R90, 0x1, R26 ;  /* 0x000000015a1e7824 */ /* 0x004fca00078e021a */
[----:B---3--:R-:W-:Y:S01]  /*16b10*/  IADD3 R26, -R92, 0x1, R30 ;  /* 0x000000015c1a7810 */ /* 0x008fe20007ffe11e */
[----:B------:R-:W0:Y:S01]  /*16b20*/  MUFU.TANH R27, R27 ;  /* 0x0000001b001b7308 */ /* 0x000e220000002400 */
[----:B------:R-:W-:-:S03]  /*16b30*/  FMUL.FTZ R31, R2, R31 ;  /* 0x0000001f021f7220 */ /* 0x000fc60000410000 */
[C---:B------:R-:W-:Y:S02]  /*16b40*/  IMAD R26, R89.reuse, -0x2, R26 ;  /* 0xfffffffe591a7824 */ /* 0x040fe400078e021a */
[C---:B------:R-:W-:Y:S01]  /*16b50*/  FMUL.FTZ R12, R2.reuse, R41 ;  /* 0x00000029020c7220 */ /* 0x040fe20000410000 */
[----:B------:R-:W-:Y:S02]  /*16b60*/  IMAD R30, R89, -0x2, R30 ;  /* 0xfffffffe591e7824 */ /* 0x000fe400078e021e */
[----:B------:R-:W-:Y:S01]  /*16b70*/  FMUL.FTZ R34, R2, R34 ;  /* 0x0000002202227220 */ /* 0x000fe20000410000 */
[----:B------:R-:W-:Y:S01]  /*16b80*/  IADD3 R41, R26, 0x8, R91 ;  /* 0x000000081a297810 */ /* 0x000fe20007ffe05b */
[C---:B------:R-:W-:Y:S01]  /*16b90*/  FMUL.FTZ R11, R2.reuse, R40 ;  /* 0x00000028020b7220 */ /* 0x040fe20000410000 */
[----:B------:R-:W2:Y:S01]  /*16ba0*/  MUFU.TANH R31, R31 ;  /* 0x0000001f001f7308 */ /* 0x000ea20000002400 */
[----:B------:R-:W-:Y:S01]  /*16bb0*/  FMUL.FTZ R35, R2, R35 ;  /* 0x0000002302237220 */ /* 0x000fe20000410000 */
[----:B------:R-:W-:Y:S01]  /*16bc0*/  VIMNMX R40, R30, R41, PT ;  /* 0x000000291e287248 */ /* 0x000fe20003fe0100 */
[----:B------:R-:W-:-:S03]  /*16bd0*/  FMUL.FTZ R38, R2, R38 ;  /* 0x0000002602267220 */ /* 0x000fc60000410000 */
[C---:B------:R-:W-:Y:S02]  /*16be0*/  ISETP.GT.AND P2, PT, R40.reuse, RZ, PT ;  /* 0x000000ff2800720c */ /* 0x040fe40003f44270 */
[----:B------:R-:W3:Y:S01]  /*16bf0*/  MUFU.TANH R34, R34 ;  /* 0x0000002200227308 */ /* 0x000ee20000002400 */
[----:B------:R-:W-:Y:S01]  /*16c00*/  ISETP.GT.AND P3, PT, R40, 0x1, PT ;  /* 0x000000012800780c */ /* 0x000fe20003f64270 */
[----:B------:R-:W-:Y:S01]  /*16c10*/  FMUL.FTZ R39, R2, R39 ;  /* 0x0000002702277220 */ /* 0x000fe20000410000 */
[----:B------:R-:W-:Y:S02]  /*16c20*/  ISETP.GT.AND P4, PT, R40, 0x8, PT ;  /* 0x000000082800780c */ /* 0x000fe40003f84270 */
[----:B-1----:R-:W-:Y:S02]  /*16c30*/  FSEL R101, R32, -INF , P2 ;  /* 0xff80000020657808 */ /* 0x002fe40001000000 */
[----:B0-----:R-:W-:Y:S01]  /*16c40*/  FSEL R103, R27, -INF , P3 ;  /* 0xff8000001b677808 */ /* 0x001fe20001800000 */
[----:B------:R-:W0:Y:S01]  /*16c50*/  MUFU.TANH R35, R35 ;  /* 0x0000002300237308 */ /* 0x000e220000002400 */
[----:B------:R-:W-:Y:S01]  /*16c60*/  ISETP.GT.AND P2, PT, R40, 0x9, PT ;  /* 0x000000092800780c */ /* 0x000fe20003f44270 */
[----:B------:R-:W-:Y:S01]  /*16c70*/  FMUL.FTZ R42, R2, R42 ;  /* 0x0000002a022a7220 */ /* 0x000fe20000410000 */
[----:B------:R-:W-:-:S02]  /*16c80*/  FSEL R105, R33, -INF , P4 ;  /* 0xff80000021697808 */ /* 0x000fc40002000000 */
[----:B------:R-:W-:-:S03]  /*16c90*/  FMNMX.FTZ R32, R101, R103, !PT ;  /* 0x0000006765207209 */ /* 0x000fc60007810000 */
[----:B------:R-:W1:Y:S01]  /*16ca0*/  MUFU.TANH R38, R38 ;  /* 0x0000002600267308 */ /* 0x000e620000002400 */
[----:B------:R-:W-:Y:S01]  /*16cb0*/  ISETP.GT.AND P3, PT, R40, 0x10, PT ;  /* 0x000000102800780c */ /* 0x000fe20003f64270 */
[----:B------:R-:W-:Y:S01]  /*16cc0*/  FMUL.FTZ R43, R2, R43 ;  /* 0x0000002b022b7220 */ /* 0x000fe20000410000 */
[----:B--2---:R-:W-:Y:S02]  /*16cd0*/  FSEL R99, R31, -INF , P2 ;  /* 0xff8000001f637808 */ /* 0x004fe40001000000 */
[----:B------:R-:W-:-:S03]  /*16ce0*/  FMNMX.FTZ R32, R105, R32, !PT ;  /* 0x0000002069207209 */ /* 0x000fc60007810000 */
[----:B------:R-:W2:Y:S01]  /*16cf0*/  MUFU.TANH R39, R39 ;  /* 0x0000002700277308 */ /* 0x000ea20000002400 */
[----:B------:R-:W-:Y:S01]  /*16d00*/  ISETP.GT.AND P2, PT, R40, 0x11, PT ;  /* 0x000000112800780c */ /* 0x000fe20003f44270 */
[----:B------:R-:W-:Y:S01]  /*16d10*/  FMUL.FTZ R46, R2, R46 ;  /* 0x0000002e022e7220 */ /* 0x000fe20000410000 */
[----:B---3--:R-:W-:Y:S02]  /*16d20*/  FSEL R97, R34, -INF , P3 ;  /* 0xff80000022617808 */ /* 0x008fe40001800000 */
[----:B------:R-:W-:-:S03]  /*16d30*/  FMNMX.FTZ R32, R99, R32, !PT ;  /* 0x0000002063207209 */ /* 0x000fc60007810000 */
[----:B------:R-:W3:Y:S01]  /*16d40*/  MUFU.TANH R42, R42 ;  /* 0x0000002a002a7308 */ /* 0x000ee20000002400 */
[----:B------:R-:W-:Y:S02]  /*16d50*/  ISETP.GT.AND P3, PT, R40, 0x18, PT ;  /* 0x000000182800780c */ /* 0x000fe40003f64270 */
[----:B0-----:R-:W-:Y:S02]  /*16d60*/  FSEL R95, R35, -INF , P2 ;  /* 0xff800000235f7808 */ /* 0x001fe40001000000 */
[----:B------:R-:W-:-:S03]  /*16d70*/  FMNMX.FTZ R32, R97, R32, !PT ;  /* 0x0000002061207209 */ /* 0x000fc60007810000 */
[----:B------:R-:W0:Y:S01]  /*16d80*/  MUFU.TANH R43, R43 ;  /* 0x0000002b002b7308 */ /* 0x000e220000002400 */
[----:B------:R-:W-:Y:S01]  /*16d90*/  FMUL.FTZ R47, R2, R47 ;  /* 0x0000002f022f7220 */ /* 0x000fe20000410000 */
[----:B------:R-:W-:Y:S01]  /*16da0*/  ISETP.GT.AND P2, PT, R40, 0x19, PT ;  /* 0x000000192800780c */ /* 0x000fe20003f44270 */
[----:B------:R-:W-:Y:S01]  /*16db0*/  FMUL.FTZ R50, R2, R50 ;  /* 0x0000003202327220 */ /* 0x000fe20000410000 */
[----:B-1----:R-:W-:Y:S02]  /*16dc0*/  FSEL R93, R38, -INF , P3 ;  /* 0xff800000265d7808 */ /* 0x002fe40001800000 */
[----:B------:R-:W-:Y:S02]  /*16dd0*/  FMNMX.FTZ R32, R95, R32, !PT ;  /* 0x000000205f207209 */ /* 0x000fe40007810000 */
[----:B------:R-:W1:Y:S01]  /*16de0*/  MUFU.TANH R46, R46 ;  /* 0x0000002e002e7308 */ /* 0x000e620000002400 */
[----:B------:R-:W-:Y:S01]  /*16df0*/  FMUL.FTZ R15, R2, R45 ;  /* 0x0000002d020f7220 */ /* 0x000fe20000410000 */
[----:B------:R-:W-:-:S02]  /*16e00*/  ISETP.GT.AND P3, PT, R40, 0x20, PT ;  /* 0x000000202800780c */ /* 0x000fc40003f64270 */
[----:B--2---:R-:W-:Y:S02]  /*16e10*/  FSEL R89, R39, -INF , P2 ;  /* 0xff80000027597808 */ /* 0x004fe40001000000 */
[----:B------:R-:W-:Y:S02]  /*16e20*/  FMNMX.FTZ R32, R93, R32, !PT ;  /* 0x000000205d207209 */ /* 0x000fe40007810000 */
[----:B------:R-:W2:Y:S01]  /*16e30*/  MUFU.TANH R45, R47 ;  /* 0x0000002f002d7308 */ /* 0x000ea20000002400 */
[C---:B------:R-:W-:Y:S01]  /*16e40*/  FMUL.FTZ R51, R2.reuse, R51 ;  /* 0x0000003302337220 */ /* 0x040fe20000410000 */
[----:B------:R-:W-:Y:S01]  /*16e50*/  FMUL.FTZ R27, R2, R67 ;  /* 0x00000043021b7220 */ /* 0x000fe20000410000 */
[----:B------:R-:W-:Y:S01]  /*16e60*/  ISETP.GT.AND P2, PT, R40, 0x21, PT ;  /* 0x000000212800780c */ /* 0x000fe20003f44270 */
[----:B------:R-:W-:Y:S01]  /*16e70*/  FMUL.FTZ R54, R2, R54 ;  /* 0x0000003602367220 */ /* 0x000fe20000410000 */
[----:B---3--:R-:W-:Y:S02]  /*16e80*/  FSEL R67, R42, -INF , P3 ;  /* 0xff8000002a437808 */ /* 0x008fe40001800000 */
[----:B------:R-:W-:Y:S01]  /*16e90*/  FMNMX.FTZ R32, R89, R32, !PT ;  /* 0x0000002059207209 */ /* 0x000fe20007810000 */
[----:B------:R-:W3:Y:S01]  /*16ea0*/  MUFU.TANH R50, R50 ;  /* 0x0000003200327308 */ /* 0x000ee20000002400 */
[C---:B------:R-:W-:Y:S01]  /*16eb0*/  FMUL.FTZ R6, R2.reuse, R29 ;  /* 0x0000001d02067220 */ /* 0x040fe20000410000 */
[C---:B------:R-:W-:Y:S01]  /*16ec0*/  FMUL.FTZ R8, R2.reuse, R36 ;  /* 0x0000002402087220 */ /* 0x040fe20000410000 */
[----:B------:R-:W-:Y:S01]  /*16ed0*/  FMUL.FTZ R29, R2, R57 ;  /* 0x00000039021d7220 */ /* 0x000fe20000410000 */
[----:B------:R-:W-:Y:S01]  /*16ee0*/  ISETP.GT.AND P3, PT, R40, 0x28, PT ;  /* 0x000000282800780c */ /* 0x000fe20003f64270 */
[----:B------:R-:W-:Y:S01]  /*16ef0*/  FMUL.FTZ R55, R2, R55 ;  /* 0x0000003702377220 */ /* 0x000fe20000410000 */
[----:B0-----:R-:W-:-:S02]  /*16f00*/  FSEL R57, R43, -INF , P2 ;  /* 0xff8000002b397808 */ /* 0x001fc40001000000 */
[----:B------:R1:W0:Y:S01]  /*16f10*/  MUFU.TANH R36, R51 ;  /* 0x0000003300247308 */ /* 0x0002220000002400 */
[----:B------:R-:W-:Y:S02]  /*16f20*/  FMNMX.FTZ R32, R67, R32, !PT ;  /* 0x0000002043207209 */ /* 0x000fe40007810000 */
[----:B------:R-:W-:Y:S02]  /*16f30*/  ISETP.GT.AND P2, PT, R40, 0x29, PT ;  /* 0x000000292800780c */ /* 0x000fe40003f44270 */
[----:B------:R-:W-:-:S03]  /*16f40*/  FMNMX.FTZ R32, R57, R32, !PT ;  /* 0x0000002039207209 */ /* 0x000fc60007810000 */
[----:B------:R-:W-:Y:S01]  /*16f50*/  MUFU.TANH R54, R54 ;  /* 0x0000003600367308 */ /* 0x000fe20000002400 */
[----:B-1----:R-:W-:Y:S01]  /*16f60*/  FSEL R51, R46, -INF , P3 ;  /* 0xff8000002e337808 */ /* 0x002fe20001800000 */
[----:B------:R-:W-:Y:S01]  /*16f70*/  FMUL.FTZ R58, R2, R58 ;  /* 0x0000003a023a7220 */ /* 0x000fe20000410000 */
[----:B------:R-:W-:Y:S01]  /*16f80*/  ISETP.GT.AND P3, PT, R40, 0x30, PT ;  /* 0x000000302800780c */ /* 0x000fe20003f64270 */
[C---:B------:R-:W-:Y:S01]  /*16f90*/  FMUL.FTZ R59, R2.reuse, R59 ;  /* 0x0000003b023b7220 */ /* 0x040fe20000410000 */
[----:B--2---:R-:W-:Y:S02]  /*16fa0*/  FSEL R45, R45, -INF , P2 ;  /* 0xff8000002d2d7808 */ /* 0x004fe40001000000 */
[----:B------:R-:W-:Y:S01]  /*16fb0*/  FMNMX.FTZ R32, R51, R32, !PT ;  /* 0x0000002033207209 */ /* 0x000fe20007810000 */
[----:B------:R-:W1:Y:S01]  /*16fc0*/  MUFU.TANH R55, R55 ;  /* 0x0000003700377308 */ /* 0x000e620000002400 */
[----:B------:R-:W-:Y:S01]  /*16fd0*/  FMUL.FTZ R10, R2, R37 ;  /* 0x00000025020a7220 */ /* 0x000fe20000410000 */
[----:B------:R-:W-:-:S02]  /*16fe0*/  ISETP.GT.AND P2, PT, R40, 0x31, PT ;  /* 0x000000312800780c */ /* 0x000fc40003f44270 */
[----:B---3--:R-:W-:Y:S02]  /*16ff0*/  FSEL R35, R50, -INF , P3 ;  /* 0xff80000032237808 */ /* 0x008fe40001800000 */
[----:B------:R-:W-:Y:S02]  /*17000*/  FMNMX.FTZ R32, R45, R32, !PT ;  /* 0x000000202d207209 */ /* 0x000fe40007810000 */
[----:B------:R-:W2:Y:S01]  /*17010*/  MUFU.TANH R37, R58 ;  /* 0x0000003a00257308 */ /* 0x000ea20000002400 */
[----:B------:R-:W-:Y:S01]  /*17020*/  FMUL.FTZ R62, R2, R62 ;  /* 0x0000003e023e7220 */ /* 0x000fe20000410000 */
[----:B------:R-:W-:Y:S01]  /*17030*/  ISETP.GT.AND P3, PT, R40, 0x38, PT ;  /* 0x000000382800780c */ /* 0x000fe20003f64270 */
[----:B------:R-:W-:Y:S01]  /*17040*/  FMUL.FTZ R63, R2, R63 ;  /* 0x0000003f023f7220 */ /* 0x000fe20000410000 */
[----:B0-----:R-:W-:Y:S02]  /*17050*/  FSEL R33, R36, -INF , P2 ;  /* 0xff80000024217808 */ /* 0x001fe40001000000 */
[----:B------:R-:W-:-:S02]  /*17060*/  FMNMX.FTZ R32, R35, R32, !PT ;  /* 0x0000002023207209 */ /* 0x000fc40007810000 */
[----:B------:R-:W0:Y:S01]  /*17070*/  MUFU.TANH R59, R59 ;  /* 0x0000003b003b7308 */ /* 0x000e220000002400 */
[----:B------:R-:W-:Y:S01]  /*17080*/  FMUL.FTZ R21, R2, R49 ;  /* 0x0000003102157220 */ /* 0x000fe20000410000 */
[----:B------:R-:W-:Y:S02]  /*17090*/  ISETP.GT.AND P2, PT, R40, 0x39, PT ;  /* 0x000000392800780c */ /* 0x000fe40003f44270 */
[----:B------:R-:W-:-:S04]  /*170a0*/  FMNMX.FTZ R32, R33, R32, !PT ;  /* 0x0000002021207209 */ /* 0x000fc80007810000 */
[----:B------:R-:W3:Y:S01]  /*170b0*/  MUFU.TANH R41, R62 ;  /* 0x0000003e00297308 */ /* 0x000ee20000002400 */
[----:B------:R-:W-:Y:S01]  /*170c0*/  FMUL.FTZ R66, R2, R66 ;  /* 0x0000004202427220 */ /* 0x000fe20000410000 */
[----:B-1----:R-:W-:-:S06]  /*170d0*/  FSEL R31, R55, -INF , P2 ;  /* 0xff800000371f7808 */ /* 0x002fcc0001000000 */
[----:B------:R1:W-:Y:S01]  /*170e0*/  MUFU.TANH R49, R27 ;  /* 0x0000001b00317308 */ /* 0x0003e20000002400 */
[----:B------:R-:W-:Y:S02]  /*170f0*/  ISETP.GT.AND P2, PT, R40, 0x41, PT ;  /* 0x000000412800780c */ /* 0x000fe40003f44270 */
[----:B-1----:R-:W-:-:S05]  /*17100*/  FSEL R27, R54, -INF , P3 ;  /* 0xff800000361b7808 */ /* 0x002fca0001800000 */
[----:B------:R-:W1:Y:S01]  /*17110*/  MUFU.TANH R63, R63 ;  /* 0x0000003f003f7308 */ /* 0x000e620000002400 */
[----:B------:R-:W-:Y:S02]  /*17120*/  ISETP.GT.AND P3, PT, R40, 0x40, PT ;  /* 0x000000402800780c */ /* 0x000fe40003f64270 */
[----:B------:R-:W-:Y:S02]  /*17130*/  FMNMX.FTZ R32, R27, R32, !PT ;  /* 0x000000201b207209 */ /* 0x000fe40007810000 */
[----:B--2---:R-:W-:Y:S02]  /*17140*/  FSEL R37, R37, -INF , P3 ;  /* 0xff80000025257808 */ /* 0x004fe40001800000 */
[----:B------:R-:W-:Y:S01]  /*17150*/  FMNMX.FTZ R32, R31, R32, !PT ;  /* 0x000000201f207209 */ /* 0x000fe20007810000 */
[----:B------:R-:W2:Y:S01]  /*17160*/  MUFU.TANH R47, R66 ;  /* 0x00000042002f7308 */ /* 0x000ea20000002400 */
[----:B------:R-:W-:Y:S01]  /*17170*/  FMUL.FTZ R70, R2, R70 ;  /* 0x0000004602467220 */ /* 0x000fe20000410000 */
[----:B------:R-:W-:Y:S01]  /*17180*/  ISETP.GT.AND P3, PT, R40, 0x48, PT ;  /* 0x000000482800780c */ /* 0x000fe20003f64270 */
[C---:B------:R-:W-:Y:S01]  /*17190*/  FMUL.FTZ R3, R2.reuse, R25 ;  /* 0x0000001902037220 */ /* 0x040fe20000410000 */
[----:B0-----:R-:W-:Y:S01]  /*171a0*/  FSEL R39, R59, -INF , P2 ;  /* 0xff8000003b277808 */ /* 0x001fe20001000000 */
[C---:B------:R-:W-:Y:S01]  /*171b0*/  FMUL.FTZ R71, R2.reuse, R71 ;  /* 0x0000004702477220 */ /* 0x040fe20000410000 */
[----:B------:R-:W-:Y:S01]  /*171c0*/  FMNMX.FTZ R32, R37, R32, !PT ;  /* 0x0000002025207209 */ /* 0x000fe20007810000 */
[----:B------:R-:W-:Y:S01]  /*171d0*/  FMUL.FTZ R25, R2, R53 ;  /* 0x0000003502197220 */ /* 0x000fe20000410000 */
[----:B------:R-:W-:Y:S01]  /*171e0*/  ISETP.GT.AND P2, PT, R40, 0x49, PT ;  /* 0x000000492800780c */ /* 0x000fe20003f44270 */
[----:B------:R-:W0:Y:S01]  /*171f0*/  MUFU.TANH R53, R70 ;  /* 0x0000004600357308 */ /* 0x000e220000002400 */
[----:B---3--:R-:W-:Y:S01]  /*17200*/  FSEL R41, R41, -INF , P3 ;  /* 0xff80000029297808 */ /* 0x008fe20001800000 */
[C---:B------:R-:W-:Y:S01]  /*17210*/  FMUL.FTZ R74, R2.reuse, R74 ;  /* 0x0000004a024a7220 */ /* 0x040fe20000410000 */
[----:B------:R-:W-:Y:S01]  /*17220*/  FMNMX.FTZ R32, R39, R32, !PT ;  /* 0x0000002027207209 */ /* 0x000fe20007810000 */
[----:B------:R-:W-:Y:S01]  /*17230*/  FMUL.FTZ R75, R2, R75 ;  /* 0x0000004b024b7220 */ /* 0x000fe20000410000 */
[----:B------:R-:W-:-:S02]  /*17240*/  ISETP.GT.AND P3, PT, R40, 0x50, PT ;  /* 0x000000502800780c */ /* 0x000fc40003f64270 */
[----:B-1----:R-:W-:Y:S01]  /*17250*/  FSEL R43, R63, -INF , P2 ;  /* 0xff8000003f2b7808 */ /* 0x002fe20001000000 */
[----:B------:R-:W1:Y:S01]  /*17260*/  MUFU.TANH R71, R71 ;  /* 0x0000004700477308 */ /* 0x000e620000002400 */
[----:B------:R-:W-:Y:S01]  /*17270*/  FMNMX.FTZ R32, R41, R32, !PT ;  /* 0x0000002029207209 */ /* 0x000fe20007810000 */
[----:B------:R-:W-:Y:S01]  /*17280*/  FMUL.FTZ R78, R2, R78 ;  /* 0x0000004e024e7220 */ /* 0x000fe20000410000 */
[C---:B------:R-:W-:Y:S02]  /*17290*/  ISETP.GT.AND P2, PT, R40.reuse, 0x51, PT ;  /* 0x000000512800780c */ /* 0x040fe40003f44270 */
[----:B--2---:R-:W-:Y:S02]  /*172a0*/  FSEL R47, R47, -INF , P3 ;  /* 0xff8000002f2f7808 */ /* 0x004fe40001800000 */
[----:B------:R-:W-:Y:S01]  /*172b0*/  FMNMX.FTZ R32, R43, R32, !PT ;  /* 0x000000202b207209 */ /* 0x000fe20007810000 */
[----:B------:R-:W2:Y:S01]  /*172c0*/  MUFU.TANH R74, R74 ;  /* 0x0000004a004a7308 */ /* 0x000ea20000002400 */
[----:B------:R-:W-:Y:S01]  /*172d0*/  ISETP.GT.AND P3, PT, R40, 0x58, PT ;  /* 0x000000582800780c */ /* 0x000fe20003f64270 */
[----:B------:R-:W-:Y:S01]  /*172e0*/  FMUL.FTZ R79, R2, R79 ;  /* 0x0000004f024f7220 */ /* 0x000fe20000410000 */
[----:B------:R-:W-:-:S02]  /*172f0*/  FSEL R49, R49, -INF , P2 ;  /* 0xff80000031317808 */ /* 0x000fc40001000000 */
[----:B------:R-:W-:-:S03]  /*17300*/  FMNMX.FTZ R32, R47, R32, !PT ;  /* 0x000000202f207209 */ /* 0x000fc60007810000 */
[----:B------:R-:W3:Y:S01]  /*17310*/  MUFU.TANH R75, R75 ;  /* 0x0000004b004b7308 */ /* 0x000ee20000002400 */
[----:B------:R-:W-:Y:S01]  /*17320*/  ISETP.GT.AND P2, PT, R40, 0x59, PT ;  /* 0x000000592800780c */ /* 0x000fe20003f44270 */
[----:B------:R-:W-:Y:S01]  /*17330*/  FMUL.FTZ R82, R2, R82 ;  /* 0x0000005202527220 */ /* 0x000fe20000410000 */
[----:B0-----:R-:W-:Y:S02]  /*17340*/  FSEL R53, R53, -INF , P3 ;  /* 0xff80000035357808 */ /* 0x001fe40001800000 */
[----:B------:R-:W-:-:S03]  /*17350*/  FMNMX.FTZ R32, R49, R32, !PT ;  /* 0x0000002031207209 */ /* 0x000fc60007810000 */
[----:B------:R-:W0:Y:S01]  /*17360*/  MUFU.TANH R78, R78 ;  /* 0x0000004e004e7308 */ /* 0x000e220000002400 */
[----:B------:R-:W-:Y:S01]  /*17370*/  ISETP.GT.AND P3, PT, R40, 0x60, PT ;  /* 0x000000602800780c */ /* 0x000fe20003f64270 */
[----:B------:R-:W-:Y:S01]  /*17380*/  FMUL.FTZ R83, R2, R83 ;  /* 0x0000005302537220 */ /* 0x000fe20000410000 */
[----:B-1----:R-:W-:Y:S02]  /*17390*/  FSEL R55, R71, -INF , P2 ;  /* 0xff80000047377808 */ /* 0x002fe40001000000 */
        /* <DEDUP_REMOVED lines=16> */
[----:B------:R-:W-:Y:S02]  /*174a0*/  ISETP.GT.AND P3, PT, R40, 0x70, PT ;  /* 0x000000702800780c */ /* 0x000fe40003f64270 */
[----:B-1----:R-:W-:Y:S02]  /*174b0*/  FSEL R75, R79, -INF , P2 ;  /* 0xff8000004f4b7808 */ /* 0x002fe40001000000 */
[----:B------:R-:W-:-:S03]  /*174c0*/  FMNMX.FTZ R32, R71, R32, !PT ;  /* 0x0000002047207209 */ /* 0x000fc60007810000 */
[----:B------:R-:W1:Y:S01]  /*174d0*/  MUFU.TANH R87, R87 ;  /* 0x0000005700577308 */ /* 0x000e620000002400 */
[----:B------:R-:W-:Y:S02]  /*174e0*/  ISETP.GT.AND P2, PT, R40, 0x71, PT ;  /* 0x000000712800780c */ /* 0x000fe40003f44270 */
[----:B--2---:R-:W-:Y:S02]  /*174f0*/  FSEL R79, R82, -INF , P3 ;  /* 0xff800000524f7808 */ /* 0x004fe40001800000 */
[----:B------:R-:W-:Y:S02]  /*17500*/  FMNMX.FTZ R32, R75, R32, !PT ;  /* 0x000000204b207209 */ /* 0x000fe40007810000 */
[----:B------:R-:W-:Y:S02]  /*17510*/  ISETP.GT.AND P3, PT, R40, 0x78, PT ;  /* 0x000000782800780c */ /* 0x000fe40003f64270 */
[----:B---3--:R-:W-:Y:S02]  /*17520*/  FSEL R83, R83, -INF , P2 ;  /* 0xff80000053537808 */ /* 0x008fe40001000000 */
[----:B------:R-:W-:Y:S01]  /*17530*/  FMNMX.FTZ R34, R79, R32, !PT ;  /* 0x000000204f227209 */ /* 0x000fe20007810000 */
[----:B------:R-:W-:Y:S01]  /*17540*/  FMUL.FTZ R32, R2, R61 ;  /* 0x0000003d02207220 */ /* 0x000fe20000410000 */
[----:B------:R-:W-:-:S02]  /*17550*/  ISETP.GT.AND P2, PT, R40, 0x79, PT ;  /* 0x000000792800780c */ /* 0x000fc40003f44270 */
[----:B0-----:R-:W-:Y:S02]  /*17560*/  FSEL R61, R86, -INF , P3 ;  /* 0xff800000563d7808 */ /* 0x001fe40001800000 */
[----:B------:R-:W-:Y:S02]  /*17570*/  FMNMX.FTZ R34, R83, R34, !PT ;  /* 0x0000002253227209 */ /* 0x000fe40007810000 */
[----:B-1----:R-:W-:Y:S02]  /*17580*/  FSEL R87, R87, -INF , P2 ;  /* 0xff80000057577808 */ /* 0x002fe40001000000 */
[----:B------:R-:W-:-:S04]  /*17590*/  FMNMX.FTZ R34, R61, R34, !PT ;  /* 0x000000223d227209 */ /* 0x000fc80007810000 */
[----:B------:R-:W-:-:S05]  /*175a0*/  FMNMX.FTZ R34, R87, R34, !PT ;  /* 0x0000002257227209 */ /* 0x000fca0007810000 */
[----:B------:R-:W0:Y:S01]  /*175b0*/  SHFL.BFLY PT, R107, R34, 0x2, 0x1f ;  /* 0x0c401f00226b7f89 */ /* 0x000e2200000e0000 */
[----:B------:R1:W-:Y:S01]  /*175c0*/  MUFU.TANH R36, R32 ;  /* 0x0000002000247308 */ /* 0x0003e20000002400 */
[----:B------:R-:W-:Y:S01]  /*175d0*/  FMUL.FTZ R4, R2, R24 ;  /* 0x0000001802047220 */ /* 0x000fe20000410000 */
[----:B0-----:R-:W-:-:S05]  /*175e0*/  FMNMX.FTZ R107, R34, R107, !PT ;  /* 0x0000006b226b7209 */ /* 0x001fca0007810000 */
[----:B-1----:R-:W0:Y:S01]  /*175f0*/  SHFL.BFLY PT, R32, R107, 0x1, 0x1f ;  /* 0x0c201f006b207f89 */ /* 0x002e2200000e0000 */
[----:B------:R-:W-:Y:S01]  /*17600*/  FMUL.FTZ R5, R2, R28 ;  /* 0x0000001c02057220 */ /* 0x000fe20000410000 */
[----:B------:R-:W1:Y:S01]  /*17610*/  MUFU.TANH R4, R4 ;  /* 0x0000000400047308 */ /* 0x000e620000002400 */
[----:B------:R-:W-:-:S07]  /*17620*/  IMAD.U32 R166, RZ, RZ, UR6 ;  /* 0x00000006ffa67e24 */ /* 0x000fce000f8e00ff */
[----:B------:R-:W2:Y:S01]  /*17630*/  MUFU.TANH R3, R3 ;  /* 0x0000000300037308 */ /* 0x000ea20000002400 */
[----:B------:R-:W-:-:S07]  /*17640*/  VIADDMNMX R30, R91, R26, R30, PT ;  /* 0x0000001a5b1e7246 */ /* 0x000fce000380011e */
[----:B------:R-:W3:Y:S01]  /*17650*/  MUFU.TANH R5, R5 ;  /* 0x0000000500057308 */ /* 0x000ee20000002400 */
[----:B0-----:R-:W-:-:S07]  /*17660*/  FMNMX.FTZ R167, R107, R32, !PT ;  /* 0x000000206ba77209 */ /* 0x001fce0007810000 */
[----:B------:R-:W0:Y:S01]  /*17670*/  MUFU.TANH R6, R6 ;  /* 0x0000000600067308 */ /* 0x000e220000002400 */
[C---:B------:R-:W-:Y:S01]  /*17680*/  FSETP.NEU.FTZ.AND P2, PT, R167.reuse, -INF , PT ;  /* 0xff800000a700780b */ /* 0x040fe20003f5d000 */
[----:B------:R-:W-:-:S01]  /*17690*/  FFMA.FTZ R34, R167, R166, -8 ;  /* 0xc1000000a7227423 */ /* 0x000fc200000100a6 */
[----:B------:R-:W-:Y:S01]  /*176a0*/  FMUL.FTZ R77, R2, R77 ;  /* 0x0000004d024d7220 */ /* 0x000fe20000410000 */
[----:B------:R-:W-:-:S03]  /*176b0*/  ISETP.GT.AND P3, PT, R30, 0x1, PT ;  /* 0x000000011e00780c */ /* 0x000fc60003f64270 */
[----:B------:R-:W-:Y:S01]  /*176c0*/  FSEL R34, R34, RZ, P2 ;  /* 0x000000ff22227208 */ /* 0x000fe20001000000 */
[----:B------:R-:W4:Y:S01]  /*176d0*/  MUFU.TANH R7, R7 ;  /* 0x0000000700077308 */ /* 0x000f220000002400 */
[----:B------:R-:W-:Y:S01]  /*176e0*/  ISETP.GT.AND P2, PT, R30, RZ, PT ;  /* 0x000000ff1e00720c */ /* 0x000fe20003f44270 */
[C---:B------:R-:W-:Y:S01]  /*176f0*/  FMUL.FTZ R14, R2.reuse, R44 ;  /* 0x0000002c020e7220 */ /* 0x040fe20000410000 */
[----:B------:R-:W-:Y:S01]  /*17700*/  FMUL.FTZ R73, R2, R73 ;  /* 0x0000004902497220 */ /* 0x000fe20000410000 */
[----:B------:R-:W-:-:S04]  /*17710*/  ISETP.GT.AND P4, PT, R30, 0x8, PT ;  /* 0x000000081e00780c */ /* 0x000fc80003f84270 */
[----:B------:R1:W-:Y:S01]  /*17720*/  MUFU.TANH R44, R77 ;  /* 0x0000004d002c7308 */ /* 0x0003e20000002400 */
[----:B------:R-:W-:-:S07]  /*17730*/  FMUL.FTZ R69, R2, R69 ;  /* 0x0000004502457220 */ /* 0x000fce0000410000 */
[----:B------:R-:W-:Y:S01]  /*17740*/  MUFU.TANH R9, R9 ;  /* 0x0000000900097308 */ /* 0x000fe20000002400 */
[----:B-1----:R-:W-:Y:S02]  /*17750*/  FSEL R77, R4, -INF , P2 ;  /* 0xff800000044d7808 */ /* 0x002fe40001000000 */
[----:B--2---:R-:W-:Y:S02]  /*17760*/  FSEL R4, R3, -INF , P3 ;  /* 0xff80000003047808 */ /* 0x004fe40001800000 */
[----:B------:R-:W-:Y:S02]  /*17770*/  ISETP.GT.AND P2, PT, R30, 0x9, PT ;  /* 0x000000091e00780c */ /* 0x000fe40003f44270 */
[----:B------:R-:W-:Y:S01]  /*17780*/  FMNMX.FTZ R50, R77, R4, !PT ;  /* 0x000000044d327209 */ /* 0x000fe20007810000 */
[----:B------:R-:W1:Y:S01]  /*17790*/  MUFU.TANH R8, R8 ;  /* 0x0000000800087308 */ /* 0x000e620000002400 */
[----:B------:R-:W-:Y:S01]  /*177a0*/  FMUL.FTZ R81, R2, R81 ;  /* 0x0000005102517220 */ /* 0x000fe20000410000 */
[----:B------:R-:W-:-:S06]  /*177b0*/  ISETP.GT.AND P3, PT, R30, 0x10, PT ;  /* 0x000000101e00780c */ /* 0x000fcc0003f64270 */
[----:B------:R3:W-:Y:S01]  /*177c0*/  MUFU.TANH R42, R73 ;  /* 0x00000049002a7308 */ /* 0x0007e20000002400 */
[----:B------:R-:W-:Y:S01]  /*177d0*/  FMUL.FTZ R85, R2, R85 ;  /* 0x0000005502557220 */ /* 0x000fe20000410000 */
[----:B---3--:R-:W-:-:S06]  /*177e0*/  FSEL R73, R5, -INF , P4 ;  /* 0xff80000005497808 */ /* 0x008fcc0002000000 */
[----:B------:R-:W2:Y:S01]  /*177f0*/  MUFU.TANH R10, R10 ;  /* 0x0000000a000a7308 */ /* 0x000ea20000002400 */
[----:B------:R-:W-:-:S07]  /*17800*/  FMNMX.FTZ R50, R73, R50, !PT ;  /* 0x0000003249327209 */ /* 0x000fce0007810000 */
[----:B------:R0:W-:Y:S01]  /*17810*/  MUFU.TANH R40, R69 ;  /* 0x0000004500287308 */ /* 0x0001e20000002400 */
[----:B------:R-:W-:Y:S01]  /*17820*/  FMUL.FTZ R20, R2, R48 ;  /* 0x0000003002147220 */ /* 0x000fe20000410000 */
[----:B0-----:R-:W-:-:S06]  /*17830*/  FSEL R69, R6, -INF , P2 ;  /* 0xff80000006457808 */ /* 0x001fcc0001000000 */
[----:B------:R-:W0:Y:S01]  /*17840*/  MUFU.TANH R11, R11 ;  /* 0x0000000b000b7308 */ /* 0x000e220000002400 */
[----:B------:R-:W-:Y:S02]  /*17850*/  ISETP.GT.AND P2, PT, R30, 0x11, PT ;  /* 0x000000111e00780c */ /* 0x000fe40003f44270 */
[----:B------:R-:W-:-:S05]  /*17860*/  FMNMX.FTZ R50, R69, R50, !PT ;  /* 0x0000003245327209 */ /* 0x000fca0007810000 */
[----:B------:R4:W-:Y:S02]  /*17870*/  MUFU.TANH R46, R81 ;  /* 0x00000051002e7308 */ /* 0x0009e40000002400 */
[----:B----4-:R-:W-:-:S06]  /*17880*/  FSEL R81, R7, -INF , P3 ;  /* 0xff80000007517808 */ /* 0x010fcc0001800000 */
[----:B------:R-:W3:Y:S01]  /*17890*/  MUFU.TANH R12, R12 ;  /* 0x0000000c000c7308 */ /* 0x000ee20000002400 */
[----:B------:R-:W-:Y:S02]  /*178a0*/  ISETP.GT.AND P3, PT, R30, 0x18, PT ;  /* 0x000000181e00780c */ /* 0x000fe40003f64270 */
[----:B------:R-:W-:-:S05]  /*178b0*/  FMNMX.FTZ R50, R81, R50, !PT ;  /* 0x0000003251327209 */ /* 0x000fca0007810000 */
[----:B------:R4:W-:Y:S01]  /*178c0*/  MUFU.TANH R48, R85 ;  /* 0x0000005500307308 */ /* 0x0009e20000002400 */
[----:B-1----:R-:W-:Y:S01]  /*178d0*/  FSEL R91, R8, -INF , P3 ;  /* 0xff800000085b7808 */ /* 0x002fe20001800000 */
[----:B------:R-:W-:Y:S01]  /*178e0*/  FFMA.FTZ R6, R95, R166, -R34 ;  /* 0x000000a65f067223 */ /* 0x000fe20000010822 */
[----:B----4-:R-:W-:-:S05]  /*178f0*/  FSEL R85, R9, -INF , P2 ;  /* 0xff80000009557808 */ /* 0x010fca0001000000 */
[----:B------:R-:W1:Y:S01]  /*17900*/  MUFU.TANH R14, R14 ;  /* 0x0000000e000e7308 */ /* 0x000e620000002400 */
[C---:B------:R-:W-:Y:S02]  /*17910*/  ISETP.GT.AND P2, PT, R30.reuse, 0x19, PT ;  /* 0x000000191e00780c */ /* 0x040fe40003f44270 */
[----:B------:R-:W-:Y:S02]  /*17920*/  FMNMX.FTZ R50, R85, R50, !PT ;  /* 0x0000003255327209 */ /* 0x000fe40007810000 */
[----:B------:R-:W-:Y:S02]  /*17930*/  ISETP.GT.AND P3, PT, R30, 0x20, PT ;  /* 0x000000201e00780c */ /* 0x000fe40003f64270 */
[----:B--2---:R-:W-:Y:S01]  /*17940*/  FSEL R95, R10, -INF , P2 ;  /* 0xff8000000a5f7808 */ /* 0x004fe20001000000 */
[----:B------:R-:W2:Y:S01]  /*17950*/  MUFU.TANH R15, R15 ;  /* 0x0000000f000f7308 */ /* 0x000ea20000002400 */
[----:B------:R-:W-:Y:S01]  /*17960*/  FMNMX.FTZ R50, R91, R50, !PT ;  /* 0x000000325b327209 */ /* 0x000fe20007810000 */
[----:B------:R-:W-:Y:S01]  /*17970*/  FFMA.FTZ R5, R97, R166, -R34 ;  /* 0x000000a661057223 */ /* 0x000fe20000010822 */
[----:B------:R-:W-:Y:S01]  /*17980*/  ISETP.GT.AND P2, PT, R30, 0x21, PT ;  /* 0x000000211e00780c */ /* 0x000fe20003f44270 */
[----:B------:R-:W-:Y:S01]  /*17990*/  FMUL.FTZ R24, R2, R52 ;  /* 0x0000003402187220 */ /* 0x000fe20000410000 */
[----:B0-----:R-:W-:-:S02]  /*179a0*/  FSEL R97, R11, -INF , P3 ;  /* 0xff8000000b617808 */ /* 0x001fc40001800000 */
[----:B------:R-:W-:Y:S01]  /*179b0*/  FMNMX.FTZ R50, R95, R50, !PT ;  /* 0x000000325f327209 */ /* 0x000fe20007810000 */
[----:B------:R-:W0:Y:S01]  /*179c0*/  MUFU.TANH R20, R20 ;  /* 0x0000001400147308 */ /* 0x000e220000002400 */
[----:B------:R-:W-:-:S01]  /*179d0*/  FFMA.FTZ R7, R93, R166, -R34 ;  /* 0x000000a65d077223 */ /* 0x000fc20000010822 */
[----:B------:R-:W-:Y:S02]  /*179e0*/  ISETP.GT.AND P3, PT, R30, 0x28, PT ;  /* 0x000000281e00780c */ /* 0x000fe40003f64270 */
[----:B---3--:R-:W-:Y:S02]  /*179f0*/  FSEL R93, R12, -INF , P2 ;  /* 0xff8000000c5d7808 */ /* 0x008fe40001000000 */
[----:B------:R-:W-:Y:S02]  /*17a00*/  FMNMX.FTZ R50, R97, R50, !PT ;  /* 0x0000003261327209 */ /* 0x000fe40007810000 */
[----:B------:R-:W3:Y:S01]  /*17a10*/  MUFU.TANH R21, R21 ;  /* 0x0000001500157308 */ /* 0x000ee20000002400 */
[----:B------:R-:W-:-:S01]  /*17a20*/  FFMA.FTZ R3, R99, R166, -R34 ;  /* 0x000000a663037223 */ /* 0x000fc20000010822 */
[----:B------:R-:W-:Y:S01]  /*17a30*/  ISETP.GT.AND P2, PT, R30, 0x29, PT ;  /* 0x000000291e00780c */ /* 0x000fe20003f44270 */
[----:B------:R-:W-:Y:S01]  /*17a40*/  FMUL.FTZ R28, R2, R56 ;  /* 0x00000038021c7220 */ /* 0x000fe20000410000 */
[----:B-1----:R-:W-:-:S02]  /*17a50*/  FSEL R99, R14, -INF , P3 ;  /* 0xff8000000e637808 */ /* 0x002fc40001800000 */
[----:B------:R-:W-:Y:S02]  /*17a60*/  FMNMX.FTZ R50, R93, R50, !PT ;  /* 0x000000325d327209 */ /* 0x000fe40007810000 */
[----:B------:R-:W-:Y:S01]  /*17a70*/  MUFU.TANH R24, R24 ;  /* 0x0000001800187308 */ /* 0x000fe20000002400 */
[----:B------:R-:W-:-:S01]  /*17a80*/  FFMA.FTZ R8, R89, R166, -R34 ;  /* 0x000000a659087223 */ /* 0x000fc20000010822 */
[----:B------:R-:W-:Y:S02]  /*17a90*/  ISETP.GT.AND P3, PT, R30, 0x30, PT ;  /* 0x000000301e00780c */ /* 0x000fe40003f64270 */
[----:B--2---:R-:W-:Y:S02]  /*17aa0*/  FSEL R89, R15, -INF , P2 ;  /* 0xff8000000f597808 */ /* 0x004fe40001000000 */
[----:B------:R-:W-:Y:S02]  /*17ab0*/  FMNMX.FTZ R50, R99, R50, !PT ;  /* 0x0000003263327209 */ /* 0x000fe40007810000 */
[----:B------:R-:W1:Y:S01]  /*17ac0*/  MUFU.TANH R25, R25 ;  /* 0x0000001900197308 */ /* 0x000e620000002400 */
[----:B------:R-:W-:-:S01]  /*17ad0*/  FFMA.FTZ R32, R101, R166, -R34 ;  /* 0x000000a665207223 */ /* 0x000fc20000010822 */
[----:B------:R-:W-:Y:S01]  /*17ae0*/  ISETP.GT.AND P2, PT, R30, 0x31, PT ;  /* 0x000000311e00780c */ /* 0x000fe20003f44270 */
[----:B------:R-:W-:Y:S01]  /*17af0*/  FMUL.FTZ R60, R2, R60 ;  /* 0x0000003c023c7220 */ /* 0x000fe20000410000 */
[----:B0-----:R-:W-:-:S02]  /*17b00*/  FSEL R101, R20, -INF , P3 ;  /* 0xff80000014657808 */ /* 0x001fc40001800000 */
[----:B------:R-:W-:Y:S02]  /*17b10*/  FMNMX.FTZ R50, R89, R50, !PT ;  /* 0x0000003259327209 */ /* 0x000fe40007810000 */
[----:B------:R-:W0:Y:S01]  /*17b20*/  MUFU.TANH R28, R28 ;  /* 0x0000001c001c7308 */ /* 0x000e220000002400 */
[----:B------:R-:W-:Y:S01]  /*17b30*/  FMUL.FTZ R65, R2, R65 ;  /* 0x0000004102417220 */ /* 0x000fe20000410000 */
[----:B------:R-:W-:Y:S01]  /*17b40*/  FFMA.FTZ R9, R67, R166, -R34 ;  /* 0x000000a643097223 */ /* 0x000fe20000010822 */
[C---:B------:R-:W-:Y:S02]  /*17b50*/  ISETP.GT.AND P3, PT, R30.reuse, 0x38, PT ;  /* 0x000000381e00780c */ /* 0x040fe40003f64270 */
[----:B---3--:R-:W-:Y:S02]  /*17b60*/  FSEL R67, R21, -INF , P2 ;  /* 0xff80000015437808 */ /* 0x008fe40001000000 */
[----:B------:R-:W-:Y:S01]  /*17b70*/  FMNMX.FTZ R50, R101, R50, !PT ;  /* 0x0000003265327209 */ /* 0x000fe20007810000 */
[----:B------:R-:W2:Y:S01]  /*17b80*/  MUFU.TANH R29, R29 ;  /* 0x0000001d001d7308 */ /* 0x000ea20000002400 */
[----:B------:R-:W-:Y:S01]  /*17b90*/  ISETP.GT.AND P2, PT, R30, 0x39, PT ;  /* 0x000000391e00780c */ /* 0x000fe20003f44270 */
[----:B------:R-:W-:Y:S01]  /*17ba0*/  FMUL.FTZ R64, R2, R64 ;  /* 0x0000004002407220 */ /* 0x000fe20000410000 */
[----:B------:R-:W-:-:S05]  /*17bb0*/  FMNMX.FTZ R50, R67, R50, !PT ;  /* 0x0000003243327209 */ /* 0x000fca0007810000 */
[----:B------:R3:W-:Y:S01]  /*17bc0*/  MUFU.TANH R38, R65 ;  /* 0x0000004100267308 */ /* 0x0007e20000002400 */
[----:B------:R-:W-:-:S01]  /*17bd0*/  FFMA.FTZ R10, R57, R166, -R34 ;  /* 0x000000a6390a7223 */ /* 0x000fc20000010822 */
[----:B-1----:R-:W-:-:S06]  /*17be0*/  FSEL R57, R25, -INF , P2 ;  /* 0xff80000019397808 */ /* 0x002fcc0001000000 */
[----:B------:R-:W1:Y:S01]  /*17bf0*/  MUFU.TANH R60, R60 ;  /* 0x0000003c003c7308 */ /* 0x000e620000002400 */
[----:B---3--:R-:W-:-:S01]  /*17c00*/  FFMA.FTZ R65, R103, R166, -R34 ;  /* 0x000000a667417223 */ /* 0x008fc20000010822 */
[----:B------:R-:W-:Y:S02]  /*17c10*/  FSEL R103, R24, -INF , P3 ;  /* 0xff80000018677808 */ /* 0x000fe40001800000 */
[----:B------:R-:W-:Y:S02]  /*17c20*/  ISETP.GT.AND P3, PT, R30, 0x40, PT ;  /* 0x000000401e00780c */ /* 0x000fe40003f64270 */
[----:B------:R-:W-:Y:S01]  /*17c30*/  FMNMX.FTZ R50, R103, R50, !PT ;  /* 0x0000003267327209 */ /* 0x000fe20007810000 */
[----:B------:R-:W-:-:S01]  /*17c40*/  FFMA.FTZ R26, R105, R166, -R34 ;  /* 0x000000a6691a7223 */ /* 0x000fc20000010822 */
[----:B------:R-:W3:Y:S01]  /*17c50*/  MUFU.TANH R64, R64 ;  /* 0x0000004000407308 */ /* 0x000ee20000002400 */
[----:B------:R-:W-:Y:S01]  /*17c60*/  ISETP.GT.AND P2, PT, R30, 0x41, PT ;  /* 0x000000411e00780c */ /* 0x000fe20003f44270 */
[----:B------:R-:W-:Y:S01]  /*17c70*/  FMUL.FTZ R68, R2, R68 ;  /* 0x0000004402447220 */ /* 0x000fe20000410000 */
[----:B0-----:R-:W-:-:S02]  /*17c80*/  FSEL R105, R28, -INF , P3 ;  /* 0xff8000001c697808 */ /* 0x001fc40001800000 */
[----:B------:R-:W-:Y:S01]  /*17c90*/  FMNMX.FTZ R50, R57, R50, !PT ;  /* 0x0000003239327209 */ /* 0x000fe20007810000 */
[----:B------:R-:W-:-:S01]  /*17ca0*/  FFMA.FTZ R11, R51, R166, -R34 ;  /* 0x000000a6330b7223 */ /* 0x000fc20000010822 */
[C---:B------:R-:W-:Y:S02]  /*17cb0*/  ISETP.GT.AND P3, PT, R30.reuse, 0x48, PT ;  /* 0x000000481e00780c */ /* 0x040fe40003f64270 */
[----:B--2---:R-:W-:Y:S02]  /*17cc0*/  FSEL R51, R29, -INF , P2 ;  /* 0xff8000001d337808 */ /* 0x004fe40001000000 */
[----:B------:R-:W-:Y:S01]  /*17cd0*/  FMNMX.FTZ R50, R105, R50, !PT ;  /* 0x0000003269327209 */ /* 0x000fe20007810000 */
[----:B------:R-:W0:Y:S01]  /*17ce0*/  MUFU.TANH R68, R68 ;  /* 0x0000004400447308 */ /* 0x000e220000002400 */
[----:B------:R-:W-:Y:S01]  /*17cf0*/  ISETP.GT.AND P2, PT, R30, 0x49, PT ;  /* 0x000000491e00780c */ /* 0x000fe20003f44270 */
[----:B------:R-:W-:Y:S01]  /*17d00*/  FMUL.FTZ R72, R2, R72 ;  /* 0x0000004802487220 */ /* 0x000fe20000410000 */
[----:B-1----:R-:W-:-:S02]  /*17d10*/  FSEL R107, R60, -INF , P3 ;  /* 0xff8000003c6b7808 */ /* 0x002fc40001800000 */
[----:B------:R-:W-:Y:S02]  /*17d20*/  FMNMX.FTZ R50, R51, R50, !PT ;  /* 0x0000003233327209 */ /* 0x000fe40007810000 */
[----:B------:R-:W-:Y:S02]  /*17d30*/  ISETP.GT.AND P3, PT, R30, 0x50, PT ;  /* 0x000000501e00780c */ /* 0x000fe40003f64270 */
[----:B------:R-:W-:Y:S02]  /*17d40*/  FSEL R109, R36, -INF , P2 ;  /* 0xff800000246d7808 */ /* 0x000fe40001000000 */
[----:B------:R-:W-:Y:S01]  /*17d50*/  FMNMX.FTZ R50, R107, R50, !PT ;  /* 0x000000326b327209 */ /* 0x000fe20007810000 */
[----:B------:R-:W1:Y:S01]  /*17d60*/  MUFU.TANH R72, R72 ;  /* 0x0000004800487308 */ /* 0x000e620000002400 */
[----:B------:R-:W-:Y:S01]  /*17d70*/  ISETP.GT.AND P2, PT, R30, 0x51, PT ;  /* 0x000000511e00780c */ /* 0x000fe20003f44270 */
[----:B------:R-:W-:Y:S01]  /*17d80*/  FMUL.FTZ R76, R2, R76 ;  /* 0x0000004c024c7220 */ /* 0x000fe20000410000 */
[----:B---3--:R-:W-:-:S02]  /*17d90*/  FSEL R111, R64, -INF , P3 ;  /* 0xff800000406f7808 */ /* 0x008fc40001800000 */
[----:B------:R-:W-:Y:S02]  /*17da0*/  FMNMX.FTZ R50, R109, R50, !PT ;  /* 0x000000326d327209 */ /* 0x000fe40007810000 */
[----:B------:R-:W-:Y:S02]  /*17db0*/  ISETP.GT.AND P3, PT, R30, 0x58, PT ;  /* 0x000000581e00780c */ /* 0x000fe40003f64270 */
[----:B------:R-:W-:Y:S02]  /*17dc0*/  FSEL R113, R38, -INF , P2 ;  /* 0xff80000026717808 */ /* 0x000fe40001000000 */
[----:B------:R-:W-:Y:S01]  /*17dd0*/  FMNMX.FTZ R50, R111, R50, !PT ;  /* 0x000000326f327209 */ /* 0x000fe20007810000 */
[----:B------:R-:W2:Y:S01]  /*17de0*/  MUFU.TANH R76, R76 ;  /* 0x0000004c004c7308 */ /* 0x000ea20000002400 */
[----:B------:R-:W-:-:S01]  /*17df0*/  FFMA.FTZ R14, R45, R166, -R34 ;  /* 0x000000a62d0e7223 */ /* 0x000fc20000010822 */
[----:B------:R-:W-:Y:S01]  /*17e00*/  ISETP.GT.AND P2, PT, R30, 0x59, PT ;  /* 0x000000591e00780c */ /* 0x000fe20003f44270 */
[----:B------:R-:W-:Y:S01]  /*17e10*/  FMUL.FTZ R80, R2, R80 ;  /* 0x0000005002507220 */ /* 0x000fe20000410000 */
[----:B0-----:R-:W-:-:S02]  /*17e20*/  FSEL R45, R68, -INF , P3 ;  /* 0xff800000442d7808 */ /* 0x001fc40001800000 */
[----:B------:R-:W-:Y:S02]  /*17e30*/  FMNMX.FTZ R50, R113, R50, !PT ;  /* 0x0000003271327209 */ /* 0x000fe40007810000 */
[----:B------:R-:W-:Y:S02]  /*17e40*/  ISETP.GT.AND P3, PT, R30, 0x60, PT ;  /* 0x000000601e00780c */ /* 0x000fe40003f64270 */
[----:B------:R-:W-:Y:S02]  /*17e50*/  FSEL R115, R40, -INF , P2 ;  /* 0xff80000028737808 */ /* 0x000fe40001000000 */
        /* <DEDUP_REMOVED lines=10> */
[----:B------:R-:W-:Y:S02]  /*17f00*/  ISETP.GT.AND P2, PT, R30, 0x69, PT ;  /* 0x000000691e00780c */ /* 0x000fe40003f44270 */
[----:B--2---:R-:W-:-:S02]  /*17f10*/  FSEL R121, R76, -INF , P3 ;  /* 0xff8000004c797808 */ /* 0x004fc40001800000 */
[----:B------:R-:W-:Y:S02]  /*17f20*/  FMNMX.FTZ R50, R119, R50, !PT ;  /* 0x0000003277327209 */ /* 0x000fe40007810000 */
[----:B------:R-:W-:Y:S02]  /*17f30*/  ISETP.GT.AND P3, PT, R30, 0x70, PT ;  /* 0x000000701e00780c */ /* 0x000fe40003f64270 */
[----:B------:R-:W-:Y:S02]  /*17f40*/  FSEL R123, R44, -INF , P2 ;  /* 0xff8000002c7b7808 */ /* 0x000fe40001000000 */
[----:B------:R-:W-:Y:S02]  /*17f50*/  FMNMX.FTZ R50, R121, R50, !PT ;  /* 0x0000003279327209 */ /* 0x000fe40007810000 */
[----:B------:R-:W-:Y:S02]  /*17f60*/  ISETP.GT.AND P2, PT, R30, 0x71, PT ;  /* 0x000000711e00780c */ /* 0x000fe40003f44270 */
[----:B0-----:R-:W-:-:S02]  /*17f70*/  FSEL R125, R80, -INF , P3 ;  /* 0xff800000507d7808 */ /* 0x001fc40001800000 */
[----:B------:R-:W-:Y:S02]  /*17f80*/  FMNMX.FTZ R50, R123, R50, !PT ;  /* 0x000000327b327209 */ /* 0x000fe40007810000 */
[----:B------:R-:W-:Y:S02]  /*17f90*/  ISETP.GT.AND P3, PT, R30, 0x78, PT ;  /* 0x000000781e00780c */ /* 0x000fe40003f64270 */
[----:B------:R-:W-:Y:S02]  /*17fa0*/  FSEL R127, R46, -INF , P2 ;  /* 0xff8000002e7f7808 */ /* 0x000fe40001000000 */
[----:B------:R-:W-:Y:S02]  /*17fb0*/  FMNMX.FTZ R50, R125, R50, !PT ;  /* 0x000000327d327209 */ /* 0x000fe40007810000 */
[----:B------:R-:W-:Y:S02]  /*17fc0*/  ISETP.GT.AND P2, PT, R30, 0x79, PT ;  /* 0x000000791e00780c */ /* 0x000fe40003f44270 */
[----:B-1----:R-:W-:-:S02]  /*17fd0*/  FSEL R129, R84, -INF , P3 ;  /* 0xff80000054817808 */ /* 0x002fc40001800000 */
[----:B------:R-:W-:Y:S02]  /*17fe0*/  FMNMX.FTZ R50, R127, R50, !PT ;  /* 0x000000327f327209 */ /* 0x000fe40007810000 */
[----:B------:R-:W-:Y:S02]  /*17ff0*/  FSEL R131, R48, -INF , P2 ;  /* 0xff80000030837808 */ /* 0x000fe40001000000 */
[----:B------:R-:W-:-:S04]  /*18000*/  FMNMX.FTZ R50, R129, R50, !PT ;  /* 0x0000003281327209 */ /* 0x000fc80007810000 */
[----:B------:R-:W-:Y:S01]  /*18010*/  FMNMX.FTZ R50, R131, R50, !PT ;  /* 0x0000003283327209 */ /* 0x000fe20007810000 */
[----:B------:R-:W-:-:S04]  /*18020*/  FFMA.FTZ R15, R33, R166, -R34 ;  /* 0x000000a6210f7223 */ /* 0x000fc80000010822 */
[----:B------:R-:W0:Y:S01]  /*18030*/  SHFL.BFLY PT, R33, R50, 0x2, 0x1f ;  /* 0x0c401f0032217f89 */ /* 0x000e2200000e0000 */
[----:B------:R-:W-:-:S01]  /*18040*/  FFMA.FTZ R24, R39, R166, -R34 ;  /* 0x000000a627187223 */ /* 0x000fc20000010822 */
[----:B0-----:R-:W-:-:S05]  /*18050*/  FMNMX.FTZ R39, R50, R33, !PT ;  /* 0x0000002132277209 */ /* 0x001fca0007810000 */
[----:B------:R-:W0:Y:S01]  /*18060*/  SHFL.BFLY PT, R42, R39, 0x1, 0x1f ;  /* 0x0c201f00272a7f89 */ /* 0x000e2200000e0000 */
[----:B------:R-:W-:-:S01]  /*18070*/  FFMA.FTZ R29, R41, R166, -R34 ;  /* 0x000000a6291d7223 */ /* 0x000fc20000010822 */
[----:B------:R-:W-:Y:S01]  /*18080*/  MUFU.EX2 R32, R32 ;  /* 0x0000002000207308 */ /* 0x000fe20000000800 */
[----:B0-----:R-:W-:-:S04]  /*18090*/  FMNMX.FTZ R191, R39, R42, !PT ;  /* 0x0000002a27bf7209 */ /* 0x001fc80007810000 */
[C---:B------:R-:W-:Y:S01]  /*180a0*/  FSETP.NEU.FTZ.AND P2, PT, R191.reuse, -INF , PT ;  /* 0xff800000bf00780b */ /* 0x040fe20003f5d000 */
[----:B------:R-:W-:-:S05]  /*180b0*/  FFMA.FTZ R41, R191, R166, -8 ;  /* 0xc1000000bf297423 */ /* 0x000fca00000100a6 */
[----:B------:R-:W-:-:S05]  /*180c0*/  FSEL R46, R41, RZ, P2 ;  /* 0x000000ff292e7208 */ /* 0x000fca0001000000 */
[-CC-:B------:R-:W-:Y:S01]  /*180d0*/  FFMA.FTZ R41, R77, R166.reuse, -R46.reuse ;  /* 0x000000a64d297223 */ /* 0x180fe2000001082e */
[----:B------:R-:W-:-:S01]  /*180e0*/  FFMA.FTZ R228, R4, R166, -R46 ;  /* 0x000000a604e47223 */ /* 0x000fc2000001082e */
[-CC-:B------:R-:W-:Y:S01]  /*180f0*/  FFMA.FTZ R73, R73, R166.reuse, -R46.reuse ;  /* 0x000000a649497223 */ /* 0x180fe2000001082e */
[----:B------:R-:W0:Y:S01]  /*18100*/  MUFU.EX2 R65, R65 ;  /* 0x0000004100417308 */ /* 0x000e220000000800 */
[----:B------:R-:W-:-:S01]  /*18110*/  FFMA.FTZ R69, R69, R166, -R46 ;  /* 0x000000a645457223 */ /* 0x000fc2000001082e */
[----:B------:R-:W-:-:S06]  /*18120*/  FFMA.FTZ R36, R43, R166, -R34 ;  /* 0x000000a62b247223 */ /* 0x000fcc0000010822 */
[----:B------:R-:W-:Y:S01]  /*18130*/  MUFU.EX2 R41, R41 ;  /* 0x0000002900297308 */ /* 0x000fe20000000800 */
[----:B------:R-:W-:-:S07]  /*18140*/  FFMA.FTZ R43, R81, R166, -R46 ;  /* 0x000000a6512b7223 */ /* 0x000fce000001082e */
[----:B------:R-:W1:Y:S01]  /*18150*/  MUFU.EX2 R228, R228 ;  /* 0x000000e400e47308 */ /* 0x000e620000000800 */
[----:B------:R-:W-:-:S07]  /*18160*/  FFMA.FTZ R44, R85, R166, -R46 ;  /* 0x000000a6552c7223 */ /* 0x000fce000001082e */
[----:B------:R-:W2:Y:S08]  /*18170*/  MUFU.EX2 R26, R26 ;  /* 0x0000001a001a7308 */ /* 0x000eb00000000800 */
[----:B------:R-:W3:Y:S01]  /*18180*/  MUFU.EX2 R73, R73 ;  /* 0x0000004900497308 */ /* 0x000ee20000000800 */
[----:B------:R-:W-:-:S07]  /*18190*/  IADD3 R4, R90, -R92, RZ ;  /* 0x8000005c5a047210 */ /* 0x000fce0007ffe0ff */
[----:B------:R-:W4:Y:S01]  /*181a0*/  MUFU.EX2 R3, R3 ;  /* 0x0000000300037308 */ /* 0x000f220000000800 */
[----:B------:R-:W-:-:S01]  /*181b0*/  FFMA.FTZ R20, R27, R166, -R34 ;  /* 0x000000a61b147223 */ /* 0x000fc20000010822 */
[----:B------:R-:W-:-:S06]  /*181c0*/  FFMA.FTZ R91, R91, R166, -R46 ;  /* 0x000000a65b5b7223 */ /* 0x000fcc000001082e */
[----:B------:R-:W4:Y:S01]  /*181d0*/  MUFU.EX2 R48, R69 ;  /* 0x0000004500307308 */ /* 0x000f220000000800 */
[----:B------:R-:W-:-:S01]  /*181e0*/  FFMA.FTZ R27, R47, R166, -R34 ;  /* 0x000000a62f1b7223 */ /* 0x000fc20000010822 */
[----:B0-----:R-:W-:-:S06]  /*181f0*/  FADD.FTZ R47, R32, R65 ;  /* 0x00000041202f7221 */ /* 0x001fcc0000010000 */
[----:B------:R-:W0:Y:S01]  /*18200*/  MUFU.EX2 R5, R5 ;  /* 0x0000000500057308 */ /* 0x000e220000000800 */
[----:B-1----:R-:W-:-:S01]  /*18210*/  FADD.FTZ R62, R41, R228 ;  /* 0x000000e4293e7221 */ /* 0x002fc20000010000 */
[----:B------:R-:W-:-:S06]  /*18220*/  IMAD R4, R88, 0x80, R4 ;  /* 0x0000008058047824 */ /* 0x000fcc00078e0204 */
[----:B------:R-:W1:Y:S01]  /*18230*/  MUFU.EX2 R43, R43 ;  /* 0x0000002b002b7308 */ /* 0x000e620000000800 */
[----:B------:R-:W-:-:S01]  /*18240*/  FFMA.FTZ R95, R95, R166, -R46 ;  /* 0x000000a65f5f7223 */ /* 0x000fc2000001082e */
[----:B--2---:R-:W-:-:S06]  /*18250*/  FADD.FTZ R64, R26, R47 ;  /* 0x0000002f1a407221 */ /* 0x004fcc0000010000 */
[----:B------:R-:W2:Y:S01]  /*18260*/  MUFU.EX2 R6, R6 ;  /* 0x0000000600067308 */ /* 0x000ea20000000800 */
[----:B---3--:R-:W-:-:S01]  /*18270*/  FADD.FTZ R47, R73, R62 ;  /* 0x0000003e492f7221 */ /* 0x008fc20000010000 */
[----:B------:R-:W-:-:S06]  /*18280*/  FFMA.FTZ R28, R49, R166, -R34 ;  /* 0x000000a6311c7223 */ /* 0x000fcc0000010822 */
[----:B------:R-:W3:Y:S01]  /*18290*/  MUFU.EX2 R44, R44 ;  /* 0x0000002c002c7308 */ /* 0x000ee20000000800 */
[----:B------:R-:W-:-:S01]  /*182a0*/  FFMA.FTZ R224, R97, R166, -R46 ;  /* 0x000000a661e07223 */ /* 0x000fc2000001082e */
[----:B------:R-:W-:Y:S01]  /*182b0*/  SHF.R.S32.HI R49, RZ, 0x1f, R4 ;  /* 0x0000001fff317819 */ /* 0x000fe20000011404 */
[----:B----4-:R-:W-:-:S05]  /*182c0*/  FADD.FTZ R64, R3, R64 ;  /* 0x0000004003407221 */ /* 0x010fca0000010000 */
[----:B------:R-:W4:Y:S01]  /*182d0*/  MUFU.EX2 R7, R7 ;  /* 0x0000000700077308 */ /* 0x000f220000000800 */
[----:B------:R-:W-:-:S01]  /*182e0*/  FADD.FTZ R62, R48, R47 ;  /* 0x0000002f303e7221 */ /* 0x000fc20000010000 */
[----:B------:R-:W-:-:S06]  /*182f0*/  FFMA.FTZ R93, R93, R166, -R46 ;  /* 0x000000a65d5d7223 */ /* 0x000fcc000001082e */
[----:B------:R-:W4:Y:S01]  /*18300*/  MUFU.EX2 R91, R91 ;  /* 0x0000005b005b7308 */ /* 0x000f220000000800 */
[----:B------:R-:W-:Y:S01]  /*18310*/  LEA.HI R4, R49, R4, RZ, 0x7 ;  /* 0x0000000431047211 */ /* 0x000fe200078f38ff */
[----:B0-----:R-:W-:-:S06]  /*18320*/  FADD.FTZ R49, R5, R64 ;  /* 0x0000004005317221 */ /* 0x001fcc0000010000 */
[----:B------:R-:W0:Y:S01]  /*18330*/  MUFU.EX2 R8, R8 ;  /* 0x0000000800087308 */ /* 0x000e220000000800 */
[----:B-1----:R-:W-:-:S01]  /*18340*/  FADD.FTZ R47, R43, R62 ;  /* 0x0000003e2b2f7221 */ /* 0x002fc20000010000 */
[----:B------:R-:W-:-:S06]  /*18350*/  FFMA.FTZ R99, R99, R166, -R46 ;  /* 0x000000a663637223 */ /* 0x000fcc000001082e */
[----:B------:R-:W1:Y:S01]  /*18360*/  MUFU.EX2 R50, R95 ;  /* 0x0000005f00327308 */ /* 0x000e620000000800 */
[----:B--2---:R-:W-:-:S01]  /*18370*/  FADD.FTZ R64, R6, R49 ;  /* 0x0000003106407221 */ /* 0x004fc20000010000 */
[----:B---3--:R-:W-:-:S06]  /*18380*/  FADD.FTZ R62, R44, R47 ;  /* 0x0000002f2c3e7221 */ /* 0x008fcc0000010000 */
[----:B------:R-:W2:Y:S08]  /*18390*/  MUFU.EX2 R9, R9 ;  /* 0x0000000900097308 */ /* 0x000eb00000000800 */
[----:B------:R-:W3:Y:S01]  /*183a0*/  MUFU.EX2 R224, R224 ;  /* 0x000000e000e07308 */ /* 0x000ee20000000800 */
[----:B------:R-:W-:-:S01]  /*183b0*/  FFMA.FTZ R89, R89, R166, -R46 ;  /* 0x000000a659597223 */ /* 0x000fc2000001082e */
[----:B----4-:R-:W-:-:S06]  /*183c0*/  FADD.FTZ R49, R7, R64 ;  /* 0x0000004007317221 */ /* 0x010fcc0000010000 */
[----:B------:R-:W4:Y:S01]  /*183d0*/  MUFU.EX2 R10, R10 ;  /* 0x0000000a000a7308 */ /* 0x000f220000000800 */
[----:B------:R-:W-:-:S01]  /*183e0*/  FFMA.FTZ R12, R35, R166, -R34 ;  /* 0x000000a6230c7223 */ /* 0x000fc20000010822 */
[----:B------:R-:W-:-:S06]  /*183f0*/  FADD.FTZ R47, R91, R62 ;  /* 0x0000003e5b2f7221 */ /* 0x000fcc0000010000 */
[----:B------:R-:W4:Y:S01]  /*18400*/  MUFU.EX2 R93, R93 ;  /* 0x0000005d005d7308 */ /* 0x000f220000000800 */
[----:B------:R-:W-:-:S01]  /*18410*/  FFMA.FTZ R101, R101, R166, -R46 ;  /* 0x000000a665657223 */ /* 0x000fc2000001082e */
[----:B0-----:R-:W-:-:S06]  /*18420*/  FADD.FTZ R62, R8, R49 ;  /* 0x00000031083e7221 */ /* 0x001fcc0000010000 */
[----:B------:R-:W0:Y:S01]  /*18430*/  MUFU.EX2 R11, R11 ;  /* 0x0000000b000b7308 */ /* 0x000e220000000800 */
[----:B-1----:R-:W-:-:S07]  /*18440*/  FADD.FTZ R47, R50, R47 ;  /* 0x0000002f322f7221 */ /* 0x002fce0000010000 */
[----:B------:R-:W1:Y:S01]  /*18450*/  MUFU.EX2 R99, R99 ;  /* 0x0000006300637308 */ /* 0x000e620000000800 */
[----:B------:R-:W-:-:S01]  /*18460*/  FFMA.FTZ R67, R67, R166, -R46 ;  /* 0x000000a643437223 */ /* 0x000fc2000001082e */
[----:B--2---:R-:W-:-:S06]  /*18470*/  FADD.FTZ R49, R9, R62 ;  /* 0x0000003e09317221 */ /* 0x004fcc0000010000 */
[----:B------:R-:W2:Y:S01]  /*18480*/  MUFU.EX2 R14, R14 ;  /* 0x0000000e000e7308 */ /* 0x000ea20000000800 */
[----:B---3--:R-:W-:-:S01]  /*18490*/  FADD.FTZ R62, R224, R47 ;  /* 0x0000002fe03e7221 */ /* 0x008fc20000010000 */
[----:B------:R-:W-:-:S06]  /*184a0*/  FFMA.FTZ R103, R103, R166, -R46 ;  /* 0x000000a667677223 */ /* 0x000fcc000001082e */
[----:B------:R-:W3:Y:S01]  /*184b0*/  MUFU.EX2 R52, R89 ;  /* 0x0000005900347308 */ /* 0x000ee20000000800 */
[----:B----4-:R-:W-:-:S01]  /*184c0*/  FADD.FTZ R66, R10, R49 ;  /* 0x000000310a427221 */ /* 0x010fc20000010000 */
[----:B------:R-:W-:-:S06]  /*184d0*/  FADD.FTZ R64, R93, R62 ;  /* 0x0000003e5d407221 */ /* 0x000fcc0000010000 */
[----:B------:R-:W4:Y:S08]  /*184e0*/  MUFU.EX2 R12, R12 ;  /* 0x0000000c000c7308 */ /* 0x000f300000000800 */
[----:B------:R-:W4:Y:S01]  /*184f0*/  MUFU.EX2 R101, R101 ;  /* 0x0000006500657308 */ /* 0x000f220000000800 */
[----:B------:R-:W-:-:S01]  /*18500*/  FFMA.FTZ R57, R57, R166, -R46 ;  /* 0x000000a639397223 */ /* 0x000fc2000001082e */
[----:B0-----:R-:W-:-:S06]  /*18510*/  FADD.FTZ R49, R11, R66 ;  /* 0x000000420b317221 */ /* 0x001fcc0000010000 */
[----:B------:R-:W0:Y:S01]  /*18520*/  MUFU.EX2 R15, R15 ;  /* 0x0000000f000f7308 */ /* 0x000e220000000800 */
[----:B-1----:R-:W-:-:S01]  /*18530*/  FADD.FTZ R47, R99, R64 ;  /* 0x00000040632f7221 */ /* 0x002fc20000010000 */
[----:B------:R-:W-:-:S06]  /*18540*/  FFMA.FTZ R105, R105, R166, -R46 ;  /* 0x000000a669697223 */ /* 0x000fcc000001082e */
[----:B------:R-:W1:Y:S01]  /*18550*/  MUFU.EX2 R54, R67 ;  /* 0x0000004300367308 */ /* 0x000e620000000800 */
[----:B--2---:R-:W-:-:S01]  /*18560*/  FADD.FTZ R49, R14, R49 ;  /* 0x000000310e317221 */ /* 0x004fc20000010000 */
[----:B------:R-:W-:-:S06]  /*18570*/  FFMA.FTZ R25, R31, R166, -R34 ;  /* 0x000000a61f197223 */ /* 0x000fcc0000010822 */
[----:B------:R-:W2:Y:S01]  /*18580*/  MUFU.EX2 R20, R20 ;  /* 0x0000001400147308 */ /* 0x000ea20000000800 */
[----:B---3--:R-:W-:-:S07]  /*18590*/  FADD.FTZ R64, R52, R47 ;  /* 0x0000002f34407221 */ /* 0x008fce0000010000 */
[----:B------:R-:W3:Y:S01]  /*185a0*/  MUFU.EX2 R103, R103 ;  /* 0x0000006700677308 */ /* 0x000ee20000000800 */
[----:B------:R-:W-:-:S01]  /*185b0*/  FFMA.FTZ R51, R51, R166, -R46 ;  /* 0x000000a633337223 */ /* 0x000fc2000001082e */
[----:B----4-:R-:W-:Y:S01]  /*185c0*/  FADD.FTZ R66, R12, R49 ;  /* 0x000000310c427221 */ /* 0x010fe20000010000 */
[----:B------:R-:W-:-:S05]  /*185d0*/  FADD.FTZ R47, R101, R64 ;  /* 0x00000040652f7221 */ /* 0x000fca0000010000 */
[----:B------:R-:W4:Y:S01]  /*185e0*/  MUFU.EX2 R56, R57 ;  /* 0x0000003900387308 */ /* 0x000f220000000800 */
[----:B------:R-:W-:-:S01]  /*185f0*/  FFMA.FTZ R107, R107, R166, -R46 ;  /* 0x000000a66b6b7223 */ /* 0x000fc2000001082e */
[----:B------:R-:W-:Y:S01]  /*18600*/  F2FP.SATFINITE.E4M3.F32.PACK_AB_MERGE_C R229, R3, R26, RZ ;  /* 0x0000001a03e5723e */ /* 0x000fe200048070ff */
[----:B0-----:R-:W-:-:S05]  /*18610*/  FADD.FTZ R3, R15, R66 ;  /* 0x000000420f037221 */ /* 0x001fca0000010000 */
[----:B------:R-:W0:Y:S01]  /*18620*/  MUFU.EX2 R105, R105 ;  /* 0x0000006900697308 */ /* 0x000e220000000800 */
[----:B-1----:R-:W-:-:S01]  /*18630*/  FADD.FTZ R26, R54, R47 ;  /* 0x0000002f361a7221 */ /* 0x002fc20000010000 */
[----:B------:R-:W-:Y:S01]  /*18640*/  FFMA.FTZ R109, R109, R166, -R46 ;  /* 0x000000a66d6d7223 */ /* 0x000fe2000001082e */
[----:B--2---:R-:W-:-:S05]  /*18650*/  FADD.FTZ R64, R20, R3 ;  /* 0x0000000314407221 */ /* 0x004fca0000010000 */
[----:B------:R-:W1:Y:S01]  /*18660*/  MUFU.EX2 R25, R25 ;  /* 0x0000001900197308 */ /* 0x000e620000000800 */
[----:B---3--:R-:W-:-:S01]  /*18670*/  FADD.FTZ R3, R103, R26 ;  /* 0x0000001a67037221 */ /* 0x008fc20000010000 */
[----:B------:R-:W-:-:S06]  /*18680*/  FFMA.FTZ R21, R37, R166, -R34 ;  /* 0x000000a625157223 */ /* 0x000fcc0000010822 */
[----:B------:R-:W2:Y:S01]  /*18690*/  MUFU.EX2 R58, R51 ;  /* 0x00000033003a7308 */ /* 0x000ea20000000800 */
[----:B------:R-:W-:-:S01]  /*186a0*/  FFMA.FTZ R111, R111, R166, -R46 ;  /* 0x000000a66f6f7223 */ /* 0x000fc2000001082e */
[----:B------:R-:W-:Y:S01]  /*186b0*/  F2FP.SATFINITE.E4M3.F32.PACK_AB_MERGE_C R225, R14, R11, RZ ;  /* 0x0000000b0ee1723e */ /* 0x000fe200048070ff */
[----:B----4-:R-:W-:-:S05]  /*186c0*/  FADD.FTZ R14, R56, R3 ;  /* 0x00000003380e7221 */ /* 0x010fca0000010000 */
[----:B------:R-:W3:Y:S01]  /*186d0*/  MUFU.EX2 R107, R107 ;  /* 0x0000006b006b7308 */ /* 0x000ee20000000800 */
[----:B------:R-:W-:Y:S01]  /*186e0*/  @!P0 PRMT R0, RZ, 0x654, R0 ;  /* 0x00000654ff008816 */ /* 0x000fe20000000000 */
[----:B------:R-:W-:-:S06]  /*186f0*/  FFMA.FTZ R113, R113, R166, -R46 ;  /* 0x000000a671717223 */ /* 0x000fcc000001082e */
[----:B------:R-:W4:Y:S01]  /*18700*/  MUFU.EX2 R60, R109 ;  /* 0x0000006d003c7308 */ /* 0x000f220000000800 */
[----:B0-----:R-:W-:-:S01]  /*18710*/  FADD.FTZ R3, R105, R14 ;  /* 0x0000000e69037221 */ /* 0x001fc20000010000 */
[----:B------:R-:W-:Y:S01]  /*18720*/  FFMA.FTZ R45, R45, R166, -R46 ;  /* 0x000000a62d2d7223 */ /* 0x000fe2000001082e */
[----:B------:R0:W-:Y:S01]  /*18730*/  @!P0 SYNCS.ARRIVE.TRANS64.RED.A1T0 RZ, [R0+URZ], RZ ;  /* 0x000000ff00ff89a7 */ /* 0x0001e2000810043f */
[----:B-1----:R-:W-:-:S04]  /*18740*/  F2FP.SATFINITE.E4M3.F32.PACK_AB_MERGE_C R227, R25, R20, RZ ;  /* 0x0000001419e3723e */ /* 0x002fc800048070ff */
[----:B------:R-:W1:Y:S01]  /*18750*/  MUFU.EX2 R21, R21 ;  /* 0x0000001500157308 */ /* 0x000e620000000800 */
[----:B--2---:R-:W-:-:S07]  /*18760*/  FADD.FTZ R20, R58, R3 ;  /* 0x000000033a147221 */ /* 0x004fce0000010000 */
[----:B------:R-:W2:Y:S01]  /*18770*/  MUFU.EX2 R111, R111 ;  /* 0x0000006f006f7308 */ /* 0x000ea20000000800 */
[----:B------:R-:W-:-:S01]  /*18780*/  FFMA.FTZ R115, R115, R166, -R46 ;  /* 0x000000a673737223 */ /* 0x000fc2000001082e */
[----:B---3--:R-:W-:-:S06]  /*18790*/  FADD.FTZ R3, R107, R20 ;  /* 0x000000146b037221 */ /* 0x008fcc0000010000 */
[----:B------:R-:W3:Y:S01]  /*187a0*/  MUFU.EX2 R24, R24 ;  /* 0x0000001800187308 */ /* 0x000ee20000000800 */
[----:B------:R-:W-:-:S07]  /*187b0*/  FFMA.FTZ R117, R117, R166, -R46 ;  /* 0x000000a675757223 */ /* 0x000fce000001082e */
[----:B0-----:R-:W0:Y:S01]  /*187c0*/  MUFU.EX2 R0, R113 ;  /* 0x0000007100007308 */ /* 0x001e220000000800 */
[C---:B----4-:R-:W-:Y:S01]  /*187d0*/  F2FP.SATFINITE.E4M3.F32.PACK_AB_MERGE_C R107, R60.reuse, R107, RZ ;  /* 0x0000006b3c6b723e */ /* 0x050fe200048070ff */
[----:B------:R-:W-:Y:S01]  /*187e0*/  FADD.FTZ R64, R25, R64 ;  /* 0x0000004019407221 */ /* 0x000fe20000010000 */
[----:B------:R-:W-:-:S05]  /*187f0*/  FADD.FTZ R60, R60, R3 ;  /* 0x000000033c3c7221 */ /* 0x000fca0000010000 */
[----:B------:R-:W4:Y:S08]  /*18800*/  MUFU.EX2 R29, R29 ;  /* 0x0000001d001d7308 */ /* 0x000f300000000800 */
[----:B------:R-:W4:Y:S01]  /*18810*/  MUFU.EX2 R45, R45 ;  /* 0x0000002d002d7308 */ /* 0x000f220000000800 */
[----:B------:R-:W-:-:S01]  /*18820*/  FFMA.FTZ R119, R119, R166, -R46 ;  /* 0x000000a677777223 */ /* 0x000fc2000001082e */
[----:B------:R-:W-:-:S06]  /*18830*/  F2FP.SATFINITE.E4M3.F32.PACK_AB_MERGE_C R231, R8, R7, RZ ;  /* 0x0000000708e7723e */ /* 0x000fcc00048070ff */
[----:B------:R-:W4:Y:S01]  /*18840*/  MUFU.EX2 R36, R36 ;  /* 0x0000002400247308 */ /* 0x000f220000000800 */
[----:B-1----:R-:W-:-:S01]  /*18850*/  FADD.FTZ R7, R21, R64 ;  /* 0x0000004015077221 */ /* 0x002fc20000010000 */
[----:B--2---:R-:W-:-:S06]  /*18860*/  FADD.FTZ R3, R111, R60 ;  /* 0x0000003c6f037221 */ /* 0x004fcc0000010000 */
[----:B------:R-:W1:Y:S01]  /*18870*/  MUFU.EX2 R62, R115 ;  /* 0x00000073003e7308 */ /* 0x000e620000000800 */
[----:B------:R-:W-:-:S01]  /*18880*/  FFMA.FTZ R30, R53, R166, -R34 ;  /* 0x000000a6351e7223 */ /* 0x000fc20000010822 */
[----:B------:R-:W-:Y:S01]  /*18890*/  FFMA.FTZ R121, R121, R166, -R46 ;  /* 0x000000a679797223 */ /* 0x000fe2000001082e */
[----:B------:R-:W-:-:S05]  /*188a0*/  F2FP.SATFINITE.E4M3.F32.PACK_AB_MERGE_C R225, R10, R9, R225 ;  /* 0x000000090ae1723e */ /* 0x000fca00048070e1 */
[----:B------:R-:W2:Y:S01]  /*188b0*/  MUFU.EX2 R27, R27 ;  /* 0x0000001b001b7308 */ /* 0x000ea20000000800 */
[----:B---3--:R-:W-:-:S01]  /*188c0*/  FADD.FTZ R26, R24, R7 ;  /* 0x00000007181a7221 */ /* 0x008fc20000010000 */
[----:B0-----:R-:W-:-:S06]  /*188d0*/  FADD.FTZ R10, R0, R3 ;  /* 0x00000003000a7221 */ /* 0x001fcc0000010000 */
[----:B------:R-:W0:Y:S01]  /*188e0*/  MUFU.EX2 R117, R117 ;  /* 0x0000007500757308 */ /* 0x000e220000000800 */
[----:B------:R-:W-:-:S01]  /*188f0*/  FFMA.FTZ R31, R55, R166, -R34 ;  /* 0x000000a6371f7223 */ /* 0x000fc20000010822 */
[----:B------:R-:W-:Y:S01]  /*18900*/  FFMA.FTZ R123, R123, R166, -R46 ;  /* 0x000000a67b7b7223 */ /* 0x000fe2000001082e */
[----:B----4-:R-:W-:-:S05]  /*18910*/  FADD.FTZ R7, R29, R26 ;  /* 0x0000001a1d077221 */ /* 0x010fca0000010000 */
[----:B------:R-:W3:Y:S01]  /*18920*/  MUFU.EX2 R28, R28 ;  /* 0x0000001c001c7308 */ /* 0x000ee20000000800 */
[----:B------:R-:W-:-:S01]  /*18930*/  FADD.FTZ R3, R45, R10 ;  /* 0x0000000a2d037221 */ /* 0x000fc20000010000 */
[----:B------:R-:W-:-:S06]  /*18940*/  FFMA.FTZ R33, R59, R166, -R34 ;  /* 0x000000a63b217223 */ /* 0x000fcc0000010822 */
[----:B------:R-:W4:Y:S01]  /*18950*/  MUFU.EX2 R8, R119 ;  /* 0x0000007700087308 */ /* 0x000f220000000800 */
[----:B------:R-:W-:-:S01]  /*18960*/  FFMA.FTZ R125, R125, R166, -R46 ;  /* 0x000000a67d7d7223 */ /* 0x000fc2000001082e */
[C---:B------:R-:W-:Y:S01]  /*18970*/  F2FP.SATFINITE.E4M3.F32.PACK_AB_MERGE_C R221, R36.reuse, R29, RZ ;  /* 0x0000001d24dd723e */ /* 0x040fe200048070ff */
[----:B------:R-:W-:-:S01]  /*18980*/  FADD.FTZ R36, R36, R7 ;  /* 0x0000000724247221 */ /* 0x000fc20000010000 */
[----:B-1----:R-:W-:-:S04]  /*18990*/  F2FP.SATFINITE.E4M3.F32.PACK_AB_MERGE_C R45, R62, R45, RZ ;  /* 0x0000002d3e2d723e */ /* 0x002fc800048070ff */
[----:B------:R-:W1:Y:S01]  /*189a0*/  MUFU.EX2 R30, R30 ;  /* 0x0000001e001e7308 */ /* 0x000e620000000800 */
[----:B------:R-:W-:-:S01]  /*189b0*/  FADD.FTZ R62, R62, R3 ;  /* 0x000000033e3e7221 */ /* 0x000fc20000010000 */
[----:B------:R-:W-:-:S06]  /*189c0*/  FFMA.FTZ R40, R63, R166, -R34 ;  /* 0x000000a63f287223 */ /* 0x000fcc0000010822 */
[----:B------:R-:W1:Y:S01]  /*189d0*/  MUFU.EX2 R121, R121 ;  /* 0x0000007900797308 */ /* 0x000e620000000800 */
[----:B------:R-:W-:-:S01]  /*189e0*/  FFMA.FTZ R127, R127, R166, -R46 ;  /* 0x000000a67f7f7223 */ /* 0x000fc2000001082e */
[----:B------:R-:W-:-:S06]  /*189f0*/  FFMA.FTZ R38, R71, R166, -R34 ;  /* 0x000000a647267223 */ /* 0x000fcc0000010822 */
[----:B------:R-:W1:Y:S01]  /*18a00*/  MUFU.EX2 R14, R123 ;  /* 0x0000007b000e7308 */ /* 0x000e620000000800 */
[----:B------:R-:W-:-:S01]  /*18a10*/  FFMA.FTZ R35, R75, R166, -R34 ;  /* 0x000000a64b237223 */ /* 0x000fc20000010822 */
[----:B--2---:R-:W-:Y:S01]  /*18a20*/  FADD.FTZ R7, R27, R36 ;  /* 0x000000241b077221 */ /* 0x004fe20000010000 */
[----:B0-----:R-:W-:-:S05]  /*18a30*/  FADD.FTZ R3, R117, R62 ;  /* 0x0000003e75037221 */ /* 0x001fca0000010000 */
[----:B------:R-:W0:Y:S01]  /*18a40*/  MUFU.EX2 R31, R31 ;  /* 0x0000001f001f7308 */ /* 0x000e220000000800 */
[----:B------:R-:W-:-:S01]  /*18a50*/  FFMA.FTZ R129, R129, R166, -R46 ;  /* 0x000000a681817223 */ /* 0x000fc2000001082e */
[----:B------:R-:W-:Y:S01]  /*18a60*/  F2FP.SATFINITE.E4M3.F32.PACK_AB_MERGE_C R231, R6, R5, R231 ;  /* 0x0000000506e7723e */ /* 0x000fe200048070e7 */
[----:B---3--:R-:W-:-:S05]  /*18a70*/  FADD.FTZ R7, R28, R7 ;  /* 0x000000071c077221 */ /* 0x008fca0000010000 */
[----:B------:R-:W2:Y:S01]  /*18a80*/  MUFU.EX2 R33, R33 ;  /* 0x0000002100217308 */ /* 0x000ea20000000800 */
[----:B----4-:R-:W-:-:S07]  /*18a90*/  FADD.FTZ R10, R8, R3 ;  /* 0x00000003080a7221 */ /* 0x010fce0000010000 */
[----:B------:R-:W3:Y:S01]  /*18aa0*/  MUFU.EX2 R125, R125 ;  /* 0x0000007d007d7308 */ /* 0x000ee20000000800 */
[----:B------:R-:W-:-:S01]  /*18ab0*/  FFMA.FTZ R37, R79, R166, -R34 ;  /* 0x000000a64f257223 */ /* 0x000fc20000010822 */
[-CC-:B------:R-:W-:Y:S01]  /*18ac0*/  FFMA.FTZ R83, R83, R166.reuse, -R34.reuse ;  /* 0x000000a653537223 */ /* 0x180fe20000010822 */
[----:B------:R-:W-:-:S01]  /*18ad0*/  FFMA.FTZ R39, R61, R166, -R34 ;  /* 0x000000a63d277223 */ /* 0x000fc20000010822 */
[----:B------:R-:W-:-:S04]  /*18ae0*/  F2FP.SATFINITE.E4M3.F32.PACK_AB_MERGE_C R227, R15, R12, R227 ;  /* 0x0000000c0fe3723e */ /* 0x000fc800048070e3 */
[----:B------:R-:W4:Y:S01]  /*18af0*/  MUFU.EX2 R40, R40 ;  /* 0x0000002800287308 */ /* 0x000f220000000800 */
[----:B------:R-:W-:-:S01]  /*18b00*/  FFMA.FTZ R34, R87, R166, -R34 ;  /* 0x000000a657227223 */ /* 0x000fc20000010822 */
[----:B-1----:R-:W-:Y:S01]  /*18b10*/  FADD.FTZ R12, R30, R7 ;  /* 0x000000071e0c7221 */ /* 0x002fe20000010000 */
[----:B------:R-:W-:-:S05]  /*18b20*/  FADD.FTZ R3, R121, R10 ;  /* 0x0000000a79037221 */ /* 0x000fca0000010000 */
[----:B------:R-:W1:Y:S01]  /*18b30*/  MUFU.EX2 R6, R127 ;  /* 0x0000007f00067308 */ /* 0x000e620000000800 */
[----:B------:R-:W-:Y:S01]  /*18b40*/  F2FP.SATFINITE.E4M3.F32.PACK_AB_MERGE_C R121, R14, R121, RZ ;  /* 0x000000790e79723e */ /* 0x000fe200048070ff */
[----:B0-----:R-:W-:-:S06]  /*18b50*/  FADD.FTZ R12, R31, R12 ;  /* 0x0000000c1f0c7221 */ /* 0x001fcc0000010000 */
[----:B------:R-:W-:Y:S01]  /*18b60*/  MUFU.EX2 R38, R38 ;  /* 0x0000002600267308 */ /* 0x000fe20000000800 */
[----:B------:R-:W-:-:S07]  /*18b70*/  FADD.FTZ R14, R14, R3 ;  /* 0x000000030e0e7221 */ /* 0x000fce0000010000 */
[----:B------:R-:W0:Y:S08]  /*18b80*/  MUFU.EX2 R35, R35 ;  /* 0x0000002300237308 */ /* 0x000e300000000800 */
[----:B------:R-:W0:Y:S01]  /*18b90*/  MUFU.EX2 R129, R129 ;  /* 0x0000008100817308 */ /* 0x000e220000000800 */
[----:B------:R-:W-:-:S01]  /*18ba0*/  FFMA.FTZ R46, R131, R166, -R46 ;  /* 0x000000a6832e7223 */ /* 0x000fc2000001082e */
[----:B--2---:R-:W-:Y:S01]  /*18bb0*/  FADD.FTZ R5, R33, R12 ;  /* 0x0000000c21057221 */ /* 0x004fe20000010000 */
[----:B---3--:R-:W-:-:S05]  /*18bc0*/  FADD.FTZ R3, R125, R14 ;  /* 0x0000000e7d037221 */ /* 0x008fca0000010000 */
[----:B------:R-:W-:Y:S01]  /*18bd0*/  MUFU.EX2 R39, R39 ;  /* 0x0000002700277308 */ /* 0x000fe20000000800 */
[----:B----4-:R-:W-:-:S01]  /*18be0*/  FADD.FTZ R5, R40, R5 ;  /* 0x0000000528057221 */ /* 0x010fc20000010000 */
[----:B-1----:R-:W-:-:S06]  /*18bf0*/  FADD.FTZ R10, R6, R3 ;  /* 0x00000003060a7221 */ /* 0x002fcc0000010000 */
[----:B------:R-:W1:Y:S01]  /*18c00*/  MUFU.EX2 R34, R34 ;  /* 0x0000002200227308 */ /* 0x000e620000000800 */
[----:B------:R-:W-:-:S07]  /*18c10*/  SHF.R.S32.HI R4, RZ, 0x7, R4 ;  /* 0x00000007ff047819 */ /* 0x000fce0000011404 */
[----:B------:R-:W2:Y:S01]  /*18c20*/  MUFU.EX2 R37, R37 ;  /* 0x0000002500257308 */ /* 0x000ea20000000800 */
[----:B0-----:R-:W-:Y:S01]  /*18c30*/  F2FP.SATFINITE.E4M3.F32.PACK_AB_MERGE_C R217, R35, R38, RZ ;  /* 0x0000002623d9723e */ /* 0x001fe200048070ff */
[----:B------:R-:W-:-:S06]  /*18c40*/  FADD.FTZ R38, R38, R5 ;  /* 0x0000000526267221 */ /* 0x000fcc0000010000 */
[----:B------:R-:W0:Y:S01]  /*18c50*/  MUFU.EX2 R42, R83 ;  /* 0x00000053002a7308 */ /* 0x000e220000000800 */
[----:B------:R-:W-:-:S01]  /*18c60*/  FADD.FTZ R3, R129, R10 ;  /* 0x0000000a81037221 */ /* 0x000fc20000010000 */
[----:B------:R-:W-:Y:S01]  /*18c70*/  VIADD R10, R133, 0xfffffffe ;  /* 0xfffffffe850a7836 */ /* 0x000fe20000000000 */
[----:B------:R-:W-:-:S05]  /*18c80*/  VIMNMX R14, RZ, R4, !PT ;  /* 0x00000004ff0e7248 */ /* 0x000fca0007fe0100 */
[----:B------:R-:W3:Y:S01]  /*18c90*/  MUFU.EX2 R46, R46 ;  /* 0x0000002e002e7308 */ /* 0x000ee20000000800 */
[----:B------:R-:W-:-:S01]  /*18ca0*/  FADD.FTZ R38, R35, R38 ;  /* 0x0000002623267221 */ /* 0x000fc20000010000 */
[----:B------:R-:W-:Y:S02]  /*18cb0*/  ISETP.GE.AND P0, PT, R10, R14, PT ;  /* 0x0000000e0a00720c */ /* 0x000fe40003f06270 */
[----:B-1----:R-:W-:Y:S01]  /*18cc0*/  F2FP.SATFINITE.E4M3.F32.PACK_AB_MERGE_C R7, R34, R39, RZ ;  /* 0x000000272207723e */ /* 0x002fe200048070ff */
[----:B--2---:R-:W-:Y:S01]  /*18cd0*/  FADD.FTZ R5, R37, R38 ;  /* 0x0000002625057221 */ /* 0x004fe20000010000 */
[----:B------:R-:W-:Y:S02]  /*18ce0*/  F2FP.SATFINITE.E4M3.F32.PACK_AB_MERGE_C R222, R0, R111, R45 ;  /* 0x0000006f00de723e */ /* 0x000fe4000480702d */
[C---:B0-----:R-:W-:Y:S01]  /*18cf0*/  F2FP.SATFINITE.E4M3.F32.PACK_AB_MERGE_C R219, R42.reuse, R37, R7 ;  /* 0x000000252adb723e */ /* 0x041fe20004807007 */
[----:B------:R-:W-:-:S01]  /*18d00*/  FADD.FTZ R42, R42, R5 ;  /* 0x000000052a2a7221 */ /* 0x000fc20000010000 */
[----:B------:R-:W-:-:S02]  /*18d10*/  F2FP.SATFINITE.E4M3.F32.PACK_AB_MERGE_C R48, R48, R73, RZ ;  /* 0x000000493030723e */ /* 0x000fc400048070ff */
[----:B------:R-:W-:Y:S01]  /*18d20*/  F2FP.SATFINITE.E4M3.F32.PACK_AB_MERGE_C R230, R50, R91, RZ ;  /* 0x0000005b32e6723e */ /* 0x000fe200048070ff */
[----:B------:R-:W-:Y:S01]  /*18d30*/  FADD.FTZ R39, R39, R42 ;  /* 0x0000002a27277221 */ /* 0x000fe20000010000 */
[----:B------:R-:W-:Y:S02]  /*18d40*/  F2FP.SATFINITE.E4M3.F32.PACK_AB_MERGE_C R52, R52, R99, RZ ;  /* 0x000000633434723e */ /* 0x000fe400048070ff */
[----:B---3--:R-:W-:Y:S02]  /*18d50*/  F2FP.SATFINITE.E4M3.F32.PACK_AB_MERGE_C R0, R46, R129, RZ ;  /* 0x000000812e00723e */ /* 0x008fe400048070ff */
[----:B------:R-:W-:Y:S02]  /*18d60*/  F2FP.SATFINITE.E4M3.F32.PACK_AB_MERGE_C R56, R56, R103, RZ ;  /* 0x000000673838723e */ /* 0x000fe400048070ff */
[----:B------:R-:W-:Y:S01]  /*18d70*/  F2FP.SATFINITE.E4M3.F32.PACK_AB_MERGE_C R223, R31, R30, RZ ;  /* 0x0000001e1fdf723e */ /* 0x000fe200048070ff */
[----:B------:R-:W-:-:S01]  /*18d80*/  FADD.FTZ R3, R46, R3 ;  /* 0x000000032e037221 */ /* 0x000fc20000010000 */
[----:B------:R-:W-:Y:S01]  /*18d90*/  F2FP.SATFINITE.E4M3.F32.PACK_AB_MERGE_C R218, R6, R125, R0 ;  /* 0x0000007d06da723e */ /* 0x000fe20004807000 */
[----:B------:R-:W-:-:S01]  /*18da0*/  FADD.FTZ R0, R34, R39 ;  /* 0x0000002722007221 */ /* 0x000fc20000010000 */
[----:B------:R-:W-:Y:S01]  /*18db0*/  F2FP.SATFINITE.E4M3.F32.PACK_AB_MERGE_C R229, R65, R32, R229 ;  /* 0x0000002041e5723e */ /* 0x000fe200048070e5 */
[----:B------:R-:W-:Y:S01]  /*18dc0*/  IMAD.MOV.U32 R150, RZ, RZ, R151 ;  /* 0x000000ffff967224 */ /* 0x000fe200078e0097 */
[----:B------:R-:W-:Y:S01]  /*18dd0*/  F2FP.SATFINITE.E4M3.F32.PACK_AB_MERGE_C R221, R24, R21, R221 ;  /* 0x0000001518dd723e */ /* 0x000fe200048070dd */
[----:B------:R-:W-:Y:S01]  /*18de0*/  IMAD.MOV.U32 R148, RZ, RZ, R151 ;  /* 0x000000ffff947224 */ /* 0x000fe200078e0097 */
[----:B------:R-:W-:Y:S01]  /*18df0*/  F2FP.SATFINITE.E4M3.F32.PACK_AB_MERGE_C R223, R28, R27, R223 ;  /* 0x0000001b1cdf723e */ /* 0x000fe200048070df */
[----:B------:R-:W-:Y:S01]  /*18e00*/  IMAD.MOV.U32 R147, RZ, RZ, R151 ;  /* 0x000000ffff937224 */ /* 0x000fe200078e0097 */
[----:B------:R-:W-:Y:S01]  /*18e10*/  F2FP.SATFINITE.E4M3.F32.PACK_AB_MERGE_C R217, R40, R33, R217 ;  /* 0x0000002128d9723e */ /* 0x000fe200048070d9 */
[--C-:B------:R-:W-:Y:S01]  /*18e20*/  IMAD.MOV.U32 R146, RZ, RZ, R151.reuse ;  /* 0x000000ffff927224 */ /* 0x100fe200078e0097 */
[----:B------:R-:W-:Y:S01]  /*18e30*/  F2FP.SATFINITE.E4M3.F32.PACK_AB_MERGE_C R228, R228, R41, R48 ;  /* 0x00000029e4e4723e */ /* 0x000fe20004807030 */
[--C-:B------:R-:W-:Y:S01]  /*18e40*/  IMAD.MOV.U32 R145, RZ, RZ, R151.reuse ;  /* 0x000000ffff917224 */ /* 0x100fe200078e0097 */
[----:B------:R-:W-:Y:S01]  /*18e50*/  F2FP.SATFINITE.E4M3.F32.PACK_AB_MERGE_C R230, R44, R43, R230 ;  /* 0x0000002b2ce6723e */ /* 0x000fe200048070e6 */
[--C-:B------:R-:W-:Y:S01]  /*18e60*/  IMAD.MOV.U32 R143, RZ, RZ, R151.reuse ;  /* 0x000000ffff8f7224 */ /* 0x100fe200078e0097 */
[----:B------:R-:W-:Y:S01]  /*18e70*/  F2FP.SATFINITE.E4M3.F32.PACK_AB_MERGE_C R224, R93, R224, R52 ;  /* 0x000000e05de0723e */ /* 0x000fe20004807034 */
[--C-:B------:R-:W-:Y:S01]  /*18e80*/  IMAD.MOV.U32 R142, RZ, RZ, R151.reuse ;  /* 0x000000ffff8e7224 */ /* 0x100fe200078e0097 */
[----:B------:R-:W-:Y:S01]  /*18e90*/  F2FP.SATFINITE.E4M3.F32.PACK_AB_MERGE_C R226, R54, R101, R56 ;  /* 0x0000006536e2723e */ /* 0x000fe20004807038 */
[----:B------:R-:W-:Y:S01]  /*18ea0*/  IMAD.MOV.U32 R141, RZ, RZ, R151 ;  /* 0x000000ffff8d7224 */ /* 0x000fe200078e0097 */
[----:B------:R-:W-:Y:S01]  /*18eb0*/  F2FP.SATFINITE.E4M3.F32.PACK_AB_MERGE_C R220, R58, R105, R107 ;  /* 0x000000693adc723e */ /* 0x000fe2000480706b */
[----:B------:R-:W-:Y:S01]  /*18ec0*/  IMAD.MOV.U32 R140, RZ, RZ, R151 ;  /* 0x000000ffff8c7224 */ /* 0x000fe200078e0097 */
[----:B------:R-:W-:Y:S01]  /*18ed0*/  F2FP.SATFINITE.E4M3.F32.PACK_AB_MERGE_C R216, R8, R117, R121 ;  /* 0x0000007508d8723e */ /* 0x000fe20004807079 */
        /* <DEDUP_REMOVED lines=122> */
[----:B------:R-:W-:Y:S01]  /*19680*/  CS2R R148, SRZ ;  /* 0x0000000000947805 */ /* 0x000fe2000001ff00 */
[----:B------:R-:W-:Y:S01]  /*19690*/  IMAD.MOV.U32 R4, RZ, RZ, R237 ;  /* 0x000000ffff047224 */ /* 0x000fe200078e00ed */
[----:B------:R-:W-:Y:S01]  /*196a0*/  CS2R R146, SRZ ;  /* 0x0000000000927805 */ /* 0x000fe2000001ff00 */
[----:B------:R-:W-:Y:S01]  /*196b0*/  IMAD.MOV.U32 R11, RZ, RZ, R152 ;  /* 0x000000ffff0b7224 */ /* 0x000fe200078e0098 */
        /* <DEDUP_REMOVED lines=60> */
[----:B------:R-:W-:-:S07]  /*19a80*/  CS2R R24, SRZ ;  /* 0x0000000000187805 */ /* 0x000fce000001ff00 */
.L_x_2366:
[----:B------:R-:W2:Y:S01]  /*19a90*/  LDL R5, [R1] ;  /* 0x0000000001057983 */ /* 0x000ea20000100800 */
[----:B------:R-:W-:Y:S01]  /*19aa0*/  ISETP.NE.AND P0, PT, R11, 0x1, PT ;  /* 0x000000010b00780c */ /* 0x000fe20003f05270 */
[----:B------:R-:W-:Y:S05]  /*19ab0*/  YIELD ;  /* 0x0000000000007946 */ /* 0x000fea0003800000 */
[----:B------:R-:W-:-:S04]  /*19ac0*/  SEL R237, RZ, 0x1, P0 ;  /* 0x00000001ffed7807 */ /* 0x000fc80000000000 */
[----:B------:R-:W-:Y:S02]  /*19ad0*/  LOP3.LUT R237, R4, R237, RZ, 0x3c, !PT ;  /* 0x000000ed04ed7212 */ /* 0x000fe400078e3cff */
[----:B--2---:R-:W-:-:S13]  /*19ae0*/  ISETP.NE.AND P0, PT, R5, RZ, PT ;  /* 0x000000ff0500720c */ /* 0x004fda0003f05270 */
[----:B------:R-:W-:Y:S05]  /*19af0*/  @P0 BRA `(.L_x_2356) ;  /* 0x00000000003c0947 */ /* 0x000fea0003800000 */
[----:B------:R-:W-:Y:S05]  /*19b00*/  @!P1 BRA `(.L_x_2357) ;  /* 0x0000000000049947 */ /* 0x000fea0003800000 */
[----:B------:R-:W-:Y:S01]  /*19b10*/  BPT.TRAP 0x1 ;  /* 0x000000040000795c */ /* 0x000fe20000300000 */
.L_x_2357:
[----:B------:R-:W-:Y:S02]  /*19b20*/  IADD3 R5, R11, 0x1, RZ ;  /* 0x000000010b057810 */ /* 0x000fe40007ffe0ff */
[----:B------:R-:W-:Y:S02]  /*19b30*/  SHF.L.U32 R6, R237, 0x1f, RZ ;  /* 0x0000001fed067819 */ /* 0x000fe400000006ff */
[----:B------:R-:W-:-:S04]  /*19b40*/  ISETP.NE.AND P2, PT, R5, 0x2, PT ;  /* 0x000000020500780c */ /* 0x000fc80003f45270 */
[----:B------:R-:W-:-:S05]  /*19b50*/  SEL R5, R5, RZ, P2 ;  /* 0x000000ff05057207 */ /* 0x000fca0001000000 */
[----:B------:R-:W-:-:S04]  /*19b60*/  IMAD R5, R5, 0x8, R18 ;  /* 0x0000000805057824 */ /* 0x000fc800078e0212 */
[----:B------:R0:W1:Y:S01]  /*19b70*/  SYNCS.PHASECHK.TRANS64.TRYWAIT P2, [R5+URZ+0x38830], R6 ;  /* 0x03883006050075a7 */ /* 0x000062000804017f */
[----:B------:R-:W-:Y:S05]  /*19b80*/  @!P1 BRA `(.L_x_2358) ;  /* 0x0000000000049947 */ /* 0x000fea0003800000 */
[----:B------:R-:W-:Y:S01]  /*19b90*/  BPT.TRAP 0x1 ;  /* 0x000000040000795c */ /* 0x000fe20000300000 */
.L_x_2358:
[----:B------:R-:W-:Y:S04]  /*19ba0*/  BSSY B0, `(.L_x_2356) ;  /* 0x0000004000007945 */ /* 0x000fe80003800000 */
[----:B-1----:R-:W-:Y:S05]  /*19bb0*/  @P2 BRA `(.L_x_2359) ;  /* 0x0000000000082947 */ /* 0x002fea0003800000 */
[----:B------:R-:W1:Y:S02]  /*19bc0*/  SYNCS.PHASECHK.TRANS64.TRYWAIT P2, [R5+URZ+0x38830], R6 ;  /* 0x03883006050075a7 */ /* 0x000e64000804017f */
[----:B-1----:R-:W-:Y:S05]  /*19bd0*/  @!P2 BRA `(.L_x_2360) ;  /* 0x0000012800b4a947 */ /* 0x002fea0003800000 */
.L_x_2359:
[----:B------:R-:W-:Y:S05]  /*19be0*/  BSYNC B0 ;  /* 0x0000000000007941 */ /* 0x000fea0003800000 */
.L_x_2356:
[----:B01----:R-:W0:Y:S01]  /*19bf0*/  S2R R5, SR_TID.X ;  /* 0x0000000000057919 */ /* 0x003e220000002100 */
[----:B------:R-:W-:Y:S01]  /*19c00*/  VIADD R12, R11, 0x1 ;  /* 0x000000010b0c7836 */ /* 0x000fe20000000000 */
[----:B------:R-:W-:Y:S05]  /*19c10*/  WARPSYNC.ALL ;  /* 0x0000000000007948 */ /* 0x000fea0003800000 */
[C---:B------:R-:W-:Y:S01]  /*19c20*/  ISETP.NE.AND P2, PT, R12.reuse, 0x2, PT ;  /* 0x000000020c00780c */ /* 0x040fe20003f45270 */
[----:B------:R-:W-:Y:S01]  /*19c30*/  IMAD.MOV.U32 R7, RZ, RZ, 0x40000040 ;  /* 0x40000040ff077424 */ /* 0x000fe200078e00ff */
[----:B------:R-:W-:Y:S01]  /*19c40*/  MOV R155, 0x40000040 ;  /* 0x40000040009b7802 */ /* 0x000fe20000000f00 */
[----:B------:R-:W-:Y:S01]  /*19c50*/  IMAD.MOV.U32 R153, RZ, RZ, 0x40000040 ;  /* 0x40000040ff997424 */ /* 0x000fe200078e00ff */
[----:B------:R-:W-:Y:S01]  /*19c60*/  SEL R12, R12, RZ, P2 ;  /* 0x000000ff0c0c7207 */ /* 0x000fe20001000000 */
[----:B------:R-:W-:Y:S01]  /*19c70*/  IMAD.MOV.U32 R21, RZ, RZ, 0x40000040 ;  /* 0x40000040ff157424 */ /* 0x000fe200078e00ff */
[----:B------:R-:W-:-:S02]  /*19c80*/  R2UR UR15, R7 ;  /* 0x00000000070f72ca */ /* 0x000fc400000e0000 */
[----:B------:R-:W-:Y:S01]  /*19c90*/  R2UR UR11, R153 ;  /* 0x00000000990b72ca */ /* 0x000fe200000e0000 */
[----:B------:R-:W-:Y:S01]  /*19ca0*/  IMAD R6, R12, 0x800, R13 ;  /* 0x000008000c067824 */ /* 0x000fe200078e020d */
[----:B------:R-:W-:Y:S02]  /*19cb0*/  R2UR UR7, R155 ;  /* 0x000000009b0772ca */ /* 0x000fe400000e0000 */
[----:B------:R-:W-:Y:S01]  /*19cc0*/  R2UR UR23, R153 ;  /* 0x00000000991772ca */ /* 0x000fe200000e0000 */
[C---:B------:R-:W-:Y:S01]  /*19cd0*/  VIADD R154, R6.reuse, 0x4 ;  /* 0x00000004069a7836 */ /* 0x040fe20000000000 */
[C---:B------:R-:W-:Y:S01]  /*19ce0*/  IADD3 R152, R6.reuse, 0x2, RZ ;  /* 0x0000000206987810 */ /* 0x040fe20007ffe0ff */
[C---:B------:R-:W-:Y:S01]  /*19cf0*/  VIADD R20, R6.reuse, 0x6 ;  /* 0x0000000606147836 */ /* 0x040fe20000000000 */
[----:B------:R-:W-:Y:S02]  /*19d00*/  R2UR UR14, R6 ;  /* 0x00000000060e72ca */ /* 0x000fe400000e0000 */
[----:B------:R-:W-:Y:S01]  /*19d10*/  R2UR UR10, R152 ;  /* 0x00000000980a72ca */ /* 0x000fe200000e0000 */
[----:B------:R-:W-:Y:S01]  /*19d20*/  VIADD R152, R6, 0x400 ;  /* 0x0000040006987836 */ /* 0x000fe20000000000 */
[----:B------:R-:W-:Y:S01]  /*19d30*/  R2UR UR6, R154 ;  /* 0x000000009a0672ca */ /* 0x000fe200000e0000 */
[----:B------:R-:W-:Y:S01]  /*19d40*/  VIADD R154, R6, 0x404 ;  /* 0x00000404069a7836 */ /* 0x000fe20000000000 */
[----:B------:R-:W-:-:S02]  /*19d50*/  R2UR UR31, R155 ;  /* 0x000000009b1f72ca */ /* 0x000fc400000e0000 */
[----:B------:R-:W-:Y:S02]  /*19d60*/  R2UR UR22, R152 ;  /* 0x00000000981672ca */ /* 0x000fe400000e0000 */
[----:B0-----:R-:W-:Y:S02]  /*19d70*/  SHF.R.U32.HI R5, RZ, 0x7, R5 ;  /* 0x00000007ff057819 */ /* 0x001fe40000011605 */
[----:B------:R-:W-:Y:S02]  /*19d80*/  R2UR UR30, R154 ;  /* 0x000000009a1e72ca */ /* 0x000fe400000e0000 */
[----:B------:R-:W-:Y:S01]  /*19d90*/  R2UR UR18, R20 ;  /* 0x00000000141272ca */ /* 0x000fe200000e0000 */
[----:B------:R-:W-:Y:S01]  /*19da0*/  VIADD R5, R5, 0x8 ;  /* 0x0000000805057836 */ /* 0x000fe20000000000 */
[C---:B------:R-:W-:Y:S01]  /*19db0*/  R2UR UR19, R21.reuse ;  /* 0x00000000151372ca */ /* 0x040fe200000e0000 */
[----:B------:R-:W-:Y:S01]  /*19dc0*/  VIADD R20, R6, 0x402 ;  /* 0x0000040206147836 */ /* 0x000fe20000000000 */
[----:B------:R-:W-:-:S02]  /*19dd0*/  R2UR UR27, R21 ;  /* 0x00000000151b72ca */ /* 0x000fc400000e0000 */
[----:B------:R0:W-:Y:S01]  /*19de0*/  BAR.SYNC.DEFER_BLOCKING R5, 0x100 ;  /* 0x000400050000751d */ /* 0x0001e20000010000 */
[----:B------:R-:W-:Y:S02]  /*19df0*/  IADD3 R6, R6, 0x406, RZ ;  /* 0x0000040606067810 */ /* 0x000fe40007ffe0ff */
        /* <DEDUP_REMOVED lines=30> */
.L_x_2362:
[----:B------:R-:W-:Y:S01]  /*19fe0*/  SHF.L.U32 R4, R4, 0x1f, RZ ;  /* 0x0000001f04047819 */ /* 0x000fe200000006ff */
[----:B------:R-:W-:-:S04]  /*19ff0*/  IMAD R5, R11, 0x8, R18 ;  /* 0x000000080b057824 */ /* 0x000fc800078e0212 */
[----:B------:R0:W1:Y:S01]  /*1a000*/  SYNCS.PHASECHK.TRANS64.TRYWAIT P0, [R5+URZ+0x38850], R4 ;  /* 0x03885004050075a7 */ /* 0x000062000800017f */
[----:B------:R-:W-:Y:S05]  /*1a010*/  @!P1 BRA `(.L_x_2363) ;  /* 0x0000000000049947 */ /* 0x000fea0003800000 */
[----:B------:R-:W-:Y:S01]  /*1a020*/  BPT.TRAP 0x1 ;  /* 0x000000040000795c */ /* 0x000fe20000300000 */
.L_x_2363:
[----:B-1----:R-:W-:Y:S05]  /*1a030*/  @P0 BRA `(.L_x_2361) ;  /* 0x0000000000080947 */ /* 0x002fea0003800000 */
[----:B------:R-:W1:Y:S02]  /*1a040*/  SYNCS.PHASECHK.TRANS64.TRYWAIT P0, [R5+URZ+0x38850], R4 ;  /* 0x03885004050075a7 */ /* 0x000e64000800017f */
[----:B-1----:R-:W-:Y:S05]  /*1a050*/  @!P0 BRA `(.L_x_2364) ;  /* 0x0000012400a88947 */ /* 0x002fea0003800000 */
.L_x_2361:
[----:B01----:R-:W-:Y:S01]  /*1a060*/  VIADD R4, R18, 0x400 ;  /* 0x0000040012047836 */ /* 0x003fe20000000000 */
[----:B------:R-:W-:Y:S05]  /*1a070*/  WARPSYNC.ALL ;  /* 0x0000000000007948 */ /* 0x000fea0003800000 */
[----:B------:R-:W-:Y:S01]  /*1a080*/  SHF.R.U32.HI R4, RZ, 0x4, R4 ;  /* 0x00000004ff047819 */ /* 0x000fe20000011604 */
[----:B------:R-:W-:Y:S01]  /*1a090*/  IMAD.MOV.U32 R5, RZ, RZ, 0x40000040 ;  /* 0x40000040ff057424 */ /* 0x000fe200078e00ff */
[----:B------:R-:W-:Y:S02]  /*1a0a0*/  WARPGROUP.ARRIVE ;  /* 0x00000000000079c5 */ /* 0x000fe40000000000 */
[----:B------:R-:W-:-:S02]  /*1a0b0*/  LOP3.LUT R4, R4, 0x3fff, RZ, 0xc0, !PT ;  /* 0x00003fff04047812 */ /* 0x000fc400078ec0ff */
[----:B------:R-:W-:Y:S02]  /*1a0c0*/  R2UR UR7, R5 ;  /* 0x00000000050772ca */ /* 0x000fe400000e0000 */
[----:B------:R-:W-:-:S05]  /*1a0d0*/  LOP3.LUT R4, R4, 0x10000, RZ, 0xfc, !PT ;  /* 0x0001000004047812 */ /* 0x000fca00078efcff */
[----:B------:R-:W-:-:S05]  /*1a0e0*/  IMAD R4, R11, 0x800, R4 ;  /* 0x000008000b047824 */ /* 0x000fca00078e0204 */
[----:B------:R-:W-:-:S13]  /*1a0f0*/  R2UR UR6, R4 ;  /* 0x00000000040672ca */ /* 0x000fda00000e0000 */
[----:B------:R-:W-:Y:S01]  /*1a100*/  QGMMA.64x256x32.F32.E4M3.E4M3 R24, R228, gdesc[UR4], R24, gsb0 ;  /* 0x03e00004e4187df3 */ /* 0x000fe20008000818 */
[----:B------:R-:W-:Y:S01]  /*1a110*/  IMAD.MOV.U32 R7, RZ, RZ, 0x40000040 ;  /* 0x40000040ff077424 */ /* 0x000fe200078e00ff */
[----:B------:R-:W-:-:S04]  /*1a120*/  IADD3 R6, R4, 0x2, RZ ;  /* 0x0000000204067810 */ /* 0x000fc80007ffe0ff */
[----:B------:R-:W-:Y:S02]  /*1a130*/  R2UR UR6, R6 ;  /* 0x00000000060672ca */ /* 0x000fe400000e0000 */
[----:B------:R-:W-:Y:S01]  /*1a140*/  R2UR UR7, R7 ;  /* 0x00000000070772ca */ /* 0x000fe200000e0000 */
[----:B------:R-:W-:Y:S02]  /*1a150*/  WARPGROUP.DEPBAR.LE gsb0, 0x0 ;  /* 0x00008000000079c5 */ /* 0x000fe40000010000 */
[----:B------:R-:W-:Y:S01]  /*1a160*/  WARPGROUP.ARRIVE ;  /* 0x00000000000079c5 */ /* 0x000fe20000000000 */
[----:B------:R-:W2:Y:S04]  /*1a170*/  LDL R228, [R1+0x20] ;  /* 0x0000200001e47983 */ /* 0x000ea80000100800 */
[----:B------:R-:W2:-:S12]  /*1a180*/  LDL R229, [R1+0xc] ;  /* 0x00000c0001e57983 */ /* 0x000e980000100800 */
[----:B------:R-:W-:Y:S01]  /*1a190*/  QGMMA.64x256x32.F32.E4M3.E4M3 R24, R224, gdesc[UR4], R24, gsb0 ;  /* 0x03e00004e0187df3 */ /* 0x000fe20008000818 */
[----:B------:R-:W3:Y:S04]  /*1a1a0*/  LDL R230, [R1+0x38] ;  /* 0x0000380001e67983 */ /* 0x000ee80000100800 */
[----:B------:R-:W4:Y:S01]  /*1a1b0*/  LDL R231, [R1+0x3c] ;  /* 0x00003c0001e77983 */ /* 0x000f220000100800 */
[----:B------:R-:W-:-:S03]  /*1a1c0*/  WARPGROUP.DEPBAR.LE gsb0, 0x0 ;  /* 0x00008000000079c5 */ /* 0x000fc60000010000 */
[----:B------:R-:W5:Y:S01]  /*1a1d0*/  LDL R227, [R1+0x4] ;  /* 0x0000040001e37983 */ /* 0x000f620000100800 */
[----:B------:R-:W-:Y:S01]  /*1a1e0*/  VIADD R6, R4, 0x4 ;  /* 0x0000000404067836 */ /* 0x000fe20000000000 */
[----:B------:R-:W-:Y:S01]  /*1a1f0*/  WARPGROUP.ARRIVE ;  /* 0x00000000000079c5 */ /* 0x000fe20000000000 */
[----:B------:R-:W-:Y:S02]  /*1a200*/  IMAD.MOV.U32 R7, RZ, RZ, 0x40000040 ;  /* 0x40000040ff077424 */ /* 0x000fe400078e00ff */
[----:B------:R-:W-:Y:S01]  /*1a210*/  FMUL.FTZ R15, R2, R156 ;  /* 0x0000009c020f7220 */ /* 0x000fe20000410000 */
[----:B------:R-:W-:Y:S01]  /*1a220*/  VIADD R4, R4, 0x6 ;  /* 0x0000000604047836 */ /* 0x000fe20000000000 */
[----:B------:R-:W-:Y:S01]  /*1a230*/  R2UR UR6, R6 ;  /* 0x00000000060672ca */ /* 0x000fe200000e0000 */
[C---:B------:R-:W-:Y:S01]  /*1a240*/  FMUL.FTZ R156, R2.reuse, R163 ;  /* 0x000000a3029c7220 */ /* 0x040fe20000410000 */
[----:B------:R-:W-:Y:S01]  /*1a250*/  R2UR UR7, R7 ;  /* 0x00000000070772ca */ /* 0x000fe200000e0000 */
[C---:B------:R-:W-:Y:S01]  /*1a260*/  FMUL.FTZ R163, R2.reuse, R170 ;  /* 0x000000aa02a37220 */ /* 0x040fe20000410000 */
[----:B------:R-:W-:Y:S01]  /*1a270*/  FMUL.FTZ R170, R2, R178 ;  /* 0x000000b202aa7220 */ /* 0x000fe20000410000 */
[----:B------:R-:W-:-:S02]  /*1a280*/  IMAD.MOV.U32 R178, RZ, RZ, -0x80 ;  /* 0xffffff80ffb27424 */ /* 0x000fc400078e00ff */
[C---:B------:R-:W-:Y:S01]  /*1a290*/  FMUL.FTZ R6, R2.reuse, R153 ;  /* 0x0000009902067220 */ /* 0x040fe20000410000 */
[C---:B------:R-:W-:Y:S01]  /*1a2a0*/  FMUL.FTZ R153, R2.reuse, R160 ;  /* 0x000000a002997220 */ /* 0x040fe20000410000 */
[C---:B------:R-:W-:Y:S01]  /*1a2b0*/  FMUL.FTZ R160, R2.reuse, R167 ;  /* 0x000000a702a07220 */ /* 0x040fe20000410000 */
[C---:B------:R-:W-:Y:S01]  /*1a2c0*/  FMUL.FTZ R167, R2.reuse, R175 ;  /* 0x000000af02a77220 */ /* 0x040fe20000410000 */
[C---:B------:R-:W-:Y:S01]  /*1a2d0*/  FMUL.FTZ R175, R2.reuse, R181 ;  /* 0x000000b502af7220 */ /* 0x040fe20000410000 */
[C---:B------:R-:W-:Y:S01]  /*1a2e0*/  FMUL.FTZ R20, R2.reuse, R157 ;  /* 0x0000009d02147220 */ /* 0x040fe20000410000 */
[----:B------:R-:W-:Y:S01]  /*1a2f0*/  MUFU.TANH R6, R6 ;  /* 0x0000000600067308 */ /* 0x000fe20000002400 */
[----:B------:R-:W-:Y:S01]  /*1a300*/  MOV R5, 0x40000040 ;  /* 0x4000004000057802 */ /* 0x000fe20000000f00 */
[----:B------:R-:W-:Y:S01]  /*1a310*/  FMUL.FTZ R21, R2, R158 ;  /* 0x0000009e02157220 */ /* 0x000fe20000410000 */
[----:B------:R-:W-:Y:S01]  /*1a320*/  QGMMA.64x256x32.F32.E4M3.E4M3 R24, R220, gdesc[UR4], R24, gsb0 ;  /* 0x03e00004dc187df3 */ /* 0x000fe20008000818 */
[----:B------:R-:W-:Y:S01]  /*1a330*/  R2UR UR6, R4 ;  /* 0x00000000040672ca */ /* 0x000fe200000e0000 */
[C---:B------:R-:W-:Y:S01]  /*1a340*/  FMUL.FTZ R4, R2.reuse, R152 ;  /* 0x0000009802047220 */ /* 0x040fe20000410000 */
[C---:B------:R-:W-:Y:S01]  /*1a350*/  FMUL.FTZ R152, R2.reuse, R159 ;  /* 0x0000009f02987220 */ /* 0x040fe20000410000 */
[C---:B------:R-:W-:Y:S01]  /*1a360*/  FMUL.FTZ R159, R2.reuse, R166 ;  /* 0x000000a6029f7220 */ /* 0x040fe20000410000 */
[C---:B------:R-:W-:Y:S01]  /*1a370*/  FMUL.FTZ R166, R2.reuse, R174 ;  /* 0x000000ae02a67220 */ /* 0x040fe20000410000 */
[----:B------:R-:W-:Y:S01]  /*1a380*/  FMUL.FTZ R174, R2, R180 ;  /* 0x000000b402ae7220 */ /* 0x000fe20000410000 */
[----:B------:R-:W-:Y:S01]  /*1a390*/  IMAD R180, R10, R178, 0x1 ;  /* 0x000000010ab47424 */ /* 0x000fe200078e02b2 */
[----:B------:R-:W0:Y:S01]  /*1a3a0*/  MUFU.TANH R4, R4 ;  /* 0x0000000400047308 */ /* 0x000e220000002400 */
[----:B------:R-:W-:Y:S01]  /*1a3b0*/  R2UR UR7, R5 ;  /* 0x00000000050772ca */ /* 0x000fe200000e0000 */
        /* <DEDUP_REMOVED lines=48> */
[----:B------:R-:W-:-:S06]  /*1a6c0*/  FMUL.FTZ R215, R2, R215 ;  /* 0x000000d702d77220 */ /* 0x000fcc0000410000 */
[----:B------:R-:W1:Y:S08]  /*1a6d0*/  MUFU.TANH R161, R161 ;  /* 0x000000a100a17308 */ /* 0x000e700000002400 */
[----:B------:R1:W-:Y:S08]  /*1a6e0*/  MUFU.TANH R178, R186 ;  /* 0x000000ba00b27308 */ /* 0x0003f00000002400 */
        /* <DEDUP_REMOVED lines=24> */
[----:B------:R-:W-:-:S07]  /*1a870*/  WARPGROUP.DEPBAR.LE gsb0, 0x0 ;  /* 0x00008000000079c5 */ /* 0x000fce0000010000 */
[----:B------:R-:W-:Y:S01]  /*1a880*/  MUFU.TANH R7, R7 ;  /* 0x0000000700077308 */ /* 0x000fe20000002400 */
[----:B------:R-:W-:Y:S01]  /*1a890*/  WARPGROUP.ARRIVE ;  /* 0x00000000000079c5 */ /* 0x000fe20000000000 */
[----:B-----5:R-:W-:-:S06]  /*1a8a0*/  IMAD R180, R227, 0x80, R180 ;  /* 0x00000080e3b47824 */ /* 0x020fcc00078e02b4 */
[----:B------:R-:W-:Y:S01]  /*1a8b0*/  MUFU.TANH R194, R194 ;  /* 0x000000c200c27308 */ /* 0x000fe20000002400 */
[----:B------:R-:W-:Y:S01]  /*1a8c0*/  QGMMA.64x256x32.F32.E4M3.E4M3 R24, R216, gdesc[UR4], R24, gsb0 ;  /* 0x03e00004d8187df3 */ /* 0x000fe20008000818 */
[----:B--2---:R-:W-:-:S06]  /*1a8d0*/  IADD3 R181, -R229, R180, R228 ;  /* 0x000000b4e5b57210 */ /* 0x004fcc0007ffe1e4 */
[----:B------:R2:W-:Y:S01]  /*1a8e0*/  MUFU.TANH R180, R187 ;  /* 0x000000bb00b47308 */ /* 0x0005e20000002400 */
[----:B---3--:R-:W-:-:S04]  /*1a8f0*/  IMAD R181, R230, -0x2, R181 ;  /* 0xfffffffee6b57824 */ /* 0x008fc800078e02b5 */
[----:B----4-:R-:W-:Y:S02]  /*1a900*/  IMAD.IADD R181, R231, 0x1, R181 ;  /* 0x00000001e7b57824 */ /* 0x010fe400078e02b5 */
[----:B------:R-:W3:Y:S01]  /*1a910*/  S2R R231, SR_TID.X ;  /* 0x0000000000e77919 */ /* 0x000ee20000002100 */
[----:B------:R-:W-:Y:S02]  /*1a920*/  MUFU.TANH R195, R195 ;  /* 0x000000c300c37308 */ /* 0x000fe40000002400 */
[C---:B------:R-:W-:Y:S02]  /*1a930*/  ISETP.GT.AND P0, PT, R181.reuse, RZ, PT ;  /* 0x000000ffb500720c */ /* 0x040fe40003f04270 */
[C---:B------:R-:W-:Y:S02]  /*1a940*/  ISETP.GT.AND P2, PT, R181.reuse, 0x1, PT ;  /* 0x00000001b500780c */ /* 0x040fe40003f44270 */
[----:B0-----:R-:W-:Y:S02]  /*1a950*/  FSEL R4, R4, -INF , P0 ;  /* 0xff80000004047808 */ /* 0x001fe40000000000 */
[----:B------:R-:W-:Y:S01]  /*1a960*/  ISETP.GT.AND P0, PT, R181, 0x8, PT ;  /* 0x00000008b500780c */ /* 0x000fe20003f04270 */
[----:B------:R-:W-:Y:S01]  /*1a970*/  MUFU.TANH R198, R198 ;  /* 0x000000c600c67308 */ /* 0x000fe20000002400 */
[----:B------:R-:W-:-:S02]  /*1a980*/  FSEL R6, R6, -INF , P2 ;  /* 0xff80000006067808 */ /* 0x000fc40001000000 */
[----:B------:R-:W-:Y:S02]  /*1a990*/  FMNMX.FTZ R185, R4, R9, !PT ;  /* 0x0000000904b97209 */ /* 0x000fe40007810000 */
[----:B------:R-:W-:Y:S02]  /*1a9a0*/  ISETP.GT.AND P2, PT, R181, 0x9, PT ;  /* 0x00000009b500780c */ /* 0x000fe40003f44270 */
[----:B-1----:R-:W-:Y:S01]  /*1a9b0*/  FSEL R183, R15, -INF , P0 ;  /* 0xff8000000fb77808 */ /* 0x002fe20000000000 */
[----:B------:R-:W-:Y:S01]  /*1a9c0*/  MUFU.TANH R199, R199 ;  /* 0x000000c700c77308 */ /* 0x000fe20000002400 */
[----:B------:R-:W-:Y:S02]  /*1a9d0*/  FMNMX.FTZ R185, R6, R185, !PT ;  /* 0x000000b906b97209 */ /* 0x000fe40007810000 */
[----:B------:R-:W-:Y:S02]  /*1a9e0*/  ISETP.GT.AND P0, PT, R181, 0x10, PT ;  /* 0x00000010b500780c */ /* 0x000fe40003f04270 */
[----:B------:R-:W-:-:S02]  /*1a9f0*/  FSEL R20, R20, -INF , P2 ;  /* 0xff80000014147808 */ /* 0x000fc40001000000 */
[----:B------:R-:W-:Y:S01]  /*1aa00*/  FMNMX.FTZ R185, R183, R185, !PT ;  /* 0x000000b9b7b97209 */ /* 0x000fe20007810000 */
[----:B------:R0:W-:Y:S01]  /*1aa10*/  MUFU.TANH R15, R190 ;  /* 0x000000be000f7308 */ /* 0x0001e20000002400 */
[----:B------:R-:W-:Y:S02]  /*1aa20*/  ISETP.GT.AND P2, PT, R181, 0x11, PT ;  /* 0x00000011b500780c */ /* 0x000fe40003f44270 */
[----:B------:R-:W-:Y:S02]  /*1aa30*/  FSEL R153, R153, -INF , P0 ;  /* 0xff80000099997808 */ /* 0x000fe40000000000 */
[----:B------:R-:W-:Y:S02]  /*1aa40*/  FMNMX.FTZ R186, R20, R185, !PT ;  /* 0x000000b914ba7209 */ /* 0x000fe40007810000 */
[----:B------:R-:W-:Y:S01]  /*1aa50*/  ISETP.GT.AND P0, PT, R181, 0x18, PT ;  /* 0x00000018b500780c */ /* 0x000fe20003f04270 */
[----:B------:R1:W4:Y:S01]  /*1aa60*/  MUFU.TANH R185, R192 ;  /* 0x000000c000b97308 */ /* 0x0003220000002400 */
[----:B------:R-:W-:-:S02]  /*1aa70*/  FSEL R154, R154, -INF , P2 ;  /* 0xff8000009a9a7808 */ /* 0x000fc40001000000 */
[----:B------:R-:W-:Y:S02]  /*1aa80*/  FMNMX.FTZ R186, R153, R186, !PT ;  /* 0x000000ba99ba7209 */ /* 0x000fe40007810000 */
[----:B------:R-:W-:Y:S02]  /*1aa90*/  ISETP.GT.AND P2, PT, R181, 0x19, PT ;  /* 0x00000019b500780c */ /* 0x000fe40003f44270 */
[----:B------:R-:W-:Y:S01]  /*1aaa0*/  FSEL R157, R157, -INF , P0 ;  /* 0xff8000009d9d7808 */ /* 0x000fe20000000000 */
[----:B------:R-:W-:Y:S01]  /*1aab0*/  MUFU.TANH R159, R159 ;  /* 0x0000009f009f7308 */ /* 0x000fe20000002400 */
[----:B--2---:R-:W-:Y:S02]  /*1aac0*/  FMNMX.FTZ R187, R154, R186, !PT ;  /* 0x000000ba9abb7209 */ /* 0x004fe40007810000 */
[----:B------:R-:W-:Y:S02]  /*1aad0*/  ISETP.GT.AND P0, PT, R181, 0x20, PT ;  /* 0x00000020b500780c */ /* 0x000fe40003f04270 */
[----:B------:R-:W-:-:S02]  /*1aae0*/  FSEL R158, R158, -INF , P2 ;  /* 0xff8000009e9e7808 */ /* 0x000fc40001000000 */
[----:B------:R-:W-:Y:S01]  /*1aaf0*/  FMNMX.FTZ R187, R157, R187, !PT ;  /* 0x000000bb9dbb7209 */ /* 0x000fe20007810000 */
[----:B------:R2:W5:Y:S01]  /*1ab00*/  MUFU.TANH R186, R193 ;  /* 0x000000c100ba7308 */ /* 0x0005620000002400 */
[----:B------:R-:W-:Y:S02]  /*1ab10*/  ISETP.GT.AND P2, PT, R181, 0x21, PT ;  /* 0x00000021b500780c */ /* 0x000fe40003f44270 */
[----:B------:R-:W-:Y:S02]  /*1ab20*/  FSEL R161, R161, -INF , P0 ;  /* 0xff800000a1a17808 */ /* 0x000fe40000000000 */
[----:B------:R-:W-:Y:S02]  /*1ab30*/  FMNMX.FTZ R188, R158, R187, !PT ;  /* 0x000000bb9ebc7209 */ /* 0x000fe40007810000 */
[----:B------:R-:W-:Y:S01]  /*1ab40*/  ISETP.GT.AND P0, PT, R181, 0x28, PT ;  /* 0x00000028b500780c */ /* 0x000fe20003f04270 */
[----:B------:R3:W5:Y:S01]  /*1ab50*/  MUFU.TANH R187, R196 ;  /* 0x000000c400bb7308 */ /* 0x0007620000002400 */
[----:B------:R-:W-:-:S02]  /*1ab60*/  FSEL R162, R162, -INF , P2 ;  /* 0xff800000a2a27808 */ /* 0x000fc40001000000 */
[----:B------:R-:W-:Y:S02]  /*1ab70*/  FMNMX.FTZ R188, R161, R188, !PT ;  /* 0x000000bca1bc7209 */ /* 0x000fe40007810000 */
[----:B------:R-:W-:Y:S02]  /*1ab80*/  ISETP.GT.AND P2, PT, R181, 0x29, PT ;  /* 0x00000029b500780c */ /* 0x000fe40003f44270 */
[----:B------:R-:W-:Y:S01]  /*1ab90*/  FSEL R165, R165, -INF , P0 ;  /* 0xff800000a5a57808 */ /* 0x000fe20000000000 */
[----:B------:R-:W-:Y:S01]  /*1aba0*/  MUFU.TANH R202, R202 ;  /* 0x000000ca00ca7308 */ /* 0x000fe20000002400 */
[----:B------:R-:W-:Y:S02]  /*1abb0*/  FMNMX.FTZ R189, R162, R188, !PT ;  /* 0x000000bca2bd7209 */ /* 0x000fe40007810000 */
[----:B------:R-:W-:Y:S02]  /*1abc0*/  ISETP.GT.AND P0, PT, R181, 0x30, PT ;  /* 0x00000030b500780c */ /* 0x000fe40003f04270 */
[----:B------:R-:W-:-:S02]  /*1abd0*/  FSEL R168, R168, -INF , P2 ;  /* 0xff800000a8a87808 */ /* 0x000fc40001000000 */
[----:B------:R-:W-:Y:S01]  /*1abe0*/  FMNMX.FTZ R189, R165, R189, !PT ;  /* 0x000000bda5bd7209 */ /* 0x000fe20007810000 */
[----:B------:R5:W5:Y:S01]  /*1abf0*/  MUFU.TANH R188, R197 ;  /* 0x000000c500bc7308 */ /* 0x000b620000002400 */
[----:B------:R-:W-:Y:S02]  /*1ac00*/  ISETP.GT.AND P2, PT, R181, 0x31, PT ;  /* 0x00000031b500780c */ /* 0x000fe40003f44270 */
[----:B------:R-:W-:Y:S02]  /*1ac10*/  FSEL R169, R169, -INF , P0 ;  /* 0xff800000a9a97808 */ /* 0x000fe40000000000 */
[----:B0-----:R-:W-:Y:S02]  /*1ac20*/  FMNMX.FTZ R190, R168, R189, !PT ;  /* 0x000000bda8be7209 */ /* 0x001fe40007810000 */
[----:B------:R-:W-:Y:S01]  /*1ac30*/  ISETP.GT.AND P0, PT, R181, 0x38, PT ;  /* 0x00000038b500780c */ /* 0x000fe20003f04270 */
[----:B------:R0:W0:Y:S01]  /*1ac40*/  MUFU.TANH R189, R200 ;  /* 0x000000c800bd7308 */ /* 0x0000220000002400 */
[----:B------:R-:W-:-:S02]  /*1ac50*/  FSEL R171, R171, -INF , P2 ;  /* 0xff800000abab7808 */ /* 0x000fc40001000000 */
[----:B------:R-:W-:Y:S02]  /*1ac60*/  FMNMX.FTZ R190, R169, R190, !PT ;  /* 0x000000bea9be7209 */ /* 0x000fe40007810000 */
[----:B------:R-:W-:Y:S02]  /*1ac70*/  ISETP.GT.AND P2, PT, R181, 0x39, PT ;  /* 0x00000039b500780c */ /* 0x000fe40003f44270 */
[----:B------:R-:W-:Y:S01]  /*1ac80*/  FSEL R174, R174, -INF , P0 ;  /* 0xff800000aeae7808 */ /* 0x000fe20000000000 */
[----:B------:R-:W-:Y:S01]  /*1ac90*/  MUFU.TANH R203, R203 ;  /* 0x000000cb00cb7308 */ /* 0x000fe20000002400 */
[----:B-1----:R-:W-:Y:S02]  /*1aca0*/  FMNMX.FTZ R192, R171, R190, !PT ;  /* 0x000000beabc07209 */ /* 0x002fe40007810000 */
[----:B------:R-:W-:Y:S02]  /*1acb0*/  ISETP.GT.AND P0, PT, R181, 0x40, PT ;  /* 0x00000040b500780c */ /* 0x000fe40003f04270 */
[----:B------:R-:W-:-:S02]  /*1acc0*/  FSEL R175, R175, -INF , P2 ;  /* 0xff800000afaf7808 */ /* 0x000fc40001000000 */
[----:B------:R-:W-:Y:S01]  /*1acd0*/  FMNMX.FTZ R192, R174, R192, !PT ;  /* 0x000000c0aec07209 */ /* 0x000fe20007810000 */
[----:B------:R-:W1:Y:S01]  /*1ace0*/  MUFU.TANH R190, R201 ;  /* 0x000000c900be7308 */ /* 0x000e620000002400 */
[----:B------:R-:W-:Y:S02]  /*1acf0*/  ISETP.GT.AND P2, PT, R181, 0x41, PT ;  /* 0x00000041b500780c */ /* 0x000fe40003f44270 */
[----:B------:R-:W-:Y:S02]  /*1ad00*/  FSEL R177, R177, -INF , P0 ;  /* 0xff800000b1b17808 */ /* 0x000fe40000000000 */
[----:B--2---:R-:W-:Y:S02]  /*1ad10*/  FMNMX.FTZ R193, R175, R192, !PT ;  /* 0x000000c0afc17209 */ /* 0x004fe40007810000 */
[----:B------:R-:W-:Y:S01]  /*1ad20*/  ISETP.GT.AND P0, PT, R181, 0x48, PT ;  /* 0x00000048b500780c */ /* 0x000fe20003f04270 */
[----:B------:R-:W2:Y:S01]  /*1ad30*/  MUFU.TANH R192, R204 ;  /* 0x000000cc00c07308 */ /* 0x000ea20000002400 */
[----:B------:R-:W-:-:S02]  /*1ad40*/  FSEL R179, R179, -INF , P2 ;  /* 0xff800000b3b37808 */ /* 0x000fc40001000000 */
[----:B------:R-:W-:Y:S02]  /*1ad50*/  FMNMX.FTZ R193, R177, R193, !PT ;  /* 0x000000c1b1c17209 */ /* 0x000fe40007810000 */
[----:B------:R-:W-:Y:S02]  /*1ad60*/  ISETP.GT.AND P2, PT, R181, 0x49, PT ;  /* 0x00000049b500780c */ /* 0x000fe40003f44270 */
[----:B------:R-:W-:Y:S01]  /*1ad70*/  FSEL R182, R182, -INF , P0 ;  /* 0xff800000b6b67808 */ /* 0x000fe20000000000 */
[----:B------:R-:W-:Y:S01]  /*1ad80*/  MUFU.TANH R167, R167 ;  /* 0x000000a700a77308 */ /* 0x000fe20000002400 */
[----:B---3--:R-:W-:Y:S02]  /*1ad90*/  FMNMX.FTZ R196, R179, R193, !PT ;  /* 0x000000c1b3c47209 */ /* 0x008fe40007810000 */
[----:B------:R-:W-:Y:S02]  /*1ada0*/  ISETP.GT.AND P0, PT, R181, 0x50, PT ;  /* 0x00000050b500780c */ /* 0x000fe40003f04270 */
[----:B------:R-:W-:-:S02]  /*1adb0*/  FSEL R184, R184, -INF , P2 ;  /* 0xff800000b8b87808 */ /* 0x000fc40001000000 */
[----:B------:R-:W-:Y:S01]  /*1adc0*/  FMNMX.FTZ R196, R182, R196, !PT ;  /* 0x000000c4b6c47209 */ /* 0x000fe20007810000 */
[----:B------:R-:W3:Y:S01]  /*1add0*/  MUFU.TANH R193, R205 ;  /* 0x000000cd00c17308 */ /* 0x000ee20000002400 */
[----:B------:R-:W-:Y:S02]  /*1ade0*/  ISETP.GT.AND P2, PT, R181, 0x51, PT ;  /* 0x00000051b500780c */ /* 0x000fe40003f44270 */
[----:B----4-:R-:W-:Y:S02]  /*1adf0*/  FSEL R185, R185, -INF , P0 ;  /* 0xff800000b9b97808 */ /* 0x010fe40000000000 */
[----:B-----5:R-:W-:Y:S02]  /*1ae00*/  FMNMX.FTZ R197, R184, R196, !PT ;  /* 0x000000c4b8c57209 */ /* 0x020fe40007810000 */
[----:B------:R-:W-:Y:S01]  /*1ae10*/  ISETP.GT.AND P0, PT, R181, 0x58, PT ;  /* 0x00000058b500780c */ /* 0x000fe20003f04270 */
[----:B------:R4:W5:Y:S01]  /*1ae20*/  MUFU.TANH R196, R208 ;  /* 0x000000d000c47308 */ /* 0x0009620000002400 */
[----:B------:R-:W-:-:S02]  /*1ae30*/  FSEL R186, R186, -INF , P2 ;  /* 0xff800000baba7808 */ /* 0x000fc40001000000 */
[----:B------:R-:W-:Y:S02]  /*1ae40*/  FMNMX.FTZ R197, R185, R197, !PT ;  /* 0x000000c5b9c57209 */ /* 0x000fe40007810000 */
[----:B------:R-:W-:Y:S02]  /*1ae50*/  ISETP.GT.AND P2, PT, R181, 0x59, PT ;  /* 0x00000059b500780c */ /* 0x000fe40003f44270 */
[----:B------:R-:W-:Y:S02]  /*1ae60*/  FSEL R187, R187, -INF , P0 ;  /* 0xff800000bbbb7808 */ /* 0x000fe40000000000 */
[----:B0-----:R-:W-:Y:S01]  /*1ae70*/  FMNMX.FTZ R200, R186, R197, !PT ;  /* 0x000000c5bac87209 */ /* 0x001fe20007810000 */
[----:B----4-:R-:W-:Y:S01]  /*1ae80*/  FMUL.FTZ R208, R2, R211 ;  /* 0x000000d302d07220 */ /* 0x010fe20000410000 */
[----:B------:R-:W-:Y:S01]  /*1ae90*/  ISETP.GT.AND P0, PT, R181, 0x60, PT ;  /* 0x00000060b500780c */ /* 0x000fe20003f04270 */
[----:B------:R-:W0:Y:S01]  /*1aea0*/  MUFU.TANH R197, R209 ;  /* 0x000000d100c57308 */ /* 0x000e220000002400 */
[----:B------:R-:W-:-:S02]  /*1aeb0*/  FSEL R188, R188, -INF , P2 ;  /* 0xff800000bcbc7808 */ /* 0x000fc40001000000 */
[----:B------:R-:W-:Y:S02]  /*1aec0*/  FMNMX.FTZ R200, R187, R200, !PT ;  /* 0x000000c8bbc87209 */ /* 0x000fe40007810000 */
[----:B------:R-:W-:Y:S02]  /*1aed0*/  ISETP.GT.AND P2, PT, R181, 0x61, PT ;  /* 0x00000061b500780c */ /* 0x000fe40003f44270 */
[----:B------:R-:W-:Y:S01]  /*1aee0*/  FSEL R189, R189, -INF , P0 ;  /* 0xff800000bdbd7808 */ /* 0x000fe20000000000 */
[----:B------:R-:W-:Y:S01]  /*1aef0*/  MUFU.TANH R208, R208 ;  /* 0x000000d000d07308 */ /* 0x000fe20000002400 */
[----:B------:R-:W-:Y:S02]  /*1af00*/  FMNMX.FTZ R201, R188, R200, !PT ;  /* 0x000000c8bcc97209 */ /* 0x000fe40007810000 */
[----:B------:R-:W-:Y:S02]  /*1af10*/  ISETP.GT.AND P0, PT, R181, 0x68, PT ;  /* 0x00000068b500780c */ /* 0x000fe40003f04270 */
[----:B-1----:R-:W-:-:S02]  /*1af20*/  FSEL R190, R190, -INF , P2 ;  /* 0xff800000bebe7808 */ /* 0x002fc40001000000 */
[----:B------:R-:W-:Y:S01]  /*1af30*/  FMNMX.FTZ R201, R189, R201, !PT ;  /* 0x000000c9bdc97209 */ /* 0x000fe20007810000 */
[----:B------:R-:W1:Y:S01]  /*1af40*/  MUFU.TANH R200, R212 ;  /* 0x000000d400c87308 */ /* 0x000e620000002400 */
[C---:B------:R-:W-:Y:S02]  /*1af50*/  ISETP.GT.AND P2, PT, R181.reuse, 0x69, PT ;  /* 0x00000069b500780c */ /* 0x040fe40003f44270 */
[----:B--2---:R-:W-:Y:S02]  /*1af60*/  FSEL R192, R192, -INF , P0 ;  /* 0xff800000c0c07808 */ /* 0x004fe40000000000 */
[----:B------:R-:W-:Y:S02]  /*1af70*/  FMNMX.FTZ R204, R190, R201, !PT ;  /* 0x000000c9becc7209 */ /* 0x000fe40007810000 */
[----:B------:R-:W-:Y:S01]  /*1af80*/  ISETP.GT.AND P0, PT, R181, 0x70, PT ;  /* 0x00000070b500780c */ /* 0x000fe20003f04270 */
[----:B------:R-:W2:Y:S01]  /*1af90*/  MUFU.TANH R201, R213 ;  /* 0x000000d500c97308 */ /* 0x000ea20000002400 */
[----:B---3--:R-:W-:-:S02]  /*1afa0*/  FSEL R193, R193, -INF , P2 ;  /* 0xff800000c1c17808 */ /* 0x008fc40001000000 */
[----:B------:R-:W-:Y:S02]  /*1afb0*/  FMNMX.FTZ R204, R192, R204, !PT ;  /* 0x000000ccc0cc7209 */ /* 0x000fe40007810000 */
[----:B------:R-:W-:Y:S02]  /*1afc0*/  ISETP.GT.AND P2, PT, R181, 0x71, PT ;  /* 0x00000071b500780c */ /* 0x000fe40003f44270 */
[----:B-----5:R-:W-:Y:S02]  /*1afd0*/  FSEL R196, R196, -INF , P0 ;  /* 0xff800000c4c47808 */ /* 0x020fe40000000000 */
[----:B------:R-:W-:Y:S02]  /*1afe0*/  FMNMX.FTZ R205, R193, R204, !PT ;  /* 0x000000ccc1cd7209 */ /* 0x000fe40007810000 */
[----:B------:R-:W-:Y:S01]  /*1aff0*/  ISETP.GT.AND P0, PT, R181, 0x78, PT ;  /* 0x00000078b500780c */ /* 0x000fe20003f04270 */
[----:B------:R3:W4:Y:S01]  /*1b000*/  MUFU.TANH R204, R191 ;  /* 0x000000bf00cc7308 */ /* 0x0007220000002400 */
[----:B0-----:R-:W-:-:S02]  /*1b010*/  FSEL R197, R197, -INF , P2 ;  /* 0xff800000c5c57808 */ /* 0x001fc40001000000 */
[----:B------:R-:W-:Y:S02]  /*1b020*/  FMNMX.FTZ R205, R196, R205, !PT ;  /* 0x000000cdc4cd7209 */ /* 0x000fe40007810000 */
[C---:B------:R-:W-:Y:S01]  /*1b030*/  ISETP.GT.AND P2, PT, R181.reuse, 0x79, PT ;  /* 0x00000079b500780c */ /* 0x040fe20003f44270 */
[----:B------:R-:W-:Y:S01]  /*1b040*/  VIADD R181, R181, 0x8 ;  /* 0x00000008b5b57836 */ /* 0x000fe20000000000 */
[----:B-1----:R-:W-:Y:S02]  /*1b050*/  FSEL R200, R200, -INF , P0 ;  /* 0xff800000c8c87808 */ /* 0x002fe40000000000 */
[----:B------:R-:W-:Y:S02]  /*1b060*/  FMNMX.FTZ R205, R197, R205, !PT ;  /* 0x000000cdc5cd7209 */ /* 0x000fe40007810000 */
[----:B--2---:R-:W-:Y:S02]  /*1b070*/  FSEL R201, R201, -INF , P2 ;  /* 0xff800000c9c97808 */ /* 0x004fe40001000000 */
[----:B---3--:R-:W-:-:S02]  /*1b080*/  FMNMX.FTZ R191, R200, R205, !PT ;  /* 0x000000cdc8bf7209 */ /* 0x008fc40007810000 */
[----:B------:R-:W-:Y:S02]  /*1b090*/  ISETP.GT.AND P4, PT, R181, RZ, PT ;  /* 0x000000ffb500720c */ /* 0x000fe40003f84270 */
[----:B------:R-:W-:Y:S02]  /*1b0a0*/  FMNMX.FTZ R191, R201, R191, !PT ;  /* 0x000000bfc9bf7209 */ /* 0x000fe40007810000 */
[----:B------:R-:W-:Y:S02]  /*1b0b0*/  FSEL R5, R5, -INF , P4 ;  /* 0xff80000005057808 */ /* 0x000fe40002000000 */
[C---:B------:R-:W-:Y:S01]  /*1b0c0*/  ISETP.GT.AND P2, PT, R181.reuse, 0x8, PT ;  /* 0x00000008b500780c */ /* 0x040fe20003f44270 */
[----:B------:R-:W0:Y:S01]  /*1b0d0*/  SHFL.BFLY PT, R205, R191, 0x2, 0x1f ;  /* 0x0c401f00bfcd7f89 */ /* 0x000e2200000e0000 */
[C---:B------:R-:W-:Y:S02]  /*1b0e0*/  ISETP.GT.AND P3, PT, R181.reuse, 0x9, PT ;  /* 0x00000009b500780c */ /* 0x040fe40003f64270 */
[----:B------:R-:W-:-:S02]  /*1b0f0*/  ISETP.GT.AND P5, PT, R181, 0x10, PT ;  /* 0x00000010b500780c */ /* 0x000fc40003fa4270 */
[----:B------:R-:W-:Y:S02]  /*1b100*/  ISETP.GT.AND P4, PT, R181, 0x11, PT ;  /* 0x00000011b500780c */ /* 0x000fe40003f84270 */
[----:B------:R-:W-:Y:S02]  /*1b110*/  FSEL R21, R21, -INF , P2 ;  /* 0xff80000015157808 */ /* 0x000fe40001000000 */
[----:B------:R-:W-:Y:S02]  /*1b120*/  FSEL R152, R152, -INF , P3 ;  /* 0xff80000098987808 */ /* 0x000fe40001800000 */
[----:B------:R-:W-:Y:S02]  /*1b130*/  FSEL R155, R155, -INF , P5 ;  /* 0xff8000009b9b7808 */ /* 0x000fe40002800000 */
[----:B------:R-:W-:Y:S02]  /*1b140*/  FSEL R156, R156, -INF , P4 ;  /* 0xff8000009c9c7808 */ /* 0x000fe40002000000 */
[----:B------:R-:W-:-:S02]  /*1b150*/  ISETP.GT.AND P2, PT, R181, 0x19, PT ;  /* 0x00000019b500780c */ /* 0x000fc40003f44270 */
[C---:B------:R-:W-:Y:S02]  /*1b160*/  ISETP.GT.AND P3, PT, R181.reuse, 0x20, PT ;  /* 0x00000020b500780c */ /* 0x040fe40003f64270 */
[C---:B------:R-:W-:Y:S02]  /*1b170*/  ISETP.GT.AND P5, PT, R181.reuse, 0x21, PT ;  /* 0x00000021b500780c */ /* 0x040fe40003fa4270 */
[----:B------:R-:W-:Y:S02]  /*1b180*/  ISETP.GT.AND P4, PT, R181, 0x28, PT ;  /* 0x00000028b500780c */ /* 0x000fe40003f84270 */
[----:B------:R-:W-:Y:S02]  /*1b190*/  FSEL R160, R160, -INF , P2 ;  /* 0xff800000a0a07808 */ /* 0x000fe40001000000 */
[----:B0-----:R-:W-:Y:S01]  /*1b1a0*/  FMNMX.FTZ R191, R191, R205, !PT ;  /* 0x000000cdbfbf7209 */ /* 0x001fe20007810000 */
[C---:B------:R-:W-:Y:S01]  /*1b1b0*/  FMUL.FTZ R205, R2.reuse, R206 ;  /* 0x000000ce02cd7220 */ /* 0x040fe20000410000 */
[C---:B------:R-:W-:Y:S01]  /*1b1c0*/  FMUL.FTZ R206, R2.reuse, R207 ;  /* 0x000000cf02ce7220 */ /* 0x040fe20000410000 */
[----:B------:R-:W-:Y:S01]  /*1b1d0*/  FSEL R163, R163, -INF , P3 ;  /* 0xff800000a3a37808 */ /* 0x000fe20001800000 */
[----:B------:R-:W-:Y:S01]  /*1b1e0*/  FMUL.FTZ R207, R2, R210 ;  /* 0x000000d202cf7220 */ /* 0x000fe20000410000 */
[----:B------:R-:W-:Y:S01]  /*1b1f0*/  FSEL R164, R164, -INF , P5 ;  /* 0xff800000a4a47808 */ /* 0x000fe20002800000 */
[----:B------:R-:W0:Y:S01]  /*1b200*/  SHFL.BFLY PT, R209, R191, 0x1, 0x1f ;  /* 0x0c201f00bfd17f89 */ /* 0x000e2200000e0000 */
[----:B------:R-:W-:Y:S01]  /*1b210*/  FSEL R211, R166, -INF , P4 ;  /* 0xff800000a6d37808 */ /* 0x000fe20002000000 */
[----:B------:R-:W1:Y:S01]  /*1b220*/  MUFU.TANH R205, R205 ;  /* 0x000000cd00cd7308 */ /* 0x000e620000002400 */
[C---:B------:R-:W-:Y:S01]  /*1b230*/  ISETP.GT.AND P2, PT, R181.reuse, 0x30, PT ;  /* 0x00000030b500780c */ /* 0x040fe20003f44270 */
[----:B------:R-:W-:Y:S01]  /*1b240*/  FMUL.FTZ R210, R2, R214 ;  /* 0x000000d602d27220 */ /* 0x000fe20000410000 */
[----:B------:R-:W-:-:S02]  /*1b250*/  ISETP.GT.AND P3, PT, R181, 0x31, PT ;  /* 0x00000031b500780c */ /* 0x000fc40003f64270 */
[C---:B------:R-:W-:Y:S02]  /*1b260*/  ISETP.GT.AND P5, PT, R181.reuse, 0x38, PT ;  /* 0x00000038b500780c */ /* 0x040fe40003fa4270 */
[----:B------:R-:W-:Y:S01]  /*1b270*/  ISETP.GT.AND P4, PT, R181, 0x39, PT ;  /* 0x00000039b500780c */ /* 0x000fe20003f84270 */
[----:B------:R-:W2:Y:S01]  /*1b280*/  MUFU.TANH R206, R206 ;  /* 0x000000ce00ce7308 */ /* 0x000ea20000002400 */
[----:B------:R-:W-:Y:S02]  /*1b290*/  FSEL R170, R170, -INF , P2 ;  /* 0xff800000aaaa7808 */ /* 0x000fe40001000000 */
[----:B------:R-:W-:Y:S02]  /*1b2a0*/  FSEL R172, R172, -INF , P3 ;  /* 0xff800000acac7808 */ /* 0x000fe40001800000 */
[----:B------:R-:W-:Y:S02]  /*1b2b0*/  FSEL R173, R173, -INF , P5 ;  /* 0xff800000adad7808 */ /* 0x000fe40002800000 */
[----:B------:R-:W-:Y:S01]  /*1b2c0*/  FSEL R176, R176, -INF , P4 ;  /* 0xff800000b0b07808 */ /* 0x000fe20002000000 */
[----:B------:R-:W3:Y:S01]  /*1b2d0*/  MUFU.TANH R207, R207 ;  /* 0x000000cf00cf7308 */ /* 0x000ee20000002400 */
[----:B------:R-:W-:-:S02]  /*1b2e0*/  ISETP.GT.AND P2, PT, R181, 0x40, PT ;  /* 0x00000040b500780c */ /* 0x000fc40003f44270 */
[C---:B------:R-:W-:Y:S02]  /*1b2f0*/  ISETP.GT.AND P3, PT, R181.reuse, 0x41, PT ;  /* 0x00000041b500780c */ /* 0x040fe40003f64270 */
[C---:B------:R-:W-:Y:S02]  /*1b300*/  ISETP.GT.AND P5, PT, R181.reuse, 0x48, PT ;  /* 0x00000048b500780c */ /* 0x040fe40003fa4270 */
[----:B------:R-:W-:Y:S01]  /*1b310*/  ISETP.GT.AND P4, PT, R181, 0x49, PT ;  /* 0x00000049b500780c */ /* 0x000fe20003f84270 */
[----:B------:R-:W5:Y:S01]  /*1b320*/  MUFU.TANH R210, R210 ;  /* 0x000000d200d27308 */ /* 0x000f620000002400 */
[----:B------:R-:W-:Y:S01]  /*1b330*/  FSEL R178, R178, -INF , P2 ;  /* 0xff800000b2b27808 */ /* 0x000fe20001000000 */
[----:B------:R-:W-:Y:S02]  /*1b340*/  WARPGROUP.DEPBAR.LE gsb0, 0x0 ;  /* 0x00008000000079c5 */ /* 0x000fe40000010000 */
[----:B------:R-:W-:Y:S02]  /*1b350*/  FSEL R180, R180, -INF , P3 ;  /* 0xff800000b4b47808 */ /* 0x000fe40001800000 */
[----:B------:R-:W-:-:S02]  /*1b360*/  FSEL R15, R15, -INF , P5 ;  /* 0xff8000000f0f7808 */ /* 0x000fc40002800000 */
[----:B----4-:R-:W-:Y:S02]  /*1b370*/  FSEL R204, R204, -INF , P4 ;  /* 0xff800000cccc7808 */ /* 0x010fe40002000000 */
[C---:B------:R-:W-:Y:S02]  /*1b380*/  ISETP.GT.AND P0, PT, R181.reuse, 0x1, PT ;  /* 0x00000001b500780c */ /* 0x040fe40003f04270 */
[C---:B------:R-:W-:Y:S02]  /*1b390*/  ISETP.GT.AND P2, PT, R181.reuse, 0x50, PT ;  /* 0x00000050b500780c */ /* 0x040fe40003f44270 */
[C---:B------:R-:W-:Y:S02]  /*1b3a0*/  ISETP.GT.AND P3, PT, R181.reuse, 0x51, PT ;  /* 0x00000051b500780c */ /* 0x040fe40003f64270 */
[C---:B------:R-:W-:Y:S02]  /*1b3b0*/  ISETP.GT.AND P5, PT, R181.reuse, 0x58, PT ;  /* 0x00000058b500780c */ /* 0x040fe40003fa4270 */
[----:B------:R-:W-:-:S02]  /*1b3c0*/  ISETP.GT.AND P4, PT, R181, 0x59, PT ;  /* 0x00000059b500780c */ /* 0x000fc40003f84270 */
[----:B------:R-:W-:Y:S02]  /*1b3d0*/  FSEL R7, R7, -INF , P0 ;  /* 0xff80000007077808 */ /* 0x000fe40000000000 */
[----:B------:R-:W-:Y:S02]  /*1b3e0*/  FSEL R194, R194, -INF , P2 ;  /* 0xff800000c2c27808 */ /* 0x000fe40001000000 */
[----:B------:R-:W-:Y:S02]  /*1b3f0*/  FSEL R195, R195, -INF , P3 ;  /* 0xff800000c3c37808 */ /* 0x000fe40001800000 */
[----:B------:R-:W-:Y:S02]  /*1b400*/  FSEL R198, R198, -INF , P5 ;  /* 0xff800000c6c67808 */ /* 0x000fe40002800000 */
[----:B------:R-:W-:Y:S02]  /*1b410*/  FSEL R199, R199, -INF , P4 ;  /* 0xff800000c7c77808 */ /* 0x000fe40002000000 */
[----:B------:R-:W-:-:S02]  /*1b420*/  ISETP.GT.AND P0, PT, R181, 0x18, PT ;  /* 0x00000018b500780c */ /* 0x000fc40003f04270 */
[C---:B------:R-:W-:Y:S02]  /*1b430*/  ISETP.GT.AND P2, PT, R181.reuse, 0x60, PT ;  /* 0x00000060b500780c */ /* 0x040fe40003f44270 */
[C---:B------:R-:W-:Y:S02]  /*1b440*/  ISETP.GT.AND P3, PT, R181.reuse, 0x61, PT ;  /* 0x00000061b500780c */ /* 0x040fe40003f64270 */
[C---:B------:R-:W-:Y:S02]  /*1b450*/  ISETP.GT.AND P5, PT, R181.reuse, 0x68, PT ;  /* 0x00000068b500780c */ /* 0x040fe40003fa4270 */
[----:B------:R-:W-:Y:S02]  /*1b460*/  ISETP.GT.AND P4, PT, R181, 0x69, PT ;  /* 0x00000069b500780c */ /* 0x000fe40003f84270 */
[----:B------:R-:W-:Y:S02]  /*1b470*/  FSEL R159, R159, -INF , P0 ;  /* 0xff8000009f9f7808 */ /* 0x000fe40000000000 */
[----:B------:R-:W-:-:S02]  /*1b480*/  FSEL R202, R202, -INF , P2 ;  /* 0xff800000caca7808 */ /* 0x000fc40001000000 */
[----:B------:R-:W-:Y:S02]  /*1b490*/  FSEL R203, R203, -INF , P3 ;  /* 0xff800000cbcb7808 */ /* 0x000fe40001800000 */
[----:B-1----:R-:W-:Y:S02]  /*1b4a0*/  FSEL R205, R205, -INF , P5 ;  /* 0xff800000cdcd7808 */ /* 0x002fe40002800000 */
[----:B--2---:R-:W-:Y:S02]  /*1b4b0*/  FSEL R206, R206, -INF , P4 ;  /* 0xff800000cece7808 */ /* 0x004fe40002000000 */
[C---:B------:R-:W-:Y:S02]  /*1b4c0*/  ISETP.GT.AND P0, PT, R181.reuse, 0x29, PT ;  /* 0x00000029b500780c */ /* 0x040fe40003f04270 */
[C---:B------:R-:W-:Y:S02]  /*1b4d0*/  ISETP.GT.AND P2, PT, R181.reuse, 0x70, PT ;  /* 0x00000070b500780c */ /* 0x040fe40003f44270 */
[----:B------:R-:W-:-:S02]  /*1b4e0*/  ISETP.GT.AND P3, PT, R181, 0x71, PT ;  /* 0x00000071b500780c */ /* 0x000fc40003f64270 */
[C---:B------:R-:W-:Y:S02]  /*1b4f0*/  ISETP.GT.AND P5, PT, R181.reuse, 0x78, PT ;  /* 0x00000078b500780c */ /* 0x040fe40003fa4270 */
[----:B------:R-:W-:Y:S02]  /*1b500*/  ISETP.GT.AND P4, PT, R181, 0x79, PT ;  /* 0x00000079b500780c */ /* 0x000fe40003f84270 */
[----:B------:R-:W-:Y:S02]  /*1b510*/  FMNMX.FTZ R181, R5, R8, !PT ;  /* 0x0000000805b57209 */ /* 0x000fe40007810000 */
[----:B------:R-:W-:Y:S02]  /*1b520*/  FSEL R212, R167, -INF , P0 ;  /* 0xff800000a7d47808 */ /* 0x000fe40000000000 */
[----:B------:R-:W-:Y:S02]  /*1b530*/  FMNMX.FTZ R181, R7, R181, !PT ;  /* 0x000000b507b57209 */ /* 0x000fe40007810000 */
[----:B0-----:R-:W-:-:S02]  /*1b540*/  FMNMX.FTZ R191, R191, R209, !PT ;  /* 0x000000d1bfbf7209 */ /* 0x001fc40007810000 */
[----:B------:R-:W-:Y:S01]  /*1b550*/  FMNMX.FTZ R181, R21, R181, !PT ;  /* 0x000000b515b57209 */ /* 0x000fe20007810000 */
[----:B------:R-:W0:Y:S01]  /*1b560*/  MUFU.TANH R209, R215 ;  /* 0x000000d700d17308 */ /* 0x000e220000002400 */
[----:B---3--:R-:W-:Y:S02]  /*1b570*/  FSEL R207, R207, -INF , P2 ;  /* 0xff800000cfcf7808 */ /* 0x008fe40001000000 */
[----:B------:R-:W-:Y:S02]  /*1b580*/  FMNMX.FTZ R181, R152, R181, !PT ;  /* 0x000000b598b57209 */ /* 0x000fe40007810000 */
[----:B------:R-:W-:Y:S02]  /*1b590*/  FSEL R208, R208, -INF , P3 ;  /* 0xff800000d0d07808 */ /* 0x000fe40001800000 */
[----:B------:R-:W-:Y:S02]  /*1b5a0*/  FMNMX.FTZ R181, R155, R181, !PT ;  /* 0x000000b59bb57209 */ /* 0x000fe40007810000 */
[----:B-----5:R-:W-:-:S02]  /*1b5b0*/  FSEL R210, R210, -INF , P5 ;  /* 0xff800000d2d27808 */ /* 0x020fc40002800000 */
[----:B------:R-:W-:Y:S02]  /*1b5c0*/  FMNMX.FTZ R181, R156, R181, !PT ;  /* 0x000000b59cb57209 */ /* 0x000fe40007810000 */
[----:B------:R-:W-:Y:S02]  /*1b5d0*/  MOV R166, UR49 ;  /* 0x0000003100a67c02 */ /* 0x000fe40008000f00 */
[----:B------:R-:W-:Y:S02]  /*1b5e0*/  FMNMX.FTZ R181, R159, R181, !PT ;  /* 0x000000b59fb57209 */ /* 0x000fe40007810000 */
[----:B0-----:R-:W-:Y:S01]  /*1b5f0*/  FSEL R209, R209, -INF , P4 ;  /* 0xff800000d1d17808 */ /* 0x001fe20002000000 */
[----:B------:R-:W-:-:S01]  /*1b600*/  FFMA.FTZ R167, R191, R166, -8 ;  /* 0xc1000000bfa77423 */ /* 0x000fc200000100a6 */
[----:B------:R-:W-:Y:S02]  /*1b610*/  FMNMX.FTZ R181, R160, R181, !PT ;  /* 0x000000b5a0b57209 */ /* 0x000fe40007810000 */
[----:B------:R-:W-:-:S02]  /*1b620*/  FSETP.NEU.FTZ.AND P0, PT, R191, -INF , PT ;  /* 0xff800000bf00780b */ /* 0x000fc40003f1d000 */
[----:B------:R-:W-:Y:S02]  /*1b630*/  FMNMX.FTZ R181, R163, R181, !PT ;  /* 0x000000b5a3b57209 */ /* 0x000fe40007810000 */
[----:B------:R-:W-:Y:S02]  /*1b640*/  FSEL R167, R167, RZ, P0 ;  /* 0x000000ffa7a77208 */ /* 0x000fe40000000000 */
[----:B------:R-:W-:Y:S02]  /*1b650*/  FMNMX.FTZ R181, R164, R181, !PT ;  /* 0x000000b5a4b57209 */ /* 0x000fe40007810000 */
[----:B------:R-:W-:Y:S01]  /*1b660*/  LOP3.LUT R216, R231, 0x7f, RZ, 0xc0, !PT ;  /* 0x0000007fe7d87812 */ /* 0x000fe200078ec0ff */
[-CC-:B------:R-:W-:Y:S01]  /*1b670*/  FFMA.FTZ R182, R182, R166.reuse, -R167.reuse ;  /* 0x000000a6b6b67223 */ /* 0x180fe200000108a7 */
[----:B------:R-:W-:Y:S01]  /*1b680*/  FMNMX.FTZ R181, R211, R181, !PT ;  /* 0x000000b5d3b57209 */ /* 0x000fe20007810000 */
[-CC-:B------:R-:W-:Y:S01]  /*1b690*/  FFMA.FTZ R4, R4, R166.reuse, -R167.reuse ;  /* 0x000000a604047223 */ /* 0x180fe200000108a7 */
[----:B------:R-:W-:-:S01]  /*1b6a0*/  FFMA.FTZ R6, R6, R166, -R167 ;  /* 0x000000a606067223 */ /* 0x000fc200000108a7 */
        /* <DEDUP_REMOVED lines=24> */
[----:B------:R-:W-:Y:S01]  /*1b830*/  FFMA.FTZ R201, R201, R166, -R167 ;  /* 0x000000a6c9c97223 */ /* 0x000fe200000108a7 */
[----:B------:R-:W-:Y:S01]  /*1b840*/  FMNMX.FTZ R181, R180, R181, !PT ;  /* 0x000000b5b4b57209 */ /* 0x000fe20007810000 */
[----:B------:R-:W0:Y:S01]  /*1b850*/  S2R R231, SR_TID.X ;  /* 0x0000000000e77919 */ /* 0x000e220000002100 */
[----:B------:R-:W-:Y:S01]  /*1b860*/  ISETP.NE.AND P2, PT, R216, RZ, PT ;  /* 0x000000ffd800720c */ /* 0x000fe20003f45270 */
        /* <DEDUP_REMOVED lines=11> */
[----:B------:R-:W-:Y:S02]  /*1b920*/  FMNMX.FTZ R181, R203, R181, !PT ;  /* 0x000000b5cbb57209 */ /* 0x000fe40007810000 */
[----:B0-----:R-:W-:Y:S01]  /*1b930*/  SHF.R.U32.HI R216, RZ, 0x7, R231 ;  /* 0x00000007ffd87819 */ /* 0x001fe200000116e7 */
[----:B------:R-:W-:Y:S01]  /*1b940*/  MUFU.EX2 R153, R153 ;  /* 0x0000009900997308 */ /* 0x000fe20000000800 */
[----:B------:R-:W-:-:S04]  /*1b950*/  FMNMX.FTZ R181, R205, R181, !PT ;  /* 0x000000b5cdb57209 */ /* 0x000fc80007810000 */
[----:B------:R-:W-:-:S03]  /*1b960*/  FMNMX.FTZ R181, R206, R181, !PT ;  /* 0x000000b5ceb57209 */ /* 0x000fc60007810000 */
[----:B------:R-:W-:Y:S01]  /*1b970*/  MUFU.EX2 R154, R154 ;  /* 0x0000009a009a7308 */ /* 0x000fe20000000800 */
[----:B------:R-:W-:-:S04]  /*1b980*/  FMNMX.FTZ R213, R207, R181, !PT ;  /* 0x000000b5cfd57209 */ /* 0x000fc80007810000 */
[----:B------:R-:W-:-:S03]  /*1b990*/  FMNMX.FTZ R213, R208, R213, !PT ;  /* 0x000000d5d0d57209 */ /* 0x000fc60007810000 */
[----:B------:R0:W-:Y:S01]  /*1b9a0*/  MUFU.EX2 R181, R182 ;  /* 0x000000b600b57308 */ /* 0x0001e20000000800 */
[----:B------:R-:W-:-:S04]  /*1b9b0*/  FMNMX.FTZ R213, R210, R213, !PT ;  /* 0x000000d5d2d57209 */ /* 0x000fc80007810000 */
[----:B------:R-:W-:-:S03]  /*1b9c0*/  FMNMX.FTZ R213, R209, R213, !PT ;  /* 0x000000d5d1d57209 */ /* 0x000fc60007810000 */
[----:B------:R-:W-:Y:S01]  /*1b9d0*/  MUFU.EX2 R157, R157 ;  /* 0x0000009d009d7308 */ /* 0x000fe20000000800 */
[----:B0-----:R-:W-:-:S01]  /*1b9e0*/  FFMA.FTZ R182, R184, R166, -R167 ;  /* 0x000000a6b8b67223 */ /* 0x001fc200000108a7 */
[----:B------:R-:W0:Y:S01]  /*1b9f0*/  SHFL.BFLY PT, R214, R213, 0x2, 0x1f ;  /* 0x0c401f00d5d67f89 */ /* 0x000e2200000e0000 */
        /* <DEDUP_REMOVED lines=9> */
[----:B------:R-:W-:Y:S01]  /*1ba90*/  FSEL R196, R191, RZ, P0 ;  /* 0x000000ffbfc47208 */ /* 0x000fe20000000000 */
[----:B------:R-:W-:Y:S04]  /*1baa0*/  MUFU.EX2 R158, R158 ;  /* 0x0000009e009e7308 */ /* 0x000fe80000000800 */
[----:B------:R-:W-:-:S04]  /*1bab0*/  FADD.FTZ R9, -R196, R9 ;  /* 0x00000009c4097221 */ /* 0x000fc80000010100 */
[----:B------:R-:W-:Y:S01]  /*1bac0*/  FMUL.FTZ R9, R9, R166 ;  /* 0x000000a609097220 */ /* 0x000fe20000410000 */
[----:B------:R-:W-:Y:S01]  /*1bad0*/  MUFU.EX2 R161, R161 ;  /* 0x000000a100a17308 */ /* 0x000fe20000000800 */
[----:B0-----:R-:W-:-:S07]  /*1bae0*/  FMNMX.FTZ R214, R213, R214, !PT ;  /* 0x000000d6d5d67209 */ /* 0x001fce0007810000 */
[----:B------:R-:W0:Y:S01]  /*1baf0*/  MUFU.EX2 R9, R9 ;  /* 0x0000000900097308 */ /* 0x000e220000000800 */
[----:B------:R-:W1:Y:S07]  /*1bb00*/  SHFL.BFLY PT, R213, R214, 0x1, 0x1f ;  /* 0x0c201f00d6d57f89 */ /* 0x000e6e00000e0000 */
[----:B------:R-:W-:Y:S08]  /*1bb10*/  MUFU.EX2 R162, R162 ;  /* 0x000000a200a27308 */ /* 0x000ff00000000800 */
[----:B------:R-:W-:Y:S01]  /*1bb20*/  MUFU.EX2 R165, R165 ;  /* 0x000000a500a57308 */ /* 0x000fe20000000800 */
[----:B0-----:R-:W-:-:S04]  /*1bb30*/  FFMA.FTZ R3, R9, R3, R4 ;  /* 0x0000000309037223 */ /* 0x001fc80000010004 */
[----:B------:R-:W-:-:S03]  /*1bb40*/  FADD.FTZ R3, R6, R3 ;  /* 0x0000000306037221 */ /* 0x000fc60000010000 */
[----:B------:R-:W-:Y:S01]  /*1bb50*/  MUFU.EX2 R168, R168 ;  /* 0x000000a800a87308 */ /* 0x000fe20000000800 */
[----:B-1----:R-:W-:Y:S02]  /*1bb60*/  FMNMX.FTZ R167, R214, R213, !PT ;  /* 0x000000d5d6a77209 */ /* 0x002fe40007810000 */
[----:B------:R-:W-:Y:S02]  /*1bb70*/  IADD3 R214, -R216, 0xb, RZ ;  /* 0x0000000bd8d67810 */ /* 0x000fe40007ffe1ff */
[C---:B------:R-:W-:Y:S01]  /*1bb80*/  FSETP.NEU.FTZ.AND P0, PT, R167.reuse, -INF , PT ;  /* 0xff800000a700780b */ /* 0x040fe20003f1d000 */
[----:B------:R-:W-:Y:S02]  /*1bb90*/  FFMA.FTZ R213, R167, R166, -8 ;  /* 0xc1000000a7d57423 */ /* 0x000fe400000100a6 */
[----:B------:R-:W-:Y:S03]  /*1bba0*/  MUFU.EX2 R169, R169 ;  /* 0x000000a900a97308 */ /* 0x000fe60000000800 */
[----:B------:R-:W-:-:S05]  /*1bbb0*/  FSEL R213, R213, RZ, P0 ;  /* 0x000000ffd5d57208 */ /* 0x000fca0000000000 */
[-CC-:B------:R-:W-:Y:S01]  /*1bbc0*/  FFMA.FTZ R196, R211, R166.reuse, -R213.reuse ;  /* 0x000000a6d3c47223 */ /* 0x180fe200000108d5 */
[----:B------:R-:W-:-:S01]  /*1bbd0*/  FFMA.FTZ R211, R212, R166, -R213 ;  /* 0x000000a6d4d37223 */ /* 0x000fc200000108d5 */
[----:B------:R-:W-:Y:S01]  /*1bbe0*/  FSEL R212, R167, RZ, P0 ;  /* 0x000000ffa7d47208 */ /* 0x000fe20000000000 */
[----:B------:R-:W-:-:S01]  /*1bbf0*/  FFMA.FTZ R5, R5, R166, -R213 ;  /* 0x000000a605057223 */ /* 0x000fc200000108d5 */
[-CC-:B------:R-:W-:Y:S01]  /*1bc00*/  FFMA.FTZ R7, R7, R166.reuse, -R213.reuse ;  /* 0x000000a607077223 */ /* 0x180fe200000108d5 */
[----:B------:R-:W-:-:S01]  /*1bc10*/  FFMA.FTZ R21, R21, R166, -R213 ;  /* 0x000000a615157223 */ /* 0x000fc200000108d5 */
[----:B------:R-:W-:Y:S01]  /*1bc20*/  FFMA.FTZ R152, R152, R166, -R213 ;  /* 0x000000a698987223 */ /* 0x000fe200000108d5 */
[----:B------:R-:W-:-:S01]  /*1bc30*/  FADD.FTZ R8, -R212, R8 ;  /* 0x00000008d4087221 */ /* 0x000fc20000010100 */
[----:B------:R-:W-:Y:S01]  /*1bc40*/  @!P2 IMAD R212, R12, 0x8, R18 ;  /* 0x000000080cd4a824 */ /* 0x000fe200078e0212 */
[----:B------:R-:W-:Y:S01]  /*1bc50*/  MUFU.EX2 R5, R5 ;  /* 0x0000000500057308 */ /* 0x000fe20000000800 */
[----:B------:R-:W-:-:S01]  /*1bc60*/  FFMA.FTZ R155, R155, R166, -R213 ;  /* 0x000000a69b9b7223 */ /* 0x000fc200000108d5 */
[----:B------:R-:W-:Y:S01]  /*1bc70*/  FMUL.FTZ R8, R8, R166 ;  /* 0x000000a608087220 */ /* 0x000fe20000410000 */
[----:B------:R-:W-:-:S02]  /*1bc80*/  @!P2 VIADD R212, R212, 0x38840 ;  /* 0x00038840d4d4a836 */ /* 0x000fc40000000000 */
[-CC-:B------:R-:W-:Y:S01]  /*1bc90*/  FFMA.FTZ R156, R156, R166.reuse, -R213.reuse ;  /* 0x000000a69c9c7223 */ /* 0x180fe200000108d5 */
[----:B------:R-:W-:-:S01]  /*1bca0*/  FFMA.FTZ R159, R159, R166, -R213 ;  /* 0x000000a69f9f7223 */ /* 0x000fc200000108d5 */
[-CC-:B------:R-:W-:Y:S01]  /*1bcb0*/  FFMA.FTZ R160, R160, R166.reuse, -R213.reuse ;  /* 0x000000a6a0a07223 */ /* 0x180fe200000108d5 */
[----:B------:R-:W-:-:S01]  /*1bcc0*/  FFMA.FTZ R163, R163, R166, -R213 ;  /* 0x000000a6a3a37223 */ /* 0x000fc200000108d5 */
[----:B------:R-:W0:Y:S01]  /*1bcd0*/  MUFU.EX2 R8, R8 ;  /* 0x0000000800087308 */ /* 0x000e220000000800 */
[----:B------:R-:W-:Y:S01]  /*1bce0*/  @!P2 PRMT R212, RZ, 0x654, R212 ;  /* 0x00000654ffd4a816 */ /* 0x000fe200000000d4 */
[----:B------:R1:W-:Y:S06]  /*1bcf0*/  BAR.ARV R214, 0x100 ;  /* 0x000400d60000751d */ /* 0x0003ec0000002000 */
[----:B------:R-:W2:Y:S01]  /*1bd00*/  MUFU.EX2 R7, R7 ;  /* 0x0000000700077308 */ /* 0x000ea20000000800 */
[----:B------:R2:W-:Y:S01]  /*1bd10*/  @!P2 SYNCS.ARRIVE.TRANS64.RED.A1T0 RZ, [R212+URZ], RZ ;  /* 0x000000ffd4ffa9a7 */ /* 0x0005e2000810043f */
[----:B------:R-:W-:-:S01]  /*1bd20*/  FFMA.FTZ R164, R164, R166, -R213 ;  /* 0x000000a6a4a47223 */ /* 0x000fc200000108d5 */
[-CC-:B------:R-:W-:Y:S01]  /*1bd30*/  FFMA.FTZ R170, R170, R166.reuse, -R213.reuse ;  /* 0x000000a6aaaa7223 */ /* 0x180fe200000108d5 */
[----:B------:R-:W-:-:S01]  /*1bd40*/  FFMA.FTZ R172, R172, R166, -R213 ;  /* 0x000000a6acac7223 */ /* 0x000fc200000108d5 */
[-CC-:B------:R-:W-:Y:S01]  /*1bd50*/  FFMA.FTZ R173, R173, R166.reuse, -R213.reuse ;  /* 0x000000a6adad7223 */ /* 0x180fe200000108d5 */
[----:B------:R-:W-:-:S01]  /*1bd60*/  FFMA.FTZ R176, R176, R166, -R213 ;  /* 0x000000a6b0b07223 */ /* 0x000fc200000108d5 */
[----:B------:R-:W-:Y:S01]  /*1bd70*/  FFMA.FTZ R178, R178, R166, -R213 ;  /* 0x000000a6b2b27223 */ /* 0x000fe200000108d5 */
[----:B------:R-:W3:Y:S01]  /*1bd80*/  MUFU.EX2 R21, R21 ;  /* 0x0000001500157308 */ /* 0x000ee20000000800 */
        /* <DEDUP_REMOVED lines=8> */
[----:B--2---:R-:W-:-:S01]  /*1be10*/  FADD.FTZ R212, R7, R0 ;  /* 0x0000000007d47221 */ /* 0x004fc20000010000 */
[----:B------:R-:W-:Y:S01]  /*1be20*/  FADD.FTZ R0, R183, R3 ;  /* 0x00000003b7007221 */ /* 0x000fe20000010000 */
[----:B------:R-:W-:-:S01]  /*1be30*/  FFMA.FTZ R199, R199, R166, -R213 ;  /* 0x000000a6c7c77223 */ /* 0x000fc200000108d5 */
[-CC-:B------:R-:W-:Y:S01]  /*1be40*/  FFMA.FTZ R202, R202, R166.reuse, -R213.reuse ;  /* 0x000000a6caca7223 */ /* 0x180fe200000108d5 */
[----:B------:R-:W-:-:S01]  /*1be50*/  FFMA.FTZ R203, R203, R166, -R213 ;  /* 0x000000a6cbcb7223 */ /* 0x000fc200000108d5 */
[----:B------:R-:W-:Y:S01]  /*1be60*/  FADD.FTZ R0, R20, R0 ;  /* 0x0000000014007221 */ /* 0x000fe20000010000 */
[----:B------:R-:W-:-:S01]  /*1be70*/  FFMA.FTZ R205, R205, R166, -R213 ;  /* 0x000000a6cdcd7223 */ /* 0x000fc200000108d5 */
[----:B------:R-:W2:Y:S01]  /*1be80*/  MUFU.EX2 R155, R155 ;  /* 0x0000009b009b7308 */ /* 0x000ea20000000800 */
[----:B---3--:R-:W-:-:S01]  /*1be90*/  FADD.FTZ R3, R21, R212 ;  /* 0x000000d415037221 */ /* 0x008fc20000010000 */
[----:B------:R-:W-:Y:S01]  /*1bea0*/  FADD.FTZ R0, R153, R0 ;  /* 0x0000000099007221 */ /* 0x000fe20000010000 */
[----:B------:R-:W-:-:S01]  /*1beb0*/  FFMA.FTZ R206, R206, R166, -R213 ;  /* 0x000000a6cece7223 */ /* 0x000fc200000108d5 */
[-CC-:B------:R-:W-:Y:S01]  /*1bec0*/  FFMA.FTZ R207, R207, R166.reuse, -R213.reuse ;  /* 0x000000a6cfcf7223 */ /* 0x180fe200000108d5 */
[----:B------:R-:W-:-:S01]  /*1bed0*/  FFMA.FTZ R208, R208, R166, -R213 ;  /* 0x000000a6d0d07223 */ /* 0x000fc200000108d5 */
[----:B------:R-:W-:Y:S01]  /*1bee0*/  FADD.FTZ R0, R154, R0 ;  /* 0x000000009a007221 */ /* 0x000fe20000010000 */
[----:B------:R-:W-:-:S01]  /*1bef0*/  FFMA.FTZ R210, R210, R166, -R213 ;  /* 0x000000a6d2d27223 */ /* 0x000fc200000108d5 */
[----:B------:R-:W3:Y:S01]  /*1bf00*/  MUFU.EX2 R156, R156 ;  /* 0x0000009c009c7308 */ /* 0x000ee20000000800 */
[----:B0-----:R-:W-:-:S01]  /*1bf10*/  FADD.FTZ R3, R152, R3 ;  /* 0x0000000398037221 */ /* 0x001fc20000010000 */
[----:B------:R-:W-:Y:S01]  /*1bf20*/  FADD.FTZ R0, R157, R0 ;  /* 0x000000009d007221 */ /* 0x000fe20000010000 */
[----:B------:R-:W-:-:S03]  /*1bf30*/  FFMA.FTZ R209, R209, R166, -R213 ;  /* 0x000000a6d1d17223 */ /* 0x000fc600000108d5 */
[----:B------:R-:W-:Y:S02]  /*1bf40*/  FADD.FTZ R0, R158, R0 ;  /* 0x000000009e007221 */ /* 0x000fe40000010000 */
[----:B------:R-:W0:Y:S01]  /*1bf50*/  MUFU.EX2 R159, R159 ;  /* 0x0000009f009f7308 */ /* 0x000e220000000800 */
[----:B--2---:R-:W-:-:S01]  /*1bf60*/  FADD.FTZ R3, R155, R3 ;  /* 0x000000039b037221 */ /* 0x004fc20000010000 */
[----:B------:R-:W-:-:S04]  /*1bf70*/  FADD.FTZ R0, R161, R0 ;  /* 0x00000000a1007221 */ /* 0x000fc80000010000 */
[----:B------:R-:W-:Y:S02]  /*1bf80*/  FADD.FTZ R0, R162, R0 ;  /* 0x00000000a2007221 */ /* 0x000fe40000010000 */
[----:B------:R-:W2:Y:S01]  /*1bf90*/  MUFU.EX2 R160, R160 ;  /* 0x000000a000a07308 */ /* 0x000ea20000000800 */
[----:B---3--:R-:W-:-:S01]  /*1bfa0*/  FADD.FTZ R3, R156, R3 ;  /* 0x000000039c037221 */ /* 0x008fc20000010000 */
[----:B------:R-:W-:-:S04]  /*1bfb0*/  FADD.FTZ R0, R165, R0 ;  /* 0x00000000a5007221 */ /* 0x000fc80000010000 */
[----:B------:R-:W-:Y:S02]  /*1bfc0*/  FADD.FTZ R0, R168, R0 ;  /* 0x00000000a8007221 */ /* 0x000fe40000010000 */
[----:B------:R-:W3:Y:S01]  /*1bfd0*/  MUFU.EX2 R163, R163 ;  /* 0x000000a300a37308 */ /* 0x000ee20000000800 */
[----:B0-----:R-:W-:-:S01]  /*1bfe0*/  FADD.FTZ R3, R159, R3 ;  /* 0x000000039f037221 */ /* 0x001fc20000010000 */
[----:B------:R-:W-:-:S06]  /*1bff0*/  FADD.FTZ R0, R169, R0 ;  /* 0x00000000a9007221 */ /* 0x000fcc0000010000 */
[----:B------:R-:W0:Y:S01]  /*1c000*/  MUFU.EX2 R164, R164 ;  /* 0x000000a400a47308 */ /* 0x000e220000000800 */
[----:B--2---:R-:W-:-:S07]  /*1c010*/  FADD.FTZ R3, R160, R3 ;  /* 0x00000003a0037221 */ /* 0x004fce0000010000 */
[----:B------:R-:W2:Y:S01]  /*1c020*/  MUFU.EX2 R196, R196 ;  /* 0x000000c400c47308 */ /* 0x000ea20000000800 */
[----:B---3--:R-:W-:-:S07]  /*1c030*/  FADD.FTZ R3, R163, R3 ;  /* 0x00000003a3037221 */ /* 0x008fce0000010000 */
[----:B------:R-:W3:Y:S01]  /*1c040*/  MUFU.EX2 R211, R211 ;  /* 0x000000d300d37308 */ /* 0x000ee20000000800 */
[----:B0-----:R-:W-:-:S07]  /*1c050*/  FADD.FTZ R3, R164, R3 ;  /* 0x00000003a4037221 */ /* 0x001fce0000010000 */
        /* <DEDUP_REMOVED lines=23> */
[----:B0-----:R-:W-:-:S04]  /*1c1d0*/  FADD.FTZ R0, R179, R0 ;  /* 0x00000000b3007221 */ /* 0x001fc80000010000 */
[----:B------:R-:W-:-:S03]  /*1c1e0*/  FADD.FTZ R0, R181, R0 ;  /* 0x00000000b5007221 */ /* 0x000fc60000010000 */
        /* <DEDUP_REMOVED lines=51> */
[----:B---3--:R-:W-:-:S01]  /*1c520*/  FADD.FTZ R212, R210, R3 ;  /* 0x00000003d2d47221 */ /* 0x008fc20000010000 */
[----:B0-----:R-:W-:-:S03]  /*1c530*/  FADD.FTZ R3, R201, R0 ;  /* 0x00000000c9037221 */ /* 0x001fc60000010000 */
[----:B--2---:R-:W-:Y:S01]  /*1c540*/  FADD.FTZ R0, R209, R212 ;  /* 0x000000d4d1007221 */ /* 0x004fe20000010000 */
[----:B-1----:R-:W-:Y:S06]  /*1c550*/  @!P1 BRA `(.L_x_2365) ;  /* 0x0000000000049947 */ /* 0x002fec0003800000 */
[----:B------:R-:W-:Y:S01]  /*1c560*/  BPT.TRAP 0x1 ;  /* 0x000000040000795c */ /* 0x000fe20000300000 */
.L_x_2365:
[----:B------:R-:W-:Y:S01]  /*1c570*/  IMAD R11, R11, 0x8, R18 ;  /* 0x000000080b0b7824 */ /* 0x000fe200078e0212 */
[----:B------:R-:W-:Y:S01]  /*1c580*/  ISETP.GT.AND P0, PT, R10, R14, PT ;  /* 0x0000000e0a00720c */ /* 0x000fe20003f04270 */
[----:B------:R-:W-:Y:S01]  /*1c590*/  FMUL.FTZ R24, R24, R9 ;  /* 0x0000000918187220 */ /* 0x000fe20000410000 */
[----:B------:R-:W-:Y:S01]  /*1c5a0*/  MOV R212, UR42 ;  /* 0x0000002a00d47c02 */ /* 0x000fe20008000f00 */
[----:B------:R-:W-:Y:S01]  /*1c5b0*/  VIADD R11, R11, 0x38860 ;  /* 0x000388600b0b7836 */ /* 0x000fe20000000000 */
[----:B------:R-:W-:Y:S01]  /*1c5c0*/  F2FP.SATFINITE.E4M3.F32.PACK_AB_MERGE_C R20, R20, R183, RZ ;  /* 0x000000b71414723e */ /* 0x000fe200048070ff */
[----:B------:R-:W-:Y:S01]  /*1c5d0*/  FMUL.FTZ R25, R25, R9 ;  /* 0x0000000919197220 */ /* 0x000fe20000410000 */
[----:B------:R-:W-:Y:S01]  /*1c5e0*/  F2FP.SATFINITE.E4M3.F32.PACK_AB_MERGE_C R21, R152, R21, RZ ;  /* 0x000000159815723e */ /* 0x000fe200048070ff */
[-C--:B------:R-:W-:Y:S01]  /*1c5f0*/  FMUL.FTZ R28, R28, R9.reuse ;  /* 0x000000091c1c7220 */ /* 0x080fe20000410000 */
[----:B------:R-:W-:Y:S01]  /*1c600*/  PRMT R11, R212, 0x654, R11 ;  /* 0x00000654d40b7816 */ /* 0x000fe2000000000b */
[-C--:B------:R-:W-:Y:S01]  /*1c610*/  FMUL.FTZ R29, R29, R9.reuse ;  /* 0x000000091d1d7220 */ /* 0x080fe20000410000 */
[----:B------:R-:W-:Y:S01]  /*1c620*/  F2FP.SATFINITE.E4M3.F32.PACK_AB_MERGE_C R6, R6, R4, R20 ;  /* 0x000000040606723e */ /* 0x000fe20004807014 */
[----:B------:R-:W-:Y:S01]  /*1c630*/  FMUL.FTZ R32, R32, R9 ;  /* 0x0000000920207220 */ /* 0x000fe20000410000 */
[----:B------:R-:W-:Y:S01]  /*1c640*/  F2FP.SATFINITE.E4M3.F32.PACK_AB_MERGE_C R157, R158, R157, RZ ;  /* 0x0000009d9e9d723e */ /* 0x000fe200048070ff */
[----:B------:R0:W-:Y:S01]  /*1c650*/  SYNCS.ARRIVE.TRANS64.RED.A1T0 RZ, [R11+URZ], RZ ;  /* 0x000000ff0bff79a7 */ /* 0x0001e2000810043f */
        /* <DEDUP_REMOVED lines=156> */
[----:B0-----:R-:W-:Y:S01]  /*1d020*/  MOV R11, R12 ;  /* 0x0000000c000b7202 */ /* 0x001fe20000000f00 */
[----:B------:R-:W-:Y:S06]  /*1d030*/  @P0 BRA `(.L_x_2366) ;  /* 0xffffffc800940947 */ /* 0x000fec000383ffff */
[----:B------:R-:W-:-:S07]  /*1d040*/  IMAD.MOV.U32 R152, RZ, RZ, R12 ;  /* 0x000000ffff987224 */ /* 0x000fce00078e000c */
.L_x_2355:
[----:B------:R-:W-:-:S13]  /*1d050*/  ISETP.GE.AND P0, PT, R10, RZ, PT ;  /* 0x000000ff0a00720c */ /* 0x000fda0003f06270 */
[----:B------:R-:W-:Y:S05]  /*1d060*/  @!P0 BRA `(.L_x_2367) ;  /* 0x0000002c00348947 */ /* 0x000fea0003800000 */
[----:B------:R-:W-:Y:S01]  /*1d070*/  IMAD.MOV.U32 R8, RZ, RZ, R167 ;  /* 0x000000ffff087224 */ /* 0x000fe200078e00a7 */
[----:B------:R-:W-:Y:S01]  /*1d080*/  MOV R4, R237 ;  /* 0x000000ed00047202 */ /* 0x000fe20000000f00 */
[----:B------:R-:W-:Y:S02]  /*1d090*/  IMAD.MOV.U32 R9, RZ, RZ, R191 ;  /* 0x000000ffff097224 */ /* 0x000fe400078e00bf */
[----:B------:R-:W-:-:S07]  /*1d0a0*/  IMAD.MOV.U32 R11, RZ, RZ, R152 ;  /* 0x000000ffff0b7224 */ /* 0x000fce00078e0098 */
.L_x_2378:
        /* <DEDUP_REMOVED lines=9> */
.L_x_2369:
        /* <DEDUP_REMOVED lines=8> */
.L_x_2370:
[----:B------:R-:W-:Y:S04]  /*1d1c0*/  BSSY B0, `(.L_x_2368) ;  /* 0x0000004000007945 */ /* 0x000fe80003800000 */
[----:B-1----:R-:W-:Y:S05]  /*1d1d0*/  @P2 BRA `(.L_x_2371) ;  /* 0x0000000000082947 */ /* 0x002fea0003800000 */
[----:B------:R-:W1:Y:S02]  /*1d1e0*/  SYNCS.PHASECHK.TRANS64.TRYWAIT P2, [R5+URZ+0x38830], R6 ;  /* 0x03883006050075a7 */ /* 0x000e64000804017f */
[----:B-1----:R-:W-:Y:S05]  /*1d1f0*/  @!P2 BRA `(.L_x_2372) ;  /* 0x000000f40054a947 */ /* 0x002fea0003800000 */
.L_x_2371:
[----:B------:R-:W-:Y:S05]  /*1d200*/  BSYNC B0 ;  /* 0x0000000000007941 */ /* 0x000fea0003800000 */
.L_x_2368:
[----:B01----:R-:W0:Y:S01]  /*1d210*/  S2R R5, SR_TID.X ;  /* 0x0000000000057919 */ /* 0x003e220000002100 */
[----:B------:R-:W-:Y:S01]  /*1d220*/  VIADD R12, R11, 0x1 ;  /* 0x000000010b0c7836 */ /* 0x000fe20000000000 */
        /* <DEDUP_REMOVED lines=13> */
[C---:B------:R-:W-:Y:S01]  /*1d300*/  R2UR UR14, R6.reuse ;  /* 0x00000000060e72ca */ /* 0x040fe200000e0000 */
[C---:B------:R-:W-:Y:S01]  /*1d310*/  VIADD R20, R6.reuse, 0x2 ;  /* 0x0000000206147836 */ /* 0x040fe20000000000 */
[----:B------:R-:W-:Y:S02]  /*1d320*/  IADD3 R14, R6, 0x6, RZ ;  /* 0x00000006060e7810 */ /* 0x000fe40007ffe0ff */
        /* <DEDUP_REMOVED lines=8> */
[----:B------:R-:W-:Y:S02]  /*1d3b0*/  IADD3 R5, R5, 0x8, RZ ;  /* 0x0000000805057810 */ /* 0x000fe40007ffe0ff */
[----:B------:R-:W-:Y:S02]  /*1d3c0*/  R2UR UR22, R20 ;  /* 0x00000000141672ca */ /* 0x000fe400000e0000 */
[----:B------:R-:W-:Y:S01]  /*1d3d0*/  R2UR UR23, R21 ;  /* 0x00000000151772ca */ /* 0x000fe200000e0000 */
[----:B------:R0:W-:Y:S01]  /*1d3e0*/  BAR.SYNC.DEFER_BLOCKING R5, 0x100 ;  /* 0x000400050000751d */ /* 0x0001e20000010000 */
[C---:B------:R-:W-:Y:S01]  /*1d3f0*/  IADD3 R14, R6.reuse, 0x402, RZ ;  /* 0x00000402060e7810 */ /* 0x040fe20007ffe0ff */
[----:B------:R-:W-:Y:S01]  /*1d400*/  VIADD R6, R6, 0x406 ;  /* 0x0000040606067836 */ /* 0x000fe20000000000 */
[----:B------:R-:W-:-:S02]  /*1d410*/  R2UR UR27, R15 ;  /* 0x000000000f1b72ca */ /* 0x000fc400000e0000 */
        /* <DEDUP_REMOVED lines=30> */
.L_x_2374:
[----:B------:R-:W-:Y:S01]  /*1d600*/  SHF.L.U32 R4, R4, 0x1f, RZ ;  /* 0x0000001f04047819 */ /* 0x000fe200000006ff */
[----:B------:R-:W-:-:S04]  /*1d610*/  IMAD R5, R11, 0x8, R18 ;  /* 0x000000080b057824 */ /* 0x000fc800078e0212 */
[----:B------:R0:W1:Y:S01]  /*1d620*/  SYNCS.PHASECHK.TRANS64.TRYWAIT P0, [R5+URZ+0x38850], R4 ;  /* 0x03885004050075a7 */ /* 0x000062000800017f */
[----:B------:R-:W-:Y:S05]  /*1d630*/  @!P1 BRA `(.L_x_2375) ;  /* 0x0000000000049947 */ /* 0x000fea0003800000 */
[----:B------:R-:W-:Y:S01]  /*1d640*/  BPT.TRAP 0x1 ;  /* 0x000000040000795c */ /* 0x000fe20000300000 */
.L_x_2375:
[----:B-1----:R-:W-:Y:S05]  /*1d650*/  @P0 BRA `(.L_x_2373) ;  /* 0x0000000000080947 */ /* 0x002fea0003800000 */
[----:B------:R-:W1:Y:S02]  /*1d660*/  SYNCS.PHASECHK.TRANS64.TRYWAIT P0, [R5+URZ+0x38850], R4 ;  /* 0x03885004050075a7 */ /* 0x000e64000800017f */
[----:B-1----:R-:W-:Y:S05]  /*1d670*/  @!P0 BRA `(.L_x_2376) ;  /* 0x000000f000488947 */ /* 0x002fea0003800000 */
.L_x_2373:
[----:B01----:R-:W-:Y:S01]  /*1d680*/  VIADD R4, R18, 0x400 ;  /* 0x0000040012047836 */ /* 0x003fe20000000000 */
[----:B------:R-:W-:Y:S05]  /*1d690*/  WARPSYNC.ALL ;  /* 0x0000000000007948 */ /* 0x000fea0003800000 */
[----:B------:R-:W-:Y:S01]  /*1d6a0*/  SHF.R.U32.HI R4, RZ, 0x4, R4 ;  /* 0x00000004ff047819 */ /* 0x000fe20000011604 */
[----:B------:R-:W-:Y:S01]  /*1d6b0*/  IMAD.MOV.U32 R5, RZ, RZ, 0x40000040 ;  /* 0x40000040ff057424 */ /* 0x000fe200078e00ff */
[----:B------:R-:W-:Y:S01]  /*1d6c0*/  WARPGROUP.ARRIVE ;  /* 0x00000000000079c5 */ /* 0x000fe20000000000 */
[----:B------:R-:W-:Y:S01]  /*1d6d0*/  IMAD.MOV.U32 R7, RZ, RZ, 0x40000040 ;  /* 0x40000040ff077424 */ /* 0x000fe200078e00ff */
[----:B------:R-:W-:Y:S01]  /*1d6e0*/  LOP3.LUT R4, R4, 0x3fff, RZ, 0xc0, !PT ;  /* 0x00003fff04047812 */ /* 0x000fe200078ec0ff */
[C---:B------:R-:W-:Y:S01]  /*1d6f0*/  FMUL.FTZ R14, R2.reuse, R155 ;  /* 0x0000009b020e7220 */ /* 0x040fe20000410000 */
[----:B------:R-:W-:Y:S01]  /*1d700*/  R2UR UR7, R5 ;  /* 0x00000000050772ca */ /* 0x000fe200000e0000 */
[----:B------:R-:W-:Y:S01]  /*1d710*/  FMUL.FTZ R5, R2, R152 ;  /* 0x0000009802057220 */ /* 0x000fe20000410000 */
[----:B------:R-:W-:Y:S01]  /*1d720*/  LOP3.LUT R4, R4, 0x10000, RZ, 0xfc, !PT ;  /* 0x0001000004047812 */ /* 0x000fe200078efcff */
[C---:B------:R-:W-:Y:S01]  /*1d730*/  FMUL.FTZ R15, R2.reuse, R156 ;  /* 0x0000009c020f7220 */ /* 0x040fe20000410000 */
[C---:B------:R-:W-:Y:S01]  /*1d740*/  FMUL.FTZ R20, R2.reuse, R157 ;  /* 0x0000009d02147220 */ /* 0x040fe20000410000 */
[C---:B------:R-:W-:Y:S01]  /*1d750*/  FMUL.FTZ R21, R2.reuse, R158 ;  /* 0x0000009e02157220 */ /* 0x040fe20000410000 */
[----:B------:R-:W-:Y:S01]  /*1d760*/  LEA R4, R11, R4, 0xb ;  /* 0x000000040b047211 */ /* 0x000fe200078e58ff */
[----:B------:R-:W0:Y:S01]  /*1d770*/  MUFU.TANH R5, R5 ;  /* 0x0000000500057308 */ /* 0x000e220000002400 */
[C---:B------:R-:W-:Y:S01]  /*1d780*/  FMUL.FTZ R152, R2.reuse, R159 ;  /* 0x0000009f02987220 */ /* 0x040fe20000410000 */
[----:B------:R-:W-:Y:S01]  /*1d790*/  FMUL.FTZ R155, R2, R162 ;  /* 0x000000a2029b7220 */ /* 0x000fe20000410000 */
[C---:B------:R-:W-:Y:S01]  /*1d7a0*/  R2UR UR6, R4.reuse ;  /* 0x00000000040672ca */ /* 0x040fe200000e0000 */
[----:B------:R-:W-:-:S02]  /*1d7b0*/  VIADD R6, R4, 0x2 ;  /* 0x0000000204067836 */ /* 0x000fc40000000000 */
        /* <DEDUP_REMOVED lines=51> */
[----:B------:R-:W-:-:S04]  /*1daf0*/  FMUL.FTZ R211, R2, R215 ;  /* 0x000000d702d37220 */ /* 0x000fc80000410000 */
        /* <DEDUP_REMOVED lines=70> */
[----:B------:R-:W-:Y:S02]  /*1df60*/  FMNMX.FTZ R166, R155, R166, !PT ;  /* 0x000000a69ba67209 */ /* 0x000fe40007810000 */
[----:B-1----:R-:W-:Y:S02]  /*1df70*/  FMNMX.FTZ R167, R154, R167, !PT ;  /* 0x000000a79aa77209 */ /* 0x002fe40007810000 */
        /* <DEDUP_REMOVED lines=13> */
[----:B------:R-:W-:-:S02]  /*1e050*/  FMNMX.FTZ R166, R169, R166, !PT ;  /* 0x000000a6a9a67209 */ /* 0x000fc40007810000 */
[----:B-1----:R-:W-:Y:S02]  /*1e060*/  FMNMX.FTZ R167, R168, R167, !PT ;  /* 0x000000a7a8a77209 */ /* 0x002fe40007810000 */
[----:B------:R-:W-:Y:S01]  /*1e070*/  FMNMX.FTZ R166, R170, R166, !PT ;  /* 0x000000a6aaa67209 */ /* 0x000fe20007810000 */
[----:B------:R-:W1:Y:S01]  /*1e080*/  MUFU.TANH R183, R183 ;  /* 0x000000b700b77308 */ /* 0x000e620000002400 */
[----:B------:R-:W-:Y:S02]  /*1e090*/  FMNMX.FTZ R167, R171, R167, !PT ;  /* 0x000000a7aba77209 */ /* 0x000fe40007810000 */
[----:B--2---:R-:W-:Y:S02]  /*1e0a0*/  FMNMX.FTZ R166, R173, R166, !PT ;  /* 0x000000a6ada67209 */ /* 0x004fe40007810000 */
[----:B------:R-:W-:Y:S02]  /*1e0b0*/  FMNMX.FTZ R167, R172, R167, !PT ;  /* 0x000000a7aca77209 */ /* 0x000fe40007810000 */
[----:B------:R-:W-:Y:S01]  /*1e0c0*/  FMNMX.FTZ R166, R174, R166, !PT ;  /* 0x000000a6aea67209 */ /* 0x000fe20007810000 */
[----:B------:R-:W2:Y:S01]  /*1e0d0*/  MUFU.TANH R188, R188 ;  /* 0x000000bc00bc7308 */ /* 0x000ea20000002400 */
[----:B------:R-:W-:-:S02]  /*1e0e0*/  FMNMX.FTZ R167, R175, R167, !PT ;  /* 0x000000a7afa77209 */ /* 0x000fc40007810000 */
[----:B------:R-:W-:Y:S02]  /*1e0f0*/  FMNMX.FTZ R166, R177, R166, !PT ;  /* 0x000000a6b1a67209 */ /* 0x000fe40007810000 */
[----:B------:R-:W-:Y:S02]  /*1e100*/  FMNMX.FTZ R167, R176, R167, !PT ;  /* 0x000000a7b0a77209 */ /* 0x000fe40007810000 */
[----:B---3--:R-:W-:Y:S01]  /*1e110*/  FMNMX.FTZ R166, R178, R166, !PT ;  /* 0x000000a6b2a67209 */ /* 0x008fe20007810000 */
[----:B------:R-:W3:Y:S01]  /*1e120*/  MUFU.TANH R193, R193 ;  /* 0x000000c100c17308 */ /* 0x000ee20000002400 */
[----:B------:R-:W-:Y:S02]  /*1e130*/  FMNMX.FTZ R167, R179, R167, !PT ;  /* 0x000000a7b3a77209 */ /* 0x000fe40007810000 */
[----:B------:R-:W-:Y:S02]  /*1e140*/  FMNMX.FTZ R166, R181, R166, !PT ;  /* 0x000000a6b5a67209 */ /* 0x000fe40007810000 */
[----:B------:R-:W-:-:S02]  /*1e150*/  FMNMX.FTZ R167, R180, R167, !PT ;  /* 0x000000a7b4a77209 */ /* 0x000fc40007810000 */
[----:B------:R-:W-:Y:S01]  /*1e160*/  FMNMX.FTZ R166, R182, R166, !PT ;  /* 0x000000a6b6a67209 */ /* 0x000fe20007810000 */
[----:B------:R-:W-:Y:S01]  /*1e170*/  MUFU.TANH R197, R197 ;  /* 0x000000c500c57308 */ /* 0x000fe20000002400 */
[----:B-1----:R-:W-:Y:S02]  /*1e180*/  FMNMX.FTZ R167, R183, R167, !PT ;  /* 0x000000a7b7a77209 */ /* 0x002fe40007810000 */
[----:B------:R-:W-:Y:S02]  /*1e190*/  FMNMX.FTZ R166, R185, R166, !PT ;  /* 0x000000a6b9a67209 */ /* 0x000fe40007810000 */
[----:B------:R-:W-:Y:S02]  /*1e1a0*/  FMNMX.FTZ R167, R184, R167, !PT ;  /* 0x000000a7b8a77209 */ /* 0x000fe40007810000 */
[----:B------:R-:W-:Y:S01]  /*1e1b0*/  FMNMX.FTZ R166, R186, R166, !PT ;  /* 0x000000a6baa67209 */ /* 0x000fe20007810000 */
[----:B------:R-:W1:Y:S01]  /*1e1c0*/  MUFU.TANH R198, R198 ;  /* 0x000000c600c67308 */ /* 0x000e620000002400 */
[----:B------:R-:W-:-:S02]  /*1e1d0*/  FMNMX.FTZ R167, R187, R167, !PT ;  /* 0x000000a7bba77209 */ /* 0x000fc40007810000 */
[----:B------:R-:W-:Y:S02]  /*1e1e0*/  FMNMX.FTZ R166, R189, R166, !PT ;  /* 0x000000a6bda67209 */ /* 0x000fe40007810000 */
[----:B--2---:R-:W-:Y:S02]  /*1e1f0*/  FMNMX.FTZ R167, R188, R167, !PT ;  /* 0x000000a7bca77209 */ /* 0x004fe40007810000 */
[----:B------:R-:W-:Y:S01]  /*1e200*/  FMNMX.FTZ R166, R190, R166, !PT ;  /* 0x000000a6bea67209 */ /* 0x000fe20007810000 */
[----:B------:R-:W2:Y:S01]  /*1e210*/  MUFU.TANH R199, R199 ;  /* 0x000000c700c77308 */ /* 0x000ea20000002400 */
[----:B------:R-:W-:Y:S02]  /*1e220*/  FMNMX.FTZ R167, R192, R167, !PT ;  /* 0x000000a7c0a77209 */ /* 0x000fe40007810000 */
[----:B------:R-:W-:Y:S02]  /*1e230*/  FMNMX.FTZ R166, R194, R166, !PT ;  /* 0x000000a6c2a67209 */ /* 0x000fe40007810000 */
[----:B---3--:R-:W-:-:S02]  /*1e240*/  FMNMX.FTZ R167, R193, R167, !PT ;  /* 0x000000a7c1a77209 */ /* 0x008fc40007810000 */
[----:B------:R-:W-:Y:S01]  /*1e250*/  FMNMX.FTZ R166, R195, R166, !PT ;  /* 0x000000a6c3a67209 */ /* 0x000fe20007810000 */
[----:B------:R-:W3:Y:S01]  /*1e260*/  MUFU.TANH R200, R200 ;  /* 0x000000c800c87308 */ /* 0x000ee20000002400 */
[----:B------:R-:W-:Y:S02]  /*1e270*/  FMNMX.FTZ R167, R196, R167, !PT ;  /* 0x000000a7c4a77209 */ /* 0x000fe40007810000 */
[----:B-1----:R-:W-:Y:S02]  /*1e280*/  FMNMX.FTZ R166, R198, R166, !PT ;  /* 0x000000a6c6a67209 */ /* 0x002fe40007810000 */
[----:B------:R-:W-:Y:S02]  /*1e290*/  FMNMX.FTZ R167, R197, R167, !PT ;  /* 0x000000a7c5a77209 */ /* 0x000fe40007810000 */
[----:B0-----:R-:W-:Y:S01]  /*1e2a0*/  SHF.R.U32.HI R231, RZ, 0x7, R231 ;  /* 0x00000007ffe77819 */ /* 0x001fe200000116e7 */
[----:B------:R-:W0:Y:S01]  /*1e2b0*/  MUFU.TANH R201, R201 ;  /* 0x000000c900c97308 */ /* 0x000e220000002400 */
[----:B--2---:R-:W-:-:S07]  /*1e2c0*/  FMNMX.FTZ R166, R199, R166, !PT ;  /* 0x000000a6c7a67209 */ /* 0x004fce0007810000 */
[----:B------:R-:W1:Y:S01]  /*1e2d0*/  MUFU.TANH R202, R202 ;  /* 0x000000ca00ca7308 */ /* 0x000e620000002400 */
[----:B---3--:R-:W-:-:S07]  /*1e2e0*/  FMNMX.FTZ R167, R200, R167, !PT ;  /* 0x000000a7c8a77209 */ /* 0x008fce0007810000 */
        /* <DEDUP_REMOVED lines=17> */
[----:B--2---:R-:W-:-:S05]  /*1e400*/  FMNMX.FTZ R167, R209, R167, !PT ;  /* 0x000000a7d1a77209 */ /* 0x004fca0007810000 */
[----:B------:R-:W2:Y:S01]  /*1e410*/  SHFL.BFLY PT, R212, R167, 0x2, 0x1f ;  /* 0x0c401f00a7d47f89 */ /* 0x000ea200000e0000 */
[----:B0-----:R-:W-:-:S04]  /*1e420*/  FMNMX.FTZ R166, R210, R166, !PT ;  /* 0x000000a6d2a67209 */ /* 0x001fc80007810000 */
[----:B-1----:R-:W-:Y:S01]  /*1e430*/  FMNMX.FTZ R191, R211, R166, !PT ;  /* 0x000000a6d3bf7209 */ /* 0x002fe20007810000 */
[----:B------:R-:W-:-:S04]  /*1e440*/  VIADD R166, R4, 0x6 ;  /* 0x0000000604a67836 */ /* 0x000fc80000000000 */
[----:B------:R-:W0:Y:S01]  /*1e450*/  SHFL.BFLY PT, R213, R191, 0x2, 0x1f ;  /* 0x0c401f00bfd57f89 */ /* 0x000e2200000e0000 */
[----:B--2---:R-:W-:Y:S01]  /*1e460*/  FMNMX.FTZ R212, R167, R212, !PT ;  /* 0x000000d4a7d47209 */ /* 0x004fe20007810000 */
[----:B------:R-:W-:Y:S01]  /*1e470*/  IMAD.MOV.U32 R167, RZ, RZ, 0x40000040 ;  /* 0x40000040ffa77424 */ /* 0x000fe200078e00ff */
[----:B0-----:R-:W-:-:S03]  /*1e480*/  FMNMX.FTZ R213, R191, R213, !PT ;  /* 0x000000d5bfd57209 */ /* 0x001fc60007810000 */
[----:B------:R-:W0:Y:S01]  /*1e490*/  SHFL.BFLY PT, R191, R212, 0x1, 0x1f ;  /* 0x0c201f00d4bf7f89 */ /* 0x000e2200000e0000 */
[----:B------:R-:W-:Y:S02]  /*1e4a0*/  WARPGROUP.DEPBAR.LE gsb0, 0x0 ;  /* 0x00008000000079c5 */ /* 0x000fe40000010000 */
[----:B------:R-:W-:-:S06]  /*1e4b0*/  WARPGROUP.ARRIVE ;  /* 0x00000000000079c5 */ /* 0x000fcc0000000000 */
[----:B------:R-:W-:Y:S01]  /*1e4c0*/  QGMMA.64x256x32.F32.E4M3.E4M3 R24, R220, gdesc[UR4], R24, gsb0 ;  /* 0x03e00004dc187df3 */ /* 0x000fe20008000818 */
[----:B------:R-:W-:Y:S02]  /*1e4d0*/  R2UR UR7, R167 ;  /* 0x00000000a70772ca */ /* 0x000fe400000e0000 */
[----:B------:R-:W1:Y:S01]  /*1e4e0*/  SHFL.BFLY PT, R167, R213, 0x1, 0x1f ;  /* 0x0c201f00d5a77f89 */ /* 0x000e6200000e0000 */
[----:B------:R-:W-:Y:S01]  /*1e4f0*/  R2UR UR6, R166 ;  /* 0x00000000a60672ca */ /* 0x000fe200000e0000 */
[----:B------:R-:W-:Y:S01]  /*1e500*/  IMAD.U32 R166, RZ, RZ, UR48 ;  /* 0x00000030ffa67e24 */ /* 0x000fe2000f8e00ff */
[----:B0-----:R-:W-:Y:S01]  /*1e510*/  FMNMX.FTZ R191, R212, R191, !PT ;  /* 0x000000bfd4bf7209 */ /* 0x001fe20007810000 */
[----:B------:R-:W-:-:S04]  /*1e520*/  @!P0 IMAD R212, R12, 0x8, R18 ;  /* 0x000000080cd48824 */ /* 0x000fc800078e0212 */
[----:B------:R-:W-:Y:S01]  /*1e530*/  FADD.FTZ R4, -R191, R9 ;  /* 0x00000009bf047221 */ /* 0x000fe20000010100 */
[----:B------:R-:W-:-:S03]  /*1e540*/  @!P0 IADD3 R212, R212, 0x38840, RZ ;  /* 0x00038840d4d48810 */ /* 0x000fc60007ffe0ff */
[----:B------:R-:W-:Y:S01]  /*1e550*/  FMUL.FTZ R4, R4, R166 ;  /* 0x000000a604047220 */ /* 0x000fe20000410000 */
[----:B------:R-:W-:Y:S02]  /*1e560*/  @!P0 PRMT R212, RZ, 0x654, R212 ;  /* 0x00000654ffd48816 */ /* 0x000fe400000000d4 */
[----:B-1----:R-:W-:Y:S02]  /*1e570*/  FMNMX.FTZ R167, R213, R167, !PT ;  /* 0x000000a7d5a77209 */ /* 0x002fe40007810000 */
[----:B------:R-:W-:-:S03]  /*1e580*/  IADD3 R213, -R231, 0xb, RZ ;  /* 0x0000000be7d57810 */ /* 0x000fc60007ffe1ff */
[----:B------:R-:W-:Y:S02]  /*1e590*/  FADD.FTZ R9, -R167, R8 ;  /* 0x00000008a7097221 */ /* 0x000fe40000010100 */
[----:B------:R0:W-:Y:S02]  /*1e5a0*/  MUFU.EX2 R8, R4 ;  /* 0x0000000400087308 */ /* 0x0001e40000000800 */
[-C--:B0-----:R-:W-:Y:S01]  /*1e5b0*/  FMUL.FTZ R4, R9, R166.reuse ;  /* 0x000000a609047220 */ /* 0x081fe20000410000 */
[----:B------:R-:W-:-:S04]  /*1e5c0*/  FFMA.FTZ R9, R191, R166, -8 ;  /* 0xc1000000bf097423 */ /* 0x000fc800000100a6 */
        /* <DEDUP_REMOVED lines=32> */
[-C--:B------:R-:W-:Y:S01]  /*1e7d0*/  FFMA.FTZ R209, R167, R166.reuse, -8 ;  /* 0xc1000000a7d17423 */ /* 0x080fe200000100a6 */
[----:B------:R-:W0:Y:S03]  /*1e7e0*/  MUFU.EX2 R5, R5 ;  /* 0x0000000500057308 */ /* 0x000e260000000800 */
        /* <DEDUP_REMOVED lines=30> */
[----:B-1----:R-:W-:-:S01]  /*1e9d0*/  FFMA.FTZ R0, R4, R0, R7 ;  /* 0x0000000004007223 */ /* 0x002fc20000010007 */
        /* <DEDUP_REMOVED lines=8> */
[----:B0-----:R-:W-:-:S06]  /*1ea60*/  FADD.FTZ R3, R6, R3 ;  /* 0x0000000306037221 */ /* 0x001fcc0000010000 */
        /* <DEDUP_REMOVED lines=36> */
[----:B------:R-:W-:Y:S02]  /*1ecb0*/  WARPGROUP.DEPBAR.LE gsb0, 0x0 ;  /* 0x00008000000079c5 */ /* 0x000fe40000010000 */
[----:B------:R-:W-:-:S04]  /*1ecc0*/  WARPGROUP.ARRIVE ;  /* 0x00000000000079c5 */ /* 0x000fc80000000000 */
[----:B------:R-:W0:Y:S01]  /*1ecd0*/  MUFU.EX2 R170, R170 ;  /* 0x000000aa00aa7308 */ /* 0x000e220000000800 */
[----:B--2---:R-:W-:-:S01]  /*1ece0*/  FADD.FTZ R3, R169, R3 ;  /* 0x00000003a9037221 */ /* 0x004fc20000010000 */
[----:B------:R-:W-:Y:S06]  /*1ecf0*/  QGMMA.64x256x32.F32.E4M3.E4M3 R24, R216, gdesc[UR4], R24, gsb0 ;  /* 0x03e00004d8187df3 */ /* 0x000fec0008000818 */
        /* <DEDUP_REMOVED lines=67> */
[----:B-1----:R-:W-:-:S01]  /*1f130*/  FADD.FTZ R3, R203, R3 ;  /* 0x00000003cb037221 */ /* 0x002fc20000010000 */
[----:B------:R-:W-:Y:S02]  /*1f140*/  WARPGROUP.DEPBAR.LE gsb0, 0x0 ;  /* 0x00008000000079c5 */ /* 0x000fe40000010000 */
[----:B------:R1:W-:Y:S06]  /*1f150*/  BAR.ARV R213, 0x100 ;  /* 0x000400d50000751d */ /* 0x0003ec0000002000 */
[----:B------:R-:W3:Y:S01]  /*1f160*/  MUFU.EX2 R205, R205 ;  /* 0x000000cd00cd7308 */ /* 0x000ee20000000800 */
[----:B0-----:R-:W-:-:S01]  /*1f170*/  FADD.FTZ R0, R204, R0 ;  /* 0x00000000cc007221 */ /* 0x001fc20000010000 */
[----:B------:R1:W-:Y:S01]  /*1f180*/  @!P0 SYNCS.ARRIVE.TRANS64.RED.A1T0 RZ, [R212+URZ], RZ ;  /* 0x000000ffd4ff89a7 */ /* 0x0003e2000810043f */
[----:B--2---:R-:W-:-:S05]  /*1f190*/  FADD.FTZ R3, R206, R3 ;  /* 0x00000003ce037221 */ /* 0x004fca0000010000 */
[----:B------:R-:W0:Y:S08]  /*1f1a0*/  MUFU.EX2 R207, R207 ;  /* 0x000000cf00cf7308 */ /* 0x000e300000000800 */
        /* <DEDUP_REMOVED lines=12> */
.L_x_2377:
[----:B------:R-:W-:Y:S01]  /*1f270*/  IMAD R11, R11, 0x8, R18 ;  /* 0x000000080b0b7824 */ /* 0x000fe200078e0212 */
        /* <DEDUP_REMOVED lines=11> */
[-C--:B------:R-:W-:Y:S01]  /*1f330*/  FMUL.FTZ R29, R29, R8.reuse ;  /* 0x000000081d1d7220 */ /* 0x080fe20000410000 */
        /* <DEDUP_REMOVED lines=145> */
[----:B0-----:R-:W-:Y:S01]  /*1fc50*/  IMAD.MOV.U32 R11, RZ, RZ, R12 ;  /* 0x000000ffff0b7224 */ /* 0x001fe200078e000c */
        /* <DEDUP_REMOVED lines=11> */
[----:B------:R-:W-:Y:S01]  /*1fd10*/  MOV R8, R167 ;  /* 0x000000a700087202 */ /* 0x000fe20000000f00 */
[----:B------:R-:W-:Y:S06]  /*1fd20*/  @P0 BRA `(.L_x_2378) ;  /* 0xffffffd000e00947 */ /* 0x000fec000383ffff */
[----:B------:R-:W-:-:S07]  /*1fd30*/  IMAD.MOV.U32 R152, RZ, RZ, R12 ;  /* 0x000000ffff987224 */ /* 0x000fce00078e000c */
.L_x_2367:
[----:B------:R-:W-:Y:S05]  /*1fd40*/  WARPSYNC.ALL ;  /* 0x0000000000007948 */ /* 0x000fea0003800000 */
[----:B------:R-:W-:Y:S06]  /*1fd50*/  BAR.ARV 0x8, 0x120 ;  /* 0x0204800000007b1d */ /* 0x000fec0000002000 */
[----:B------:R-:W-:Y:S05]  /*1fd60*/  @!P1 BRA `(.L_x_2379) ;  /* 0x0000000000049947 */ /* 0x000fea0003800000 */
[----:B------:R-:W-:Y:S01]  /*1fd70*/  BPT.TRAP 0x1 ;  /* 0x000000040000795c */ /* 0x000fe20000300000 */
.L_x_2379:
[----:B------:R-:W-:Y:S02]  /*1fd80*/  LEA R6, R152, R18, 0x3 ;  /* 0x0000001298067211 */ /* 0x000fe400078e18ff */
[----:B------:R-:W-:-:S04]  /*1fd90*/  SHF.L.U32 R5, R237, 0x1f, RZ ;  /* 0x0000001fed057819 */ /* 0x000fc800000006ff */
[----:B------:R0:W1:Y:S01]  /*1fda0*/  SYNCS.PHASECHK.TRANS64.TRYWAIT P0, [R6+URZ+0x38850], R5 ;  /* 0x03885005060075a7 */ /* 0x000062000800017f */
[----:B------:R-:W-:Y:S05]  /*1fdb0*/  @!P1 BRA `(.L_x_2380) ;  /* 0x0000000000049947 */ /* 0x000fea0003800000 */
[----:B------:R-:W-:Y:S01]  /*1fdc0*/  BPT.TRAP 0x1 ;  /* 0x000000040000795c */ /* 0x000fe20000300000 */
.L_x_2380:
[----:B------:R-:W-:-:S05]  /*1fdd0*/  VIADD R18, R18, 0x400 ;  /* 0x0000040012127836 */ /* 0x000fca0000000000 */
[----:B------:R-:W-:-:S04]  /*1fde0*/  SHF.R.U32.HI R18, RZ, 0x4, R18 ;  /* 0x00000004ff127819 */ /* 0x000fc80000011612 */
[----:B------:R-:W-:-:S04]  /*1fdf0*/  LOP3.LUT R18, R18, 0x3fff, RZ, 0xc0, !PT ;  /* 0x00003fff12127812 */ /* 0x000fc800078ec0ff */
[----:B------:R-:W-:Y:S01]  /*1fe00*/  LOP3.LUT R7, R18, 0x10000, RZ, 0xfc, !PT ;  /* 0x0001000012077812 */ /* 0x000fe200078efcff */
[----:B-1----:R-:W-:Y:S06]  /*1fe10*/  @P0 BRA `(.L_x_2381) ;  /* 0x0000000000080947 */ /* 0x002fec0003800000 */
[----:B------:R-:W1:Y:S02]  /*1fe20*/  SYNCS.PHASECHK.TRANS64.TRYWAIT P0, [R6+URZ+0x38850], R5 ;  /* 0x03885005060075a7 */ /* 0x000e64000800017f */
[----:B-1----:R-:W-:Y:S05]  /*1fe30*/  @!P0 BRA `(.L_x_2382) ;  /* 0x000000c8006c8947 */ /* 0x002fea0003800000 */
.L_x_2381:
[----:B------:R-:W-:Y:S01]  /*1fe40*/  IMAD R4, R152, 0x800, R7 ;  /* 0x0000080098047824 */ /* 0x000fe200078e0207 */
[----:B------:R-:W2:Y:S01]  /*1fe50*/  LDL R2, [R1+0x44] ;  /* 0x0000440001027983 */ /* 0x000ea20000100800 */
[----:B01----:R-:W-:Y:S01]  /*1fe60*/  IMAD.MOV.U32 R5, RZ, RZ, 0x40000040 ;  /* 0x40000040ff057424 */ /* 0x003fe200078e00ff */
[----:B------:R-:W-:Y:S05]  /*1fe70*/  WARPSYNC.ALL ;  /* 0x0000000000007948 */ /* 0x000fea0003800000 */
[C---:B------:R-:W-:Y:S01]  /*1fe80*/  R2UR UR6, R4.reuse ;  /* 0x00000000040672ca */ /* 0x040fe200000e0000 */
[----:B------:R-:W3:Y:S01]  /*1fe90*/  LDL R15, [R1+0x24] ;  /* 0x00002400010f7983 */ /* 0x000ee20000100800 */
[----:B------:R-:W-:Y:S01]  /*1fea0*/  R2UR UR7, R5 ;  /* 0x00000000050772ca */ /* 0x000fe200000e0000 */
[----:B------:R-:W-:Y:S01]  /*1feb0*/  WARPGROUP.ARRIVE ;  /* 0x00000000000079c5 */ /* 0x000fe20000000000 */
[C---:B------:R-:W-:Y:S01]  /*1fec0*/  VIADD R8, R4.reuse, 0x2 ;  /* 0x0000000204087836 */ /* 0x040fe20000000000 */
[----:B------:R-:W4:Y:S01]  /*1fed0*/  LDL.LU R14, [R1+0x8] ;  /* 0x00000800010e7983 */ /* 0x000f220000300800 */
[----:B------:R-:W-:Y:S01]  /*1fee0*/  MOV R9, 0x40000040 ;  /* 0x4000004000097802 */ /* 0x000fe20000000f00 */
[----:B------:R-:W-:Y:S01]  /*1fef0*/  ULDC.64 UR4, c[0x0][0x9a0] ;  /* 0x0002680000047ab9 */ /* 0x000fe20000000a00 */
[----:B------:R-:W-:Y:S01]  /*1ff00*/  VIADD R12, R4, 0x4 ;  /* 0x00000004040c7836 */ /* 0x000fe20000000000 */
[----:B------:R-:W-:Y:S01]  /*1ff10*/  ISETP.NE.U32.AND P0, PT, RZ, UR4, PT ;  /* 0x00000004ff007c0c */ /* 0x000fe2000bf05070 */
[----:B------:R-:W-:-:S03]  /*1ff20*/  IMAD.MOV.U32 R13, RZ, RZ, 0x40000040 ;  /* 0x40000040ff0d7424 */ /* 0x000fc600078e00ff */
[----:B------:R-:W-:Y:S02]  /*1ff30*/  ISETP.NE.AND.EX P0, PT, RZ, UR5, PT, P0 ;  /* 0x00000005ff007c0c */ /* 0x000fe4000bf05300 */
[----:B------:R-:W-:Y:S01]  /*1ff40*/  QGMMA.64x256x32.F32.E4M3.E4M3 R24, R228, gdesc[UR4], R24, gsb0 ;  /* 0x03e00004e4187df3 */ /* 0x000fe20008000818 */
[----:B------:R-:W-:Y:S02]  /*1ff50*/  R2UR UR6, R8 ;  /* 0x00000000080672ca */ /* 0x000fe400000e0000 */
[----:B------:R-:W-:-:S08]  /*1ff60*/  R2UR UR7, R9 ;  /* 0x00000000090772ca */ /* 0x000fd000000e0000 */
[----:B------:R-:W2:Y:S08]  /*1ff70*/  @P0 LDC.64 R8, c[0x0][0x9c8] ;  /* 0x00027200ff080b82 */ /* 0x000eb00000000a00 */
[----:B------:R-:W0:Y:S01]  /*1ff80*/  @P0 LDC.64 R10, c[0x0][0x9d0] ;  /* 0x00027400ff0a0b82 */ /* 0x000e220000000a00 */
[----:B------:R-:W-:Y:S02]  /*1ff90*/  WARPGROUP.DEPBAR.LE gsb0, 0x0 ;  /* 0x00008000000079c5 */ /* 0x000fe40000010000 */
[----:B------:R-:W-:-:S06]  /*1ffa0*/  WARPGROUP.ARRIVE ;  /* 0x00000000000079c5 */ /* 0x000fcc0000000000 */
[----:B------:R-:W-:Y:S01]  /*1ffb0*/  QGMMA.64x256x32.F32.E4M3.E4M3 R24, R224, gdesc[UR4], R24, gsb0 ;  /* 0x03e00004e0187df3 */ /* 0x000fe20008000818 */
[----:B------:R-:W-:Y:S01]  /*1ffc0*/  R2UR UR6, R12 ;  /* 0x000000000c0672ca */ /* 0x000fe200000e0000 */
[----:B--2---:R-:W-:Y:S01]  /*1ffd0*/  @P0 IMAD R2, R2, R8, RZ ;  /* 0x0000000802020224 */ /* 0x004fe200078e02ff */
[----:B------:R-:W-:-:S03]  /*1ffe0*/  R2UR UR7, R13 ;  /* 0x000000000d0772ca */ /* 0x000fc600000e0000 */
[C---:B---3--:R-:W-:Y:S02]  /*1fff0*/  @P0 IMAD R5, R15.reuse, R9, R2 ;  /* 0x000000090f050224 */ /* 0x048fe400078e0202 */
[----:B------:R-:W-:Y:S01]  /*20000*/  @P0 IMAD.WIDE.U32 R8, R15, R8, RZ ;  /* 0x000000080f080225 */ /* 0x000fe200078e00ff */
[----:B----4-:R-:W-:-:S03]  /*20010*/  @P0 SHF.R.S32.HI R7, RZ, 0x1f, R14 ;  /* 0x0000001fff070819 */ /* 0x010fc6000001140e */
[----:B------:R-:W-:Y:S02]  /*20020*/  @P0 IMAD.IADD R9, R9, 0x1, R5 ;  /* 0x0000000109090824 */ /* 0x000fe400078e0205 */
[-C--:B0-----:R-:W-:Y:S02]  /*20030*/  @P0 IMAD R2, R7, R10.reuse, RZ ;  /* 0x0000000a07020224 */ /* 0x081fe400078e02ff */
        /* <DEDUP_REMOVED lines=13> */
[----:B------:R-:W-:Y:S01]  /*20110*/  R2UR UR7, R5 ;  /* 0x00000000050772ca */ /* 0x000fe200000e0000 */
[----:B------:R-:W1:Y:S04]  /*20120*/  SHFL.BFLY PT, R4, R3, 0x2, 0x1f ;  /* 0x0c401f0003047f89 */ /* 0x000e6800000e0000 */
[----:B------:R-:W3:Y:S01]  /*20130*/  SHFL.BFLY PT, R7, R0, 0x2, 0x1f ;  /* 0x0c401f0000077f89 */ /* 0x000ee200000e0000 */
[----:B-1----:R-:W-:-:S01]  /*20140*/  FADD.FTZ R4, R4, R3 ;  /* 0x0000000304047221 */ /* 0x002fc20000010000 */
[----:B---3--:R-:W-:-:S04]  /*20150*/  FADD.FTZ R7, R7, R0 ;  /* 0x0000000007077221 */ /* 0x008fc80000010000 */
[----:B------:R-:W1:Y:S04]  /*20160*/  SHFL.BFLY PT, R5, R4, 0x1, 0x1f ;  /* 0x0c201f0004057f89 */ /* 0x000e6800000e0000 */
[----:B------:R-:W3:Y:S01]  /*20170*/  SHFL.BFLY PT, R8, R7, 0x1, 0x1f ;  /* 0x0c201f0007087f89 */ /* 0x000ee200000e0000 */
[----:B------:R-:W-:Y:S02]  /*20180*/  IMAD.MOV.U32 R3, RZ, RZ, RZ ;  /* 0x000000ffff037224 */ /* 0x000fe400078e00ff */
[----:B-1----:R-:W-:Y:S01]  /*20190*/  FADD.FTZ R5, R4, R5 ;  /* 0x0000000504057221 */ /* 0x002fe20000010000 */
[----:B---3--:R-:W-:-:S04]  /*201a0*/  FADD.FTZ R9, R7, R8 ;  /* 0x0000000807097221 */ /* 0x008fc80000010000 */
[C---:B------:R-:W-:Y:S01]  /*201b0*/  FSETP.NE.FTZ.AND P0, PT, R5.reuse, RZ, PT ;  /* 0x000000ff0500720b */ /* 0x040fe20003f15000 */
[----:B0-----:R-:W-:Y:S01]  /*201c0*/  FMUL.FTZ R10, R5, 0.00390625 ;  /* 0x3b800000050a7820 */ /* 0x001fe20000410000 */
        /* <DEDUP_REMOVED lines=11> */
[----:B0-----:R-:W-:Y:S01]  /*20280*/  @P2 FMUL.FTZ R5, R4, 0.69314718246459960938 ;  /* 0x3f31721804052820 */ /* 0x001fe20000410000 */
[----:B------:R-:W-:-:S02]  /*20290*/  WARPGROUP.DEPBAR.LE gsb0, 0x0 ;  /* 0x00008000000079c5 */ /* 0x000fc40000010000 */
[----:B------:R-:W-:-:S06]  /*202a0*/  WARPGROUP.ARRIVE ;  /* 0x00000000000079c5 */ /* 0x000fcc0000000000 */
[----:B------:R-:W-:Y:S01]  /*202b0*/  QGMMA.64x256x32.F32.E4M3.E4M3 R24, R216, gdesc[UR4], R24, gsb0 ;  /* 0x03e00004d8187df3 */ /* 0x000fe20008000818 */
[----:B-1----:R-:W-:Y:S01]  /*202c0*/  @P3 FMUL.FTZ R8, R8, 0.69314718246459960938 ;  /* 0x3f31721808083820 */ /* 0x002fe20000410000 */
[----:B------:R-:W-:Y:S01]  /*202d0*/  MOV R153, 0xff800000 ;  /* 0xff80000000997802 */ /* 0x000fe20000000f00 */
[----:B------:R-:W-:Y:S02]  /*202e0*/  IMAD.MOV.U32 R154, RZ, RZ, -0x800000 ;  /* 0xff800000ff9a7424 */ /* 0x000fe400078e00ff */
[----:B--2---:R-:W-:Y:S01]  /*202f0*/  FMUL.FTZ R155, R3, R2 ;  /* 0x00000002039b7220 */ /* 0x004fe20000410000 */
[----:B------:R-:W-:-:S01]  /*20300*/  @P2 FFMA.FTZ R153, R0, R191, R5 ;  /* 0x000000bf00992223 */ /* 0x000fc20000010005 */
[----:B------:R-:W-:Y:S01]  /*20310*/  @P3 FFMA.FTZ R154, R13, R167, R8 ;  /* 0x000000a70d9a3223 */ /* 0x000fe20000010008 */
[----:B---3--:R-:W-:Y:S01]  /*20320*/  FMUL.FTZ R2, R7, R2 ;  /* 0x0000000207027220 */ /* 0x008fe20000410000 */
[----:B------:R-:W-:Y:S02]  /*20330*/  WARPGROUP.DEPBAR.LE gsb0, 0x0 ;  /* 0x00008000000079c5 */ /* 0x000fe40000010000 */
[----:B------:R-:W-:Y:S05]  /*20340*/  @!P1 BRA `(.L_x_2383) ;  /* 0x0000000000049947 */ /* 0x000fea0003800000 */
[----:B------:R-:W-:Y:S01]  /*20350*/  BPT.TRAP 0x1 ;  /* 0x000000040000795c */ /* 0x000fe20000300000 */
.L_x_2383:
        /* <DEDUP_REMOVED lines=139> */
.L_x_2275:
[----:B------:R-:W-:Y:S05]  /*20c10*/  WARPSYNC.ALL ;  /* 0x0000000000007948 */ /* 0x000fea0003800000 */
[----:B------:R-:W0:Y:S08]  /*20c20*/  S2UR UR42, SR_CgaCtaId ;  /* 0x00000000002a79c3 */ /* 0x000e300000008800 */
[----:B------:R-:W-:Y:S06]  /*20c30*/  BAR.SYNC.DEFER_BLOCKING 0x5, 0x180 ;  /* 0x0146000000007b1d */ /* 0x000fec0000010000 */
[----:B------:R-:W-:Y:S01]  /*20c40*/  UMOV UR4, 0x400 ;  /* 0x0000040000047882 */ /* 0x000fe20000000000 */
[----:B------:R-:W-:Y:S01]  /*20c50*/  BSSY B0, `(.L_x_2384) ;  /* 0x0000362000007945 */ /* 0x000fe20003800000 */
[----:B0-----:R-:W-:-:S06]  /*20c60*/  ULEA UR4, UR42, UR4, 0x18 ;  /* 0x000000042a047291 */ /* 0x001fcc000f8ec03f */
[----:B------:R-:W-:-:S05]  /*20c70*/  MOV R18, UR4 ;  /* 0x0000000400127c02 */ /* 0x000fca0008000f00 */
[----:B------:R-:W0:Y:S04]  /*20c80*/  LDS.128 R164, [R18+0x388d0] ;  /* 0x0388d00012a47984 */ /* 0x000e280000000c00 */
[----:B0-----:R0:W-:Y:S04]  /*20c90*/  STL.64 [R1], R164 ;  /* 0x000000a401007387 */ /* 0x0011e80000100a00 */
[----:B------:R0:W-:Y:S01]  /*20ca0*/  STL.64 [R1+0x8], R166 ;  /* 0x000008a601007387 */ /* 0x0001e20000100a00 */
[----:B------:R-:W-:Y:S06]  /*20cb0*/  BAR.ARV 0x4, 0x180 ;  /* 0x0106000000007b1d */ /* 0x000fec0000002000 */
[----:B------:R-:W-:Y:S05]  /*20cc0*/  @P1 BRA `(.L_x_2385) ;  /* 0x00000028008c1947 */ /* 0x000fea0003800000 */
[----:B------:R-:W2:Y:S04]  /*20cd0*/  LDL R139, [R1+0x5c] ;  /* 0x00005c00018b7983 */ /* 0x000ea80000100800 */
[----:B------:R-:W3:Y:S04]  /*20ce0*/  LDL R135, [R1+0x44] ;  /* 0x0000440001877983 */ /* 0x000ee80000100800 */
[----:B------:R-:W4:Y:S01]  /*20cf0*/  LDL R133, [R1+0x24] ;  /* 0x0000240001857983 */ /* 0x000f220000100800 */
[----:B------:R-:W1:Y:S01]  /*20d00*/  S2R R138, SR_TID.X ;  /* 0x00000000008a7919 */ /* 0x000e620000002100 */
[----:B------:R-:W-:Y:S01]  /*20d10*/  F2FP.BF16.F32.PACK_AB R4, R4, R3 ;  /* 0x000000030404723e */ /* 0x000fe200000010ff */
[----:B------:R-:W-:Y:S01]  /*20d20*/  ULDC.64 UR4, c[0x4][0x38] ;  /* 0x01000e0000047ab9 */ /* 0x000fe20000000a00 */
[----:B------:R-:W0:Y:S01]  /*20d30*/  S2R R3, SR_SWINHI ;  /* 0x0000000000037919 */ /* 0x000e220000002f00 */
[----:B------:R-:W-:-:S02]  /*20d40*/  F2FP.BF16.F32.PACK_AB R67, R54, R67 ;  /* 0x000000433643723e */ /* 0x000fc400000010ff */
[----:B------:R-:W-:Y:S01]  /*20d50*/  F2FP.BF16.F32.PACK_AB R54, R56, R49 ;  /* 0x000000313836723e */ /* 0x000fe200000010ff */
[----:B-1----:R-:W-:-:S05]  /*20d60*/  IMAD.SHL.U32 R2, R138, 0x4, RZ ;  /* 0x000000048a027824 */ /* 0x002fca00078e00ff */
[----:B------:R-:W-:-:S04]  /*20d70*/  LOP3.LUT R2, R2, 0xc, RZ, 0xc0, !PT ;  /* 0x0000000c02027812 */ /* 0x000fc800078ec0ff */
[----:B------:R-:W-:-:S05]  /*20d80*/  IADD3 R26, P0, R2, UR4, RZ ;  /* 0x00000004021a7c10 */ /* 0x000fca000ff1e0ff */
[----:B------:R-:W-:-:S05]  /*20d90*/  IMAD.X R27, RZ, RZ, UR5, P0 ;  /* 0x00000005ff1b7e24 */ /* 0x000fca00080e06ff */
[----:B------:R1:W5:Y:S01]  /*20da0*/  LDG.E.CONSTANT R2, desc[UR46][R26.64] ;  /* 0x0000002e1a027981 */ /* 0x000362000c1e9900 */
[----:B------:R-:W-:Y:S02]  /*20db0*/  F2FP.BF16.F32.PACK_AB R5, R5, R0 ;  /* 0x000000000505723e */ /* 0x000fe400000010ff */
[----:B-1----:R-:W-:Y:S02]  /*20dc0*/  F2FP.BF16.F32.PACK_AB R27, R12, R9 ;  /* 0x000000090c1b723e */ /* 0x002fe400000010ff */
[----:B------:R-:W-:Y:S02]  /*20dd0*/  F2FP.BF16.F32.PACK_AB R9, R128, R35 ;  /* 0x000000238009723e */ /* 0x000fe400000010ff */
[----:B------:R-:W-:Y:S02]  /*20de0*/  F2FP.BF16.F32.PACK_AB R35, R20, R11 ;  /* 0x0000000b1423723e */ /* 0x000fe400000010ff */
[----:B------:R-:W-:Y:S02]  /*20df0*/  F2FP.BF16.F32.PACK_AB R11, R47, R34 ;  /* 0x000000222f0b723e */ /* 0x000fe400000010ff */
[----:B------:R-:W-:-:S02]  /*20e00*/  F2FP.BF16.F32.PACK_AB R47, R57, R48 ;  /* 0x00000030392f723e */ /* 0x000fc400000010ff */
[----:B------:R-:W-:Y:S02]  /*20e10*/  MOV R56, R18 ;  /* 0x0000001200387202 */ /* 0x000fe40000000f00 */
[----:B0-----:R-:W-:Y:S02]  /*20e20*/  MOV R57, R3 ;  /* 0x0000000300397202 */ /* 0x001fe40000000f00 */
        /* <DEDUP_REMOVED lines=27> */
[----:B------:R-:W-:-:S02]  /*20fe0*/  LOP3.LUT P0, R8, R138, 0x3, RZ, 0xc0, !PT ;  /* 0x000000038a087812 */ /* 0x000fc4000780c0ff */
[----:B------:R-:W-:Y:S02]  /*20ff0*/  F2FP.BF16.F32.PACK_AB R12, R21, R10 ;  /* 0x0000000a150c723e */ /* 0x000fe400000010ff */
[----:B------:R-:W-:Y:S02]  /*21000*/  F2FP.BF16.F32.PACK_AB R10, R149, R42 ;  /* 0x0000002a950a723e */ /* 0x000fe400000010ff */
[----:B------:R-:W-:Y:S02]  /*21010*/  F2FP.BF16.F32.PACK_AB R78, R78, R39 ;  /* 0x000000274e4e723e */ /* 0x000fe400000010ff */
[----:B------:R-:W-:Y:S02]  /*21020*/  F2FP.BF16.F32.PACK_AB R42, R45, R40 ;  /* 0x000000282d2a723e */ /* 0x000fe400000010ff */
[----:B------:R-:W-:Y:S02]  /*21030*/  F2FP.BF16.F32.PACK_AB R39, R44, R41 ;  /* 0x000000292c27723e */ /* 0x000fe400000010ff */
[----:B------:R-:W-:-:S02]  /*21040*/  F2FP.BF16.F32.PACK_AB R32, R37, R32 ;  /* 0x000000202520723e */ /* 0x000fc400000010ff */
[----:B------:R-:W-:Y:S02]  /*21050*/  ISETP.EQ.OR P0, PT, R8, 0x3, !P0 ;  /* 0x000000030800780c */ /* 0x000fe40004702670 */
[----:B------:R-:W-:Y:S02]  /*21060*/  F2FP.BF16.F32.PACK_AB R70, R140, R43 ;  /* 0x0000002b8c46723e */ /* 0x000fe400000010ff */
[----:B------:R-:W-:Y:S02]  /*21070*/  F2FP.BF16.F32.PACK_AB R43, R28, R13 ;  /* 0x0000000d1c2b723e */ /* 0x000fe400000010ff */
[----:B------:R-:W-:Y:S02]  /*21080*/  F2FP.BF16.F32.PACK_AB R33, R36, R33 ;  /* 0x000000212421723e */ /* 0x000fe400000010ff */
[----:B------:R-:W-:Y:S02]  /*21090*/  SEL R13, R5, R4, P0 ;  /* 0x00000004050d7207 */ /* 0x000fe40000000000 */
[----:B------:R-:W-:Y:S01]  /*210a0*/  SEL R4, R4, R5, P0 ;  /* 0x0000000504047207 */ /* 0x000fe20000000000 */
[----:B------:R-:W-:Y:S01]  /*210b0*/  UMOV UR4, 0xffffffff ;  /* 0xffffffff00047882 */ /* 0x000fe20000000000 */
        /* <DEDUP_REMOVED lines=11> */
[----:B-----5:R-:W-:Y:S02]  /*21170*/  F2FP.BF16.F32.PACK_AB R123, R126, R103 ;  /* 0x000000677e7b723e */ /* 0x020fe400000010ff */
[----:B------:R-:W-:-:S02]  /*21180*/  F2FP.BF16.F32.PACK_AB R3, R130, R107 ;  /* 0x0000006b8203723e */ /* 0x000fc400000010ff */
[----:B------:R-:W-:Y:S02]  /*21190*/  F2FP.BF16.F32.PACK_AB R82, R157, R82 ;  /* 0x000000529d52723e */ /* 0x000fe400000010ff */
[----:B------:R-:W-:Y:S02]  /*211a0*/  F2FP.BF16.F32.PACK_AB R98, R159, R98 ;  /* 0x000000629f62723e */ /* 0x000fe400000010ff */
[----:B------:R-:W-:Y:S02]  /*211b0*/  F2FP.BF16.F32.PACK_AB R110, R161, R110 ;  /* 0x0000006ea16e723e */ /* 0x000fe400000010ff */
[----:B------:R-:W-:Y:S02]  /*211c0*/  F2FP.BF16.F32.PACK_AB R112, R117, R112 ;  /* 0x000000707570723e */ /* 0x000fe400000010ff */
[----:B------:R-:W-:Y:S02]  /*211d0*/  F2FP.BF16.F32.PACK_AB R113, R116, R113 ;  /* 0x000000717471723e */ /* 0x000fe400000010ff */
[----:B------:R-:W-:Y:S01]  /*211e0*/  F2FP.BF16.F32.PACK_AB R90, R151, R114 ;  /* 0x00000072975a723e */ /* 0x000fe200000010ff */
[----:B--2---:R-:W-:-:S03]  /*211f0*/  IMAD.WIDE R60, R139, 0x2, R56 ;  /* 0x000000028b3c7825 */ /* 0x004fc600078e0238 */
        /* <DEDUP_REMOVED lines=24> */
[C---:B------:R-:W-:Y:S02]  /*21380*/  IADD3 R65, P3, R60.reuse, 0x8040, RZ ;  /* 0x000080403c417810 */ /* 0x040fe40007f7e0ff */
[C---:B------:R-:W-:Y:S02]  /*21390*/  IADD3 R59, P2, R60.reuse, 0x8020, RZ ;  /* 0x000080203c3b7810 */ /* 0x040fe40007f5e0ff */
[----:B------:R-:W-:Y:S02]  /*213a0*/  IADD3.X R85, RZ, R61, RZ, P1, !PT ;  /* 0x0000003dff557210 */ /* 0x000fe40000ffe4ff */
[C---:B------:R-:W-:Y:S02]  /*213b0*/  IADD3 R51, P5, R60.reuse, 0x4060, RZ ;  /* 0x000040603c337810 */ /* 0x040fe40007fbe0ff */
[C---:B------:R-:W-:Y:S02]  /*213c0*/  IADD3 R49, P4, R60.reuse, 0x4040, RZ ;  /* 0x000040403c317810 */ /* 0x040fe40007f9e0ff */
[----:B------:R-:W-:-:S02]  /*213d0*/  IADD3 R53, P1, R60, 0x8000, RZ ;  /* 0x000080003c357810 */ /* 0x000fc40007f3e0ff */
        /* <DEDUP_REMOVED lines=30> */
[----:B------:R-:W-:-:S02]  /*215c0*/  LOP3.LUT R5, R60, 0x380, RZ, 0xc0, !PT ;  /* 0x000003803c057812 */ /* 0x000fc400078ec0ff */
[----:B------:R-:W-:Y:S02]  /*215d0*/  SHF.R.U64 R44, R44, 0x3, RZ ;  /* 0x000000032c2c7819 */ /* 0x000fe400000012ff */
[----:B------:R-:W-:Y:S02]  /*215e0*/  SHF.R.U64 R40, R40, 0x3, RZ ;  /* 0x0000000328287819 */ /* 0x000fe400000012ff */
[----:B------:R-:W-:Y:S02]  /*215f0*/  SHF.R.U64 R24, R24, 0x3, RZ ;  /* 0x0000000318187819 */ /* 0x000fe400000012ff */
[----:B------:R-:W-:Y:S02]  /*21600*/  SHF.R.U64 R20, R20, 0x3, RZ ;  /* 0x0000000314147819 */ /* 0x000fe400000012ff */
[----:B------:R-:W-:Y:S02]  /*21610*/  SHF.R.U64 R36, R36, 0x3, RZ ;  /* 0x0000000324247819 */ /* 0x000fe400000012ff */
[----:B------:R-:W-:-:S02]  /*21620*/  SHF.R.U64 R5, R5, 0x3, RZ ;  /* 0x0000000305057819 */ /* 0x000fc400000012ff */
        /* <DEDUP_REMOVED lines=8> */
[----:B------:R-:W-:Y:S02]  /*216b0*/  LOP3.LUT R36, R36, R37, RZ, 0x3c, !PT ;  /* 0x0000002524247212 */ /* 0x000fe400078e3cff */
[----:B------:R-:W-:-:S02]  /*216c0*/  LOP3.LUT R60, R5, R60, RZ, 0x3c, !PT ;  /* 0x0000003c053c7212 */ /* 0x000fc400078e3cff */
[----:B------:R-:W-:Y:S02]  /*216d0*/  IADD3.X R37, RZ, R61, RZ, P1, !PT ;  /* 0x0000003dff257210 */ /* 0x000fe40000ffe4ff */
[----:B------:R-:W-:Y:S02]  /*216e0*/  MOV R91, R88 ;  /* 0x00000058005b7202 */ /* 0x000fe40000000f00 */
[----:B------:R-:W-:Y:S02]  /*216f0*/  MOV R89, R86 ;  /* 0x0000005600597202 */ /* 0x000fe40000000f00 */
[----:B------:R-:W-:Y:S01]  /*21700*/  MOV R87, R84 ;  /* 0x0000005400577202 */ /* 0x000fe20000000f00 */
[----:B----4-:R-:W-:Y:S01]  /*21710*/  IMAD.SHL.U32 R93, R133, 0x4, RZ ;  /* 0x00000004855d7824 */ /* 0x010fe200078e00ff */
        /* <DEDUP_REMOVED lines=13> */
[----:B---3--:R-:W-:Y:S01]  /*217f0*/  SHF.L.U64.HI R106, R133, 0x2, R135 ;  /* 0x00000002856a7819 */ /* 0x008fe20000010287 */
[----:B------:R-:W-:Y:S06]  /*21800*/  BRA.DIV UR4, `(.L_x_2386) ;  /* 0x000000b2040c7947 */ /* 0x000fec000b800000 */
        /* <DEDUP_REMOVED lines=9> */
[----:B------:R-:W-:Y:S01]  /*218a0*/  SHFL.IDX PT, R53, R53, R2, 0x1c1f ;  /* 0x001c1f0235357589 */ /* 0x000fe200000e0000 */
[----:B------:R-:W-:Y:S02]  /*218b0*/  SEL R43, R63, R76, P0 ;  /* 0x0000004c3f2b7207 */ /* 0x000fe40000000000 */
[----:B------:R-:W-:Y:S02]  /*218c0*/  SEL R50, R76, R63, P0 ;  /* 0x0000003f4c327207 */ /* 0x000fe40000000000 */
[----:B------:R-:W-:-:S02]  /*218d0*/  SEL R62, R55, R62, P0 ;  /* 0x0000003e373e7207 */ /* 0x000fc40000000000 */
[----:B------:R-:W-:Y:S01]  /*218e0*/  SEL R27, R12, R35, P0 ;  /* 0x000000230c1b7207 */ /* 0x000fe20000000000 */
[----:B------:R-:W-:Y:S01]  /*218f0*/  SHFL.IDX PT, R43, R43, R2, 0x1c1f ;  /* 0x001c1f022b2b7589 */ /* 0x000fe200000e0000 */
[----:B------:R-:W-:Y:S02]  /*21900*/  SEL R24, R35, R12, P0 ;  /* 0x0000000c23187207 */ /* 0x000fe40000000000 */
[----:B------:R-:W-:Y:S01]  /*21910*/  SEL R33, R42, R39, P0 ;  /* 0x000000272a217207 */ /* 0x000fe20000000000 */
[----:B------:R-:W-:Y:S01]  /*21920*/  SHFL.IDX PT, R30, R27, R2, 0x1c1f ;  /* 0x001c1f021b1e7589 */ /* 0x000fe200000e0000 */
        /* <DEDUP_REMOVED lines=14> */
[----:B------:R-:W-:Y:S01]  /*21a10*/  LOP3.LUT R7, R2, 0x2, RZ, 0x3c, !PT ;  /* 0x0000000202077812 */ /* 0x000fe200078e3cff */
[----:B------:R-:W-:Y:S01]  /*21a20*/  SHFL.IDX PT, R41, R41, R2, 0x1c1f ;  /* 0x001c1f0229297589 */ /* 0x000fe200000e0000 */
[----:B------:R-:W-:Y:S02]  /*21a30*/  SEL R37, R74, R125, P0 ;  /* 0x0000007d4a257207 */ /* 0x000fe40000000000 */
[----:B------:R-:W-:Y:S01]  /*21a40*/  SEL R44, R125, R74, P0 ;  /* 0x0000004a7d2c7207 */ /* 0x000fe20000000000 */
[----:B------:R-:W0:Y:S01]  /*21a50*/  SHFL.IDX PT, R40, R36, R7, 0x1c1f ;  /* 0x001c1f0724287589 */ /* 0x000e2200000e0000 */
        /* <DEDUP_REMOVED lines=44> */
[----:B------:R1:W2:Y:S01]  /*21d20*/  SHFL.IDX PT, R31, R32, R7, 0x1c1f ;  /* 0x001c1f07201f7589 */ /* 0x0002a200000e0000 */
[----:B------:R-:W-:Y:S02]  /*21d30*/  SEL R111, R122, R123, P0 ;  /* 0x0000007b7a6f7207 */ /* 0x000fe40000000000 */
[----:B------:R-:W-:Y:S01]  /*21d40*/  SEL R116, R123, R122, P0 ;  /* 0x0000007a7b747207 */ /* 0x000fe20000000000 */
[----:B------:R-:W-:Y:S01]  /*21d50*/  SHFL.IDX PT, R25, R20, R7, 0x1c1f ;  /* 0x001c1f0714197589 */ /* 0x000fe200000e0000 */
[----:B------:R-:W-:-:S02]  /*21d60*/  SEL R66, R9, R66, P0 ;  /* 0x0000004209427207 */ /* 0x000fc40000000000 */
[----:B------:R-:W-:Y:S01]  /*21d70*/  SEL R5, R3, R90, P0 ;  /* 0x0000005a03057207 */ /* 0x000fe20000000000 */
[----:B------:R-:W3:Y:S01]  /*21d80*/  SHFL.IDX PT, R9, R4, R7, 0x1c1f ;  /* 0x001c1f0704097589 */ /* 0x000ee200000e0000 */
[----:B------:R-:W-:Y:S02]  /*21d90*/  SEL R3, R90, R3, P0 ;  /* 0x000000035a037207 */ /* 0x000fe40000000000 */
[----:B0-----:R-:W-:Y:S01]  /*21da0*/  SEL R12, R33, R40, P0 ;  /* 0x00000028210c7207 */ /* 0x001fe20000000000 */
[----:B------:R-:W-:Y:S01]  /*21db0*/  SHFL.IDX PT, R46, R46, R7, 0x1c1f ;  /* 0x001c1f072e2e7589 */ /* 0x000fe200000e0000 */
[----:B------:R-:W-:Y:S02]  /*21dc0*/  SEL R14, R40, R33, P0 ;  /* 0x00000021280e7207 */ /* 0x000fe40000000000 */
[----:B-1----:R-:W-:Y:S01]  /*21dd0*/  SEL R32, R34, R29, P0 ;  /* 0x0000001d22207207 */ /* 0x002fe20000000000 */
[----:B------:R-:W0:Y:S01]  /*21de0*/  SHFL.IDX PT, R52, R52, R7, 0x1c1f ;  /* 0x001c1f0734347589 */ /* 0x000e2200000e0000 */
[----:B------:R-:W-:-:S02]  /*21df0*/  SEL R40, R35, R42, P0 ;  /* 0x0000002a23287207 */ /* 0x000fc40000000000 */
[----:B------:R-:W-:Y:S01]  /*21e00*/  SEL R34, R29, R34, P0 ;  /* 0x000000221d227207 */ /* 0x000fe20000000000 */
[----:B------:R0:W1:Y:S01]  /*21e10*/  SHFL.IDX PT, R86, R68, R7, 0x1c1f ;  /* 0x001c1f0744567589 */ /* 0x00006200000e0000 */
[----:B------:R-:W-:-:S03]  /*21e20*/  SEL R42, R42, R35, P0 ;  /* 0x000000232a2a7207 */ /* 0x000fc60000000000 */
[----:B------:R4:W5:Y:S01]  /*21e30*/  SHFL.IDX PT, R88, R70, R7, 0x1c1f ;  /* 0x001c1f0746587589 */ /* 0x00096200000e0000 */
[----:B--2---:R-:W-:Y:S02]  /*21e40*/  SEL R36, R38, R31, P0 ;  /* 0x0000001f26247207 */ /* 0x004fe40000000000 */
[----:B------:R-:W-:Y:S01]  /*21e50*/  SEL R38, R31, R38, P0 ;  /* 0x000000261f267207 */ /* 0x000fe20000000000 */
[----:B------:R-:W-:Y:S04]  /*21e60*/  SHFL.IDX PT, R47, R47, R2, 0x1c1f ;  /* 0x001c1f022f2f7589 */ /* 0x000fe800000e0000 */
[----:B------:R-:W-:Y:S01]  /*21e70*/  SHFL.IDX PT, R49, R49, R2, 0x1c1f ;  /* 0x001c1f0231317589 */ /* 0x000fe200000e0000 */
[----:B---3--:R-:W-:Y:S02]  /*21e80*/  SEL R4, R6, R9, P0 ;  /* 0x0000000906047207 */ /* 0x008fe40000000000 */
[----:B------:R-:W-:Y:S01]  /*21e90*/  SEL R6, R9, R6, P0 ;  /* 0x0000000609067207 */ /* 0x000fe20000000000 */
[----:B------:R-:W-:Y:S04]  /*21ea0*/  SHFL.IDX PT, R51, R51, R2, 0x1c1f ;  /* 0x001c1f0233337589 */ /* 0x000fe800000e0000 */
[----:B------:R-:W-:Y:S01]  /*21eb0*/  SHFL.IDX PT, R69, R69, R2, 0x1c1f ;  /* 0x001c1f0245457589 */ /* 0x000fe200000e0000 */
[----:B0-----:R-:W-:-:S02]  /*21ec0*/  SEL R68, R45, R52, P0 ;  /* 0x000000342d447207 */ /* 0x001fc40000000000 */
[----:B----4-:R-:W-:Y:S01]  /*21ed0*/  SEL R70, R52, R45, P0 ;  /* 0x0000002d34467207 */ /* 0x010fe20000000000 */
[----:B------:R-:W-:Y:S01]  /*21ee0*/  SHFL.IDX PT, R71, R71, R2, 0x1c1f ;  /* 0x001c1f0247477589 */ /* 0x000fe200000e0000 */
[----:B-1----:R-:W-:Y:S02]  /*21ef0*/  SEL R29, R61, R86, P0 ;  /* 0x000000563d1d7207 */ /* 0x002fe40000000000 */
[----:B------:R-:W-:Y:S01]  /*21f00*/  SEL R31, R86, R61, P0 ;  /* 0x0000003d561f7207 */ /* 0x000fe20000000000 */
[----:B------:R0:W1:Y:S01]  /*21f10*/  SHFL.IDX PT, R27, R24, R7, 0x1c1f ;  /* 0x001c1f07181b7589 */ /* 0x00006200000e0000 */
[----:B-----5:R-:W-:Y:S02]  /*21f20*/  SEL R33, R63, R88, P0 ;  /* 0x000000583f217207 */ /* 0x020fe40000000000 */
[----:B------:R-:W-:Y:S01]  /*21f30*/  SEL R35, R88, R63, P0 ;  /* 0x0000003f58237207 */ /* 0x000fe20000000000 */
[----:B------:R-:W2:Y:S04]  /*21f40*/  SHFL.IDX PT, R54, R54, R7, 0x1c1f ;  /* 0x001c1f0736367589 */ /* 0x000ea800000e0000 */
[----:B------:R-:W-:Y:S01]  /*21f50*/  SHFL.IDX PT, R58, R58, R7, 0x1c1f ;  /* 0x001c1f073a3a7589 */ /* 0x000fe200000e0000 */
[----:B0-----:R-:W-:-:S03]  /*21f60*/  SEL R24, R26, R25, P0 ;  /* 0x000000191a187207 */ /* 0x001fc60000000000 */
[----:B------:R0:W3:Y:S01]  /*21f70*/  SHFL.IDX PT, R20, R60, R7, 0x1c1f ;  /* 0x001c1f073c147589 */ /* 0x0000e200000e0000 */
[----:B------:R-:W-:-:S03]  /*21f80*/  SEL R26, R25, R26, P0 ;  /* 0x0000001a191a7207 */ /* 0x000fc60000000000 */
[----:B------:R3:W-:Y:S04]  /*21f90*/  SHFL.IDX PT, R94, R80, R7, 0x1c1f ;  /* 0x001c1f07505e7589 */ /* 0x0007e800000e0000 */
[----:B------:R4:W5:Y:S01]  /*21fa0*/  SHFL.IDX PT, R96, R82, R7, 0x1c1f ;  /* 0x001c1f0752607589 */ /* 0x00096200000e0000 */
[----:B0-----:R-:W-:-:S03]  /*21fb0*/  SEL R60, R37, R44, P0 ;  /* 0x0000002c253c7207 */ /* 0x001fc60000000000 */
[----:B------:R-:W-:Y:S01]  /*21fc0*/  SHFL.IDX PT, R65, R65, R2, 0x1c1f ;  /* 0x001c1f0241417589 */ /* 0x000fe200000e0000 */
[----:B-1----:R-:W-:Y:S02]  /*21fd0*/  SEL R28, R30, R27, P0 ;  /* 0x0000001b1e1c7207 */ /* 0x002fe40000000000 */
[----:B------:R-:W-:Y:S01]  /*21fe0*/  SEL R30, R27, R30, P0 ;  /* 0x0000001e1b1e7207 */ /* 0x000fe20000000000 */
[----:B------:R-:W-:Y:S01]  /*21ff0*/  SHFL.IDX PT, R67, R67, R2, 0x1c1f ;  /* 0x001c1f0243437589 */ /* 0x000fe200000e0000 */
[----:B--2---:R-:W-:Y:S02]  /*22000*/  SEL R52, R47, R54, P0 ;  /* 0x000000362f347207 */ /* 0x004fe40000000000 */
[----:B------:R-:W-:Y:S01]  /*22010*/  SEL R54, R54, R47, P0 ;  /* 0x0000002f36367207 */ /* 0x000fe20000000000 */
[----:B------:R-:W-:Y:S04]  /*22020*/  SHFL.IDX PT, R77, R77, R2, 0x1c1f ;  /* 0x001c1f024d4d7589 */ /* 0x000fe800000e0000 */
[----:B------:R-:W-:Y:S01]  /*22030*/  SHFL.IDX PT, R79, R79, R2, 0x1c1f ;  /* 0x001c1f024f4f7589 */ /* 0x000fe200000e0000 */
[----:B---3--:R-:W-:-:S02]  /*22040*/  SEL R80, R51, R20, P0 ;  /* 0x0000001433507207 */ /* 0x008fc40000000000 */
[----:B----4-:R-:W-:Y:S01]  /*22050*/  SEL R82, R20, R51, P0 ;  /* 0x0000003314527207 */ /* 0x010fe20000000000 */
[----:B------:R-:W0:Y:S04]  /*22060*/  SHFL.IDX PT, R21, R8, R7, 0x1c1f ;  /* 0x001c1f0708157589 */ /* 0x000e2800000e0000 */
[----:B------:R1:W-:Y:S01]  /*22070*/  SHFL.IDX PT, R72, R62, R7, 0x1c1f ;  /* 0x001c1f073e487589 */ /* 0x0003e200000e0000 */
[----:B-----5:R-:W-:Y:S02]  /*22080*/  SEL R61, R71, R96, P0 ;  /* 0x00000060473d7207 */ /* 0x020fe40000000000 */
[----:B------:R-:W-:Y:S01]  /*22090*/  SEL R63, R96, R71, P0 ;  /* 0x00000047603f7207 */ /* 0x000fe20000000000 */
[----:B------:R2:W3:Y:S04]  /*220a0*/  SHFL.IDX PT, R74, R64, R7, 0x1c1f ;  /* 0x001c1f07404a7589 */ /* 0x0004e800000e0000 */
[----:B------:R4:W5:Y:S01]  /*220b0*/  SHFL.IDX PT, R90, R76, R7, 0x1c1f ;  /* 0x001c1f074c5a7589 */ /* 0x00096200000e0000 */
[----:B-1----:R-:W-:-:S03]  /*220c0*/  SEL R62, R44, R37, P0 ;  /* 0x000000252c3e7207 */ /* 0x002fc60000000000 */
[----:B------:R1:W5:Y:S01]  /*220d0*/  SHFL.IDX PT, R92, R78, R7, 0x1c1f ;  /* 0x001c1f074e5c7589 */ /* 0x00036200000e0000 */
[----:B------:R-:W-:Y:S02]  /*220e0*/  SEL R44, R39, R46, P0 ;  /* 0x0000002e272c7207 */ /* 0x000fe40000000000 */
[----:B--2---:R-:W-:Y:S01]  /*220f0*/  SEL R64, R41, R48, P0 ;  /* 0x0000003029407207 */ /* 0x004fe20000000000 */
[----:B------:R-:W2:Y:S01]  /*22100*/  SHFL.IDX PT, R110, R110, R7, 0x1c1f ;  /* 0x001c1f076e6e7589 */ /* 0x000ea200000e0000 */
[----:B------:R-:W-:Y:S02]  /*22110*/  SEL R46, R46, R39, P0 ;  /* 0x000000272e2e7207 */ /* 0x000fe40000000000 */
[----:B----4-:R-:W-:Y:S01]  /*22120*/  SEL R76, R49, R58, P0 ;  /* 0x0000003a314c7207 */ /* 0x010fe20000000000 */
[----:B------:R-:W4:Y:S01]  /*22130*/  SHFL.IDX PT, R112, R112, R7, 0x1c1f ;  /* 0x001c1f0770707589 */ /* 0x000f2200000e0000 */
[----:B0-----:R-:W-:Y:S02]  /*22140*/  SEL R8, R10, R21, P0 ;  /* 0x000000150a087207 */ /* 0x001fe40000000000 */
[----:B-1----:R-:W-:Y:S01]  /*22150*/  SEL R78, R58, R49, P0 ;  /* 0x000000313a4e7207 */ /* 0x002fe20000000000 */
[----:B------:R-:W-:Y:S01]  /*22160*/  SHFL.IDX PT, R59, R59, R2, 0x1c1f ;  /* 0x001c1f023b3b7589 */ /* 0x000fe200000e0000 */
[----:B------:R-:W-:-:S03]  /*22170*/  SEL R10, R21, R10, P0 ;  /* 0x0000000a150a7207 */ /* 0x000fc60000000000 */
[----:B------:R-:W-:Y:S01]  /*22180*/  SHFL.IDX PT, R73, R73, R2, 0x1c1f ;  /* 0x001c1f0249497589 */ /* 0x000fe200000e0000 */
[----:B---3--:R-:W-:Y:S02]  /*22190*/  SEL R9, R55, R74, P0 ;  /* 0x0000004a37097207 */ /* 0x008fe40000000000 */
[----:B------:R-:W-:Y:S01]  /*221a0*/  SEL R11, R74, R55, P0 ;  /* 0x000000374a0b7207 */ /* 0x000fe20000000000 */
[----:B------:R-:W-:Y:S01]  /*221b0*/  SHFL.IDX PT, R75, R75, R2, 0x1c1f ;  /* 0x001c1f024b4b7589 */ /* 0x000fe200000e0000 */
[----:B-----5:R-:W-:Y:S02]  /*221c0*/  SEL R37, R65, R90, P0 ;  /* 0x0000005a41257207 */ /* 0x020fe40000000000 */
[----:B------:R-:W-:Y:S01]  /*221d0*/  SEL R39, R90, R65, P0 ;  /* 0x000000415a277207 */ /* 0x000fe20000000000 */
[----:B------:R-:W-:Y:S01]  /*221e0*/  SHFL.IDX PT, R109, R109, R2, 0x1c1f ;  /* 0x001c1f026d6d7589 */ /* 0x000fe200000e0000 */
[----:B------:R-:W-:Y:S02]  /*221f0*/  SEL R13, R67, R92, P0 ;  /* 0x0000005c430d7207 */ /* 0x000fe40000000000 */
[----:B------:R-:W-:Y:S01]  /*22200*/  SEL R15, R92, R67, P0 ;  /* 0x000000435c0f7207 */ /* 0x000fe20000000000 */
[----:B------:R-:W-:Y:S01]  /*22210*/  SHFL.IDX PT, R111, R111, R2, 0x1c1f ;  /* 0x001c1f026f6f7589 */ /* 0x000fe200000e0000 */
[----:B--2---:R-:W-:-:S02]  /*22220*/  SEL R49, R77, R110, P0 ;  /* 0x0000006e4d317207 */ /* 0x004fc40000000000 */
[----:B------:R-:W-:Y:S01]  /*22230*/  SEL R51, R110, R77, P0 ;  /* 0x0000004d6e337207 */ /* 0x000fe20000000000 */
[----:B------:R0:W1:Y:S01]  /*22240*/  SHFL.IDX PT, R84, R66, R7, 0x1c1f ;  /* 0x001c1f0742547589 */ /* 0x00006200000e0000 */
[----:B----4-:R-:W-:-:S03]  /*22250*/  SEL R71, R112, R79, P0 ;  /* 0x0000004f70477207 */ /* 0x010fc60000000000 */
[----:B------:R-:W2:Y:S04]  /*22260*/  SHFL.IDX PT, R98, R98, R7, 0x1c1f ;  /* 0x001c1f0762627589 */ /* 0x000ea800000e0000 */
[----:B------:R-:W3:Y:S01]  /*22270*/  SHFL.IDX PT, R100, R100, R7, 0x1c1f ;  /* 0x001c1f0764647589 */ /* 0x000ee200000e0000 */
[----:B0-----:R-:W-:-:S03]  /*22280*/  SEL R66, R48, R41, P0 ;  /* 0x0000002930427207 */ /* 0x001fc60000000000 */
[----:B------:R-:W0:Y:S01]  /*22290*/  SHFL.IDX PT, R114, R114, R7, 0x1c1f ;  /* 0x001c1f0772727589 */ /* 0x000e2200000e0000 */
[----:B------:R-:W-:Y:S02]  /*222a0*/  SEL R48, R43, R50, P0 ;  /* 0x000000322b307207 */ /* 0x000fe40000000000 */
[----:B------:R-:W-:Y:S01]  /*222b0*/  SEL R50, R50, R43, P0 ;  /* 0x0000002b32327207 */ /* 0x000fe20000000000 */
[----:B------:R-:W4:Y:S01]  /*222c0*/  SHFL.IDX PT, R116, R116, R7, 0x1c1f ;  /* 0x001c1f0774747589 */ /* 0x000f2200000e0000 */
[----:B------:R-:W-:Y:S02]  /*222d0*/  SEL R41, R69, R94, P0 ;  /* 0x0000005e45297207 */ /* 0x000fe40000000000 */
[----:B------:R-:W-:Y:S01]  /*222e0*/  SEL R43, R94, R69, P0 ;  /* 0x000000455e2b7207 */ /* 0x000fe20000000000 */
[----:B------:R5:W4:Y:S01]  /*222f0*/  SHFL.IDX PT, R0, R5, R2, 0x1c1f ;  /* 0x001c1f0205007589 */ /* 0x000b2200000e0000 */
[----:B------:R-:W-:-:S03]  /*22300*/  SEL R69, R79, R112, P0 ;  /* 0x000000704f457207 */ /* 0x000fc60000000000 */
[----:B------:R3:W4:Y:S01]  /*22310*/  SHFL.IDX PT, R3, R3, R7, 0x1c1f ;  /* 0x001c1f0703037589 */ /* 0x00072200000e0000 */
[----:B-1----:R-:W-:Y:S02]  /*22320*/  SEL R25, R59, R84, P0 ;  /* 0x000000543b197207 */ /* 0x002fe40000000000 */
[----:B------:R-:W-:Y:S02]  /*22330*/  SEL R27, R84, R59, P0 ;  /* 0x0000003b541b7207 */ /* 0x000fe40000000000 */
[----:B--2---:R-:W-:Y:S01]  /*22340*/  SEL R45, R73, R98, P0 ;  /* 0x00000062492d7207 */ /* 0x004fe20000000000 */
[----:B-----5:R-:W-:Y:S01]  /*22350*/  IMAD.MOV.U32 R2, RZ, RZ, RZ ;  /* 0x000000ffff027224 */ /* 0x020fe200078e00ff */
[----:B------:R-:W-:Y:S02]  /*22360*/  SEL R5, R53, R72, P0 ;  /* 0x0000004835057207 */ /* 0x000fe40000000000 */
[----:B------:R-:W-:Y:S02]  /*22370*/  SEL R47, R98, R73, P0 ;  /* 0x00000049622f7207 */ /* 0x000fe40000000000 */
[----:B---3--:R-:W-:-:S02]  /*22380*/  SEL R7, R72, R53, P0 ;  /* 0x0000003548077207 */ /* 0x008fc40000000000 */
[----:B------:R-:W-:Y:S02]  /*22390*/  SEL R65, R75, R100, P0 ;  /* 0x000000644b417207 */ /* 0x000fe40000000000 */
[----:B------:R-:W-:Y:S02]  /*223a0*/  SEL R67, R100, R75, P0 ;  /* 0x0000004b64437207 */ /* 0x000fe40000000000 */
[----:B0-----:R-:W-:Y:S02]  /*223b0*/  SEL R53, R109, R114, P0 ;  /* 0x000000726d357207 */ /* 0x001fe40000000000 */
[----:B------:R-:W-:Y:S02]  /*223c0*/  SEL R55, R114, R109, P0 ;  /* 0x0000006d72377207 */ /* 0x000fe40000000000 */
[----:B----4-:R-:W-:Y:S02]  /*223d0*/  SEL R77, R111, R116, P0 ;  /* 0x000000746f4d7207 */ /* 0x010fe40000000000 */
[----:B------:R-:W-:-:S07]  /*223e0*/  SEL R79, R116, R111, P0 ;  /* 0x0000006f744f7207 */ /* 0x000fce0000000000 */
.L_x_2702:
[----:B------:R-:W-:Y:S05]  /*223f0*/  WARPSYNC.ALL ;  /* 0x0000000000007948 */ /* 0x000fea0003800000 */
[----:B------:R-:W-:Y:S06]  /*22400*/  BAR.SYNC.DEFER_BLOCKING 0x1, 0x100 ;  /* 0x0044000000007b1d */ /* 0x000fec0000010000 */
[----:B------:R-:W-:-:S02]  /*22410*/  ULDC.64 UR4, c[0x0][0xbd8] ;  /* 0x0002f60000047ab9 */ /* 0x000fc40000000a00 */
[----:B------:R-:W-:Y:S01]  /*22420*/  ISETP.NE.U32.AND P1, PT, RZ, UR4, PT ;  /* 0x00000004ff007c0c */ /* 0x000fe2000bf25070 */
[----:B------:R-:W2:Y:S01]  /*22430*/  LDL R84, [R1+0x40] ;  /* 0x0000400001547983 */ /* 0x000ea20000100800 */
[----:B------:R-:W-:Y:S02]  /*22440*/  IADD3 R20, P2, R93, UR4, RZ ;  /* 0x000000045d147c10 */ /* 0x000fe4000ff5e0ff */
[----:B------:R-:W-:Y:S02]  /*22450*/  ISETP.NE.AND.EX P1, PT, RZ, UR5, PT, P1 ;  /* 0x00000005ff007c0c */ /* 0x000fe4000bf25310 */
[----:B------:R-:W-:Y:S01]  /*22460*/  IADD3.X R21, R106, UR5, RZ, P2, !PT ;  /* 0x000000056a157c10 */ /* 0x000fe200097fe4ff */
[----:B------:R-:W-:Y:S01]  /*22470*/  ULDC.64 UR4, c[0x0][0xbe0] ;  /* 0x0002f80000047ab9 */ /* 0x000fe20000000a00 */
[----:B------:R-:W-:Y:S04]  /*22480*/  STSM.16.M88.4 [R108], R4 ;  /* 0x000000046c007844 */ /* 0x000fe80000000200 */
[----:B------:R0:W-:Y:S04]  /*22490*/  STSM.16.M88.4 [R81], R8 ;  /* 0x0000000851007844 */ /* 0x0001e80000000200 */
[----:B------:R1:W-:Y:S04]  /*224a0*/  STSM.16.M88.4 [R83], R24 ;  /* 0x0000001853007844 */ /* 0x0003e80000000200 */
[----:B------:R-:W-:Y:S04]  /*224b0*/  STSM.16.M88.4 [R95], R28 ;  /* 0x0000001c5f007844 */ /* 0x000fe80000000200 */
[----:B------:R-:W-:Y:S04]  /*224c0*/  STSM.16.M88.4 [R97], R32 ;  /* 0x0000002061007844 */ /* 0x000fe80000000200 */
[----:B------:R-:W-:Y:S01]  /*224d0*/  STSM.16.M88.4 [R99], R36 ;  /* 0x0000002463007844 */ /* 0x000fe20000000200 */
[----:B0-----:R-:W-:-:S03]  /*224e0*/  SEL R81, R0, R3, P0 ;  /* 0x0000000300517207 */ /* 0x001fc60000000000 */
[----:B------:R-:W-:Y:S01]  /*224f0*/  STSM.16.M88.4 [R101], R12 ;  /* 0x0000000c65007844 */ /* 0x000fe20000000200 */
[----:B-1----:R-:W-:-:S03]  /*22500*/  SEL R83, R3, R0, P0 ;  /* 0x0000000003537207 */ /* 0x002fc60000000000 */
[----:B------:R-:W-:Y:S04]  /*22510*/  STSM.16.M88.4 [R102], R40 ;  /* 0x0000002866007844 */ /* 0x000fe80000000200 */
[----:B------:R-:W-:Y:S04]  /*22520*/  STSM.16.M88.4 [R103], R60 ;  /* 0x0000003c67007844 */ /* 0x000fe80000000200 */
[----:B------:R-:W-:Y:S04]  /*22530*/  STSM.16.M88.4 [R104], R44 ;  /* 0x0000002c68007844 */ /* 0x000fe80000000200 */
[----:B------:R-:W-:Y:S04]  /*22540*/  STSM.16.M88.4 [R105], R64 ;  /* 0x0000004069007844 */ /* 0x000fe80000000200 */
[----:B------:R-:W-:Y:S04]  /*22550*/  STSM.16.M88.4 [R107], R48 ;  /* 0x000000306b007844 */ /* 0x000fe80000000200 */
[----:B------:R-:W-:Y:S04]  /*22560*/  STSM.16.M88.4 [R85], R68 ;  /* 0x0000004455007844 */ /* 0x000fe80000000200 */
[----:B------:R-:W-:Y:S04]  /*22570*/  STSM.16.M88.4 [R87], R52 ;  /* 0x0000003457007844 */ /* 0x000fe80000000200 */
[----:B------:R2:W-:Y:S01]  /*22580*/  STSM.16.M88.4 [R89], R76 ;  /* 0x0000004c59007844 */ /* 0x0005e20000000200 */
[----:B------:R-:W-:-:S03]  /*22590*/  ISETP.NE.U32.AND P0, PT, RZ, UR4, PT ;  /* 0x00000004ff007c0c */ /* 0x000fc6000bf05070 */
[----:B------:R0:W-:Y:S01]  /*225a0*/  STSM.16.M88.4 [R91], R80 ;  /* 0x000000505b007844 */ /* 0x0001e20000000200 */
[----:B------:R-:W-:Y:S01]  /*225b0*/  BAR.SYNC.DEFER_BLOCKING 0x1, 0x100 ;  /* 0x0044000000007b1d */ /* 0x000fe20000010000 */
[----:B------:R-:W-:-:S13]  /*225c0*/  ISETP.NE.AND.EX P0, PT, RZ, UR5, PT, P0 ;  /* 0x00000005ff007c0c */ /* 0x000fda000bf05300 */
[----:B------:R-:W-:Y:S01]  /*225d0*/  @P0 IADD3 R4, P2, R93, UR4, RZ ;  /* 0x000000045d040c10 */ /* 0x000fe2000ff5e0ff */
[----:B------:R-:W-:Y:S02]  /*225e0*/  ULDC UR4, c[0x0][0xa88] ;  /* 0x0002a20000047ab9 */ /* 0x000fe40000000800 */
[----:B------:R-:W-:Y:S02]  /*225f0*/  MOV R0, UR4 ;  /* 0x0000000400007c02 */ /* 0x000fe40008000f00 */
[----:B------:R-:W-:Y:S01]  /*22600*/  @P0 IADD3.X R5, R106, UR5, RZ, P2, !PT ;  /* 0x000000056a050c10 */ /* 0x000fe200097fe4ff */
[----:B------:R-:W3:Y:S04]  /*22610*/  @P1 LDG.E R2, desc[UR46][R20.64] ;  /* 0x0000002e14021981 */ /* 0x000ee8000c1e1900 */
[----:B------:R0:W5:Y:S01]  /*22620*/  @P0 LDG.E R0, desc[UR46][R4.64] ;  /* 0x0000002e04000981 */ /* 0x000162000c1e1900 */
[----:B--2---:R-:W-:-:S02]  /*22630*/  SHF.R.S32.HI R76, RZ, 0x1f, R84 ;  /* 0x0000001fff4c7819 */ /* 0x004fc40000011454 */
[----:B---3--:R-:W-:Y:S01]  /*22640*/  SHF.R.S32.HI R77, RZ, 0x1f, R2 ;  /* 0x0000001fff4d7819 */ /* 0x008fe20000011402 */
[----:B0-----:R-:W-:Y:S06]  /*22650*/  @P0 BRA `(.L_x_2387) ;  /* 0x0000000000100947 */ /* 0x001fec0003800000 */
[----:B------:R-:W-:Y:S05]  /*22660*/  @!P1 BRA `(.L_x_2387) ;  /* 0x00000000000c9947 */ /* 0x000fea0003800000 */
[----:B------:R-:W2:Y:S04]  /*22670*/  LDG.E R3, desc[UR46][R20.64] ;  /* 0x0000002e14037981 */ /* 0x000ea8000c1e1900 */
[----:B-----5:R-:W2:Y:S02]  /*22680*/  LDG.E R0, desc[UR46][R20.64+0x4] ;  /* 0x0000042e14007981 */ /* 0x020ea4000c1e1900 */
[----:B--2---:R-:W-:-:S07]  /*22690*/  IMAD.IADD R0, R0, 0x1, -R3 ;  /* 0x0000000100007824 */ /* 0x004fce00078e0a03 */
.L_x_2387:
[----:B------:R-:W2:Y:S01]  /*226a0*/  LDL R8, [R1+0x3c] ;  /* 0x00003c0001087983 */ /* 0x000ea20000100800 */
[----:B------:R-:W-:-:S03]  /*226b0*/  ULDC.64 UR4, c[0x0][0xb70] ;  /* 0x0002dc0000047ab9 */ /* 0x000fc60000000a00 */
[----:B------:R-:W2:Y:S01]  /*226c0*/  LDL.LU R80, [R1+0x48] ;  /* 0x0000480001507983 */ /* 0x000ea20000300800 */
[----:B------:R-:W-:Y:S01]  /*226d0*/  IMAD.MOV.U32 R3, RZ, RZ, R77 ;  /* 0x000000ffff037224 */ /* 0x000fe200078e004d */
[----:B------:R-:W-:Y:S01]  /*226e0*/  SEL R78, R135, RZ, !P1 ;  /* 0x000000ff874e7207 */ /* 0x000fe20004800000 */
[----:B------:R-:W-:Y:S01]  /*226f0*/  IMAD R6, R76, UR4, RZ ;  /* 0x000000044c067c24 */ /* 0x000fe2000f8e02ff */
[----:B------:R-:W-:Y:S01]  /*22700*/  SEL R81, R133, RZ, !P1 ;  /* 0x000000ff85517207 */ /* 0x000fe20004800000 */
[----:B------:R-:W-:Y:S02]  /*22710*/  VIADD R10, R138, 0xffffff80 ;  /* 0xffffff808a0a7836 */ /* 0x000fe40000000000 */
[----:B------:R-:W-:Y:S02]  /*22720*/  IMAD R7, R22, 0x40, R19 ;  /* 0x0000004016077824 */ /* 0x000fe400078e0213 */
[----:B------:R-:W-:Y:S01]  /*22730*/  IMAD.WIDE.U32 R4, R84, UR4, R2 ;  /* 0x0000000454047c25 */ /* 0x000fe2000f8e0002 */
[----:B------:R-:W-:-:S03]  /*22740*/  SHF.R.S32.HI R9, RZ, 0x1f, R10 ;  /* 0x0000001fff097819 */ /* 0x000fc6000001140a */
[----:B------:R-:W-:Y:S01]  /*22750*/  IMAD R3, R84, UR5, R6 ;  /* 0x0000000554037c24 */ /* 0x000fe2000f8e0206 */
[----:B------:R-:W-:Y:S01]  /*22760*/  ULDC.64 UR4, c[0x0][0xb78] ;  /* 0x0002de0000047ab9 */ /* 0x000fe20000000a00 */
[----:B------:R-:W-:-:S03]  /*22770*/  IMAD.WIDE R56, R7, 0x2, R56 ;  /* 0x0000000207387825 */ /* 0x000fc600078e0238 */
[----:B------:R-:W-:Y:S01]  /*22780*/  IADD3 R5, R5, R3, RZ ;  /* 0x0000000305057210 */ /* 0x000fe20007ffe0ff */
[----:B------:R-:W-:Y:S01]  /*22790*/  IMAD R3, R78, UR4, RZ ;  /* 0x000000044e037c24 */ /* 0x000fe2000f8e02ff */
[C---:B------:R-:W-:Y:S02]  /*227a0*/  IADD3 R13, P5, R56.reuse, 0x2000, RZ ;  /* 0x00002000380d7810 */ /* 0x040fe40007fbe0ff */
[C---:B------:R-:W-:Y:S01]  /*227b0*/  IADD3 R25, P4, R56.reuse, 0x3000, RZ ;  /* 0x0000300038197810 */ /* 0x040fe20007f9e0ff */
[----:B------:R-:W-:Y:S01]  /*227c0*/  IMAD.WIDE.U32 R4, R81, UR4, R4 ;  /* 0x0000000451047c25 */ /* 0x000fe2000f8e0004 */
[----:B------:R-:W-:Y:S02]  /*227d0*/  IADD3 R29, P3, R56, 0x4000, RZ ;  /* 0x00004000381d7810 */ /* 0x000fe40007f7e0ff */
[----:B------:R-:W-:Y:S01]  /*227e0*/  LOP3.LUT R12, R13, 0x380, RZ, 0xc0, !PT ;  /* 0x000003800d0c7812 */ /* 0x000fe200078ec0ff */
[----:B------:R-:W-:Y:S01]  /*227f0*/  IMAD R6, R81, UR5, R3 ;  /* 0x0000000551067c24 */ /* 0x000fe2000f8e0203 */
[----:B------:R-:W-:Y:S01]  /*22800*/  ULDC.64 UR4, c[0x0][0xb40] ;  /* 0x0002d00000047ab9 */ /* 0x000fe20000000a00 */
[----:B------:R-:W-:-:S02]  /*22810*/  LOP3.LUT R24, R25, 0x380, RZ, 0xc0, !PT ;  /* 0x0000038019187812 */ /* 0x000fc400078ec0ff */
[----:B------:R-:W-:Y:S02]  /*22820*/  LOP3.LUT R28, R29, 0x380, RZ, 0xc0, !PT ;  /* 0x000003801d1c7812 */ /* 0x000fe400078ec0ff */
[----:B------:R-:W-:Y:S02]  /*22830*/  SHF.R.U64 R12, R12, 0x3, RZ ;  /* 0x000000030c0c7819 */ /* 0x000fe400000012ff */
[----:B------:R-:W-:Y:S02]  /*22840*/  SHF.R.U64 R24, R24, 0x3, RZ ;  /* 0x0000000318187819 */ /* 0x000fe400000012ff */
[----:B------:R-:W-:Y:S02]  /*22850*/  SHF.R.U64 R28, R28, 0x3, RZ ;  /* 0x000000031c1c7819 */ /* 0x000fe400000012ff */
[----:B------:R-:W-:Y:S01]  /*22860*/  LOP3.LUT R12, R12, R13, RZ, 0x3c, !PT ;  /* 0x0000000d0c0c7212 */ /* 0x000fe200078e3cff */
[----:B------:R-:W-:Y:S01]  /*22870*/  IMAD.X R13, RZ, RZ, R57, P5 ;  /* 0x000000ffff0d7224 */ /* 0x000fe200028e0639 */
[----:B------:R-:W-:-:S02]  /*22880*/  LOP3.LUT R24, R24, R25, RZ, 0x3c, !PT ;  /* 0x0000001918187212 */ /* 0x000fc400078e3cff */
[----:B------:R-:W-:Y:S01]  /*22890*/  LOP3.LUT R28, R28, R29, RZ, 0x3c, !PT ;  /* 0x0000001d1c1c7212 */ /* 0x000fe200078e3cff */
[----:B------:R-:W-:Y:S01]  /*228a0*/  IMAD.X R29, RZ, RZ, R57, P3 ;  /* 0x000000ffff1d7224 */ /* 0x000fe200018e0639 */
[----:B------:R-:W-:Y:S02]  /*228b0*/  IADD3.X R25, RZ, R57, RZ, P4, !PT ;  /* 0x00000039ff197210 */ /* 0x000fe400027fe4ff */
[C---:B------:R-:W-:Y:S02]  /*228c0*/  IADD3 R41, P5, R56.reuse, 0x7000, RZ ;  /* 0x0000700038297810 */ /* 0x040fe40007fbe0ff */
[C---:B------:R-:W-:Y:S02]  /*228d0*/  IADD3 R45, P4, R56.reuse, 0x8000, RZ ;  /* 0x00008000382d7810 */ /* 0x040fe40007f9e0ff */
[----:B------:R-:W-:Y:S02]  /*228e0*/  IADD3 R49, P3, R56, 0x9000, RZ ;  /* 0x0000900038317810 */ /* 0x000fe40007f7e0ff */
[----:B------:R-:W-:-:S02]  /*228f0*/  LOP3.LUT R40, R41, 0x380, RZ, 0xc0, !PT ;  /* 0x0000038029287812 */ /* 0x000fc400078ec0ff */
[----:B------:R-:W-:Y:S02]  /*22900*/  LOP3.LUT R44, R45, 0x380, RZ, 0xc0, !PT ;  /* 0x000003802d2c7812 */ /* 0x000fe400078ec0ff */
        /* <DEDUP_REMOVED lines=19> */
[----:B------:R-:W-:-:S02]  /*22a40*/  LOP3.LUT R72, R72, R73, RZ, 0x3c, !PT ;  /* 0x0000004948487212 */ /* 0x000fc400078e3cff */
[----:B------:R-:W-:Y:S01]  /*22a50*/  LOP3.LUT R68, R68, R69, RZ, 0x3c, !PT ;  /* 0x0000004544447212 */ /* 0x000fe200078e3cff */
[--C-:B------:R-:W-:Y:S01]  /*22a60*/  IMAD.X R69, RZ, RZ, R57.reuse, P4 ;  /* 0x000000ffff457224 */ /* 0x100fe200020e0639 */
[----:B------:R-:W-:Y:S01]  /*22a70*/  LOP3.LUT R64, R64, R65, RZ, 0x3c, !PT ;  /* 0x0000004140407212 */ /* 0x000fe200078e3cff */
[----:B------:R-:W-:Y:S01]  /*22a80*/  IMAD.X R65, RZ, RZ, R57, P3 ;  /* 0x000000ffff417224 */ /* 0x000fe200018e0639 */
[----:B------:R-:W-:Y:S01]  /*22a90*/  IADD3.X R73, RZ, R57, RZ, P5, !PT ;  /* 0x00000039ff497210 */ /* 0x000fe20002ffe4ff */
[----:B------:R-:W-:Y:S01]  /*22aa0*/  BSSY B1, `(.L_x_2388) ;  /* 0x0000077000017945 */ /* 0x000fe20003800000 */
[----:B--2---:R-:W-:Y:S01]  /*22ab0*/  IMAD R7, R80, 0x80, R8 ;  /* 0x0000008050077824 */ /* 0x004fe200078e0208 */
[----:B------:R-:W-:Y:S02]  /*22ac0*/  LEA.HI R8, R9, R10, RZ, 0x7 ;  /* 0x0000000a09087211 */ /* 0x000fe400078f38ff */
[----:B------:R-:W-:Y:S02]  /*22ad0*/  IADD3 R9, P2, R56, 0x1000, RZ ;  /* 0x0000100038097810 */ /* 0x000fe40007f5e0ff */
[----:B------:R-:W-:-:S02]  /*22ae0*/  LOP3.LUT R11, R8, 0xffffff80, RZ, 0xc0, !PT ;  /* 0xffffff80080b7812 */ /* 0x000fc400078ec0ff */
[----:B------:R-:W-:Y:S02]  /*22af0*/  LOP3.LUT R8, R9, 0x380, RZ, 0xc0, !PT ;  /* 0x0000038009087812 */ /* 0x000fe400078ec0ff */
[----:B------:R-:W-:Y:S01]  /*22b00*/  SHF.R.S32.HI R3, RZ, 0x1f, R7 ;  /* 0x0000001fff037819 */ /* 0x000fe20000011407 */
[----:B------:R-:W-:Y:S01]  /*22b10*/  IMAD.IADD R11, R10, 0x1, -R11 ;  /* 0x000000010a0b7824 */ /* 0x000fe200078e0a0b */
[----:B------:R-:W-:Y:S02]  /*22b20*/  IADD3 R4, P0, R7, R4, RZ ;  /* 0x0000000407047210 */ /* 0x000fe40007f1e0ff */
[----:B------:R-:W-:Y:S02]  /*22b30*/  SHF.R.U64 R8, R8, 0x3, RZ ;  /* 0x0000000308087819 */ /* 0x000fe400000012ff */
[----:B------:R-:W-:Y:S02]  /*22b40*/  IADD3.X R3, R3, R5, R6, P0, !PT ;  /* 0x0000000503037210 */ /* 0x000fe400007fe406 */
[----:B------:R-:W-:-:S02]  /*22b50*/  LEA R20, P1, R4, UR4, 0x2 ;  /* 0x0000000404147c11 */ /* 0x000fc4000f8210ff */
[----:B------:R-:W-:Y:S01]  /*22b60*/  LOP3.LUT R8, R8, R9, RZ, 0x3c, !PT ;  /* 0x0000000908087212 */ /* 0x000fe200078e3cff */
[----:B------:R-:W-:Y:S01]  /*22b70*/  IMAD.X R9, RZ, RZ, R57, P2 ;  /* 0x000000ffff097224 */ /* 0x000fe200010e0639 */
[----:B------:R-:W-:Y:S02]  /*22b80*/  IADD3 R37, P2, R56, 0x6000, RZ ;  /* 0x0000600038257810 */ /* 0x000fe40007f5e0ff */
[----:B------:R-:W-:Y:S01]  /*22b90*/  LEA.HI.X R21, R4, UR5, R3, 0x2, P1 ;  /* 0x0000000504157c11 */ /* 0x000fe200088f1403 */
[----:B------:R-:W-:Y:S01]  /*22ba0*/  VIADD R3, R7, 0x8 ;  /* 0x0000000807037836 */ /* 0x000fe20000000000 */
[----:B------:R-:W-:Y:S01]  /*22bb0*/  IADD3 R33, P1, R56, 0x5000, RZ ;  /* 0x0000500038217810 */ /* 0x000fe20007f3e0ff */
[----:B------:R-:W-:Y:S01]  /*22bc0*/  ULDC.64 UR4, c[0x0][0xaa0] ;  /* 0x0002a80000047ab9 */ /* 0x000fe20000000a00 */
[----:B------:R-:W-:Y:S02]  /*22bd0*/  LOP3.LUT R36, R37, 0x380, RZ, 0xc0, !PT ;  /* 0x0000038025247812 */ /* 0x000fe400078ec0ff */
[----:B------:R-:W-:-:S02]  /*22be0*/  LOP3.LUT R32, R33, 0x380, RZ, 0xc0, !PT ;  /* 0x0000038021207812 */ /* 0x000fc400078ec0ff */
[----:B------:R-:W-:Y:S02]  /*22bf0*/  SHF.R.U64 R36, R36, 0x3, RZ ;  /* 0x0000000324247819 */ /* 0x000fe400000012ff */
[----:B------:R-:W-:Y:S02]  /*22c00*/  SHF.R.U64 R32, R32, 0x3, RZ ;  /* 0x0000000320207819 */ /* 0x000fe400000012ff */
[----:B------:R-:W-:Y:S01]  /*22c10*/  LOP3.LUT R36, R36, R37, RZ, 0x3c, !PT ;  /* 0x0000002524247212 */ /* 0x000fe200078e3cff */
[--C-:B------:R-:W-:Y:S01]  /*22c20*/  IMAD.X R37, RZ, RZ, R57.reuse, P2 ;  /* 0x000000ffff257224 */ /* 0x100fe200010e0639 */
[----:B------:R-:W-:Y:S01]  /*22c30*/  LOP3.LUT R32, R32, R33, RZ, 0x3c, !PT ;  /* 0x0000002120207212 */ /* 0x000fe200078e3cff */
[----:B------:R-:W-:Y:S01]  /*22c40*/  IMAD.X R33, RZ, RZ, R57, P1 ;  /* 0x000000ffff217224 */ /* 0x000fe200008e0639 */
[C---:B------:R-:W-:Y:S02]  /*22c50*/  IADD3 R59, P2, R56.reuse, 0xb000, RZ ;  /* 0x0000b000383b7810 */ /* 0x040fe40007f5e0ff */
[----:B------:R-:W-:-:S02]  /*22c60*/  IADD3 R53, P1, R56, 0xa000, RZ ;  /* 0x0000a00038357810 */ /* 0x000fc40007f3e0ff */
[----:B------:R-:W-:Y:S02]  /*22c70*/  LOP3.LUT R58, R59, 0x380, RZ, 0xc0, !PT ;  /* 0x000003803b3a7812 */ /* 0x000fe400078ec0ff */
[----:B------:R-:W-:Y:S02]  /*22c80*/  LOP3.LUT R52, R53, 0x380, RZ, 0xc0, !PT ;  /* 0x0000038035347812 */ /* 0x000fe400078ec0ff */
[----:B------:R-:W-:Y:S02]  /*22c90*/  SHF.R.U64 R58, R58, 0x3, RZ ;  /* 0x000000033a3a7819 */ /* 0x000fe400000012ff */
[----:B------:R-:W-:Y:S02]  /*22ca0*/  SHF.R.U64 R52, R52, 0x3, RZ ;  /* 0x0000000334347819 */ /* 0x000fe400000012ff */
[----:B------:R-:W-:Y:S02]  /*22cb0*/  LOP3.LUT P0, RZ, R11, 0x3, RZ, 0xc0, !PT ;  /* 0x000000030bff7812 */ /* 0x000fe4000780c0ff */
[----:B------:R-:W-:Y:S01]  /*22cc0*/  LOP3.LUT R58, R58, R59, RZ, 0x3c, !PT ;  /* 0x0000003b3a3a7212 */ /* 0x000fe200078e3cff */
[--C-:B------:R-:W-:Y:S01]  /*22cd0*/  IMAD.X R59, RZ, RZ, R57.reuse, P2 ;  /* 0x000000ffff3b7224 */ /* 0x100fe200010e0639 */
[----:B------:R-:W-:Y:S01]  /*22ce0*/  LOP3.LUT R52, R52, R53, RZ, 0x3c, !PT ;  /* 0x0000003534347212 */ /* 0x000fe200078e3cff */
[----:B------:R-:W-:Y:S01]  /*22cf0*/  IMAD.X R53, RZ, RZ, R57, P1 ;  /* 0x000000ffff357224 */ /* 0x000fe200008e0639 */
[----:B------:R-:W-:-:S02]  /*22d00*/  IADD3 R4, P2, R56, 0xf000, RZ ;  /* 0x0000f00038047810 */ /* 0x000fc40007f5e0ff */
[-C--:B-----5:R-:W-:Y:S02]  /*22d10*/  ISETP.GE.OR P1, PT, R7, R0.reuse, P0 ;  /* 0x000000000700720c */ /* 0x0a0fe40000726670 */
[----:B------:R-:W-:Y:S01]  /*22d20*/  ISETP.GE.OR P0, PT, R3, R0, P0 ;  /* 0x000000000300720c */ /* 0x000fe20000706670 */
[----:B------:R-:W-:Y:S01]  /*22d30*/  IMAD.X R61, RZ, RZ, R57, P2 ;  /* 0x000000ffff3d7224 */ /* 0x000fe200010e0639 */
[----:B------:R-:W-:Y:S02]  /*22d40*/  LOP3.LUT R5, R56, 0x380, RZ, 0xc0, !PT ;  /* 0x0000038038057812 */ /* 0x000fe400078ec0ff */
[----:B------:R-:W-:Y:S02]  /*22d50*/  LOP3.LUT R3, R4, 0x380, RZ, 0xc0, !PT ;  /* 0x0000038004037812 */ /* 0x000fe400078ec0ff */
[----:B------:R-:W-:Y:S02]  /*22d60*/  SHF.R.U64 R5, R5, 0x3, RZ ;  /* 0x0000000305057819 */ /* 0x000fe400000012ff */
[----:B------:R-:W-:-:S02]  /*22d70*/  SHF.R.U64 R3, R3, 0x3, RZ ;  /* 0x0000000303037819 */ /* 0x000fc400000012ff */
[----:B------:R-:W-:Y:S01]  /*22d80*/  LOP3.LUT R56, R5, R56, RZ, 0x3c, !PT ;  /* 0x0000003805387212 */ /* 0x000fe200078e3cff */
        /* <DEDUP_REMOVED lines=32> */
[----:B------:R-:W-:Y:S01]  /*22f90*/  IMAD R2, R76, UR4, RZ ;  /* 0x000000044c027c24 */ /* 0x000fe2000f8e02ff */
[----:B------:R-:W-:Y:S02]  /*22fa0*/  IADD3 R21, R21, R3, RZ ;  /* 0x0000000315157210 */ /* 0x000fe40007ffe0ff */
[-C--:B------:R-:W-:Y:S01]  /*22fb0*/  ISETP.GE.AND P3, PT, R22, R0.reuse, PT ;  /* 0x000000001600720c */ /* 0x080fe20003f66270 */
[----:B------:R-:W-:Y:S01]  /*22fc0*/  IMAD R77, R84, UR5, R2 ;  /* 0x00000005544d7c24 */ /* 0x000fe2000f8e0202 */
[-C--:B------:R-:W-:Y:S01]  /*22fd0*/  ISETP.GE.AND P2, PT, R234, R0.reuse, PT ;  /* 0x00000000ea00720c */ /* 0x080fe20003f46270 */
[----:B------:R-:W-:Y:S01]  /*22fe0*/  IMAD.WIDE.U32 R2, R84, UR4, R20 ;  /* 0x0000000454027c25 */ /* 0x000fe2000f8e0014 */
[-C--:B------:R-:W-:Y:S01]  /*22ff0*/  ISETP.GE.AND P0, PT, R233, R0.reuse, PT ;  /* 0x00000000e900720c */ /* 0x080fe20003f06270 */
[----:B------:R-:W-:Y:S01]  /*23000*/  ULDC.64 UR4, c[0x0][0xae8] ;  /* 0x0002ba0000047ab9 */ /* 0x000fe20000000a00 */
[----:B------:R-:W-:Y:S01]  /*23010*/  ISETP.GE.AND P1, PT, R235, R0, PT ;  /* 0x00000000eb00720c */ /* 0x000fe20003f26270 */
[----:B------:R-:W-:-:S02]  /*23020*/  VIADD R0, R18, 0x38820 ;  /* 0x0003882012007836 */ /* 0x000fc40000000000 */
[----:B------:R-:W-:Y:S02]  /*23030*/  IMAD R20, R78, UR4, RZ ;  /* 0x000000044e147c24 */ /* 0x000fe4000f8e02ff */
[----:B------:R-:W-:Y:S01]  /*23040*/  IMAD.IADD R3, R3, 0x1, R77 ;  /* 0x0000000103037824 */ /* 0x000fe200078e024d */
        /* <DEDUP_REMOVED lines=12> */
[C---:B------:R-:W-:Y:S01]  /*23110*/  ISETP.GE.AND P5, PT, R19.reuse, UR4, PT ;  /* 0x0000000413007c0c */ /* 0x040fe2000bfa6270 */
[C---:B------:R-:W-:Y:S01]  /*23120*/  IMAD R79, R20.reuse, UR7, R79 ;  /* 0x00000007144f7c24 */ /* 0x040fe2000f8e024f */
[----:B------:R-:W-:Y:S01]  /*23130*/  IADD3 R0, -R19, 0x80, R16 ;  /* 0x0000008013007810 */ /* 0x000fe20007ffe110 */
[----:B------:R-:W-:Y:S01]  /*23140*/  IMAD.WIDE.U32 R2, R20, UR6, R2 ;  /* 0x0000000614027c25 */ /* 0x000fe2000f8e0002 */
[----:B------:R-:W-:Y:S01]  /*23150*/  ULDC.64 UR6, c[0x0][0xa80] ;  /* 0x0002a00000067ab9 */ /* 0x000fe20000000a00 */
[----:B------:R-:W-:-:S02]  /*23160*/  ISETP.GE.AND P4, PT, R236, UR4, PT ;  /* 0x00000004ec007c0c */ /* 0x000fc4000bf86270 */
[----:B------:R-:W-:Y:S01]  /*23170*/  IMAD.IADD R3, R3, 0x1, R79 ;  /* 0x0000000103037824 */ /* 0x000fe200078e024f */
[----:B------:R-:W-:-:S04]  /*23180*/  LEA R78, P3, R2, UR6, 0x1 ;  /* 0x00000006024e7c11 */ /* 0x000fc8000f8608ff */
[----:B------:R-:W-:Y:S02]  /*23190*/  LEA.HI.X R79, R2, UR7, R3, 0x1, P3 ;  /* 0x00000007024f7c11 */ /* 0x000fe400098f0c03 */
[----:B------:R-:W-:Y:S01]  /*231a0*/  ISETP.GE.AND P3, PT, R0, UR4, PT ;  /* 0x0000000400007c0c */ /* 0x000fe2000bf66270 */
[----:B------:R-:W-:Y:S02]  /*231b0*/  VIADD R0, R19, 0xc0 ;  /* 0x000000c013007836 */ /* 0x000fe40000000000 */
[----:B-----5:R0:W-:Y:S03]  /*231c0*/  @!P5 STG.E.128 desc[UR46][R78.64], R4 ;  /* 0x000000044e00d986 */ /* 0x0201e6000c101d2e */
[----:B------:R-:W-:Y:S01]  /*231d0*/  ISETP.GE.AND P5, PT, R0, UR4, PT ;  /* 0x0000000400007c0c */ /* 0x000fe2000bfa6270 */
[----:B------:R0:W-:Y:S06]  /*231e0*/  @!P4 STG.E.128 desc[UR46][R78.64+0x80], R28 ;  /* 0x0000801c4e00c986 */ /* 0x0001ec000c101d2e */
[----:B------:R0:W-:Y:S06]  /*231f0*/  @!P3 STG.E.128 desc[UR46][R78.64+0x100], R44 ;  /* 0x0001002c4e00b986 */ /* 0x0001ec000c101d2e */
[----:B------:R0:W-:Y:S02]  /*23200*/  @!P5 STG.E.128 desc[UR46][R78.64+0x180], R72 ;  /* 0x000180484e00d986 */ /* 0x0001e4000c101d2e */
.L_x_2389:
[----:B------:R-:W-:Y:S05]  /*23210*/  BSYNC B1 ;  /* 0x0000000000017941 */ /* 0x000fea0003800000 */
.L_x_2388:
        /* <DEDUP_REMOVED lines=25> */
.L_x_2391:
[----:B------:R-:W-:Y:S05]  /*233b0*/  BSYNC B1 ;  /* 0x0000000000017941 */ /* 0x000fea0003800000 */
.L_x_2390:
[----:B------:R-:W-:Y:S04]  /*233c0*/  BSSY B1, `(.L_x_2392) ;  /* 0x0000019000017945 */ /* 0x000fe80003800000 */
[----:B------:R-:W-:Y:S05]  /*233d0*/  @P0 BRA `(.L_x_2393) ;  /* 0x00000000005c0947 */ /* 0x000fea0003800000 */
[----:B01---5:R-:W-:Y:S01]  /*233e0*/  IADD3 R5, P0, R20, 0x40, RZ ;  /* 0x0000004014057810 */ /* 0x023fe20007f1e0ff */
        /* <DEDUP_REMOVED lines=22> */
.L_x_2393:
[----:B------:R-:W-:Y:S05]  /*23550*/  BSYNC B1 ;  /* 0x0000000000017941 */ /* 0x000fea0003800000 */
.L_x_2392:
        /* <DEDUP_REMOVED lines=10> */
[C---:B------:R-:W-:Y:S01]  /*23600*/  ISETP.GE.AND P1, PT, R19.reuse, UR4, PT ;  /* 0x0000000413007c0c */ /* 0x040fe2000bf26270 */
[----:B------:R-:W-:Y:S01]  /*23610*/  IMAD R20, R20, UR6, RZ ;  /* 0x0000000614147c24 */ /* 0x000fe2000f8e02ff */
[----:B------:R-:W-:Y:S01]  /*23620*/  ISETP.GE.AND P2, PT, R236, UR4, PT ;  /* 0x00000004ec007c0c */ /* 0x000fe2000bf46270 */
[----:B------:R-:W-:-:S02]  /*23630*/  VIADD R0, R19, 0xc0 ;  /* 0x000000c013007836 */ /* 0x000fc40000000000 */
        /* <DEDUP_REMOVED lines=12> */
.L_x_2385:
[----:B------:R-:W2:Y:S01]  /*23700*/  LDL R11, [R1+0x24] ;  /* 0x00002400010b7983 */ /* 0x000ea20000100800 */
[----:B------:R-:W-:-:S03]  /*23710*/  ULDC.64 UR4, c[0x0][0xbd8] ;  /* 0x0002f60000047ab9 */ /* 0x000fc60000000a00 */
[----:B------:R-:W3:Y:S01]  /*23720*/  LDL R9, [R1+0x44] ;  /* 0x0000440001097983 */ /* 0x000ee20000100800 */
[----:B------:R-:W-:Y:S01]  /*23730*/  ISETP.NE.U32.AND P0, PT, RZ, UR4, PT ;  /* 0x00000004ff007c0c */ /* 0x000fe2000bf05070 */
[----:B------:R-:W-:-:S03]  /*23740*/  IMAD.MOV.U32 R7, RZ, RZ, RZ ;  /* 0x000000ffff077224 */ /* 0x000fc600078e00ff */
[----:B------:R-:W-:Y:S01]  /*23750*/  ISETP.NE.AND.EX P0, PT, RZ, UR5, PT, P0 ;  /* 0x00000005ff007c0c */ /* 0x000fe2000bf05300 */
[C---:B--2---:R-:W-:Y:S01]  /*23760*/  IMAD.SHL.U32 R4, R11.reuse, 0x4, RZ ;  /* 0x000000040b047824 */ /* 0x044fe200078e00ff */
[----:B---3--:R-:W-:-:S04]  /*23770*/  SHF.L.U64.HI R0, R11, 0x2, R9 ;  /* 0x000000020b007819 */ /* 0x008fc80000010209 */
[----:B------:R-:W-:-:S04]  /*23780*/  IADD3 R2, P1, R4, UR4, RZ ;  /* 0x0000000404027c10 */ /* 0x000fc8000ff3e0ff */
[----:B------:R-:W-:Y:S01]  /*23790*/  IADD3.X R3, R0, UR5, RZ, P1, !PT ;  /* 0x0000000500037c10 */ /* 0x000fe20008ffe4ff */
[----:B------:R-:W-:Y:S02]  /*237a0*/  ULDC.64 UR4, c[0x0][0xbe0] ;  /* 0x0002f80000047ab9 */ /* 0x000fe40000000a00 */
[----:B------:R-:W-:Y:S02]  /*237b0*/  ISETP.NE.U32.AND P1, PT, RZ, UR4, PT ;  /* 0x00000004ff007c0c */ /* 0x000fe4000bf25070 */
[----:B------:R1:W5:Y:S02]  /*237c0*/  @P0 LDG.E R7, desc[UR46][R2.64] ;  /* 0x0000002e02070981 */ /* 0x000364000c1e1900 */
[----:B------:R-:W-:Y:S01]  /*237d0*/  ISETP.NE.AND.EX P1, PT, RZ, UR5, PT, P1 ;  /* 0x00000005ff007c0c */ /* 0x000fe2000bf25310 */
[----:B------:R-:W2:-:S12]  /*237e0*/  S2R R14, SR_TID.X ;  /* 0x00000000000e7919 */ /* 0x000e980000002100 */
[----:B------:R-:W-:Y:S01]  /*237f0*/  @P1 IADD3 R4, P2, R4, UR4, RZ ;  /* 0x0000000404041c10 */ /* 0x000fe2000ff5e0ff */
[----:B------:R-:W-:-:S03]  /*23800*/  ULDC UR4, c[0x0][0xa88] ;  /* 0x0002a20000047ab9 */ /* 0x000fc60000000800 */
[----:B------:R-:W-:Y:S02]  /*23810*/  @P1 IADD3.X R5, R0, UR5, RZ, P2, !PT ;  /* 0x0000000500051c10 */ /* 0x000fe400097fe4ff */
[----:B------:R-:W-:-:S06]  /*23820*/  MOV R0, UR4 ;  /* 0x0000000400007c02 */ /* 0x000fcc0008000f00 */
[----:B------:R1:W5:Y:S01]  /*23830*/  @P1 LDG.E R0, desc[UR46][R4.64] ;  /* 0x0000002e04001981 */ /* 0x000362000c1e1900 */
[----:B--2---:R-:W-:-:S05]  /*23840*/  VIADD R6, R14, 0xffffff80 ;  /* 0xffffff800e067836 */ /* 0x004fca0000000000 */
[----:B------:R-:W-:Y:S01]  /*23850*/  ISETP.GT.AND P2, PT, R6, 0x7f, PT ;  /* 0x0000007f0600780c */ /* 0x000fe20003f44270 */
[----:B-1----:R-:W-:-:S12]  /*23860*/  @P1 BRA `(.L_x_2395) ;  /* 0x0000000000101947 */ /* 0x002fd80003800000 */
[----:B------:R-:W-:Y:S05]  /*23870*/  @!P0 BRA `(.L_x_2395) ;  /* 0x00000000000c8947 */ /* 0x000fea0003800000 */
[----:B------:R-:W2:Y:S04]  /*23880*/  LDG.E R5, desc[UR46][R2.64] ;  /* 0x0000002e02057981 */ /* 0x000ea8000c1e1900 */
[----:B-----5:R-:W2:Y:S02]  /*23890*/  LDG.E R0, desc[UR46][R2.64+0x4] ;  /* 0x0000042e02007981 */ /* 0x020ea4000c1e1900 */
[----:B--2---:R-:W-:-:S07]  /*238a0*/  IMAD.IADD R0, R0, 0x1, -R5 ;  /* 0x0000000100007824 */ /* 0x004fce00078e0a05 */
.L_x_2395:
        /* <DEDUP_REMOVED lines=8> */
[----:B-1----:R-:W-:Y:S06]  /*23930*/  @P2 BRA `(.L_x_2397) ;  /* 0x0000000000542947 */ /* 0x002fec0003800000 */
[----:B------:R-:W-:-:S04]  /*23940*/  IMAD R2, R12, 0x80, R14 ;  /* 0x000000800c027824 */ /* 0x000fc800078e020e */
        /* <DEDUP_REMOVED lines=10> */
[----:B------:R-:W-:Y:S01]  /*239f0*/  IMAD R4, R9, UR4, RZ ;  /* 0x0000000409047c24 */ /* 0x000fe2000f8e02ff */
[----:B------:R-:W-:-:S03]  /*23a00*/  IADD3 R3, R3, R5, RZ ;  /* 0x0000000503037210 */ /* 0x000fc60007ffe0ff */
        /* <DEDUP_REMOVED lines=8> */
.L_x_2397:
[----:B------:R-:W-:Y:S05]  /*23a90*/  BSYNC B1 ;  /* 0x0000000000017941 */ /* 0x000fea0003800000 */
.L_x_2396:
[----:B------:R-:W-:Y:S01]  /*23aa0*/  ULDC.64 UR4, c[0x0][0xaa0] ;  /* 0x0002a80000047ab9 */ /* 0x000fe20000000a00 */
[----:B------:R-:W-:Y:S01]  /*23ab0*/  IMAD.MOV.U32 R2, RZ, RZ, R19 ;  /* 0x000000ffff027224 */ /* 0x000fe200078e0013 */
[----:B------:R-:W-:Y:S01]  /*23ac0*/  BSSY B1, `(.L_x_2398) ;  /* 0x000002c000017945 */ /* 0x000fe20003800000 */
[----:B-1----:R-:W-:Y:S02]  /*23ad0*/  IMAD.MOV.U32 R3, RZ, RZ, R10 ;  /* 0x000000ffff037224 */ /* 0x002fe400078e000a */
[----:B------:R-:W-:Y:S02]  /*23ae0*/  IMAD R4, R6, UR4, RZ ;  /* 0x0000000406047c24 */ /* 0x000fe4000f8e02ff */
[----:B------:R-:W-:-:S04]  /*23af0*/  IMAD.WIDE.U32 R2, R7, UR4, R2 ;  /* 0x0000000407027c25 */ /* 0x000fc8000f8e0002 */
[----:B------:R-:W-:Y:S01]  /*23b00*/  IMAD R7, R7, UR5, R4 ;  /* 0x0000000507077c24 */ /* 0x000fe2000f8e0204 */
[----:B------:R-:W-:Y:S02]  /*23b10*/  ULDC.64 UR4, c[0x0][0xae0] ;  /* 0x0002b80000047ab9 */ /* 0x000fe40000000a00 */
[----:B------:R-:W-:Y:S02]  /*23b20*/  IMAD R4, R8, UR4, RZ ;  /* 0x0000000408047c24 */ /* 0x000fe4000f8e02ff */
[----:B------:R-:W-:Y:S01]  /*23b30*/  IMAD R8, R12, -0x80, R0 ;  /* 0xffffff800c087824 */ /* 0x000fe200078e0200 */
[----:B------:R-:W-:Y:S01]  /*23b40*/  IADD3 R3, R3, R7, RZ ;  /* 0x0000000703037210 */ /* 0x000fe20007ffe0ff */
[----:B------:R-:W-:-:S03]  /*23b50*/  IMAD R5, R13, UR5, R4 ;  /* 0x000000050d057c24 */ /* 0x000fc6000f8e0204 */
[-C--:B------:R-:W-:Y:S01]  /*23b60*/  ISETP.GE.AND P1, PT, R22, R8.reuse, PT ;  /* 0x000000081600720c */ /* 0x080fe20003f26270 */
[----:B------:R-:W-:Y:S01]  /*23b70*/  IMAD.WIDE.U32 R2, R13, UR4, R2 ;  /* 0x000000040d027c25 */ /* 0x000fe2000f8e0002 */
[----:B------:R-:W-:Y:S01]  /*23b80*/  ULDC.64 UR4, c[0x0][0xae8] ;  /* 0x0002ba0000047ab9 */ /* 0x000fe20000000a00 */
[----:B------:R-:W-:Y:S02]  /*23b90*/  ISETP.GE.AND P0, PT, R234, R8, PT ;  /* 0x00000008ea00720c */ /* 0x000fe40003f06270 */
        /* <DEDUP_REMOVED lines=23> */
[----:B------:R-:W-:Y:S01]  /*23d10*/  IMAD.IADD R3, R3, 0x1, R9 ;  /* 0x0000000103037824 */ /* 0x000fe200078e0209 */
[----:B------:R-:W-:-:S04]  /*23d20*/  LEA R12, P1, R2, UR6, 0x1 ;  /* 0x00000006020c7c11 */ /* 0x000fc8000f8208ff */
[----:B------:R-:W-:-:S05]  /*23d30*/  LEA.HI.X R13, R2, UR7, R3, 0x1, P1 ;  /* 0x00000007020d7c11 */ /* 0x000fca00088f0c03 */
[----:B------:R1:W-:Y:S04]  /*23d40*/  @!P2 STG.E.128 desc[UR46][R12.64], RZ ;  /* 0x000000ff0c00a986 */ /* 0x0003e8000c101d2e */
[----:B------:R1:W-:Y:S04]  /*23d50*/  @!P3 STG.E.128 desc[UR46][R12.64+0x80], RZ ;  /* 0x000080ff0c00b986 */ /* 0x0003e8000c101d2e */
[----:B------:R1:W-:Y:S04]  /*23d60*/  @!P4 STG.E.128 desc[UR46][R12.64+0x100], RZ ;  /* 0x000100ff0c00c986 */ /* 0x0003e8000c101d2e */
[----:B------:R1:W-:Y:S02]  /*23d70*/  @!P5 STG.E.128 desc[UR46][R12.64+0x180], RZ ;  /* 0x000180ff0c00d986 */ /* 0x0003e4000c101d2e */
.L_x_2399:
[----:B------:R-:W-:Y:S05]  /*23d80*/  BSYNC B1 ;  /* 0x0000000000017941 */ /* 0x000fea0003800000 */
.L_x_2398:
[----:B------:R-:W-:Y:S01]  /*23d90*/  BSSY B1, `(.L_x_2400) ;  /* 0x000001a000017945 */ /* 0x000fe20003800000 */
[----:B------:R-:W-:-:S03]  /*23da0*/  ISETP.GE.AND P1, PT, R233, R8, PT ;  /* 0x00000008e900720c */ /* 0x000fc60003f26270 */
[----:B------:R-:W-:Y:S10]  /*23db0*/  @P0 BRA `(.L_x_2401) ;  /* 0x00000000005c0947 */ /* 0x000ff40003800000 */
[----:B------:R-:W-:Y:S01]  /*23dc0*/  IADD3 R9, P0, R6, 0x20, RZ ;  /* 0x0000002006097810 */ /* 0x000fe20007f1e0ff */
[----:B------:R-:W-:Y:S01]  /*23dd0*/  ULDC UR4, c[0x0][0xa8c] ;  /* 0x0002a30000047ab9 */ /* 0x000fe20000000800 */
[C---:B------:R-:W-:Y:S01]  /*23de0*/  IADD3 R2, -R19.reuse, 0x80, R16 ;  /* 0x0000008013027810 */ /* 0x040fe20007ffe110 */
[----:B------:R-:W-:Y:S01]  /*23df0*/  ULDC.64 UR6, c[0x0][0xad8] ;  /* 0x0002b60000067ab9 */ /* 0x000fe20000000a00 */
[----:B------:R-:W-:Y:S01]  /*23e00*/  IADD3 R3, R19, 0xc0, RZ ;  /* 0x000000c013037810 */ /* 0x000fe20007ffe0ff */
        /* <DEDUP_REMOVED lines=11> */
[----:B-1----:R-:W-:Y:S01]  /*23ec0*/  LEA R12, P0, R2, UR6, 0x1 ;  /* 0x00000006020c7c11 */ /* 0x002fe2000f8008ff */
[----:B------:R-:W-:-:S05]  /*23ed0*/  IMAD.IADD R3, R3, 0x1, R9 ;  /* 0x0000000103037824 */ /* 0x000fca00078e0209 */
[----:B------:R-:W-:-:S05]  /*23ee0*/  LEA.HI.X R13, R2, UR7, R3, 0x1, P0 ;  /* 0x00000007020d7c11 */ /* 0x000fca00080f0c03 */
[----:B------:R2:W-:Y:S04]  /*23ef0*/  @!P2 STG.E.128 desc[UR46][R12.64], RZ ;  /* 0x000000ff0c00a986 */ /* 0x0005e8000c101d2e */
[----:B------:R2:W-:Y:S04]  /*23f00*/  @!P3 STG.E.128 desc[UR46][R12.64+0x80], RZ ;  /* 0x000080ff0c00b986 */ /* 0x0005e8000c101d2e */
[----:B------:R2:W-:Y:S04]  /*23f10*/  @!P4 STG.E.128 desc[UR46][R12.64+0x100], RZ ;  /* 0x000100ff0c00c986 */ /* 0x0005e8000c101d2e */
[----:B------:R2:W-:Y:S02]  /*23f20*/  @!P5 STG.E.128 desc[UR46][R12.64+0x180], RZ ;  /* 0x000180ff0c00d986 */ /* 0x0005e4000c101d2e */
.L_x_2401:
[----:B------:R-:W-:Y:S05]  /*23f30*/  BSYNC B1 ;  /* 0x0000000000017941 */ /* 0x000fea0003800000 */
.L_x_2400:
        /* <DEDUP_REMOVED lines=26> */
.L_x_2403:
[----:B------:R-:W-:Y:S05]  /*240e0*/  BSYNC B1 ;  /* 0x0000000000017941 */ /* 0x000fea0003800000 */
.L_x_2402:
        /* <DEDUP_REMOVED lines=8> */
[C---:B------:R-:W-:Y:S01]  /*24170*/  VIADD R4, R19.reuse, 0xc0 ;  /* 0x000000c013047836 */ /* 0x040fe20000000000 */
        /* <DEDUP_REMOVED lines=15> */
.L_x_2394:
[----:B------:R-:W-:Y:S05]  /*24270*/  BSYNC B0 ;  /* 0x0000000000007941 */ /* 0x000fea0003800000 */
.L_x_2384:
[----:B------:R-:W2:Y:S01]  /*24280*/  LDL R0, [R1+0xc] ;  /* 0x00000c0001007983 */ /* 0x000ea20000100800 */
[----:B------:R-:W-:Y:S02]  /*24290*/  ULDC UR4, c[0x0][0xc14] ;  /* 0x0003050000047ab9 */ /* 0x000fe40000000800 */
[----:B--2---:R-:W-:-:S13]  /*242a0*/  ISETP.GE.AND P0, PT, R0, UR4, PT ;  /* 0x0000000400007c0c */ /* 0x004fda000bf06270 */
[----:B------:R-:W-:Y:S05]  /*242b0*/  @!P0 BRA `(.L_x_2404) ;  /* 0xfffffdcc00d48947 */ /* 0x000fea000383ffff */
[----:B------:R-:W-:Y:S05]  /*242c0*/  BRA `(.L_x_2181) ;  /* 0x0000006c003c7947 */ /* 0x000fea0003800000 */
.L_x_2179:
        /* <DEDUP_REMOVED lines=20> */
.L_x_2405:
        /* <DEDUP_REMOVED lines=42> */
.L_x_2411:
        /* <DEDUP_REMOVED lines=13> */
.L_x_2410:
[----:B------:R-:W-:Y:S05]  /*24780*/  BSYNC B0 ;  /* 0x0000000000007941 */ /* 0x000fea0003800000 */
.L_x_2409:
        /* <DEDUP_REMOVED lines=17> */
[----:B------:R-:W-:-:S05]  /*248a0*/  IMAD.IADD R7, R2, 0x1, R7 ;  /* 0x0000000102077824 */ /* 0x000fca00078e0207 */
[----:B------:R-:W-:-:S13]  /*248b0*/  ISETP.GT.AND P6, PT, R7, UR6, PT ;  /* 0x0000000607007c0c */ /* 0x000fda000bfc4270 */
[----:B------:R-:W-:Y:S05]  /*248c0*/  @!P6 BRA `(.L_x_2411) ;  /* 0xfffffffc0078e947 */ /* 0x000fea000383ffff */
[----:B------:R-:W-:-:S07]  /*248d0*/  IMAD.MOV.U32 R6, RZ, RZ, R10 ;  /* 0x000000ffff067224 */ /* 0x000fce00078e000a */
.L_x_2407:
        /* <DEDUP_REMOVED lines=16> */
[----:B0-----:R-:W-:-:S06]  /*249e0*/  IADD3 R14, R13, 0xffffffe, RZ ;  /* 0x0ffffffe0d0e7810 */ /* 0x001fcc0007ffe0ff */
[----:B------:R0:W1:Y:S01]  /*249f0*/  F2I.FTZ.U32.TRUNC.NTZ R3, R14 ;  /* 0x0000000e00037305 */ /* 0x000062000021f000 */
[----:B------:R-:W-:Y:S05]  /*24a00*/  @!P0 BRA `(.L_x_2412) ;  /* 0x0000000000088947 */ /* 0x000fea0003800000 */
[----:B------:R-:W-:-:S05]  /*24a10*/  VIADD R13, R8, 0xffffffff ;  /* 0xffffffff080d7836 */ /* 0x000fca0000000000 */
[----:B------:R2:W3:Y:S02]  /*24a20*/  SHFL.IDX PT, R4, R6, R13, 0x1f ;  /* 0x00001f0d06047589 */ /* 0x0004e400000e0000 */
.L_x_2412:
[----:B-1----:R-:W-:Y:S01]  /*24a30*/  IMAD.MOV R2, RZ, RZ, -R3 ;  /* 0x000000ffff027224 */ /* 0x002fe200078e0a03 */
[----:B--2---:R-:W-:Y:S01]  /*24a40*/  IABS R6, R9 ;  /* 0x0000000900067213 */ /* 0x004fe20000000000 */
[----:B---3--:R-:W-:Y:S02]  /*24a50*/  IMAD R4, R4, UR5, R7 ;  /* 0x0000000504047c24 */ /* 0x008fe4000f8e0207 */
[----:B------:R-:W-:Y:S02]  /*24a60*/  IMAD R7, R2, R11, RZ ;  /* 0x0000000b02077224 */ /* 0x000fe400078e02ff */
[----:B------:R-:W-:Y:S01]  /*24a70*/  IMAD.MOV.U32 R2, RZ, RZ, RZ ;  /* 0x000000ffff027224 */ /* 0x000fe200078e00ff */
[----:B------:R1:W-:Y:S01]  /*24a80*/  STL [R1], R4 ;  /* 0x0000000401007387 */ /* 0x0003e20000100800 */
[----:B------:R-:W-:Y:S02]  /*24a90*/  IMAD.MOV R6, RZ, RZ, -R6 ;  /* 0x000000ffff067224 */ /* 0x000fe400078e0a06 */
        /* <DEDUP_REMOVED lines=8> */
[-C--:B------:R-:W-:Y:S01]  /*24b20*/  @!P1 IADD3 R4, R4, -R11.reuse, RZ ;  /* 0x8000000b04049210 */ /* 0x080fe20007ffe0ff */
        /* <DEDUP_REMOVED lines=15> */
[----:B-1----:R-:W-:-:S02]  /*24c20*/  IADD3 R3, R8, 0xffffffe, RZ ;  /* 0x0ffffffe08037810 */ /* 0x002fc40007ffe0ff */
[----:B------:R-:W-:-:S04]  /*24c30*/  IABS R8, R10 ;  /* 0x0000000a00087213 */ /* 0x000fc80000000000 */
[----:B------:R-:W1:Y:S02]  /*24c40*/  F2I.FTZ.U32.TRUNC.NTZ R3, R3 ;  /* 0x0000000300037305 */ /* 0x000e64000021f000 */
[----:B-1----:R-:W-:-:S04]  /*24c50*/  IMAD.MOV R7, RZ, RZ, -R3 ;  /* 0x000000ffff077224 */ /* 0x002fc800078e0a03 */
[----:B------:R-:W-:-:S04]  /*24c60*/  IMAD R7, R7, R6, RZ ;  /* 0x0000000607077224 */ /* 0x000fc800078e02ff */
[----:B------:R-:W-:Y:S01]  /*24c70*/  IMAD.HI.U32 R2, R3, R7, R2 ;  /* 0x0000000703027227 */ /* 0x000fe200078e0002 */
[----:B------:R-:W-:-:S03]  /*24c80*/  IABS R7, R9 ;  /* 0x0000000900077213 */ /* 0x000fc60000000000 */
[----:B------:R-:W-:Y:S02]  /*24c90*/  IMAD.MOV R3, RZ, RZ, -R8 ;  /* 0x000000ffff037224 */ /* 0x000fe400078e0a08 */
[----:B------:R-:W-:-:S04]  /*24ca0*/  IMAD.HI.U32 R2, R2, R7, RZ ;  /* 0x0000000702027227 */ /* 0x000fc800078e00ff */
[----:B------:R-:W-:-:S05]  /*24cb0*/  IMAD R3, R2, R3, R7 ;  /* 0x0000000302037224 */ /* 0x000fca00078e0207 */
[----:B------:R-:W-:-:S13]  /*24cc0*/  ISETP.GT.U32.AND P1, PT, R6, R3, PT ;  /* 0x000000030600720c */ /* 0x000fda0003f24070 */
[-C--:B------:R-:W-:Y:S01]  /*24cd0*/  @!P1 IADD3 R3, R3, -R6.reuse, RZ ;  /* 0x8000000603039210 */ /* 0x080fe20007ffe0ff */
        /* <DEDUP_REMOVED lines=8> */
[----:B------:R-:W-:Y:S02]  /*24d60*/  @!P1 LOP3.LUT R2, RZ, R10, RZ, 0x33, !PT ;  /* 0x0000000aff029212 */ /* 0x000fe400078e33ff */
[----:B------:R-:W-:-:S05]  /*24d70*/  IADD3 R10, -R10, RZ, RZ ;  /* 0x000000ff0a0a7210 */ /* 0x000fca0007ffe1ff */
[----:B------:R-:W-:Y:S01]  /*24d80*/  IMAD R3, R2, R10, R9 ;  /* 0x0000000a02037224 */ /* 0x000fe200078e0209 */
[----:B------:R-:W-:-:S04]  /*24d90*/  LOP3.LUT R2, RZ, R2, RZ, 0x33, !PT ;  /* 0x00000002ff027212 */ /* 0x000fc800078e33ff */
[----:B------:R1:W-:Y:S01]  /*24da0*/  STL [R1+0x8], R3 ;  /* 0x0000080301007387 */ /* 0x0003e20000100800 */
[----:B------:R-:W-:-:S05]  /*24db0*/  IMAD.IADD R2, R5, 0x1, R2 ;  /* 0x0000000105027824 */ /* 0x000fca00078e0202 */
[----:B------:R1:W-:Y:S01]  /*24dc0*/  STL [R1+0x4], R2 ;  /* 0x0000040201007387 */ /* 0x0003e20000100800 */
[----:B------:R-:W-:Y:S05]  /*24dd0*/  BRA `(.L_x_2413) ;  /* 0x0000000000107947 */ /* 0x000fea0003800000 */
.L_x_2408:
[----:B------:R-:W-:Y:S01]  /*24de0*/  IMAD.U32 R2, RZ, RZ, UR6 ;  /* 0x00000006ff027e24 */ /* 0x000fe2000f8e00ff */
[----:B------:R0:W-:Y:S04]  /*24df0*/  STL [R1+0x4], RZ ;  /* 0x000004ff01007387 */ /* 0x0001e80000100800 */
[----:B------:R0:W-:Y:S04]  /*24e00*/  STL [R1+0x8], RZ ;  /* 0x000008ff01007387 */ /* 0x0001e80000100800 */
[----:B------:R0:W-:Y:S02]  /*24e10*/  STL [R1], R2 ;  /* 0x0000000201007387 */ /* 0x0001e40000100800 */
.L_x_2413:
        /* <DEDUP_REMOVED lines=10> */
.L_x_2406:
        /* <DEDUP_REMOVED lines=8> */
[----:B--2---:R-:W0:Y:S01]  /*24f40*/  S2R R7, SR_TID.X ;  /* 0x0000000000077919 */ /* 0x004e220000002100 */
[----:B------:R-:W-:Y:S01]  /*24f50*/  BSSY B7, `(.L_x_2414) ;  /* 0x00005c5000077945 */ /* 0x000fe20003800000 */
[----:B------:R-:W-:Y:S01]  /*24f60*/  ULDC UR37, c[0x0][0xc] ;  /* 0x0000030000257ab9 */ /* 0x000fe20000000800 */
[----:B------:R-:W-:Y:S01]  /*24f70*/  ULOP3.LUT UR36, UR40, 0x1, URZ, 0xfc, !UPT ;  /* 0x0000000128247892 */ /* 0x000fe2000f8efc3f */
[----:B------:R-:W2:Y:S01]  /*24f80*/  S2R R3, SR_TID.X ;  /* 0x0000000000037919 */ /* 0x000ea20000002100 */
[----:B------:R-:W-:Y:S01]  /*24f90*/  ULOP3.LUT UR38, UR40, 0x2, URZ, 0xfc, !UPT ;  /* 0x0000000228267892 */ /* 0x000fe2000f8efc3f */
[----:B------:R-:W-:Y:S01]  /*24fa0*/  ULDC.64 UR42, c[0x0][0x198] ;  /* 0x00006600002a7ab9 */ /* 0x000fe20000000a00 */
[C---:B0-----:R-:W-:Y:S01]  /*24fb0*/  IMAD.SHL.U32 R2, R7.reuse, 0x10, RZ ;  /* 0x0000001007027824 */ /* 0x041fe200078e00ff */
[C---:B-1----:R-:W-:Y:S02]  /*24fc0*/  SHF.L.U32 R0, R7.reuse, 0x7, RZ ;  /* 0x0000000707007819 */ /* 0x042fe400000006ff */
        /* <DEDUP_REMOVED lines=15> */
[----:B0-----:R-:W-:Y:S02]  /*250c0*/  IMAD.MOV.U32 R2, RZ, RZ, 0x20 ;  /* 0x00000020ff027424 */ /* 0x001fe400078e00ff */
        /* <DEDUP_REMOVED lines=11> */
.L_x_2518:
[----:B0-----:R-:W2:Y:S01]  /*25180*/  LDL R0, [R1+0xc] ;  /* 0x00000c0001007983 */ /* 0x001ea20000100800 */
[----:B------:R-:W2:Y:S01]  /*25190*/  LDC.64 R16, c[0x0][0xc60] ;  /* 0x00031800ff107b82 */ /* 0x000ea20000000a00 */
[----:B------:R-:W-:Y:S05]  /*251a0*/  YIELD ;  /* 0x0000000000007946 */ /* 0x000fea0003800000 */
[----:B------:R-:W-:Y:S01]  /*251b0*/  ULDC.64 UR4, c[0x0][0xa28] ;  /* 0x00028a0000047ab9 */ /* 0x000fe20000000a00 */
[----:B------:R-:W-:Y:S01]  /*251c0*/  ULDC.64 UR10, c[0x0][0xa18] ;  /* 0x00028600000a7ab9 */ /* 0x000fe20000000a00 */
[----:B------:R-:W-:Y:S01]  /*251d0*/  ISETP.NE.U32.AND P0, PT, RZ, UR4, PT ;  /* 0x00000004ff007c0c */ /* 0x000fe2000bf05070 */
[----:B------:R-:W-:Y:S01]  /*251e0*/  ULDC.64 UR6, c[0x0][0xa08] ;  /* 0x0002820000067ab9 */ /* 0x000fe20000000a00 */
[----:B------:R-:W-:Y:S01]  /*251f0*/  MOV R8, RZ ;  /* 0x000000ff00087202 */ /* 0x000fe20000000f00 */
[----:B------:R-:W-:Y:S01]  /*25200*/  ULDC.64 UR8, c[0x0][0xa10] ;  /* 0x0002840000087ab9 */ /* 0x000fe20000000a00 */
[----:B--2---:R-:W-:-:S06]  /*25210*/  IMAD.WIDE R16, R0, 0x4, R16 ;  /* 0x0000000400107825 */ /* 0x004fcc00078e0210 */
[----:B------:R-:W2:Y:S01]  /*25220*/  LDG.E R16, desc[UR46][R16.64] ;  /* 0x0000002e10107981 */ /* 0x000ea2000c1e1900 */
[----:B------:R-:W-:Y:S02]  /*25230*/  ISETP.NE.AND.EX P0, PT, RZ, UR5, PT, P0 ;  /* 0x00000005ff007c0c */ /* 0x000fe4000bf05300 */
[----:B------:R-:W-:-:S04]  /*25240*/  ISETP.NE.U32.AND P3, PT, RZ, UR10, PT ;  /* 0x0000000aff007c0c */ /* 0x000fc8000bf65070 */
[----:B------:R-:W-:Y:S01]  /*25250*/  ISETP.NE.AND.EX P3, PT, RZ, UR11, PT, P3 ;  /* 0x0000000bff007c0c */ /* 0x000fe2000bf65330 */
[----:B------:R-:W-:Y:S02]  /*25260*/  IMAD.MOV.U32 R0, RZ, RZ, RZ ;  /* 0x000000ffff007224 */ /* 0x000fe400078e00ff */
[----:B------:R-:W-:Y:S02]  /*25270*/  IMAD.MOV.U32 R11, RZ, RZ, RZ ;  /* 0x000000ffff0b7224 */ /* 0x000fe400078e00ff */
[----:B------:R-:W-:Y:S01]  /*25280*/  IMAD.MOV.U32 R20, RZ, RZ, RZ ;  /* 0x000000ffff147224 */ /* 0x000fe200078e00ff */
[----:B--2---:R-:W-:Y:S02]  /*25290*/  SHF.R.S32.HI R18, RZ, 0x1f, R16 ;  /* 0x0000001fff127819 */ /* 0x004fe40000011410 */
[----:B------:R-:W-:-:S04]  /*252a0*/  @P0 LEA R2, P1, R16, UR4, 0x2 ;  /* 0x0000000410020c11 */ /* 0x000fc8000f8210ff */
[C-C-:B------:R-:W-:Y:S01]  /*252b0*/  @P0 LEA.HI.X R3, R16.reuse, UR5, R18.reuse, 0x2, P1 ;  /* 0x0000000510030c11 */ /* 0x140fe200088f1412 */
[----:B------:R-:W-:Y:S01]  /*252c0*/  ULDC.64 UR4, c[0x0][0xa00] ;  /* 0x0002800000047ab9 */ /* 0x000fe20000000a00 */
[C---:B------:R-:W-:Y:S01]  /*252d0*/  IMAD.SHL.U32 R17, R16.reuse, 0x4, RZ ;  /* 0x0000000410117824 */ /* 0x040fe200078e00ff */
[----:B------:R-:W-:Y:S02]  /*252e0*/  ISETP.NE.U32.AND P2, PT, RZ, UR4, PT ;  /* 0x00000004ff007c0c */ /* 0x000fe4000bf45070 */
[----:B------:R0:W5:Y:S01]  /*252f0*/  @P0 LDG.E R8, desc[UR46][R2.64] ;  /* 0x0000002e02080981 */ /* 0x000162000c1e1900 */
[----:B------:R-:W-:Y:S02]  /*25300*/  SHF.L.U64.HI R18, R16, 0x2, R18 ;  /* 0x0000000210127819 */ /* 0x000fe40000010212 */
[----:B------:R-:W-:Y:S02]  /*25310*/  ISETP.NE.AND.EX P2, PT, RZ, UR5, PT, P2 ;  /* 0x00000005ff007c0c */ /* 0x000fe4000bf45320 */
[----:B------:R-:W-:-:S02]  /*25320*/  ISETP.NE.U32.AND P0, PT, RZ, UR6, PT ;  /* 0x00000006ff007c0c */ /* 0x000fc4000bf05070 */
[----:B------:R-:W-:Y:S02]  /*25330*/  ISETP.NE.U32.AND P1, PT, RZ, UR8, PT ;  /* 0x00000008ff007c0c */ /* 0x000fe4000bf25070 */
[----:B------:R-:W-:Y:S02]  /*25340*/  ISETP.NE.AND.EX P0, PT, RZ, UR7, PT, P0 ;  /* 0x00000007ff007c0c */ /* 0x000fe4000bf05300 */
[C---:B0-----:R-:W-:Y:S02]  /*25350*/  IADD3 R2, P4, R17.reuse, UR4, RZ ;  /* 0x0000000411027c10 */ /* 0x041fe4000ff9e0ff */
[----:B------:R-:W-:Y:S02]  /*25360*/  ISETP.NE.AND.EX P1, PT, RZ, UR9, PT, P1 ;  /* 0x00000009ff007c0c */ /* 0x000fe4000bf25310 */
[C---:B------:R-:W-:Y:S02]  /*25370*/  IADD3.X R3, R18.reuse, UR5, RZ, P4, !PT ;  /* 0x0000000512037c10 */ /* 0x040fe4000a7fe4ff */
[C---:B-1----:R-:W-:Y:S01]  /*25380*/  IADD3 R4, P4, R17.reuse, UR8, RZ ;  /* 0x0000000811047c10 */ /* 0x042fe2000ff9e0ff */
[----:B------:R-:W-:Y:S01]  /*25390*/  ULDC UR4, c[0x0][0x288] ;  /* 0x0000a20000047ab9 */ /* 0x000fe20000000800 */
[----:B------:R-:W-:Y:S01]  /*253a0*/  IADD3 R6, P5, R17, UR6, RZ ;  /* 0x0000000611067c10 */ /* 0x000fe2000ffbe0ff */
[----:B------:R-:W2:Y:S01]  /*253b0*/  @P2 LDG.E R0, desc[UR46][R2.64] ;  /* 0x0000002e02002981 */ /* 0x000ea2000c1e1900 */
[----:B------:R-:W-:-:S02]  /*253c0*/  IADD3.X R5, R18, UR9, RZ, P4, !PT ;  /* 0x0000000912057c10 */ /* 0x000fc4000a7fe4ff */
[----:B------:R-:W-:Y:S02]  /*253d0*/  @P3 IADD3 R12, P4, R17, UR10, RZ ;  /* 0x0000000a110c3c10 */ /* 0x000fe4000ff9e0ff */
[----:B------:R-:W-:Y:S01]  /*253e0*/  MOV R10, UR4 ;  /* 0x00000004000a7c02 */ /* 0x000fe20008000f00 */
[----:B------:R0:W5:Y:S01]  /*253f0*/  @P1 LDG.E R20, desc[UR46][R4.64] ;  /* 0x0000002e04141981 */ /* 0x000162000c1e1900 */
[C---:B------:R-:W-:Y:S01]  /*25400*/  IADD3.X R7, R18.reuse, UR7, RZ, P5, !PT ;  /* 0x0000000712077c10 */ /* 0x040fe2000affe4ff */
[----:B------:R-:W-:Y:S01]  /*25410*/  ULDC.64 UR4, c[0x0][0x3f8] ;  /* 0x0000fe0000047ab9 */ /* 0x000fe20000000a00 */
[----:B------:R-:W-:-:S03]  /*25420*/  @P3 IADD3.X R13, R18, UR11, RZ, P4, !PT ;  /* 0x0000000b120d3c10 */ /* 0x000fc6000a7fe4ff */
[----:B------:R0:W5:Y:S04]  /*25430*/  @P0 LDG.E R11, desc[UR46][R6.64] ;  /* 0x0000002e060b0981 */ /* 0x000168000c1e1900 */
[----:B------:R0:W5:Y:S01]  /*25440*/  @P3 LDG.E R10, desc[UR46][R12.64] ;  /* 0x0000002e0c0a3981 */ /* 0x000162000c1e1900 */
[----:B------:R-:W-:-:S03]  /*25450*/  UISETP.NE.U32.AND UP0, UPT, UR4, URZ, UPT ;  /* 0x0000003f0400728c */ /* 0x000fc6000bf05070 */
[----:B------:R-:W-:Y:S01]  /*25460*/  ULDC UR4, c[0x0][0x404] ;  /* 0x0001010000047ab9 */ /* 0x000fe20000000800 */
[----:B------:R-:W-:-:S03]  /*25470*/  UISETP.NE.AND.EX UP0, UPT, UR5, URZ, UPT, UP0 ;  /* 0x0000003f0500728c */ /* 0x000fc6000bf05300 */
[----:B------:R-:W-:Y:S01]  /*25480*/  ULDC UR5, c[0x0][0x2e0] ;  /* 0x0000b80000057ab9 */ /* 0x000fe20000000800 */
[----:B------:R-:W-:-:S04]  /*25490*/  USEL UR4, UR4, 0x1, UP0 ;  /* 0x0000000104047887 */ /* 0x000fc80008000000 */
[----:B------:R-:W-:-:S03]  /*254a0*/  UIMAD UR4, UR4, UR5, URZ ;  /* 0x00000005040472a4 */ /* 0x000fc6000f8e023f */
[----:B------:R-:W-:-:S03]  /*254b0*/  ULDC UR5, c[0x0][0x338] ;  /* 0x0000ce0000057ab9 */ /* 0x000fc60000000800 */
[----:B------:R-:W-:Y:S01]  /*254c0*/  IMAD.U32 R9, RZ, RZ, UR4 ;  /* 0x00000004ff097e24 */ /* 0x000fe2000f8e00ff */
[----:B--2---:R1:W-:Y:S02]  /*254d0*/  STL [R1+0x18], R0 ;  /* 0x0000180001007387 */ /* 0x0043e40000100800 */
[----:B-1----:R-:W-:Y:S01]  /*254e0*/  IMAD.U32 R0, RZ, RZ, UR5 ;  /* 0x00000005ff007e24 */ /* 0x002fe2000f8e00ff */
[----:B0-----:R-:W-:Y:S06]  /*254f0*/  @P3 BRA `(.L_x_2415) ;  /* 0x0000000000103947 */ /* 0x001fec0003800000 */
[----:B------:R-:W-:Y:S05]  /*25500*/  @!P2 BRA `(.L_x_2415) ;  /* 0x00000000000ca947 */ /* 0x000fea0003800000 */
[----:B-----5:R-:W2:Y:S04]  /*25510*/  LDG.E R10, desc[UR46][R2.64] ;  /* 0x0000002e020a7981 */ /* 0x020ea8000c1e1900 */
[----:B------:R-:W2:Y:S02]  /*25520*/  LDG.E R2, desc[UR46][R2.64+0x4] ;  /* 0x0000042e02027981 */ /* 0x000ea4000c1e1900 */
[----:B--2---:R-:W-:-:S07]  /*25530*/  IMAD.IADD R10, R2, 0x1, -R10 ;  /* 0x00000001020a7824 */ /* 0x004fce00078e0a0a */
.L_x_2415:
[----:B-----5:R-:W-:Y:S01]  /*25540*/  IMAD.IADD R2, R11, 0x1, R8 ;  /* 0x000000010b027824 */ /* 0x020fe200078e0208 */
[----:B------:R-:W-:Y:S02]  /*25550*/  ULDC.64 UR4, c[0x0][0xa20] ;  /* 0x0002880000047ab9 */ /* 0x000fe40000000a00 */
[----:B------:R-:W-:Y:S02]  /*25560*/  ISETP.NE.U32.AND P2, PT, RZ, UR4, PT ;  /* 0x00000004ff007c0c */ /* 0x000fe4000bf45070 */
[----:B------:R0:W-:Y:S02]  /*25570*/  STL [R1+0x34], R2 ;  /* 0x0000340201007387 */ /* 0x0001e40000100800 */
[----:B------:R-:W-:-:S13]  /*25580*/  ISETP.NE.AND.EX P2, PT, RZ, UR5, PT, P2 ;  /* 0x00000005ff007c0c */ /* 0x000fda000bf45320 */
[----:B0-----:R-:W-:Y:S05]  /*25590*/  @!P2 BRA `(.L_x_2416) ;  /* 0x000000000010a947 */ /* 0x001fea0003800000 */
[----:B------:R-:W-:-:S04]  /*255a0*/  IADD3 R2, P0, R17, UR4, RZ ;  /* 0x0000000411027c10 */ /* 0x000fc8000ff1e0ff */
[----:B------:R-:W-:-:S05]  /*255b0*/  IADD3.X R3, R18, UR5, RZ, P0, !PT ;  /* 0x0000000512037c10 */ /* 0x000fca00087fe4ff */
[----:B------:R0:W5:Y:S01]  /*255c0*/  LDG.E R9, desc[UR46][R2.64] ;  /* 0x0000002e02097981 */ /* 0x000162000c1e1900 */
[----:B------:R-:W-:Y:S05]  /*255d0*/  BRA `(.L_x_2417) ;  /* 0x0000000000107947 */ /* 0x000fea0003800000 */
.L_x_2416:
[----:B------:R-:W-:Y:S05]  /*255e0*/  @!P0 BRA `(.L_x_2417) ;  /* 0x00000000000c8947 */ /* 0x000fea0003800000 */
[----:B------:R-:W2:Y:S04]  /*255f0*/  LDG.E R9, desc[UR46][R6.64] ;  /* 0x0000002e06097981 */ /* 0x000ea8000c1e1900 */
[----:B------:R-:W2:Y:S02]  /*25600*/  LDG.E R6, desc[UR46][R6.64+0x4] ;  /* 0x0000042e06067981 */ /* 0x000ea4000c1e1900 */
[----:B--2---:R-:W-:-:S07]  /*25610*/  IADD3 R9, -R9, R6, RZ ;  /* 0x0000000609097210 */ /* 0x004fce0007ffe1ff */
.L_x_2417:
[----:B0-----:R-:W2:Y:S04]  /*25620*/  @P1 LDG.E R2, desc[UR46][R4.64] ;  /* 0x0000002e04021981 */ /* 0x001ea8000c1e1900 */
[----:B------:R-:W3:Y:S01]  /*25630*/  LDL R3, [R1+0x4] ;  /* 0x0000040001037983 */ /* 0x000ee20000100800 */
[----:B-----5:R-:W-:-:S03]  /*25640*/  IMAD.IADD R9, R9, 0x1, -R8 ;  /* 0x0000000109097824 */ /* 0x020fc600078e0a08 */
[----:B------:R-:W2:Y:S01]  /*25650*/  @P1 LDG.E R4, desc[UR46][R4.64+0x4] ;  /* 0x0000042e04041981 */ /* 0x000ea2000c1e1900 */
[----:B------:R-:W-:Y:S01]  /*25660*/  BSSY B0, `(.L_x_2418) ;  /* 0x0000139000007945 */ /* 0x000fe20003800000 */
[----:B---3--:R-:W-:Y:S01]  /*25670*/  LEA R3, R3, 0xff, 0x7 ;  /* 0x000000ff03037811 */ /* 0x008fe200078e38ff */
[----:B--2---:R-:W-:-:S04]  /*25680*/  @P1 IMAD.IADD R0, R4, 0x1, -R2 ;  /* 0x0000000104001824 */ /* 0x004fc800078e0a02 */
[----:B------:R-:W-:-:S05]  /*25690*/  IMAD.IADD R2, R9, 0x1, R0 ;  /* 0x0000000109027824 */ /* 0x000fca00078e0200 */
[C---:B------:R-:W-:Y:S01]  /*256a0*/  IADD3 R10, R2.reuse, R3, -R10 ;  /* 0x00000003020a7210 */ /* 0x040fe20007ffe80a */
[----:B------:R-:W-:-:S03]  /*256b0*/  VIADD R2, R2, 0x7f ;  /* 0x0000007f02027836 */ /* 0x000fc60000000000 */
[----:B------:R-:W-:Y:S02]  /*256c0*/  SHF.R.S32.HI R19, RZ, 0x1f, R10 ;  /* 0x0000001fff137819 */ /* 0x000fe4000001140a */
[----:B------:R-:W-:Y:S02]  /*256d0*/  SHF.R.S32.HI R3, RZ, 0x1f, R2 ;  /* 0x0000001fff037819 */ /* 0x000fe40000011402 */
[----:B------:R-:W-:Y:S02]  /*256e0*/  LEA.HI R19, R19, R10, RZ, 0x7 ;  /* 0x0000000a13137211 */ /* 0x000fe400078f38ff */
[----:B------:R-:W-:Y:S02]  /*256f0*/  LEA.HI R2, R3, R2, RZ, 0x7 ;  /* 0x0000000203027211 */ /* 0x000fe400078f38ff */
[----:B------:R-:W-:Y:S02]  /*25700*/  SHF.R.S32.HI R19, RZ, 0x7, R19 ;  /* 0x00000007ff137819 */ /* 0x000fe40000011413 */
[----:B------:R-:W-:Y:S01]  /*25710*/  SHF.R.S32.HI R2, RZ, 0x7, R2 ;  /* 0x00000007ff027819 */ /* 0x000fe20000011402 */
[----:B------:R-:W-:-:S03]  /*25720*/  IMAD.MOV R3, RZ, RZ, -R9 ;  /* 0x000000ffff037224 */ /* 0x000fc600078e0a09 */
[----:B------:R-:W-:-:S04]  /*25730*/  VIMNMX R19, R2, R19, PT ;  /* 0x0000001302137248 */ /* 0x000fc80003fe0100 */
[----:B------:R-:W-:Y:S02]  /*25740*/  LEA R2, R19, -R9, 0x7 ;  /* 0x8000000913027211 */ /* 0x000fe400078e38ff */
[----:B------:R-:W-:Y:S02]  /*25750*/  VIMNMX R3, RZ, R3, !PT ;  /* 0x00000003ff037248 */ /* 0x000fe40007fe0100 */
[----:B------:R-:W-:-:S04]  /*25760*/  VIMNMX R0, R2, R0, PT ;  /* 0x0000000002007248 */ /* 0x000fc80003fe0100 */
[----:B------:R-:W-:Y:S02]  /*25770*/  ISETP.GT.AND P0, PT, R0, R3, PT ;  /* 0x000000030000720c */ /* 0x000fe40003f04270 */
[----:B------:R-:W-:-:S11]  /*25780*/  SHF.R.U32.HI R3, RZ, 0x7, R3 ;  /* 0x00000007ff037819 */ /* 0x000fd60000011603 */
[----:B------:R-:W-:-:S05]  /*25790*/  @P0 VIADD R0, R0, 0x7f ;  /* 0x0000007f00000836 */ /* 0x000fca0000000000 */
[----:B------:R-:W-:Y:S01]  /*257a0*/  @P0 SHF.R.S32.HI R2, RZ, 0x1f, R0 ;  /* 0x0000001fff020819 */ /* 0x000fe20000011400 */
[----:B------:R-:W-:-:S03]  /*257b0*/  IMAD.MOV.U32 R4, RZ, RZ, R3 ;  /* 0x000000ffff047224 */ /* 0x000fc600078e0003 */
[----:B------:R-:W-:-:S04]  /*257c0*/  @P0 LEA.HI R0, R2, R0, RZ, 0x7 ;  /* 0x0000000002000211 */ /* 0x000fc800078f38ff */
[----:B------:R-:W-:-:S04]  /*257d0*/  @P0 SHF.R.S32.HI R4, RZ, 0x7, R0 ;  /* 0x00000007ff040819 */ /* 0x000fc80000011400 */
[----:B------:R-:W-:Y:S02]  /*257e0*/  ISETP.GT.AND P2, PT, R4, R3, PT ;  /* 0x000000030400720c */ /* 0x000fe40003f44270 */
[----:B------:R-:W-:-:S11]  /*257f0*/  PLOP3.LUT P0, PT, PT, PT, PT, 0x80, 0x0 ;  /* 0x000000000000781c */ /* 0x000fd60003f0f070 */
[----:B------:R-:W-:Y:S05]  /*25800*/  @!P2 BRA `(.L_x_2419) ;  /* 0x000000100078a947 */ /* 0x000fea0003800000 */
[----:B------:R-:W2:Y:S01]  /*25810*/  LDL R6, [R1+0x8] ;  /* 0x0000080001067983 */ /* 0x000ea20000100800 */
[----:B------:R-:W0:Y:S01]  /*25820*/  LDC R0, c[0x0][0x428] ;  /* 0x00010a00ff007b82 */ /* 0x000e220000000800 */
[----:B------:R-:W-:Y:S01]  /*25830*/  UMOV UR4, 0xffffffff ;  /* 0xffffffff00047882 */ /* 0x000fe20000000000 */
[----:B0-----:R-:W-:-:S13]  /*25840*/  ISETP.NE.AND P0, PT, R0, 0x1, PT ;  /* 0x000000010000780c */ /* 0x001fda0003f05270 */
[----:B------:R-:W2:Y:S08]  /*25850*/  @P0 LDC R0, c[0x0][0x42c] ;  /* 0x00010b00ff000b82 */ /* 0x000eb00000000800 */
[----:B------:R-:W0:Y:S01]  /*25860*/  @P0 LDC R5, c[0x0][0x430] ;  /* 0x00010c00ff050b82 */ /* 0x000e220000000800 */
[----:B--2---:R-:W-:-:S04]  /*25870*/  @P0 IMAD.HI.U32 R0, R6, R0, RZ ;  /* 0x0000000006000227 */ /* 0x004fc800078e00ff */
[----:B------:R-:W-:Y:S01]  /*25880*/  IMAD.MOV.U32 R2, RZ, RZ, R6 ;  /* 0x000000ffff027224 */ /* 0x000fe200078e0006 */
[----:B0-----:R-:W-:Y:S02]  /*25890*/  @P0 SHF.R.U32.HI R2, RZ, R5, R0 ;  /* 0x00000005ff020219 */ /* 0x001fe40000011600 */
[----:B------:R-:W-:Y:S01]  /*258a0*/  SEL R0, R16, RZ, !P1 ;  /* 0x000000ff10007207 */ /* 0x000fe20004800000 */
[----:B------:R-:W-:Y:S06]  /*258b0*/  BRA.DIV UR4, `(.L_x_2420) ;  /* 0x0000008e04e07947 */ /* 0x000fec000b800000 */
[----:B------:R-:W0:Y:S02]  /*258c0*/  S2R R5, SR_TID.X ;  /* 0x0000000000057919 */ /* 0x000e240000002100 */
[----:B0-----:R-:W-:-:S04]  /*258d0*/  SHF.R.U32.HI R5, RZ, 0x5, R5 ;  /* 0x00000005ff057819 */ /* 0x001fc80000011605 */
[----:B------:R-:W-:-:S05]  /*258e0*/  LOP3.LUT R5, R5, 0x3, RZ, 0xc0, !PT ;  /* 0x0000000305057812 */ /* 0x000fca00078ec0ff */
[----:B------:R0:W1:Y:S02]  /*258f0*/  SHFL.IDX PT, R14, R5, RZ, 0x1f ;  /* 0x00001fff050e7589 */ /* 0x00006400000e0000 */
.L_x_2705:
[----:B-1----:R-:W-:Y:S02]  /*25900*/  ISETP.NE.AND P0, PT, R14, RZ, PT ;  /* 0x000000ff0e00720c */ /* 0x002fe40003f05270 */
[----:B------:R-:W-:-:S11]  /*25910*/  PLOP3.LUT P6, PT, PT, PT, PT, 0x8, 0x0 ;  /* 0x000000000000781c */ /* 0x000fd60003fce170 */
[----:B------:R-:W-:Y:S05]  /*25920*/  @P0 BRA `(.L_x_2421) ;  /* 0x00000000000c0947 */ /* 0x000fea0003800000 */
[----:B------:R-:W-:-:S03]  /*25930*/  UMOV UR4, 0xffffffff ;  /* 0xffffffff00047882 */ /* 0x000fc60000000000 */
[----:B------:R-:W-:Y:S05]  /*25940*/  BRA.DIV UR4, `(.L_x_2422) ;  /* 0x0000008e04f07947 */ /* 0x000fea000b800000 */
[----:B------:R-:W-:-:S13]  /*25950*/  ELECT P6, URZ, PT ;  /* 0x00000000003f782f */ /* 0x000fda00038c0000 */
.L_x_2421:
[----:B0-----:R-:W2:Y:S01]  /*25960*/  LDL R5, [R1+0x4c] ;  /* 0x00004c0001057983 */ /* 0x001ea20000100800 */
[----:B------:R-:W-:Y:S01]  /*25970*/  BSSY B1, `(.L_x_2423) ;  /* 0x000000b000017945 */ /* 0x000fe20003800000 */
[----:B------:R-:W0:Y:S01]  /*25980*/  S2R R11, SR_CgaCtaId ;  /* 0x00000000000b7919 */ /* 0x000e220000008800 */
[----:B--2---:R-:W-:-:S04]  /*25990*/  IADD3 R5, R5, 0x1, RZ ;  /* 0x0000000105057810 */ /* 0x004fc80007ffe0ff */
        /* <DEDUP_REMOVED lines=8> */
.L_x_2708:
[----:B------:R-:W-:Y:S05]  /*25a20*/  BSYNC B1 ;  /* 0x0000000000017941 */ /* 0x000fea0003800000 */
.L_x_2423:
[----:B------:R-:W-:Y:S04]  /*25a30*/  BSSY B1, `(.L_x_2425) ;  /* 0x000006f000017945 */ /* 0x000fe80003800000 */
[----:B------:R-:W-:Y:S05]  /*25a40*/  @!P6 BRA `(.L_x_2426) ;  /* 0x0000000400b4e947 */ /* 0x000fea0003800000 */
[----:B------:R-:W2:Y:S04]  /*25a50*/  LDL R8, [R1+0x14] ;  /* 0x0000140001087983 */ /* 0x000ea80000100800 */
[----:B------:R-:W3:Y:S01]  /*25a60*/  LDL R7, [R1+0x20] ;  /* 0x0000200001077983 */ /* 0x000ee20000100800 */
[----:B------:R-:W1:Y:S01]  /*25a70*/  S2R R6, SR_TID.X ;  /* 0x0000000000067919 */ /* 0x000e620000002100 */
[----:B------:R-:W-:Y:S01]  /*25a80*/  BSSY B2, `(.L_x_2427) ;  /* 0x0000007000027945 */ /* 0x000fe20003800000 */
[----:B-1----:R-:W-:-:S04]  /*25a90*/  LOP3.LUT R6, R6, 0x7f, RZ, 0xc0, !PT ;  /* 0x0000007f06067812 */ /* 0x002fc800078ec0ff */
[----:B------:R-:W-:Y:S01]  /*25aa0*/  ISETP.NE.AND P1, PT, R6, RZ, PT ;  /* 0x000000ff0600720c */ /* 0x000fe20003f25270 */
[----:B--2---:R-:W-:Y:S01]  /*25ab0*/  IMAD R8, R8, 0x8, R11 ;  /* 0x0000000808087824 */ /* 0x004fe200078e020b */
[----:B---3--:R-:W-:-:S04]  /*25ac0*/  SHF.L.U32 R10, R7, 0x1f, RZ ;  /* 0x0000001f070a7819 */ /* 0x008fc800000006ff */
[----:B------:R-:W1:Y:S02]  /*25ad0*/  SYNCS.PHASECHK.TRANS64.TRYWAIT P0, [R8+URZ+0x388a0], R10 ;  /* 0x0388a00a080075a7 */ /* 0x000e64000800017f */
[----:B-1----:R-:W-:Y:S05]  /*25ae0*/  @!P0 BRA `(.L_x_2428) ;  /* 0x0000008c00bc8947 */ /* 0x002fea0003800000 */
.L_x_2709:
[----:B------:R-:W-:Y:S05]  /*25af0*/  BSYNC B2 ;  /* 0x0000000000027941 */ /* 0x000fea0003800000 */
.L_x_2427:
        /* <DEDUP_REMOVED lines=9> */
.L_x_2430:
[----:B------:R-:W-:Y:S05]  /*25b90*/  BSYNC B2 ;  /* 0x0000000000027941 */ /* 0x000fea0003800000 */
.L_x_2429:
        /* <DEDUP_REMOVED lines=10> */
[----:B--2---:R-:W-:-:S02]  /*25c40*/  IMAD R9, R5, 0x8000, R11 ;  /* 0x0000800005097824 */ /* 0x004fc400078e020b */
[----:B------:R-:W-:Y:S02]  /*25c50*/  VIADD R5, R8, 0x38890 ;  /* 0x0003889008057836 */ /* 0x000fe40000000000 */
[----:B------:R-:W-:-:S07]  /*25c60*/  VIADD R7, R9, 0x28400 ;  /* 0x0002840009077836 */ /* 0x000fce0000000000 */
.L_x_2431:
        /* <DEDUP_REMOVED lines=10> */
[----:B------:R-:W-:Y:S01]  /*25d10*/  MOV R14, 0x80 ;  /* 0x00000080000e7802 */ /* 0x000fe20000000f00 */
[----:B------:R-:W-:Y:S01]  /*25d20*/  VIADD R7, R9, 0x2c400 ;  /* 0x0002c40009077836 */ /* 0x000fe20000000000 */
[----:B------:R-:W-:Y:S01]  /*25d30*/  PLOP3.LUT P0, PT, PT, PT, PT, 0x80, 0x0 ;  /* 0x000000000000781c */ /* 0x000fe20003f0f070 */
[----:B------:R-:W-:Y:S01]  /*25d40*/  UMOV UR6, 0x0 ;  /* 0x0000000000067882 */ /* 0x000fe20000000000 */
[----:B------:R-:W-:Y:S01]  /*25d50*/  R2UR UR10, R14 ;  /* 0x000000000e0a72ca */ /* 0x000fe200000e0000 */
[----:B------:R-:W-:-:S14]  /*25d60*/  UMOV UR7, 0x12f00000 ;  /* 0x12f0000000077882 */ /* 0x000fdc0000000000 */
.L_x_2432:
        /* <DEDUP_REMOVED lines=13> */
.L_x_2710:
[----:B------:R-:W-:Y:S05]  /*25e40*/  BSYNC B2 ;  /* 0x0000000000027941 */ /* 0x000fea0003800000 */
.L_x_2433:
        /* <DEDUP_REMOVED lines=11> */
.L_x_2436:
[----:B------:R-:W-:Y:S05]  /*25f00*/  BSYNC B2 ;  /* 0x0000000000027941 */ /* 0x000fea0003800000 */
.L_x_2435:
        /* <DEDUP_REMOVED lines=8> */
.L_x_2437:
        /* <DEDUP_REMOVED lines=15> */
.L_x_2438:
        /* <DEDUP_REMOVED lines=10> */
.L_x_2426:
[----:B------:R-:W-:Y:S05]  /*26120*/  BSYNC B1 ;  /* 0x0000000000017941 */ /* 0x000fea0003800000 */
.L_x_2425:
[----:B------:R-:W0:Y:S04]  /*26130*/  LDL.LU R9, [R1+0x14] ;  /* 0x0000140001097983 */ /* 0x000e280000300800 */
[----:B------:R-:W2:Y:S01]  /*26140*/  LDL.LU R7, [R1+0x20] ;  /* 0x0000200001077983 */ /* 0x000ea20000300800 */
[----:B------:R-:W-:Y:S01]  /*26150*/  PLOP3.LUT P0, PT, PT, PT, PT, 0x8, 0x0 ;  /* 0x000000000000781c */ /* 0x000fe20003f0e170 */
[----:B0-----:R-:W-:-:S05]  /*26160*/  VIADD R5, R9, 0x1 ;  /* 0x0000000109057836 */ /* 0x001fca0000000000 */
        /* <DEDUP_REMOVED lines=12> */
.L_x_2453:
        /* <DEDUP_REMOVED lines=13> */
.L_x_2711:
[----:B------:R-:W-:Y:S05]  /*26300*/  BSYNC B2 ;  /* 0x0000000000027941 */ /* 0x000fea0003800000 */
.L_x_2441:
        /* <DEDUP_REMOVED lines=9> */
.L_x_2444:
[----:B------:R-:W-:Y:S05]  /*263a0*/  BSYNC B2 ;  /* 0x0000000000027941 */ /* 0x000fea0003800000 */
.L_x_2443:
        /* <DEDUP_REMOVED lines=11> */
.L_x_2445:
        /* <DEDUP_REMOVED lines=16> */
.L_x_2446:
        /* <DEDUP_REMOVED lines=13> */
.L_x_2712:
[----:B------:R-:W-:Y:S05]  /*26630*/  BSYNC B2 ;  /* 0x0000000000027941 */ /* 0x000fea0003800000 */
.L_x_2447:
        /* <DEDUP_REMOVED lines=11> */
.L_x_2450:
[----:B------:R-:W-:Y:S05]  /*266f0*/  BSYNC B2 ;  /* 0x0000000000027941 */ /* 0x000fea0003800000 */
.L_x_2449:
        /* <DEDUP_REMOVED lines=8> */
.L_x_2451:
        /* <DEDUP_REMOVED lines=15> */
.L_x_2452:
        /* <DEDUP_REMOVED lines=10> */
.L_x_2440:
[----:B------:R-:W-:Y:S05]  /*26910*/  BSYNC B1 ;  /* 0x0000000000017941 */ /* 0x000fea0003800000 */
.L_x_2439:
        /* <DEDUP_REMOVED lines=13> */
.L_x_2419:
[----:B------:R-:W-:Y:S05]  /*269f0*/  BSYNC B0 ;  /* 0x0000000000007941 */ /* 0x000fea0003800000 */
.L_x_2418:
        /* <DEDUP_REMOVED lines=23> */
.L_x_2455:
[----:B------:R-:W1:Y:S01]  /*26b70*/  S2R R0, SR_CgaCtaId ;  /* 0x0000000000007919 */ /* 0x000e620000008800 */
[----:B------:R-:W-:-:S04]  /*26b80*/  MOV R2, 0x400 ;  /* 0x0000040000027802 */ /* 0x000fc80000000f00 */
[----:B-1----:R-:W-:-:S04]  /*26b90*/  LEA R3, R0, R2, 0x18 ;  /* 0x0000000200037211 */ /* 0x002fc800078ec0ff */
[----:B------:R-:W-:Y:S01]  /*26ba0*/  IADD3 R0, R3, 0x28400, RZ ;  /* 0x0002840003007810 */ /* 0x000fe20007ffe0ff */
[----:B------:R1:W-:Y:S03]  /*26bb0*/  STL [R1+0x40], R3 ;  /* 0x0000400301007387 */ /* 0x0003e60000100800 */
[----:B------:R-:W-:-:S13]  /*26bc0*/  LOP3.LUT P0, RZ, R0, 0x3ff, RZ, 0xc0, !PT ;  /* 0x000003ff00ff7812 */ /* 0x000fda000780c0ff */
[----:B-1----:R-:W-:Y:S05]  /*26bd0*/  @!P0 BRA `(.L_x_2457) ;  /* 0x0000000000408947 */ /* 0x002fea0003800000 */
[----:B------:R-:W-:Y:S01]  /*26be0*/  MOV R2, 0x0 ;  /* 0x0000000000027802 */ /* 0x000fe20000000f00 */
[----:B------:R-:W-:Y:S01]  /*26bf0*/  ULDC.64 UR6, c[0x4][0xc0] ;  /* 0x0100300000067ab9 */ /* 0x000fe20000000a00 */
[----:B------:R-:W-:Y:S01]  /*26c00*/  ULDC.64 UR8, c[0x4][0xc8] ;  /* 0x0100320000087ab9 */ /* 0x000fe20000000a00 */
[----:B------:R-:W-:Y:S01]  /*26c10*/  ULDC.64 UR4, c[0x4][0x8] ;  /* 0x0100020000047ab9 */ /* 0x000fe20000000a00 */
[----:B0-----:R-:W-:Y:S01]  /*26c20*/  IMAD.U32 R4, RZ, RZ, UR6 ;  /* 0x00000006ff047e24 */ /* 0x001fe2000f8e00ff */
[----:B------:R-:W-:Y:S01]  /*26c30*/  MOV R10, UR4 ;  /* 0x00000004000a7c02 */ /* 0x000fe20008000f00 */
[----:B------:R-:W0:Y:S01]  /*26c40*/  LDC.64 R2, c[0x4][R2] ;  /* 0x0100000002027b82 */ /* 0x000e220000000a00 */
[----:B------:R-:W-:Y:S02]  /*26c50*/  IMAD.U32 R5, RZ, RZ, UR7 ;  /* 0x00000007ff057e24 */ /* 0x000fe4000f8e00ff */
[----:B------:R-:W-:Y:S02]  /*26c60*/  IMAD.U32 R6, RZ, RZ, UR8 ;  /* 0x00000008ff067e24 */ /* 0x000fe4000f8e00ff */
[----:B------:R-:W-:-:S02]  /*26c70*/  IMAD.U32 R7, RZ, RZ, UR9 ;  /* 0x00000009ff077e24 */ /* 0x000fc4000f8e00ff */
[----:B------:R-:W-:Y:S02]  /*26c80*/  IMAD.U32 R11, RZ, RZ, UR5 ;  /* 0x00000005ff0b7e24 */ /* 0x000fe4000f8e00ff */
[----:B------:R-:W-:Y:S02]  /*26c90*/  IMAD.MOV.U32 R8, RZ, RZ, 0x70 ;  /* 0x00000070ff087424 */ /* 0x000fe400078e00ff */
[----:B------:R-:W-:Y:S02]  /*26ca0*/  IMAD.MOV.U32 R12, RZ, RZ, 0x1 ;  /* 0x00000001ff0c7424 */ /* 0x000fe400078e00ff */
[----:B------:R-:W-:-:S07]  /*26cb0*/  IMAD.MOV.U32 R13, RZ, RZ, RZ ;  /* 0x000000ffff0d7224 */ /* 0x000fce00078e00ff */
[----:B------:R-:W-:-:S07]  /*26cc0*/  LEPC R20, `(.L_x_2457) ;  /* 0x000000001014794e */ /* 0x000fce0000000000 */
[----:B0-----:R-:W-:Y:S05]  /*26cd0*/  CALL.ABS.NOINC R2 ;  /* 0x0000000002007343 */ /* 0x001fea0003c00000 */
.L_x_2457:
        /* <DEDUP_REMOVED lines=27> */
.L_x_2458:
[----:B-1----:R-:W2:Y:S02]  /*26e90*/  LDL R2, [R1+0x40] ;  /* 0x0000400001027983 */ /* 0x002ea40000100800 */
[----:B--2---:R-:W-:-:S04]  /*26ea0*/  IADD3 R0, R2, 0x400, RZ ;  /* 0x0000040002007810 */ /* 0x004fc80007ffe0ff */
        /* <DEDUP_REMOVED lines=18> */
.L_x_2459:
[----:B------:R-:W2:Y:S02]  /*26fd0*/  LDL.LU R2, [R1+0x24] ;  /* 0x0000240001027983 */ /* 0x000ea40000300800 */
[----:B--2---:R-:W-:-:S13]  /*26fe0*/  LOP3.LUT P6, RZ, R2, 0x3ff, RZ, 0xc0, !PT ;  /* 0x000003ff02ff7812 */ /* 0x004fda00078cc0ff */
[----:B------:R-:W-:Y:S05]  /*26ff0*/  @!P6 BRA `(.L_x_2460) ;  /* 0x000000000040e947 */ /* 0x000fea0003800000 */
        /* <DEDUP_REMOVED lines=9> */
[----:B------:R-:W-:Y:S02]  /*27090*/  IMAD.U32 R7, RZ, RZ, UR7 ;  /* 0x00000007ff077e24 */ /* 0x000fe4000f8e00ff */
[----:B------:R-:W-:-:S02]  /*270a0*/  IMAD.U32 R10, RZ, RZ, UR8 ;  /* 0x00000008ff0a7e24 */ /* 0x000fc4000f8e00ff */
[----:B------:R-:W-:Y:S02]  /*270b0*/  IMAD.MOV.U32 R8, RZ, RZ, 0x70 ;  /* 0x00000070ff087424 */ /* 0x000fe400078e00ff */
[----:B------:R-:W-:Y:S02]  /*270c0*/  IMAD.MOV.U32 R12, RZ, RZ, 0x1 ;  /* 0x00000001ff0c7424 */ /* 0x000fe400078e00ff */
[----:B------:R-:W-:-:S07]  /*270d0*/  IMAD.MOV.U32 R13, RZ, RZ, RZ ;  /* 0x000000ffff0d7224 */ /* 0x000fce00078e00ff */
[----:B------:R-:W-:-:S07]  /*270e0*/  LEPC R20, `(.L_x_2460) ;  /* 0x000000001014794e */ /* 0x000fce0000000000 */
[----:B0-----:R-:W-:Y:S05]  /*270f0*/  CALL.ABS.NOINC R2 ;  /* 0x0000000002007343 */ /* 0x001fea0003c00000 */
.L_x_2460:
        /* <DEDUP_REMOVED lines=31> */
.L_x_2461:
        /* <DEDUP_REMOVED lines=14> */
.L_x_2462:
        /* <DEDUP_REMOVED lines=24> */
.L_x_2715:
[----:B--2---:R-:W-:Y:S02]  /*27550*/  ISETP.NE.AND P0, PT, R14, RZ, PT ;  /* 0x000000ff0e00720c */ /* 0x004fe40003f05270 */
[----:B------:R-:W-:-:S11]  /*27560*/  PLOP3.LUT P6, PT, PT, PT, PT, 0x8, 0x0 ;  /* 0x000000000000781c */ /* 0x000fd60003fce170 */
[----:B------:R-:W-:Y:S05]  /*27570*/  @P0 BRA `(.L_x_2464) ;  /* 0x00000008000c0947 */ /* 0x000fea0003800000 */
[----:B------:R-:W-:-:S03]  /*27580*/  UMOV UR4, 0xffffffff ;  /* 0xffffffff00047882 */ /* 0x000fc60000000000 */
[----:B------:R-:W-:Y:S05]  /*27590*/  BRA.DIV UR4, `(.L_x_2465) ;  /* 0x0000007604947947 */ /* 0x000fea000b800000 */
[----:B------:R-:W-:-:S13]  /*275a0*/  ELECT P6, URZ, PT ;  /* 0x00000000003f782f */ /* 0x000fda00038c0000 */
.L_x_2718:
[----:B------:R-:W-:Y:S05]  /*275b0*/  @!P6 BRA `(.L_x_2466) ;  /* 0x000000040080e947 */ /* 0x000fea0003800000 */
[----:B------:R-:W-:Y:S01]  /*275c0*/  ISETP.NE.U32.AND P0, PT, R6, RZ, PT ;  /* 0x000000ff0600720c */ /* 0x000fe20003f05070 */
[----:B-1----:R-:W-:-:S03]  /*275d0*/  VIADD R5, R19, 0xffffffff ;  /* 0xffffffff13057836 */ /* 0x002fc60000000000 */
[----:B------:R-:W-:-:S13]  /*275e0*/  ISETP.NE.AND.EX P0, PT, R7, RZ, PT, P0 ;  /* 0x000000ff0700720c */ /* 0x000fda0003f05300 */
        /* <DEDUP_REMOVED lines=8> */
[--C-:B------:R-:W-:Y:S01]  /*27670*/  SHF.R.S32.HI R9, RZ, 0x1f, R2.reuse ;  /* 0x0000001fff097819 */ /* 0x100fe20000011402 */
[----:B------:R-:W-:-:S04]  /*27680*/  IMAD.MOV R8, RZ, RZ, -R2 ;  /* 0x000000ffff087224 */ /* 0x000fc800078e0a02 */
[----:B------:R-:W-:Y:S01]  /*27690*/  IMAD R5, R10, R8, R5 ;  /* 0x000000080a057224 */ /* 0x000fe200078e0205 */
[----:B------:R-:W-:Y:S01]  /*276a0*/  MOV R8, R2 ;  /* 0x0000000200087202 */ /* 0x000fe20000000f00 */
[----:B------:R-:W-:-:S04]  /*276b0*/  IMAD R10, R17, UR4, RZ ;  /* 0x00000004110a7c24 */ /* 0x000fc8000f8e02ff */
[----:B------:R-:W-:-:S04]  /*276c0*/  IMAD.WIDE.U32 R8, R16, UR4, R8 ;  /* 0x0000000410087c25 */ /* 0x000fc8000f8e0008 */
[----:B------:R-:W-:Y:S01]  /*276d0*/  IMAD R2, R16, UR5, R10 ;  /* 0x0000000510027c24 */ /* 0x000fe2000f8e020a */
[----:B------:R-:W-:-:S03]  /*276e0*/  LEA R6, P0, R8, R6, 0x2 ;  /* 0x0000000608067211 */ /* 0x000fc600078010ff */
[----:B------:R-:W-:-:S05]  /*276f0*/  IMAD.IADD R2, R9, 0x1, R2 ;  /* 0x0000000109027824 */ /* 0x000fca00078e0202 */
[----:B------:R-:W-:-:S05]  /*27700*/  LEA.HI.X R7, R8, R7, R2, 0x2, P0 ;  /* 0x0000000708077211 */ /* 0x000fca00000f1402 */
[----:B------:R1:W5:Y:S02]  /*27710*/  LDG.E R2, desc[UR46][R6.64] ;  /* 0x0000002e06027981 */ /* 0x000364000c1e1900 */
.L_x_2467:
[----:B-1----:R-:W2:Y:S01]  /*27720*/  LDL R6, [R1+0x10] ;  /* 0x0000100001067983 */ /* 0x002ea20000100800 */
[----:B------:R-:W-:-:S03]  /*27730*/  MOV R9, 0x400 ;  /* 0x0000040000097802 */ /* 0x000fc60000000f00 */
[----:B------:R-:W3:Y:S01]  /*27740*/  LDL R8, [R1+0x1c] ;  /* 0x00001c0001087983 */ /* 0x000ee20000100800 */
[----:B------:R-:W1:Y:S01]  /*27750*/  S2R R10, SR_CgaCtaId ;  /* 0x00000000000a7919 */ /* 0x000e620000008800 */
[----:B------:R-:W4:Y:S01]  /*27760*/  S2R R7, SR_TID.X ;  /* 0x0000000000077919 */ /* 0x000f220000002100 */
[----:B-1----:R-:W-:Y:S02]  /*27770*/  LEA R9, R10, R9, 0x18 ;  /* 0x000000090a097211 */ /* 0x002fe400078ec0ff */
[----:B----4-:R-:W-:-:S04]  /*27780*/  LOP3.LUT R7, R7, 0x7f, RZ, 0xc0, !PT ;  /* 0x0000007f07077812 */ /* 0x010fc800078ec0ff */
[----:B------:R-:W-:Y:S01]  /*27790*/  ISETP.NE.AND P0, PT, R7, RZ, PT ;  /* 0x000000ff0700720c */ /* 0x000fe20003f05270 */
[----:B--2---:R-:W-:Y:S01]  /*277a0*/  IMAD R6, R6, 0x8, R9 ;  /* 0x0000000806067824 */ /* 0x004fe200078e0209 */
[----:B---3--:R-:W-:-:S04]  /*277b0*/  SHF.L.U32 R8, R8, 0x1f, RZ ;  /* 0x0000001f08087819 */ /* 0x008fc800000006ff */
[----:B------:R-:W1:Y:S02]  /*277c0*/  SYNCS.PHASECHK.TRANS64.TRYWAIT P2, [R6+URZ+0x38880], R8 ;  /* 0x03888008060075a7 */ /* 0x000e64000804017f */
[----:B-1----:R-:W-:Y:S05]  /*277d0*/  @!P2 BRA `(.L_x_2468) ;  /* 0x000000740024a947 */ /* 0x002fea0003800000 */
.L_x_2719:
        /* <DEDUP_REMOVED lines=8> */
.L_x_2469:
        /* <DEDUP_REMOVED lines=27> */
.L_x_2720:
        /* <DEDUP_REMOVED lines=8> */
.L_x_2471:
        /* <DEDUP_REMOVED lines=19> */
.L_x_2466:
        /* <DEDUP_REMOVED lines=31> */
.L_x_2464:
        /* <DEDUP_REMOVED lines=13> */
.L_x_2721:
[----:B------:R-:W-:Y:S05]  /*27e80*/  BSYNC B0 ;  /* 0x0000000000007941 */ /* 0x000fea0003800000 */
.L_x_2472:
[----:B------:R-:W-:-:S13]  /*27e90*/  ISETP.GE.AND P0, PT, R19, 0x2, PT ;  /* 0x000000021300780c */ /* 0x000fda0003f06270 */
[----:B------:R-:W-:Y:S05]  /*27ea0*/  @!P0 BRA `(.L_x_2474) ;  /* 0x0000001400008947 */ /* 0x000fea0003800000 */
[----:B------:R2:W5:Y:S01]  /*27eb0*/  LDL.LU R6, [R1+0x10] ;  /* 0x0000100001067983 */ /* 0x0005620000300800 */
[----:B------:R-:W-:-:S03]  /*27ec0*/  IADD3 R21, R19, -0x2, RZ ;  /* 0xfffffffe13157810 */ /* 0x000fc60007ffe0ff */
[----:B------:R2:W5:Y:S04]  /*27ed0*/  LDL.LU R7, [R1+0x1c] ;  /* 0x00001c0001077983 */ /* 0x0005680000300800 */
.L_x_2496:
[----:B-1---5:R-:W-:Y:S01]  /*27ee0*/  VIADD R4, R6, 0x1 ;  /* 0x0000000106047836 */ /* 0x022fe20000000000 */
[----:B------:R-:W-:Y:S05]  /*27ef0*/  YIELD ;  /* 0x0000000000007946 */ /* 0x000fea0003800000 */
[----:B------:R-:W-:Y:S01]  /*27f00*/  ISETP.NE.AND P0, PT, R4, 0x2, PT ;  /* 0x000000020400780c */ /* 0x000fe20003f05270 */
[----:B------:R-:W-:Y:S03]  /*27f10*/  BSSY B0, `(.L_x_2475) ;  /* 0x0000090000007945 */ /* 0x000fe60003800000 */
[----:B---3--:R-:W-:-:S02]  /*27f20*/  SEL R3, RZ, 0x1, P0 ;  /* 0x00000001ff037807 */ /* 0x008fc40000000000 */
        /* <DEDUP_REMOVED lines=24> */
[----:B------:R-:W-:-:S05]  /*280b0*/  IMAD.WIDE.U32 R2, R11, UR6, R2 ;  /* 0x000000060b027c25 */ /* 0x000fca000f8e0002 */
[----:B------:R-:W-:Y:S02]  /*280c0*/  IADD3 R3, R4, R3, RZ ;  /* 0x0000000304037210 */ /* 0x000fe40007ffe0ff */
[----:B------:R-:W-:-:S04]  /*280d0*/  LEA R4, P0, R2, UR4, 0x2 ;  /* 0x0000000402047c11 */ /* 0x000fc8000f8010ff */
[----:B------:R-:W-:-:S05]  /*280e0*/  LEA.HI.X R5, R2, UR5, R3, 0x2, P0 ;  /* 0x0000000502057c11 */ /* 0x000fca00080f1403 */
[----:B------:R3:W5:Y:S04]  /*280f0*/  LDG.E R2, desc[UR46][R4.64] ;  /* 0x0000002e04027981 */ /* 0x000768000c1e1900 */
.L_x_2477:
[----:B---3--:R-:W3:Y:S01]  /*28100*/  S2R R5, SR_CgaCtaId ;  /* 0x0000000000057919 */ /* 0x008ee20000008800 */
[----:B------:R-:W-:Y:S01]  /*28110*/  MOV R4, 0x400 ;  /* 0x0000040000047802 */ /* 0x000fe20000000f00 */
[----:B------:R-:W-:Y:S01]  /*28120*/  BSSY B1, `(.L_x_2478) ;  /* 0x0000009000017945 */ /* 0x000fe20003800000 */
[----:B------:R-:W4:Y:S02]  /*28130*/  S2R R3, SR_TID.X ;  /* 0x0000000000037919 */ /* 0x000f240000002100 */
[----:B---3--:R-:W-:Y:S02]  /*28140*/  LEA R4, R5, R4, 0x18 ;  /* 0x0000000405047211 */ /* 0x008fe400078ec0ff */
[----:B----4-:R-:W-:-:S03]  /*28150*/  LOP3.LUT R3, R3, 0x7f, RZ, 0xc0, !PT ;  /* 0x0000007f03037812 */ /* 0x010fc600078ec0ff */
[----:B------:R-:W-:Y:S01]  /*28160*/  IMAD R5, R10, 0x8, R4 ;  /* 0x000000080a057824 */ /* 0x000fe200078e0204 */
[----:B------:R-:W-:Y:S02]  /*28170*/  SHF.L.U32 R4, R9, 0x1f, RZ ;  /* 0x0000001f09047819 */ /* 0x000fe400000006ff */
[----:B------:R-:W-:Y:S02]  /*28180*/  ISETP.NE.AND P2, PT, R3, RZ, PT ;  /* 0x000000ff0300720c */ /* 0x000fe40003f45270 */
[----:B------:R-:W3:Y:S02]  /*28190*/  SYNCS.PHASECHK.TRANS64.TRYWAIT P0, [R5+URZ+0x38880], R4 ;  /* 0x03888004050075a7 */ /* 0x000ee4000800017f */
[----:B---3--:R-:W-:Y:S09]  /*281a0*/  @!P0 BRA `(.L_x_2479) ;  /* 0x0000006800f88947 */ /* 0x008ff20003800000 */
.L_x_2722:
[----:B------:R-:W-:Y:S05]  /*281b0*/  BSYNC B1 ;  /* 0x0000000000017941 */ /* 0x000fea0003800000 */
.L_x_2478:
[----:B------:R-:W-:Y:S04]  /*281c0*/  BSSY B1, `(.L_x_2480) ;  /* 0x0000009000017945 */ /* 0x000fe80003800000 */
[----:B------:R-:W-:Y:S05]  /*281d0*/  @P2 BRA `(.L_x_2481) ;  /* 0x00000000001c2947 */ /* 0x000fea0003800000 */
[----:B------:R-:W1:Y:S02]  /*281e0*/  S2R R3, SR_TID.X ;  /* 0x0000000000037919 */ /* 0x000e640000002100 */
[----:B-1----:R-:W-:Y:S01]  /*281f0*/  LOP3.LUT R9, R3, 0x1f, RZ, 0xc0, !PT ;  /* 0x0000001f03097812 */ /* 0x002fe200078ec0ff */
[----:B------:R-:W-:-:S03]  /*28200*/  IMAD.MOV.U32 R3, RZ, RZ, 0x8000 ;  /* 0x00008000ff037424 */ /* 0x000fc600078e00ff */
[----:B------:R-:W-:Y:S01]  /*28210*/  ISETP.NE.AND P0, PT, R9, RZ, PT ;  /* 0x000000ff0900720c */ /* 0x000fe20003f05270 */
[----:B------:R4:W-:-:S12]  /*28220*/  SYNCS.ARRIVE.TRANS64 RZ, [R5+URZ+0x38870], R3 ;  /* 0x0388700305ff79a7 */ /* 0x0009d8000800003f */
[----:B----4-:R-:W-:Y:S05]  /*28230*/  @!P0 BRA `(.L_x_2481) ;  /* 0x0000000000048947 */ /* 0x010fea0003800000 */
[----:B------:R-:W-:Y:S01]  /*28240*/  BPT.TRAP 0x1 ;  /* 0x000000040000795c */ /* 0x000fe20000300000 */
.L_x_2481:
[----:B------:R-:W-:Y:S05]  /*28250*/  BSYNC B1 ;  /* 0x0000000000017941 */ /* 0x000fea0003800000 */
.L_x_2480:
[----:B------:R-:W4:Y:S04]  /*28260*/  LDL R3, [R1+0x10] ;  /* 0x0000100001037983 */ /* 0x000f280000100800 */
[----:B-1----:R-:W2:Y:S01]  /*28270*/  LDL R9, [R1+0x34] ;  /* 0x0000340001097983 */ /* 0x002ea20000100800 */
[----:B------:R-:W-:Y:S01]  /*28280*/  IMAD.MOV.U32 R13, RZ, RZ, RZ ;  /* 0x000000ffff0d7224 */ /* 0x000fe200078e00ff */
[----:B------:R-:W-:Y:S01]  /*28290*/  MOV R10, 0x400 ;  /* 0x00000400000a7802 */ /* 0x000fe20000000f00 */
[----:B------:R-:W-:Y:S01]  /*282a0*/  UIADD3 UR4, UP0, UR42, 0x470, URZ ;  /* 0x000004702a047890 */ /* 0x000fe2000ff1e03f */
[----:B------:R-:W1:Y:S01]  /*282b0*/  S2R R11, SR_CgaCtaId ;  /* 0x00000000000b7919 */ /* 0x000e620000008800 */
[----:B------:R-:W-:Y:S01]  /*282c0*/  PLOP3.LUT P0, PT, PT, PT, PT, 0x80, 0x0 ;  /* 0x000000000000781c */ /* 0x000fe20003f0f070 */
[----:B------:R-:W-:Y:S01]  /*282d0*/  UMOV UR6, 0x0 ;  /* 0x0000000000067882 */ /* 0x000fe20000000000 */
[----:B------:R-:W-:Y:S01]  /*282e0*/  R2UR UR10, R13 ;  /* 0x000000000d0a72ca */ /* 0x000fe200000e0000 */
[----:B------:R-:W-:Y:S01]  /*282f0*/  UIADD3.X UR5, URZ, UR43, URZ, UP0, !UPT ;  /* 0x0000002b3f057290 */ /* 0x000fe200087fe43f */
[----:B------:R-:W-:Y:S01]  /*28300*/  UMOV UR7, 0x14f00000 ;  /* 0x14f0000000077882 */ /* 0x000fe20000000000 */
[----:B-1----:R-:W-:-:S05]  /*28310*/  LEA R10, R11, R10, 0x18 ;  /* 0x0000000a0b0a7211 */ /* 0x002fca00078ec0ff */
[----:B----4-:R-:W-:Y:S01]  /*28320*/  IMAD R3, R3, 0x8000, R10 ;  /* 0x0000800003037824 */ /* 0x010fe200078e020a */
[----:B--2---:R-:W-:Y:S01]  /*28330*/  LEA R9, R8, R9, 0x7 ;  /* 0x0000000908097211 */ /* 0x004fe200078e38ff */
[----:B------:R-:W-:Y:S02]  /*28340*/  VIADD R8, R5, 0x38870 ;  /* 0x0003887005087836 */ /* 0x000fe40000000000 */
[----:B------:R-:W-:-:S07]  /*28350*/  VIADD R10, R3, 0x10400 ;  /* 0x00010400030a7836 */ /* 0x000fce0000000000 */
.L_x_2482:
        /* <DEDUP_REMOVED lines=16> */
.L_x_2483:
        /* <DEDUP_REMOVED lines=13> */
.L_x_2723:
[----:B------:R-:W-:Y:S05]  /*28530*/  BSYNC B1 ;  /* 0x0000000000017941 */ /* 0x000fea0003800000 */
.L_x_2484:
[----:B------:R-:W-:Y:S01]  /*28540*/  BSSY B1, `(.L_x_2486) ;  /* 0x000000b000017945 */ /* 0x000fe20003800000 */
[----:B------:R-:W-:Y:S01]  /*28550*/  MOV R10, 0x0 ;  /* 0x00000000000a7802 */ /* 0x000fe20000000f00 */
[----:B------:R-:W-:Y:S02]  /*28560*/  IMAD.MOV.U32 R11, RZ, RZ, 0x14f00000 ;  /* 0x14f00000ff0b7424 */ /* 0x000fe400078e00ff */
[----:B------:R-:W-:Y:S05]  /*28570*/  @P2 BRA `(.L_x_2487) ;  /* 0x00000000001c2947 */ /* 0x000fea0003800000 */
[----:B------:R-:W2:Y:S01]  /*28580*/  S2R R8, SR_TID.X ;  /* 0x0000000000087919 */ /* 0x000ea20000002100 */
[----:B-1-3--:R-:W-:-:S04]  /*28590*/  IMAD.MOV.U32 R4, RZ, RZ, 0x8000 ;  /* 0x00008000ff047424 */ /* 0x00afc800078e00ff */
[----:B------:R4:W-:Y:S01]  /*285a0*/  SYNCS.ARRIVE.TRANS64 RZ, [R5+URZ+0x38830], R4 ;  /* 0x0388300405ff79a7 */ /* 0x0009e2000800003f */
[----:B--2---:R-:W-:-:S04]  /*285b0*/  LOP3.LUT R8, R8, 0x1f, RZ, 0xc0, !PT ;  /* 0x0000001f08087812 */ /* 0x004fc800078ec0ff */
[----:B------:R-:W-:-:S13]  /*285c0*/  ISETP.NE.AND P0, PT, R8, RZ, PT ;  /* 0x000000ff0800720c */ /* 0x000fda0003f05270 */
[----:B----4-:R-:W-:Y:S05]  /*285d0*/  @!P0 BRA `(.L_x_2487) ;  /* 0x0000000000048947 */ /* 0x010fea0003800000 */
[----:B------:R-:W-:Y:S01]  /*285e0*/  BPT.TRAP 0x1 ;  /* 0x000000040000795c */ /* 0x000fe20000300000 */
.L_x_2487:
[----:B------:R-:W-:Y:S05]  /*285f0*/  BSYNC B1 ;  /* 0x0000000000017941 */ /* 0x000fea0003800000 */
.L_x_2486:
[----:B------:R-:W-:Y:S01]  /*28600*/  R2UR UR10, R13 ;  /* 0x000000000d0a72ca */ /* 0x000fe200000e0000 */
[----:B------:R-:W-:Y:S01]  /*28610*/  UIADD3 UR4, UP0, UR42, 0x370, URZ ;  /* 0x000003702a047890 */ /* 0x000fe2000ff1e03f */
[----:B------:R-:W-:Y:S01]  /*28620*/  R2UR UR6, R10 ;  /* 0x000000000a0672ca */ /* 0x000fe200000e0000 */
[----:B-1-3--:R-:W-:Y:S01]  /*28630*/  VIADD R5, R5, 0x38830 ;  /* 0x0003883005057836 */ /* 0x00afe20000000000 */
[----:B------:R-:W-:Y:S01]  /*28640*/  R2UR UR7, R11 ;  /* 0x000000000b0772ca */ /* 0x000fe200000e0000 */
[----:B------:R-:W-:Y:S01]  /*28650*/  VIADD R4, R3, 0x28400 ;  /* 0x0002840003047836 */ /* 0x000fe20000000000 */
[----:B------:R-:W-:Y:S01]  /*28660*/  PLOP3.LUT P0, PT, PT, PT, PT, 0x80, 0x0 ;  /* 0x000000000000781c */ /* 0x000fe20003f0f070 */
[----:B------:R-:W-:-:S12]  /*28670*/  UIADD3.X UR5, URZ, UR43, URZ, UP0, !UPT ;  /* 0x0000002b3f057290 */ /* 0x000fd800087fe43f */
.L_x_2488:
        /* <DEDUP_REMOVED lines=15> */
.L_x_2489:
        /* <DEDUP_REMOVED lines=10> */
.L_x_2476:
[----:B------:R-:W-:Y:S05]  /*28810*/  BSYNC B0 ;  /* 0x0000000000007941 */ /* 0x000fea0003800000 */
.L_x_2475:
[----:B------:R-:W-:-:S06]  /*28820*/  UISETP.NE.AND UP0, UPT, UR36, 0x3, UPT ;  /* 0x000000032400788c */ /* 0x000fcc000bf05270 */
[----:B------:R-:W-:-:S13]  /*28830*/  PLOP3.LUT P0, PT, PT, PT, UP0, 0x80, 0x0 ;  /* 0x000000000000781c */ /* 0x000fda0003f0f008 */
[----:B------:R-:W-:Y:S05]  /*28840*/  @!P0 BRA `(.L_x_2490) ;  /* 0x0000000000048947 */ /* 0x000fea0003800000 */
[----:B------:R-:W-:Y:S01]  /*28850*/  BPT.TRAP 0x1 ;  /* 0x000000040000795c */ /* 0x000fe20000300000 */
.L_x_2490:
        /* <DEDUP_REMOVED lines=12> */
.L_x_2724:
[----:B------:R-:W-:Y:S05]  /*28920*/  BSYNC B0 ;  /* 0x0000000000007941 */ /* 0x000fea0003800000 */
.L_x_2491:
[----:B------:R-:W-:Y:S05]  /*28930*/  @!P0 BRA `(.L_x_2493) ;  /* 0x0000000000048947 */ /* 0x000fea0003800000 */
[----:B------:R-:W-:Y:S01]  /*28940*/  BPT.TRAP 0x1 ;  /* 0x000000040000795c */ /* 0x000fe20000300000 */
.L_x_2493:
[----:B---3--:R-:W3:Y:S01]  /*28950*/  LDL R4, [R1+0x8] ;  /* 0x0000080001047983 */ /* 0x008ee20000100800 */
[----:B------:R-:W-:Y:S01]  /*28960*/  SHF.L.U32 R3, R7, 0x1f, RZ ;  /* 0x0000001f07037819 */ /* 0x000fe200000006ff */
[----:B------:R-:W-:-:S03]  /*28970*/  IMAD.SHL.U32 R12, R6, 0x8000, RZ ;  /* 0x00008000060c7824 */ /* 0x000fc600078e00ff */
[----:B---3--:R-:W3:Y:S02]  /*28980*/  SYNCS.PHASECHK.TRANS64.TRYWAIT P2, [R4+URZ+0x38860], R3 ;  /* 0x03886003040075a7 */ /* 0x008ee4000804017f */
[----:B---3--:R-:W-:Y:S05]  /*28990*/  @!P2 BRA `(.L_x_2494) ;  /* 0x00000064003ca947 */ /* 0x008fea0003800000 */
.L_x_2725:
[----:B---3--:R-:W3:Y:S04]  /*289a0*/  LDL R4, [R1+0x3c] ;  /* 0x00003c0001047983 */ /* 0x008ee80000100800 */
[----:B------:R-:W4:Y:S04]  /*289b0*/  LDL R16, [R1+0x2c] ;  /* 0x00002c0001107983 */ /* 0x000f280000100800 */
[----:B------:R-:W5:Y:S01]  /*289c0*/  LDL R15, [R1+0x38] ;  /* 0x00003800010f7983 */ /* 0x000f620000100800 */
[----:B------:R-:W-:Y:S01]  /*289d0*/  MOV R13, 0x400 ;  /* 0x00000400000d7802 */ /* 0x000fe20000000f00 */
[----:B------:R-:W0:Y:S01]  /*289e0*/  S2R R14, SR_CgaCtaId ;  /* 0x00000000000e7919 */ /* 0x000e220000008800 */
[----:B------:R-:W-:Y:S05]  /*289f0*/  WARPSYNC.ALL ;  /* 0x0000000000007948 */ /* 0x000fea0003800000 */
[----:B0-----:R-:W-:-:S02]  /*28a00*/  LEA R13, R14, R13, 0x18 ;  /* 0x0000000d0e0d7211 */ /* 0x001fc400078ec0ff */
[----:B---3--:R-:W-:-:S05]  /*28a10*/  LOP3.LUT R3, R12, R4, RZ, 0xfc, !PT ;  /* 0x000000040c037212 */ /* 0x008fca00078efcff */
[----:B------:R-:W-:-:S05]  /*28a20*/  IMAD.IADD R3, R13, 0x1, R3 ;  /* 0x000000010d037824 */ /* 0x000fca00078e0203 */
[----:B------:R-:W0:Y:S01]  /*28a30*/  LDSM.16.MT88.4 R4, [R3+0x10400] ;  /* 0x010400000304783b */ /* 0x000e220000004200 */
[----:B----4-:R-:W-:Y:S02]  /*28a40*/  IADD3 R20, R16, R3, RZ ;  /* 0x0000000310147210 */ /* 0x010fe40007ffe0ff */
[----:B-----5:R-:W-:Y:S02]  /*28a50*/  LOP3.LUT R12, R12, R15, RZ, 0xfc, !PT ;  /* 0x0000000f0c0c7212 */ /* 0x020fe400078efcff */
[C-C-:B0-----:R-:W-:Y:S02]  /*28a60*/  PRMT R8, R4.reuse, 0x6420, R5.reuse ;  /* 0x0000642004087816 */ /* 0x141fe40000000005 */
[----:B-1----:R-:W-:Y:S02]  /*28a70*/  PRMT R9, R4, 0x7531, R5 ;  /* 0x0000753104097816 */ /* 0x002fe40000000005 */
[C-C-:B------:R-:W-:Y:S02]  /*28a80*/  PRMT R10, R6.reuse, 0x6420, R7.reuse ;  /* 0x00006420060a7816 */ /* 0x140fe40000000007 */
[----:B------:R-:W-:-:S02]  /*28a90*/  PRMT R11, R6, 0x7531, R7 ;  /* 0x00007531060b7816 */ /* 0x000fc40000000007 */
[----:B------:R-:W0:Y:S01]  /*28aa0*/  LDSM.16.MT88.4 R4, [R20+0x10400] ;  /* 0x010400001404783b */ /* 0x000e220000004200 */
[----:B------:R-:W-:-:S05]  /*28ab0*/  IMAD.IADD R17, R13, 0x1, R12 ;  /* 0x000000010d117824 */ /* 0x000fca00078e020c */
[----:B------:R0:W-:Y:S02]  /*28ac0*/  STSM.16.M88.4 [R17+0x400], R8 ;  /* 0x0004000811007844 */ /* 0x0001e40000000200 */
        /* <DEDUP_REMOVED lines=12> */
[----:B-1----:R-:W3:Y:S01]  /*28b90*/  LDL R14, [R1+0x28] ;  /* 0x00002800010e7983 */ /* 0x002ee20000100800 */
        /* <DEDUP_REMOVED lines=21> */
[----:B------:R-:W0:Y:S01]  /*28cf0*/  LDSM.16.MT88.4 R4, [R3+0x15400] ;  /* 0x015400000304783b */ /* 0x000e220000004200 */
[----:B------:R-:W-:Y:S01]  /*28d00*/  IMAD.MOV.U32 R16, RZ, RZ, R12 ;  /* 0x000000ffff107224 */ /* 0x000fe200078e000c */
[----:B------:R-:W-:Y:S01]  /*28d10*/  MOV R17, R13 ;  /* 0x0000000d00117202 */ /* 0x000fe20000000f00 */
        /* <DEDUP_REMOVED lines=37> */
[----:B-1----:R-:W-:Y:S01]  /*28f70*/  IMAD.MOV.U32 R14, RZ, RZ, R18 ;  /* 0x000000ffff0e7224 */ /* 0x002fe200078e0012 */
[C-C-:B0-----:R-:W-:Y:S02]  /*28f80*/  PRMT R8, R4.reuse, 0x6420, R5.reuse ;  /* 0x0000642004087816 */ /* 0x141fe40000000005 */
[----:B------:R-:W-:-:S02]  /*28f90*/  PRMT R9, R4, 0x7531, R5 ;  /* 0x0000753104097816 */ /* 0x000fc40000000005 */
        /* <DEDUP_REMOVED lines=9> */
[----:B------:R-:W0:Y:S01]  /*29030*/  LDSM.16.MT88.4 R4, [R20+0x13400] ;  /* 0x013400001404783b */ /* 0x000e220000004200 */
[----:B------:R-:W-:-:S05]  /*29040*/  IADD3 R12, R15, R14, RZ ;  /* 0x0000000e0f0c7210 */ /* 0x000fca0007ffe0ff */
[----:B------:R1:W-:Y:S02]  /*29050*/  STSM.16.M88.4 [R12], R16 ;  /* 0x000000100c007844 */ /* 0x0003e40000000200 */
[----:B-1----:R-:W-:Y:S01]  /*29060*/  IMAD.MOV.U32 R19, RZ, RZ, R12 ;  /* 0x000000ffff137224 */ /* 0x002fe200078e000c */
        /* <DEDUP_REMOVED lines=25> */
.L_x_2495:
        /* <DEDUP_REMOVED lines=11> */
.L_x_2474:
[----:B------:R-:W-:Y:S04]  /*292b0*/  BSSY B0, `(.L_x_2497) ;  /* 0x000000f000007945 */ /* 0x000fe80003800000 */
[----:B------:R-:W-:Y:S05]  /*292c0*/  @P1 BRA `(.L_x_2498) ;  /* 0x0000000000341947 */ /* 0x000fea0003800000 */
[----:B------:R-:W4:Y:S01]  /*292d0*/  S2R R5, SR_LANEID ;  /* 0x0000000000057919 */ /* 0x000f220000000000 */
[----:B------:R-:W-:Y:S01]  /*292e0*/  VOTEU.ANY UR4, UPT, PT ;  /* 0x0000000000047886 */ /* 0x000fe200038e0100 */
[----:B-1-3--:R-:W1:Y:S01]  /*292f0*/  LDC.64 R2, c[0x0][0xc38] ;  /* 0x00030e00ff027b82 */ /* 0x00ae620000000a00 */
[----:B------:R-:W4:Y:S02]  /*29300*/  FLO.U32 R0, UR4 ;  /* 0x0000000400007d00 */ /* 0x000f2400080e0000 */
[----:B----4-:R-:W-:-:S06]  /*29310*/  ISETP.EQ.U32.AND P0, PT, R0, R5, PT ;  /* 0x000000050000720c */ /* 0x010fcc0003f02070 */
[----:B------:R-:W1:Y:S07]  /*29320*/  POPC R5, UR4 ;  /* 0x0000000400057d09 */ /* 0x000e6e0008000000 */
[----:B-1----:R-:W3:Y:S01]  /*29330*/  @P0 ATOMG.E.ADD.STRONG.GPU PT, R3, desc[UR46][R2.64], R5 ;  /* 0x00000005020309a8 */ /* 0x002ee200081ee1ee */
[----:B------:R-:W1:Y:S02]  /*29340*/  S2R R4, SR_LTMASK ;  /* 0x0000000000047919 */ /* 0x000e640000003900 */
[----:B-1----:R-:W-:-:S04]  /*29350*/  LOP3.LUT R4, R4, UR4, RZ, 0xc0, !PT ;  /* 0x0000000404047c12 */ /* 0x002fc8000f8ec0ff */
[----:B-----5:R-:W1:Y:S01]  /*29360*/  POPC R7, R4 ;  /* 0x0000000400077309 */ /* 0x020e620000000000 */
[----:B---3--:R-:W1:Y:S02]  /*29370*/  SHFL.IDX PT, R0, R3, R0, 0x1f ;  /* 0x00001f0003007589 */ /* 0x008e6400000e0000 */
[----:B-1----:R-:W-:-:S05]  /*29380*/  IADD3 R0, R0, UR37, R7 ;  /* 0x0000002500007c10 */ /* 0x002fca000fffe007 */
[----:B------:R4:W-:Y:S02]  /*29390*/  STL [R1], R0 ;  /* 0x0000000001007387 */ /* 0x0009e40000100800 */
.L_x_2498:
[----:B------:R-:W-:Y:S05]  /*293a0*/  BSYNC B0 ;  /* 0x0000000000007941 */ /* 0x000fea0003800000 */
.L_x_2497:
[----:B------:R-:W-:-:S06]  /*293b0*/  UISETP.NE.AND UP0, UPT, UR36, 0x3, UPT ;  /* 0x000000032400788c */ /* 0x000fcc000bf05270 */
[----:B------:R-:W-:-:S13]  /*293c0*/  PLOP3.LUT P0, PT, PT, PT, UP0, 0x80, 0x0 ;  /* 0x000000000000781c */ /* 0x000fda0003f0f008 */
[----:B------:R-:W-:Y:S05]  /*293d0*/  @!P0 BRA `(.L_x_2499) ;  /* 0x0000000000048947 */ /* 0x000fea0003800000 */
[----:B------:R-:W-:Y:S01]  /*293e0*/  BPT.TRAP 0x1 ;  /* 0x000000040000795c */ /* 0x000fe20000300000 */
.L_x_2499:
[----:B----4-:R-:W4:Y:S04]  /*293f0*/  LDL R0, [R1+0x1c] ;  /* 0x00001c0001007983 */ /* 0x010f280000100800 */
[----:B------:R-:W2:Y:S01]  /*29400*/  LDL R2, [R1+0x10] ;  /* 0x0000100001027983 */ /* 0x000ea20000100800 */
[----:B-1----:R-:W1:Y:S01]  /*29410*/  S2R R4, SR_CgaCtaId ;  /* 0x0000000000047919 */ /* 0x002e620000008800 */
[----:B---3--:R-:W-:-:S04]  /*29420*/  MOV R3, 0x400 ;  /* 0x0000040000037802 */ /* 0x008fc80000000f00 */
[----:B-1----:R-:W-:Y:S01]  /*29430*/  LEA R3, R4, R3, 0x18 ;  /* 0x0000000304037211 */ /* 0x002fe200078ec0ff */
[----:B------:R-:W-:Y:S01]  /*29440*/  BSSY B0, `(.L_x_2500) ;  /* 0x0000008000007945 */ /* 0x000fe20003800000 */
[----:B----4-:R-:W-:-:S04]  /*29450*/  LOP3.LUT R0, R0, 0x1, RZ, 0x3c, !PT ;  /* 0x0000000100007812 */ /* 0x010fc800078e3cff */
[----:B------:R-:W-:Y:S01]  /*29460*/  SHF.L.U32 R0, R0, 0x1f, RZ ;  /* 0x0000001f00007819 */ /* 0x000fe200000006ff */
[----:B--2---:R-:W-:-:S04]  /*29470*/  IMAD R21, R2, 0x8, R3 ;  /* 0x0000000802157824 */ /* 0x004fc800078e0203 */
[----:B------:R-:W1:Y:S01]  /*29480*/  SYNCS.PHASECHK.TRANS64.TRYWAIT P0, [R21+URZ+0x38870], R0 ;  /* 0x03887000150075a7 */ /* 0x000e62000800017f */
[----:B------:R-:W-:-:S04]  /*29490*/  MOV R2, UR38 ;  /* 0x0000002600027c02 */ /* 0x000fc80008000f00 */
[----:B------:R-:W-:Y:S01]  /*294a0*/  ISETP.NE.AND P2, PT, R2, 0x3, PT ;  /* 0x000000030200780c */ /* 0x000fe20003f45270 */
[----:B-1----:R-:W-:-:S12]  /*294b0*/  @!P0 BRA `(.L_x_2501) ;  /* 0x00000058008c8947 */ /* 0x002fd80003800000 */
.L_x_2726:
[----:B------:R-:W-:Y:S05]  /*294c0*/  BSYNC B0 ;  /* 0x0000000000007941 */ /* 0x000fea0003800000 */
.L_x_2500:
[----:B------:R-:W-:Y:S05]  /*294d0*/  @!P2 BRA `(.L_x_2502) ;  /* 0x000000000004a947 */ /* 0x000fea0003800000 */
[----:B------:R-:W-:Y:S01]  /*294e0*/  BPT.TRAP 0x1 ;  /* 0x000000040000795c */ /* 0x000fe20000300000 */
.L_x_2502:
[----:B-1----:R-:W2:Y:S02]  /*294f0*/  LDL R0, [R1+0x1c] ;  /* 0x00001c0001007983 */ /* 0x002ea40000100800 */
[----:B--2---:R-:W-:-:S04]  /*29500*/  SHF.L.U32 R0, R0, 0x1f, RZ ;  /* 0x0000001f00007819 */ /* 0x004fc800000006ff */
[----:B------:R-:W1:Y:S02]  /*29510*/  SYNCS.PHASECHK.TRANS64.TRYWAIT P0, [R21+URZ+0x38860], R0 ;  /* 0x03886000150075a7 */ /* 0x000e64000800017f */
[----:B-1----:R-:W-:Y:S05]  /*29520*/  @!P0 BRA `(.L_x_2503) ;  /* 0x0000005800848947 */ /* 0x002fea0003800000 */
.L_x_2727:
        /* <DEDUP_REMOVED lines=9> */
[----:B-1----:R-:W-:-:S05]  /*295c0*/  LOP3.LUT R0, R2, R4, RZ, 0xfc, !PT ;  /* 0x0000000402007212 */ /* 0x002fca00078efcff */
[----:B------:R-:W-:-:S05]  /*295d0*/  IMAD.IADD R0, R8, 0x1, R0 ;  /* 0x0000000108007824 */ /* 0x000fca00078e0200 */
        /* <DEDUP_REMOVED lines=57> */
[----:B-1----:R-:W-:Y:S02]  /*29970*/  IMAD.MOV.U32 R14, RZ, RZ, R18 ;  /* 0x000000ffff0e7224 */ /* 0x002fe400078e0012 */
        /* <DEDUP_REMOVED lines=60> */
.L_x_2504:
[----:B------:R-:W2:Y:S01]  /*29d40*/  LDL.LU R2, [R1+0x10] ;  /* 0x0000100001027983 */ /* 0x000ea20000300800 */
[----:B0-----:R-:W-:Y:S03]  /*29d50*/  SYNCS.ARRIVE.TRANS64.A1T0 RZ, [R21+URZ+0x38850], RZ ;  /* 0x038850ff15ff79a7 */ /* 0x001fe6000810003f */
[----:B-1----:R-:W3:Y:S01]  /*29d60*/  LDL.LU R3, [R1+0x1c] ;  /* 0x00001c0001037983 */ /* 0x002ee20000300800 */
[----:B------:R-:W-:-:S05]  /*29d70*/  @!P1 VIADD R0, R21, 0x38880 ;  /* 0x0003888015009836 */ /* 0x000fca0000000000 */
        /* <DEDUP_REMOVED lines=10> */
.L_x_2456:
[----:B------:R-:W-:Y:S05]  /*29e20*/  BSYNC B6 ;  /* 0x0000000000067941 */ /* 0x000fea0003800000 */
.L_x_2454:
        /* <DEDUP_REMOVED lines=13> */
.L_x_2505:
        /* <DEDUP_REMOVED lines=8> */
[----:B---3--:R-:W-:-:S04]  /*29f80*/  IADD3 R5, R5, R7, RZ ;  /* 0x0000000705057210 */ /* 0x008fc80007ffe0ff */
        /* <DEDUP_REMOVED lines=29> */
.L_x_2737:
[----:B------:R-:W-:Y:S02]  /*2a160*/  ULDC UR4, c[0x0][0xc10] ;  /* 0x0003040000047ab9 */ /* 0x000fe40000000800 */
[----:B------:R-:W-:-:S04]  /*2a170*/  IMAD.U32 R5, RZ, RZ, UR4 ;  /* 0x00000004ff057e24 */ /* 0x000fc8000f8e00ff */
[----:B-1----:R-:W-:-:S04]  /*2a180*/  IMAD R8, R14, R5, RZ ;  /* 0x000000050e087224 */ /* 0x002fc800078e02ff */
[----:B------:R-:W-:-:S05]  /*2a190*/  IMAD.IADD R4, R4, 0x1, R8 ;  /* 0x0000000104047824 */ /* 0x000fca00078e0208 */
[----:B------:R-:W-:-:S13]  /*2a1a0*/  ISETP.GT.AND P6, PT, R4, R0, PT ;  /* 0x000000000400720c */ /* 0x000fda0003fc4270 */
[----:B------:R-:W-:Y:S05]  /*2a1b0*/  @P6 BRA `(.L_x_2508) ;  /* 0x0000000000a46947 */ /* 0x000fea0003800000 */
.L_x_2513:
[----:B0-----:R-:W2:Y:S01]  /*2a1c0*/  LDL.LU R2, [R1+0xc] ;  /* 0x00000c0001027983 */ /* 0x001ea20000300800 */
[----:B------:R-:W0:Y:S01]  /*2a1d0*/  LDC R5, c[0x0][0xc14] ;  /* 0x00030500ff057b82 */ /* 0x000e220000000800 */
[----:B--2---:R-:W-:-:S04]  /*2a1e0*/  IADD3 R2, R2, 0x1f, RZ ;  /* 0x0000001f02027810 */ /* 0x004fc80007ffe0ff */
[----:B0-----:R-:W-:-:S13]  /*2a1f0*/  ISETP.GE.AND P6, PT, R2, R5, PT ;  /* 0x000000050200720c */ /* 0x001fda0003fc6270 */
[----:B------:R-:W-:Y:S05]  /*2a200*/  @P6 BRA `(.L_x_2509) ;  /* 0x0000000400ec6947 */ /* 0x000fea0003800000 */
[----:B------:R-:W0:Y:S01]  /*2a210*/  S2R R3, SR_TID.X ;  /* 0x0000000000037919 */ /* 0x000e220000002100 */
[----:B------:R-:W-:Y:S01]  /*2a220*/  BSSY B0, `(.L_x_2510) ;  /* 0x000000a000007945 */ /* 0x000fe20003800000 */
[----:B------:R1:W-:Y:S01]  /*2a230*/  STL [R1+0xc], R2 ;  /* 0x00000c0201007387 */ /* 0x0003e20000100800 */
[----:B0-----:R-:W-:-:S05]  /*2a240*/  LOP3.LUT R3, R3, 0x1f, RZ, 0xc0, !PT ;  /* 0x0000001f03037812 */ /* 0x001fca00078ec0ff */
[----:B------:R-:W-:Y:S02]  /*2a250*/  IMAD.IADD R6, R2, 0x1, R3 ;  /* 0x0000000102067824 */ /* 0x000fe400078e0203 */
[----:B------:R-:W-:-:S03]  /*2a260*/  IMAD.MOV.U32 R3, RZ, RZ, RZ ;  /* 0x000000ffff037224 */ /* 0x000fc600078e00ff */
[----:B------:R-:W-:-:S13]  /*2a270*/  ISETP.GE.OR P6, PT, R6, R5, !P0 ;  /* 0x000000050600720c */ /* 0x000fda00047c6670 */
[----:B-1----:R-:W-:Y:S05]  /*2a280*/  @P6 BRA `(.L_x_2511) ;  /* 0x00000000000c6947 */ /* 0x002fea0003800000 */
[----:B------:R-:W0:Y:S02]  /*2a290*/  LDC.64 R2, c[0x0][0xc58] ;  /* 0x00031600ff027b82 */ /* 0x000e240000000a00 */
[----:B0-----:R-:W-:-:S06]  /*2a2a0*/  IMAD.WIDE R2, R6, 0x4, R2 ;  /* 0x0000000406027825 */ /* 0x001fcc00078e0202 */
[----:B------:R0:W5:Y:S02]  /*2a2b0*/  LDG.E R3, desc[UR46][R2.64] ;  /* 0x0000002e02037981 */ /* 0x000164000c1e1900 */
.L_x_2511:
[----:B------:R-:W-:Y:S05]  /*2a2c0*/  BSYNC B0 ;  /* 0x0000000000007941 */ /* 0x000fea0003800000 */
.L_x_2510:
        /* <DEDUP_REMOVED lines=18> */
.L_x_2745:
[----:B------:R-:W-:Y:S02]  /*2a3f0*/  ULDC UR4, c[0x0][0xc10] ;  /* 0x0003040000047ab9 */ /* 0x000fe40000000800 */
[----:B------:R-:W-:-:S04]  /*2a400*/  IMAD.U32 R5, RZ, RZ, UR4 ;  /* 0x00000004ff057e24 */ /* 0x000fc8000f8e00ff */
[----:B-1----:R-:W-:-:S04]  /*2a410*/  IMAD R8, R14, R5, RZ ;  /* 0x000000050e087224 */ /* 0x002fc800078e02ff */
[----:B------:R-:W-:-:S05]  /*2a420*/  IMAD.IADD R4, R8, 0x1, R4 ;  /* 0x0000000108047824 */ /* 0x000fca00078e0204 */
[----:B------:R-:W-:-:S13]  /*2a430*/  ISETP.GT.AND P6, PT, R4, R0, PT ;  /* 0x000000000400720c */ /* 0x000fda0003fc4270 */
[----:B------:R-:W-:Y:S05]  /*2a440*/  @!P6 BRA `(.L_x_2513) ;  /* 0xfffffffc005ce947 */ /* 0x000fea000383ffff */
.L_x_2508:
        /* <DEDUP_REMOVED lines=8> */
.L_x_2749:
[----:B------:R-:W-:Y:S01]  /*2a4d0*/  ISETP.NE.AND P0, PT, R6, RZ, PT ;  /* 0x000000ff0600720c */ /* 0x000fe20003f05270 */
[----:B------:R-:W-:-:S12]  /*2a4e0*/  IMAD.MOV.U32 R6, RZ, RZ, RZ ;  /* 0x000000ffff067224 */ /* 0x000fd800078e00ff */
[----:B------:R-:W-:Y:S05]  /*2a4f0*/  @!P0 BRA `(.L_x_2515) ;  /* 0x0000000000108947 */ /* 0x000fea0003800000 */
[----:B------:R-:W-:Y:S01]  /*2a500*/  UMOV UR4, 0xffffffff ;  /* 0xffffffff00047882 */ /* 0x000fe20000000000 */
[----:B------:R-:W-:Y:S02]  /*2a510*/  VIADD R12, R7, 0xffffffff ;  /* 0xffffffff070c7836 */ /* 0x000fe40000000000 */
[----:B------:R-:W-:Y:S05]  /*2a520*/  BRA.DIV UR4, `(.L_x_2516) ;  /* 0x0000005204cc7947 */ /* 0x000fea000b800000 */
[----:B------:R3:W4:Y:S02]  /*2a530*/  SHFL.IDX PT, R6, R2, R12, 0x1f ;  /* 0x00001f0c02067589 */ /* 0x00072400000e0000 */
.L_x_2515:
[----:B------:R-:W5:Y:S01]  /*2a540*/  LDL.LU R9, [R1+0xc] ;  /* 0x00000c0001097983 */ /* 0x000f620000300800 */
[----:B01-3--:R-:W0:Y:S01]  /*2a550*/  LDC.64 R2, c[0x0][0xc68] ;  /* 0x00031a00ff027b82 */ /* 0x00be220000000a00 */
[----:B-----5:R-:W-:-:S04]  /*2a560*/  IMAD.IADD R9, R7, 0x1, R9 ;  /* 0x0000000107097824 */ /* 0x020fc800078e0209 */
[----:B0-----:R-:W-:Y:S01]  /*2a570*/  IMAD.WIDE R2, R9, 0x4, R2 ;  /* 0x0000000409027825 */ /* 0x001fe200078e0202 */
[----:B------:R0:W-:Y:S04]  /*2a580*/  STL [R1+0xc], R9 ;  /* 0x00000c0901007387 */ /* 0x0001e80000100800 */
[----:B0-----:R-:W2:Y:S01]  /*2a590*/  LDG.E R9, desc[UR46][R2.64] ;  /* 0x0000002e02097981 */ /* 0x001ea2000c1e1900 */
        /* <DEDUP_REMOVED lines=9> */
[----:B-1----:R-:W-:-:S05]  /*2a630*/  IADD3 R2, RZ, -R3, RZ ;  /* 0x80000003ff027210 */ /* 0x002fca0007ffe0ff */
        /* <DEDUP_REMOVED lines=24> */
[----:B0-----:R-:W-:-:S04]  /*2a7c0*/  IABS R8, R5 ;  /* 0x0000000500087213 */ /* 0x001fc80000000000 */
[----:B------:R-:W0:Y:S08]  /*2a7d0*/  I2F.RP R3, R8 ;  /* 0x0000000800037306 */ /* 0x000e300000209400 */
[----:B0-----:R-:W0:Y:S02]  /*2a7e0*/  MUFU.RCP R3, R3 ;  /* 0x0000000300037308 */ /* 0x001e240000001000 */
[----:B0-----:R-:W-:-:S06]  /*2a7f0*/  IADD3 R3, R3, 0xffffffe, RZ ;  /* 0x0ffffffe03037810 */ /* 0x001fcc0007ffe0ff */
[----:B------:R-:W0:Y:S02]  /*2a800*/  F2I.FTZ.U32.TRUNC.NTZ R3, R3 ;  /* 0x0000000300037305 */ /* 0x000e24000021f000 */
[----:B0-----:R-:W-:-:S04]  /*2a810*/  IMAD.MOV R2, RZ, RZ, -R3 ;  /* 0x000000ffff027224 */ /* 0x001fc800078e0a03 */
        /* <DEDUP_REMOVED lines=26> */
.L_x_2509:
[----:B------:R-:W-:Y:S01]  /*2a9c0*/  UMOV UR4, URZ ;  /* 0x0000003f00047c82 */ /* 0x000fe20008000000 */
[----:B------:R-:W-:Y:S01]  /*2a9d0*/  ULDC UR6, c[0x0][0xc14] ;  /* 0x0003050000067ab9 */ /* 0x000fe20000000800 */
[----:B------:R-:W-:Y:S01]  /*2a9e0*/  UMOV UR5, URZ ;  /* 0x0000003f00057c82 */ /* 0x000fe20008000000 */
[----:B------:R0:W-:Y:S01]  /*2a9f0*/  STL [R1], R0 ;  /* 0x0000000001007387 */ /* 0x0001e20000100800 */
[----:B------:R-:W-:Y:S02]  /*2aa00*/  IMAD.U32 R3, RZ, RZ, UR4 ;  /* 0x00000004ff037e24 */ /* 0x000fe4000f8e00ff */
[----:B------:R-:W-:-:S03]  /*2aa10*/  IMAD.U32 R2, RZ, RZ, UR5 ;  /* 0x00000005ff027e24 */ /* 0x000fc6000f8e00ff */
[----:B------:R1:W-:Y:S01]  /*2aa20*/  STL [R1+0x4], R3 ;  /* 0x0000040301007387 */ /* 0x0003e20000100800 */
[----:B0-----:R-:W-:-:S05]  /*2aa30*/  IMAD.U32 R0, RZ, RZ, UR6 ;  /* 0x00000006ff007e24 */ /* 0x001fca000f8e00ff */
[----:B------:R1:W-:Y:S04]  /*2aa40*/  STL [R1+0xc], R0 ;  /* 0x00000c0001007387 */ /* 0x0003e80000100800 */
[----:B------:R1:W-:Y:S02]  /*2aa50*/  STL [R1+0x8], R2 ;  /* 0x0000080201007387 */ /* 0x0003e40000100800 */
.L_x_2517:
        /* <DEDUP_REMOVED lines=9> */
[----:B------:R-:W-:Y:S02]  /*2aaf0*/  @!P0 MOV R0, 0x400 ;  /* 0x0000040000008802 */ /* 0x000fe40000000f00 */
[----:B--2---:R-:W-:Y:S02]  /*2ab00*/  MOV R6, R3 ;  /* 0x0000000300067202 */ /* 0x004fe40000000f00 */
[----:B------:R-:W0:Y:S01]  /*2ab10*/  @!P0 S2R R3, SR_CgaCtaId ;  /* 0x0000000000038919 */ /* 0x000e220000008800 */
[----:B---3--:R-:W-:Y:S01]  /*2ab20*/  IMAD.MOV.U32 R7, RZ, RZ, R2 ;  /* 0x000000ffff077224 */ /* 0x008fe200078e0002 */
[----:B0-----:R-:W-:-:S05]  /*2ab30*/  @!P0 LEA R0, R3, R0, 0x18 ;  /* 0x0000000003008211 */ /* 0x001fca00078ec0ff */
[----:B----4-:R0:W-:Y:S01]  /*2ab40*/  @!P0 STS.128 [R0+0x388d0], R4 ;  /* 0x0388d00400008388 */ /* 0x0101e20000000c00 */
[----:B------:R-:W-:Y:S06]  /*2ab50*/  BAR.ARV 0x5, 0x180 ;  /* 0x0146000000007b1d */ /* 0x000fec0000002000 */
.L_x_2506:
[----:B0-----:R-:W2:Y:S01]  /*2ab60*/  LDL R0, [R1+0xc] ;  /* 0x00000c0001007983 */ /* 0x001ea20000100800 */
[----:B------:R-:W-:Y:S02]  /*2ab70*/  ULDC UR4, c[0x0][0xc14] ;  /* 0x0003050000047ab9 */ /* 0x000fe40000000800 */
[----:B--2---:R-:W-:-:S13]  /*2ab80*/  ISETP.GE.AND P0, PT, R0, UR4, PT ;  /* 0x0000000400007c0c */ /* 0x004fda000bf06270 */
[----:B------:R-:W-:Y:S05]  /*2ab90*/  @!P0 BRA `(.L_x_2518) ;  /* 0xffffffa400788947 */ /* 0x000fea000383ffff */
[----:B------:R-:W-:Y:S05]  /*2aba0*/  BSYNC B7 ;  /* 0x0000000000077941 */ /* 0x000fea0003800000 */
.L_x_2414:
        /* <DEDUP_REMOVED lines=12> */
.L_x_2752:
[----:B------:R-:W-:Y:S05]  /*2ac70*/  BSYNC B0 ;  /* 0x0000000000007941 */ /* 0x000fea0003800000 */
.L_x_2519:
[----:B------:R-:W-:-:S03]  /*2ac80*/  UMOV UR4, 0xffffffff ;  /* 0xffffffff00047882 */ /* 0x000fc60000000000 */
[----:B------:R-:W-:Y:S05]  /*2ac90*/  BRA.DIV UR4, `(.L_x_2521) ;  /* 0x0000004e042c7947 */ /* 0x000fea000b800000 */
[----:B------:R-:W1:Y:S02]  /*2aca0*/  S2R R2, SR_TID.X ;  /* 0x0000000000027919 */ /* 0x000e640000002100 */
[----:B-1----:R-:W-:-:S04]  /*2acb0*/  SHF.R.U32.HI R2, RZ, 0x5, R2 ;  /* 0x00000005ff027819 */ /* 0x002fc80000011602 */
[----:B------:R-:W-:-:S05]  /*2acc0*/  LOP3.LUT R2, R2, 0x3, RZ, 0xc0, !PT ;  /* 0x0000000302027812 */ /* 0x000fca00078ec0ff */
[----:B------:R1:W2:Y:S02]  /*2acd0*/  SHFL.IDX PT, R14, R2, RZ, 0x1f ;  /* 0x00001fff020e7589 */ /* 0x0002a400000e0000 */
.L_x_2755:
[----:B--2---:R-:W-:-:S13]  /*2ace0*/  ISETP.NE.AND P0, PT, R14, RZ, PT ;  /* 0x000000ff0e00720c */ /* 0x004fda0003f05270 */
[----:B------:R-:W-:Y:S05]  /*2acf0*/  @P0 BRA `(.L_x_2181) ;  /* 0x0000000000b00947 */ /* 0x000fea0003800000 */
[----:B------:R-:W-:-:S03]  /*2ad00*/  UMOV UR4, 0xffffffff ;  /* 0xffffffff00047882 */ /* 0x000fc60000000000 */
[----:B------:R-:W-:Y:S05]  /*2ad10*/  BRA.DIV UR4, `(.L_x_2522) ;  /* 0x0000004e04407947 */ /* 0x000fea000b800000 */
[----:B------:R-:W-:-:S13]  /*2ad20*/  ELECT P6, URZ, PT ;  /* 0x00000000003f782f */ /* 0x000fda00038c0000 */
.L_x_2758:
[----:B------:R-:W-:Y:S05]  /*2ad30*/  @!P6 BRA `(.L_x_2181) ;  /* 0x0000000000a0e947 */ /* 0x000fea0003800000 */
[----:B------:R-:W-:-:S06]  /*2ad40*/  ULOP3.LUT UR4, UR40, 0x2, URZ, 0xfc, !UPT ;  /* 0x0000000228047892 */ /* 0x000fcc000f8efc3f */
[----:B-1----:R-:W-:-:S05]  /*2ad50*/  IMAD.U32 R2, RZ, RZ, UR4 ;  /* 0x00000004ff027e24 */ /* 0x002fca000f8e00ff */
[----:B------:R-:W-:-:S13]  /*2ad60*/  ISETP.NE.AND P0, PT, R2, 0x3, PT ;  /* 0x000000030200780c */ /* 0x000fda0003f05270 */
[----:B------:R-:W-:Y:S05]  /*2ad70*/  @!P0 BRA `(.L_x_2523) ;  /* 0x0000000000048947 */ /* 0x000fea0003800000 */
[----:B------:R-:W-:Y:S01]  /*2ad80*/  BPT.TRAP 0x1 ;  /* 0x000000040000795c */ /* 0x000fe20000300000 */
.L_x_2523:
[----:B0-----:R-:W2:Y:S04]  /*2ad90*/  LDL R3, [R1+0x10] ;  /* 0x0000100001037983 */ /* 0x001ea80000100800 */
[----:B------:R-:W3:Y:S01]  /*2ada0*/  LDL.LU R7, [R1+0x1c] ;  /* 0x00001c0001077983 */ /* 0x000ee20000300800 */
[----:B------:R-:W-:-:S05]  /*2adb0*/  IADD3 R2, R0, 0x38840, RZ ;  /* 0x0003884000027810 */ /* 0x000fca0007ffe0ff */
        /* <DEDUP_REMOVED lines=11> */
.L_x_2759:
[----:B------:R-:W1:Y:S02]  /*2ae70*/  SYNCS.PHASECHK.TRANS64.TRYWAIT P1, [R7+URZ], R2 ;  /* 0x00000002070075a7 */ /* 0x000e64000802017f */
[----:B-1----:R-:W-:Y:S05]  /*2ae80*/  @!P1 BRA `(.L_x_2525) ;  /* 0x0000004c00189947 */ /* 0x002fea0003800000 */
.L_x_2760:
[----:B------:R-:W-:Y:S05]  /*2ae90*/  @!P0 BRA `(.L_x_2526) ;  /* 0x0000000000048947 */ /* 0x000fea0003800000 */
[----:B------:R-:W-:Y:S01]  /*2aea0*/  BPT.TRAP 0x1 ;  /* 0x000000040000795c */ /* 0x000fe20000300000 */
.L_x_2526:
[----:B------:R-:W2:Y:S02]  /*2aeb0*/  LDL.LU R4, [R1+0x10] ;  /* 0x0000100001047983 */ /* 0x000ea40000300800 */
[----:B--2---:R-:W-:-:S04]  /*2aec0*/  IMAD R4, R4, 0x8, R0 ;  /* 0x0000000804047824 */ /* 0x004fc800078e0200 */
[----:B------:R-:W2:Y:S02]  /*2aed0*/  SYNCS.PHASECHK.TRANS64.TRYWAIT P1, [R4+URZ+0x38860], R5 ;  /* 0x03886005040075a7 */ /* 0x000ea4000802017f */
[----:B--2---:R-:W-:Y:S05]  /*2aee0*/  @!P1 BRA `(.L_x_2527) ;  /* 0x0000004c00149947 */ /* 0x004fea0003800000 */
.L_x_2761:
[----:B------:R-:W-:Y:S05]  /*2aef0*/  @!P0 BRA `(.L_x_2528) ;  /* 0x0000000000048947 */ /* 0x000fea0003800000 */
[----:B------:R-:W-:Y:S01]  /*2af00*/  BPT.TRAP 0x1 ;  /* 0x000000040000795c */ /* 0x000fe20000300000 */
.L_x_2528:
[----:B------:R-:W-:-:S04]  /*2af10*/  LEA R3, R3, R0, 0x3 ;  /* 0x0000000003037211 */ /* 0x000fc800078e18ff */
[----:B------:R-:W3:Y:S02]  /*2af20*/  SYNCS.PHASECHK.TRANS64.TRYWAIT P1, [R3+URZ+0x38860], R2 ;  /* 0x03886002030075a7 */ /* 0x000ee4000802017f */
[----:B---3--:R-:W-:Y:S05]  /*2af30*/  @!P1 BRA `(.L_x_2529) ;  /* 0x0000004c00149947 */ /* 0x008fea0003800000 */
.L_x_2762:
[----:B------:R-:W-:Y:S05]  /*2af40*/  @!P0 BRA `(.L_x_2530) ;  /* 0x0000000000048947 */ /* 0x000fea0003800000 */
[----:B------:R-:W-:Y:S01]  /*2af50*/  BPT.TRAP 0x1 ;  /* 0x000000040000795c */ /* 0x000fe20000300000 */
.L_x_2530:
[----:B------:R-:W4:Y:S02]  /*2af60*/  SYNCS.PHASECHK.TRANS64.TRYWAIT P0, [R4+URZ+0x38880], R5 ;  /* 0x03888005040075a7 */ /* 0x000f24000800017f */
[----:B----4-:R-:W-:Y:S05]  /*2af70*/  @!P0 BRA `(.L_x_2531) ;  /* 0x0000004c00188947 */ /* 0x010fea0003800000 */
.L_x_2532:
[----:B------:R0:W0:Y:S02]  /*2af80*/  SYNCS.PHASECHK.TRANS64.TRYWAIT P0, [R3+URZ+0x38880], R2 ;  /* 0x03888002030075a7 */ /* 0x000024000800017f */
[----:B0-----:R-:W-:Y:S05]  /*2af90*/  @!P0 NANOSLEEP.SYNCS 0x989680 ;  /* 0x009896800000895d */ /* 0x001fea0003900000 */
[----:B------:R-:W0:Y:S02]  /*2afa0*/  @!P0 SYNCS.PHASECHK.TRANS64 P0, [R3+URZ+0x38880], R2 ;  /* 0x03888002030085a7 */ /* 0x000e24000800007f */
[----:B0-----:R-:W-:Y:S05]  /*2afb0*/  @!P0 BRA `(.L_x_2532) ;  /* 0xfffffffc00f08947 */ /* 0x001fea000383ffff */
.L_x_2181:
[----:B------:R-:W-:Y:S05]  /*2afc0*/  BSYNC B8 ;  /* 0x0000000000087941 */ /* 0x000fea0003800000 */
.L_x_2178:
[----:B------:R-:W-:Y:S05]  /*2afd0*/  EXIT ;  /* 0x000000000000794d */ /* 0x000fea0003800000 */
.L_x_2203:
[----:B0-----:R0:W1:Y:S02]  /*2afe0*/  SYNCS.PHASECHK.TRANS64.TRYWAIT P6, [R107+URZ+0x38890], R128 ;  /* 0x038890806b0075a7 */ /* 0x00106400080c017f */
[----:B-1----:R-:W-:Y:S05]  /*2aff0*/  @!P6 NANOSLEEP.SYNCS 0x989680 ;  /* 0x009896800000e95d */ /* 0x002fea0003900000 */
[----:B------:R-:W1:Y:S02]  /*2b000*/  @!P6 SYNCS.PHASECHK.TRANS64 P6, [R107+URZ+0x38890], R128 ;  /* 0x038890806b00e5a7 */ /* 0x000e6400080c007f */
[----:B-1----:R-:W-:Y:S05]  /*2b010*/  @!P6 BRA `(.L_x_2203) ;  /* 0xfffffffc00f0e947 */ /* 0x002fea000383ffff */
[----:B------:R-:W-:Y:S05]  /*2b020*/  BRA `(.L_x_2533) ;  /* 0xfffffd8000347947 */ /* 0x000fea000383ffff */
.L_x_2237:
[----:B0-----:R0:W1:Y:S02]  /*2b030*/  SYNCS.PHASECHK.TRANS64.TRYWAIT P3, [R107+URZ+0x38890], R128 ;  /* 0x038890806b0075a7 */ /* 0x001064000806017f */
[----:B-1----:R-:W-:Y:S05]  /*2b040*/  @!P3 NANOSLEEP.SYNCS 0x989680 ;  /* 0x009896800000b95d */ /* 0x002fea0003900000 */
[----:B------:R-:W1:Y:S02]  /*2b050*/  @!P3 SYNCS.PHASECHK.TRANS64 P3, [R107+URZ+0x38890], R128 ;  /* 0x038890806b00b5a7 */ /* 0x000e64000806007f */
[----:B-1----:R-:W-:Y:S05]  /*2b060*/  @!P3 BRA `(.L_x_2237) ;  /* 0xfffffffc00f0b947 */ /* 0x002fea000383ffff */
[----:B------:R-:W-:Y:S05]  /*2b070*/  BRA `(.L_x_2534) ;  /* 0xfffffdc000887947 */ /* 0x000fea000383ffff */
.L_x_2254:
[----:B0-----:R0:W1:Y:S02]  /*2b080*/  SYNCS.PHASECHK.TRANS64.TRYWAIT P2, [R107+URZ+0x38890], R128 ;  /* 0x038890806b0075a7 */ /* 0x001064000804017f */
[----:B-1----:R-:W-:Y:S05]  /*2b090*/  @!P2 NANOSLEEP.SYNCS 0x989680 ;  /* 0x009896800000a95d */ /* 0x002fea0003900000 */
[----:B------:R-:W1:Y:S02]  /*2b0a0*/  @!P2 SYNCS.PHASECHK.TRANS64 P2, [R107+URZ+0x38890], R128 ;  /* 0x038890806b00a5a7 */ /* 0x000e64000804007f */
[----:B-1----:R-:W-:Y:S05]  /*2b0b0*/  @!P2 BRA `(.L_x_2254) ;  /* 0xfffffffc00f0a947 */ /* 0x002fea000383ffff */
[----:B------:R-:W-:Y:S05]  /*2b0c0*/  BRA `(.L_x_2535) ;  /* 0xfffffe0000a07947 */ /* 0x000fea000383ffff */
.L_x_2264:
[----:B--2---:R2:W3:Y:S02]  /*2b0d0*/  SYNCS.PHASECHK.TRANS64.TRYWAIT P3, [R107+URZ+0x388b0], R128 ;  /* 0x0388b0806b0075a7 */ /* 0x0044e4000806017f */
[----:B---3--:R-:W-:Y:S05]  /*2b0e0*/  @!P3 NANOSLEEP.SYNCS 0x989680 ;  /* 0x009896800000b95d */ /* 0x008fea0003900000 */
[----:B------:R-:W3:Y:S02]  /*2b0f0*/  @!P3 SYNCS.PHASECHK.TRANS64 P3, [R107+URZ+0x388b0], R128 ;  /* 0x0388b0806b00b5a7 */ /* 0x000ee4000806007f */
[----:B---3--:R-:W-:Y:S05]  /*2b100*/  @!P3 BRA `(.L_x_2264) ;  /* 0xfffffffc00f0b947 */ /* 0x008fea000383ffff */
[----:B------:R-:W-:Y:S05]  /*2b110*/  BRA `(.L_x_2536) ;  /* 0xfffffe0400fc7947 */ /* 0x000fea000383ffff */
.L_x_2276:
[----:B------:R-:W-:Y:S01]  /*2b120*/  BSSY B0, `(.L_x_2537) ;  /* 0x0000007000007945 */ /* 0x000fe20003800000 */
[----:B------:R-:W-:Y:S02]  /*2b130*/  IMAD.MOV.U32 R12, RZ, RZ, RZ ;  /* 0x000000ffff0c7224 */ /* 0x000fe400078e00ff */
[----:B------:R-:W-:Y:S02]  /*2b140*/  IMAD.MOV.U32 R11, RZ, RZ, 0x1f ;  /* 0x0000001fff0b7424 */ /* 0x000fe400078e00ff */
[----:B------:R-:W-:-:S07]  /*2b150*/  IMAD.MOV.U32 R15, RZ, RZ, -0x1 ;  /* 0xffffffffff0f7424 */ /* 0x000fce00078e00ff */
[----:B-----5:R-:W-:Y:S05]  /*2b160*/  WARPSYNC.COLLECTIVE R15, `(.L_x_2538) ;  /* 0x000000000f087348 */ /* 0x020fea0003c00000 */
[----:B------:R0:W1:Y:S02]  /*2b170*/  SHFL.IDX P6, R14, R13, R12, R11 ;  /* 0x0000000c0d0e7389 */ /* 0x00006400000c000b */
[----:B01---5:R-:W-:Y:S01]  /*2b180*/  ENDCOLLECTIVE ;  /* 0x000000000000791b */ /* 0x023fe20003800000 */
.L_x_2538:
[----:B------:R-:W-:Y:S05]  /*2b190*/  BSYNC B0 ;  /* 0x0000000000007941 */ /* 0x000fea0003800000 */
.L_x_2537:
[----:B------:R0:W-:Y:S01]  /*2b1a0*/  STL [R1], R14 ;  /* 0x0000000e01007387 */ /* 0x0001e20000100800 */
[----:B------:R-:W-:Y:S05]  /*2b1b0*/  BRA `(.L_x_2539) ;  /* 0xfffffe1400187947 */ /* 0x000fea000383ffff */
.L_x_2294:
[----:B------:R-:W-:Y:S01]  /*2b1c0*/  BSSY B1, `(.L_x_2540) ;  /* 0x0000008000017945 */ /* 0x000fe20003800000 */
[----:B------:R-:W-:Y:S01]  /*2b1d0*/  IMAD.MOV.U32 R13, RZ, RZ, R5 ;  /* 0x000000ffff0d7224 */ /* 0x000fe200078e0005 */
[----:B------:R-:W-:Y:S01]  /*2b1e0*/  MOV R12, RZ ;  /* 0x000000ff000c7202 */ /* 0x000fe20000000f00 */
[----:B------:R-:W-:Y:S02]  /*2b1f0*/  IMAD.MOV.U32 R11, RZ, RZ, 0x181f ;  /* 0x0000181fff0b7424 */ /* 0x000fe400078e00ff */
[----:B0-----:R-:W-:-:S07]  /*2b200*/  IMAD.MOV.U32 R15, RZ, RZ, -0x1 ;  /* 0xffffffffff0f7424 */ /* 0x001fce00078e00ff */
[----:B-----5:R-:W-:Y:S05]  /*2b210*/  WARPSYNC.COLLECTIVE R15, `(.L_x_2541) ;  /* 0x000000000f087348 */ /* 0x020fea0003c00000 */
[----:B------:R0:W1:Y:S02]  /*2b220*/  SHFL.IDX P6, R14, R13, R12, R11 ;  /* 0x0000000c0d0e7389 */ /* 0x00006400000c000b */
[----:B01---5:R-:W-:Y:S01]  /*2b230*/  ENDCOLLECTIVE ;  /* 0x000000000000791b */ /* 0x023fe20003800000 */
.L_x_2541:
[----:B------:R-:W-:Y:S05]  /*2b240*/  BSYNC B1 ;  /* 0x0000000000017941 */ /* 0x000fea0003800000 */
.L_x_2540:
[----:B------:R-:W-:Y:S05]  /*2b250*/  BRA `(.L_x_2542) ;  /* 0xfffffe2400b47947 */ /* 0x000fea000383ffff */
.L_x_2295:
[----:B------:R-:W-:Y:S01]  /*2b260*/  BSSY B1, `(.L_x_2543) ;  /* 0x0000008000017945 */ /* 0x000fe20003800000 */
[----:B------:R-:W-:Y:S01]  /*2b270*/  IMAD.MOV.U32 R13, RZ, RZ, R4 ;  /* 0x000000ffff0d7224 */ /* 0x000fe200078e0004 */
[----:B------:R-:W-:Y:S01]  /*2b280*/  MOV R11, 0x181f ;  /* 0x0000181f000b7802 */ /* 0x000fe20000000f00 */
[----:B------:R-:W-:Y:S02]  /*2b290*/  IMAD.MOV.U32 R12, RZ, RZ, RZ ;  /* 0x000000ffff0c7224 */ /* 0x000fe400078e00ff */
[----:B0-----:R-:W-:-:S07]  /*2b2a0*/  IMAD.MOV.U32 R15, RZ, RZ, -0x1 ;  /* 0xffffffffff0f7424 */ /* 0x001fce00078e00ff */
[----:B-----5:R-:W-:Y:S05]  /*2b2b0*/  WARPSYNC.COLLECTIVE R15, `(.L_x_2544) ;  /* 0x000000000f087348 */ /* 0x020fea0003c00000 */
[----:B------:R0:W1:Y:S02]  /*2b2c0*/  SHFL.IDX P6, R14, R13, R12, R11 ;  /* 0x0000000c0d0e7389 */ /* 0x00006400000c000b */
[----:B01---5:R-:W-:Y:S01]  /*2b2d0*/  ENDCOLLECTIVE ;  /* 0x000000000000791b */ /* 0x023fe20003800000 */
.L_x_2544:
[----:B------:R-:W-:Y:S05]  /*2b2e0*/  BSYNC B1 ;  /* 0x0000000000017941 */ /* 0x000fea0003800000 */
.L_x_2543:
[----:B------:R-:W-:Y:S05]  /*2b2f0*/  BRA `(.L_x_2545) ;  /* 0xfffffe2400947947 */ /* 0x000fea000383ffff */
.L_x_2296:
[----:B------:R-:W-:Y:S01]  /*2b300*/  BSSY B1, `(.L_x_2546) ;  /* 0x0000008000017945 */ /* 0x000fe20003800000 */
[----:B------:R-:W-:Y:S01]  /*2b310*/  IMAD.MOV.U32 R13, RZ, RZ, R3 ;  /* 0x000000ffff0d7224 */ /* 0x000fe200078e0003 */
[----:B0-----:R-:W-:Y:S01]  /*2b320*/  MOV R15, 0xffffffff ;  /* 0xffffffff000f7802 */ /* 0x001fe20000000f00 */
[----:B------:R-:W-:Y:S02]  /*2b330*/  IMAD.MOV.U32 R12, RZ, RZ, RZ ;  /* 0x000000ffff0c7224 */ /* 0x000fe400078e00ff */
[----:B------:R-:W-:-:S07]  /*2b340*/  IMAD.MOV.U32 R11, RZ, RZ, 0x181f ;  /* 0x0000181fff0b7424 */ /* 0x000fce00078e00ff */
[----:B-----5:R-:W-:Y:S05]  /*2b350*/  WARPSYNC.COLLECTIVE R15, `(.L_x_2547) ;  /* 0x000000000f087348 */ /* 0x020fea0003c00000 */
[----:B------:R0:W1:Y:S02]  /*2b360*/  SHFL.IDX P6, R14, R13, R12, R11 ;  /* 0x0000000c0d0e7389 */ /* 0x00006400000c000b */
[----:B01---5:R-:W-:Y:S01]  /*2b370*/  ENDCOLLECTIVE ;  /* 0x000000000000791b */ /* 0x023fe20003800000 */
.L_x_2547:
[----:B------:R-:W-:Y:S05]  /*2b380*/  BSYNC B1 ;  /* 0x0000000000017941 */ /* 0x000fea0003800000 */
.L_x_2546:
[----:B------:R-:W-:Y:S05]  /*2b390*/  BRA `(.L_x_2548) ;  /* 0xfffffe2400747947 */ /* 0x000fea000383ffff */
.L_x_2297:
[----:B------:R-:W-:Y:S01]  /*2b3a0*/  BSSY B1, `(.L_x_2549) ;  /* 0x0000008000017945 */ /* 0x000fe20003800000 */
[----:B------:R-:W-:Y:S02]  /*2b3b0*/  IMAD.MOV.U32 R13, RZ, RZ, R0 ;  /* 0x000000ffff0d7224 */ /* 0x000fe400078e0000 */
[----:B------:R-:W-:Y:S02]  /*2b3c0*/  IMAD.MOV.U32 R12, RZ, RZ, RZ ;  /* 0x000000ffff0c7224 */ /* 0x000fe400078e00ff */
[----:B------:R-:W-:Y:S02]  /*2b3d0*/  IMAD.MOV.U32 R11, RZ, RZ, 0x181f ;  /* 0x0000181fff0b7424 */ /* 0x000fe400078e00ff */
[----:B0-----:R-:W-:-:S07]  /*2b3e0*/  IMAD.MOV.U32 R15, RZ, RZ, -0x1 ;  /* 0xffffffffff0f7424 */ /* 0x001fce00078e00ff */
[----:B-----5:R-:W-:Y:S05]  /*2b3f0*/  WARPSYNC.COLLECTIVE R15, `(.L_x_2550) ;  /* 0x000000000f087348 */ /* 0x020fea0003c00000 */
[----:B------:R0:W1:Y:S02]  /*2b400*/  SHFL.IDX P6, R14, R13, R12, R11 ;  /* 0x0000000c0d0e7389 */ /* 0x00006400000c000b */
[----:B01---5:R-:W-:Y:S01]  /*2b410*/  ENDCOLLECTIVE ;  /* 0x000000000000791b */ /* 0x023fe20003800000 */
.L_x_2550:
[----:B------:R-:W-:Y:S05]  /*2b420*/  BSYNC B1 ;  /* 0x0000000000017941 */ /* 0x000fea0003800000 */
.L_x_2549:
[----:B------:R-:W-:Y:S05]  /*2b430*/  BRA `(.L_x_2551) ;  /* 0xfffffe2400547947 */ /* 0x000fea000383ffff */
.L_x_2298:
[----:B------:R-:W-:Y:S01]  /*2b440*/  BSSY B1, `(.L_x_2552) ;  /* 0x0000008000017945 */ /* 0x000fe20003800000 */
[----:B------:R-:W-:Y:S01]  /*2b450*/  MOV R13, R5 ;  /* 0x00000005000d7202 */ /* 0x000fe20000000f00 */
[----:B------:R-:W-:Y:S02]  /*2b460*/  IMAD.MOV.U32 R12, RZ, RZ, 0x1 ;  /* 0x00000001ff0c7424 */ /* 0x000fe400078e00ff */
[----:B------:R-:W-:Y:S02]  /*2b470*/  IMAD.MOV.U32 R11, RZ, RZ, 0x181f ;  /* 0x0000181fff0b7424 */ /* 0x000fe400078e00ff */
[----:B0-----:R-:W-:-:S07]  /*2b480*/  IMAD.MOV.U32 R15, RZ, RZ, -0x1 ;  /* 0xffffffffff0f7424 */ /* 0x001fce00078e00ff */
[----:B-----5:R-:W-:Y:S05]  /*2b490*/  WARPSYNC.COLLECTIVE R15, `(.L_x_2553) ;  /* 0x000000000f087348 */ /* 0x020fea0003c00000 */
[----:B------:R0:W1:Y:S02]  /*2b4a0*/  SHFL.IDX P6, R14, R13, R12, R11 ;  /* 0x0000000c0d0e7389 */ /* 0x00006400000c000b */
[----:B01---5:R-:W-:Y:S01]  /*2b4b0*/  ENDCOLLECTIVE ;  /* 0x000000000000791b */ /* 0x023fe20003800000 */
.L_x_2553:
[----:B------:R-:W-:Y:S05]  /*2b4c0*/  BSYNC B1 ;  /* 0x0000000000017941 */ /* 0x000fea0003800000 */
.L_x_2552:
[----:B------:R-:W-:Y:S05]  /*2b4d0*/  BRA `(.L_x_2554) ;  /* 0xfffffe2400347947 */ /* 0x000fea000383ffff */
.L_x_2299:
[----:B------:R-:W-:Y:S01]  /*2b4e0*/  BSSY B1, `(.L_x_2555) ;  /* 0x0000008000017945 */ /* 0x000fe20003800000 */
[----:B------:R-:W-:Y:S01]  /*2b4f0*/  IMAD.MOV.U32 R13, RZ, RZ, R4 ;  /* 0x000000ffff0d7224 */ /* 0x000fe200078e0004 */
[----:B------:R-:W-:Y:S01]  /*2b500*/  MOV R12, 0x1 ;  /* 0x00000001000c7802 */ /* 0x000fe20000000f00 */
[----:B------:R-:W-:Y:S02]  /*2b510*/  IMAD.MOV.U32 R11, RZ, RZ, 0x181f ;  /* 0x0000181fff0b7424 */ /* 0x000fe400078e00ff */
[----:B0-----:R-:W-:-:S07]  /*2b520*/  IMAD.MOV.U32 R15, RZ, RZ, -0x1 ;  /* 0xffffffffff0f7424 */ /* 0x001fce00078e00ff */
[----:B-----5:R-:W-:Y:S05]  /*2b530*/  WARPSYNC.COLLECTIVE R15, `(.L_x_2556) ;  /* 0x000000000f087348 */ /* 0x020fea0003c00000 */
[----:B------:R0:W1:Y:S02]  /*2b540*/  SHFL.IDX P6, R14, R13, R12, R11 ;  /* 0x0000000c0d0e7389 */ /* 0x00006400000c000b */
[----:B01---5:R-:W-:Y:S01]  /*2b550*/  ENDCOLLECTIVE ;  /* 0x000000000000791b */ /* 0x023fe20003800000 */
.L_x_2556:
[----:B------:R-:W-:Y:S05]  /*2b560*/  BSYNC B1 ;  /* 0x0000000000017941 */ /* 0x000fea0003800000 */
.L_x_2555:
[----:B------:R-:W-:Y:S05]  /*2b570*/  BRA `(.L_x_2557) ;  /* 0xfffffe2400147947 */ /* 0x000fea000383ffff */
.L_x_2300:
        /* <DEDUP_REMOVED lines=8> */
.L_x_2559:
[----:B------:R-:W-:Y:S05]  /*2b600*/  BSYNC B1 ;  /* 0x0000000000017941 */ /* 0x000fea0003800000 */
.L_x_2558:
[----:B------:R-:W-:Y:S05]  /*2b610*/  BRA `(.L_x_2560) ;  /* 0xfffffe2000f47947 */ /* 0x000fea000383ffff */
.L_x_2301:
[----:B------:R-:W-:Y:S01]  /*2b620*/  BSSY B1, `(.L_x_2561) ;  /* 0x0000008000017945 */ /* 0x000fe20003800000 */
[----:B------:R-:W-:Y:S01]  /*2b630*/  IMAD.MOV.U32 R13, RZ, RZ, R0 ;  /* 0x000000ffff0d7224 */ /* 0x000fe200078e0000 */
[----:B0-----:R-:W-:Y:S01]  /*2b640*/  MOV R15, 0xffffffff ;  /* 0xffffffff000f7802 */ /* 0x001fe20000000f00 */
[----:B------:R-:W-:Y:S02]  /*2b650*/  IMAD.MOV.U32 R12, RZ, RZ, 0x1 ;  /* 0x00000001ff0c7424 */ /* 0x000fe400078e00ff */
[----:B------:R-:W-:-:S07]  /*2b660*/  IMAD.MOV.U32 R11, RZ, RZ, 0x181f ;  /* 0x0000181fff0b7424 */ /* 0x000fce00078e00ff */
[----:B-----5:R-:W-:Y:S05]  /*2b670*/  WARPSYNC.COLLECTIVE R15, `(.L_x_2562) ;  /* 0x000000000f087348 */ /* 0x020fea0003c00000 */
[----:B------:R0:W1:Y:S02]  /*2b680*/  SHFL.IDX P6, R14, R13, R12, R11 ;  /* 0x0000000c0d0e7389 */ /* 0x00006400000c000b */
[----:B01---5:R-:W-:Y:S01]  /*2b690*/  ENDCOLLECTIVE ;  /* 0x000000000000791b */ /* 0x023fe20003800000 */
.L_x_2562:
[----:B------:R-:W-:Y:S05]  /*2b6a0*/  BSYNC B1 ;  /* 0x0000000000017941 */ /* 0x000fea0003800000 */
.L_x_2561:
[----:B------:R-:W-:Y:S05]  /*2b6b0*/  BRA `(.L_x_2563) ;  /* 0xfffffe2000d47947 */ /* 0x000fea000383ffff */
.L_x_2302:
[----:B------:R-:W-:Y:S01]  /*2b6c0*/  BSSY B1, `(.L_x_2564) ;  /* 0x0000008000017945 */ /* 0x000fe20003800000 */
[----:B------:R-:W-:Y:S02]  /*2b6d0*/  IMAD.MOV.U32 R13, RZ, RZ, R5 ;  /* 0x000000ffff0d7224 */ /* 0x000fe400078e0005 */
[----:B------:R-:W-:Y:S02]  /*2b6e0*/  IMAD.MOV.U32 R12, RZ, RZ, 0x2 ;  /* 0x00000002ff0c7424 */ /* 0x000fe400078e00ff */
[----:B------:R-:W-:Y:S02]  /*2b6f0*/  IMAD.MOV.U32 R11, RZ, RZ, 0x181f ;  /* 0x0000181fff0b7424 */ /* 0x000fe400078e00ff */
[----:B0-----:R-:W-:-:S07]  /*2b700*/  IMAD.MOV.U32 R15, RZ, RZ, -0x1 ;  /* 0xffffffffff0f7424 */ /* 0x001fce00078e00ff */
[----:B-----5:R-:W-:Y:S05]  /*2b710*/  WARPSYNC.COLLECTIVE R15, `(.L_x_2565) ;  /* 0x000000000f087348 */ /* 0x020fea0003c00000 */
[----:B------:R0:W1:Y:S02]  /*2b720*/  SHFL.IDX P6, R14, R13, R12, R11 ;  /* 0x0000000c0d0e7389 */ /* 0x00006400000c000b */
[----:B01---5:R-:W-:Y:S01]  /*2b730*/  ENDCOLLECTIVE ;  /* 0x000000000000791b */ /* 0x023fe20003800000 */
.L_x_2565:
[----:B------:R-:W-:Y:S05]  /*2b740*/  BSYNC B1 ;  /* 0x0000000000017941 */ /* 0x000fea0003800000 */
.L_x_2564:
[----:B------:R-:W-:Y:S05]  /*2b750*/  BRA `(.L_x_2566) ;  /* 0xfffffe2000b47947 */ /* 0x000fea000383ffff */
.L_x_2303:
        /* <DEDUP_REMOVED lines=8> */
.L_x_2568:
[----:B------:R-:W-:Y:S05]  /*2b7e0*/  BSYNC B1 ;  /* 0x0000000000017941 */ /* 0x000fea0003800000 */
.L_x_2567:
[----:B------:R-:W-:Y:S05]  /*2b7f0*/  BRA `(.L_x_2569) ;  /* 0xfffffe2000947947 */ /* 0x000fea000383ffff */
.L_x_2304:
        /* <DEDUP_REMOVED lines=8> */
.L_x_2571:
[----:B------:R-:W-:Y:S05]  /*2b880*/  BSYNC B1 ;  /* 0x0000000000017941 */ /* 0x000fea0003800000 */
.L_x_2570:
[----:B------:R-:W-:Y:S05]  /*2b890*/  BRA `(.L_x_2572) ;  /* 0xfffffe2000747947 */ /* 0x000fea000383ffff */
.L_x_2305:
        /* <DEDUP_REMOVED lines=8> */
.L_x_2574:
[----:B------:R-:W-:Y:S05]  /*2b920*/  BSYNC B1 ;  /* 0x0000000000017941 */ /* 0x000fea0003800000 */
.L_x_2573:
[----:B------:R-:W-:Y:S05]  /*2b930*/  BRA `(.L_x_2575) ;  /* 0xfffffe2000547947 */ /* 0x000fea000383ffff */
.L_x_2306:
        /* <DEDUP_REMOVED lines=8> */
.L_x_2577:
[----:B------:R-:W-:Y:S05]  /*2b9c0*/  BSYNC B1 ;  /* 0x0000000000017941 */ /* 0x000fea0003800000 */
.L_x_2576:
[----:B------:R-:W-:Y:S05]  /*2b9d0*/  BRA `(.L_x_2578) ;  /* 0xfffffe2000347947 */ /* 0x000fea000383ffff */
.L_x_2307:
        /* <DEDUP_REMOVED lines=8> */
.L_x_2580:
[----:B------:R-:W-:Y:S05]  /*2ba60*/  BSYNC B1 ;  /* 0x0000000000017941 */ /* 0x000fea0003800000 */
.L_x_2579:
[----:B------:R-:W-:Y:S05]  /*2ba70*/  BRA `(.L_x_2581) ;  /* 0xfffffe2000147947 */ /* 0x000fea000383ffff */
.L_x_2308:
        /* <DEDUP_REMOVED lines=8> */
.L_x_2583:
[----:B------:R-:W-:Y:S05]  /*2bb00*/  BSYNC B1 ;  /* 0x0000000000017941 */ /* 0x000fea0003800000 */
.L_x_2582:
[----:B------:R-:W-:Y:S05]  /*2bb10*/  BRA `(.L_x_2584) ;  /* 0xfffffe1c00f47947 */ /* 0x000fea000383ffff */
.L_x_2309:
        /* <DEDUP_REMOVED lines=8> */
.L_x_2586:
[----:B------:R-:W-:Y:S05]  /*2bba0*/  BSYNC B1 ;  /* 0x0000000000017941 */ /* 0x000fea0003800000 */
.L_x_2585:
[----:B------:R-:W-:Y:S05]  /*2bbb0*/  BRA `(.L_x_2587) ;  /* 0xfffffe1c00d47947 */ /* 0x000fea000383ffff */
.L_x_2311:
[----:B-1----:R1:W2:Y:S02]  /*2bbc0*/  SYNCS.PHASECHK.TRANS64.TRYWAIT P1, [R18+URZ+0x38800], R3 ;  /* 0x03880003120075a7 */ /* 0x0022a4000802017f */
[----:B--2---:R-:W-:Y:S05]  /*2bbd0*/  @!P1 NANOSLEEP.SYNCS 0x989680 ;  /* 0x009896800000995d */ /* 0x004fea0003900000 */
[----:B------:R-:W2:Y:S02]  /*2bbe0*/  @!P1 SYNCS.PHASECHK.TRANS64 P1, [R18+URZ+0x38800], R3 ;  /* 0x03880003120095a7 */ /* 0x000ea4000802007f */
[----:B--2---:R-:W-:Y:S05]  /*2bbf0*/  @!P1 BRA `(.L_x_2311) ;  /* 0xfffffffc00f09947 */ /* 0x004fea000383ffff */
[----:B------:R-:W-:Y:S05]  /*2bc00*/  BRA `(.L_x_2588) ;  /* 0xfffffe1c00e07947 */ /* 0x000fea000383ffff */
.L_x_2327:
[----:B------:R-:W-:Y:S01]  /*2bc10*/  BSSY B1, `(.L_x_2589) ;  /* 0x0000008000017945 */ /* 0x000fe20003800000 */
[----:B------:R-:W-:Y:S01]  /*2bc20*/  IMAD.MOV.U32 R13, RZ, RZ, R5 ;  /* 0x000000ffff0d7224 */ /* 0x000fe200078e0005 */
[----:B------:R-:W-:Y:S01]  /*2bc30*/  MOV R11, 0x181f ;  /* 0x0000181f000b7802 */ /* 0x000fe20000000f00 */
[----:B------:R-:W-:Y:S02]  /*2bc40*/  IMAD.MOV.U32 R12, RZ, RZ, RZ ;  /* 0x000000ffff0c7224 */ /* 0x000fe400078e00ff */
[----:B------:R-:W-:-:S07]  /*2bc50*/  IMAD.MOV.U32 R15, RZ, RZ, -0x1 ;  /* 0xffffffffff0f7424 */ /* 0x000fce00078e00ff */
[----:B-----5:R-:W-:Y:S05]  /*2bc60*/  WARPSYNC.COLLECTIVE R15, `(.L_x_2590) ;  /* 0x000000000f087348 */ /* 0x020fea0003c00000 */
[----:B------:R0:W1:Y:S02]  /*2bc70*/  SHFL.IDX P6, R14, R13, R12, R11 ;  /* 0x0000000c0d0e7389 */ /* 0x00006400000c000b */
[----:B01---5:R-:W-:Y:S01]  /*2bc80*/  ENDCOLLECTIVE ;  /* 0x000000000000791b */ /* 0x023fe20003800000 */
.L_x_2590:
[----:B------:R-:W-:Y:S05]  /*2bc90*/  BSYNC B1 ;  /* 0x0000000000017941 */ /* 0x000fea0003800000 */
.L_x_2589:
[----:B------:R-:W-:Y:S05]  /*2bca0*/  BRA `(.L_x_2591) ;  /* 0xfffffe6000e87947 */ /* 0x000fea000383ffff */
.L_x_2328:
[----:B------:R-:W-:Y:S01]  /*2bcb0*/  BSSY B1, `(.L_x_2592) ;  /* 0x0000008000017945 */ /* 0x000fe20003800000 */
[----:B------:R-:W-:Y:S01]  /*2bcc0*/  IMAD.MOV.U32 R13, RZ, RZ, R4 ;  /* 0x000000ffff0d7224 */ /* 0x000fe200078e0004 */
[----:B------:R-:W-:Y:S01]  /*2bcd0*/  MOV R15, 0xffffffff ;  /* 0xffffffff000f7802 */ /* 0x000fe20000000f00 */
[----:B------:R-:W-:Y:S02]  /*2bce0*/  IMAD.MOV.U32 R12, RZ, RZ, RZ ;  /* 0x000000ffff0c7224 */ /* 0x000fe400078e00ff */
[----:B------:R-:W-:-:S07]  /*2bcf0*/  IMAD.MOV.U32 R11, RZ, RZ, 0x181f ;  /* 0x0000181fff0b7424 */ /* 0x000fce00078e00ff */
[----:B-----5:R-:W-:Y:S05]  /*2bd00*/  WARPSYNC.COLLECTIVE R15, `(.L_x_2593) ;  /* 0x000000000f087348 */ /* 0x020fea0003c00000 */
[----:B------:R0:W1:Y:S02]  /*2bd10*/  SHFL.IDX P6, R14, R13, R12, R11 ;  /* 0x0000000c0d0e7389 */ /* 0x00006400000c000b */
[----:B01---5:R-:W-:Y:S01]  /*2bd20*/  ENDCOLLECTIVE ;  /* 0x000000000000791b */ /* 0x023fe20003800000 */
.L_x_2593:
[----:B------:R-:W-:Y:S05]  /*2bd30*/  BSYNC B1 ;  /* 0x0000000000017941 */ /* 0x000fea0003800000 */
.L_x_2592:
[----:B------:R-:W-:Y:S05]  /*2bd40*/  BRA `(.L_x_2594) ;  /* 0xfffffe6000c87947 */ /* 0x000fea000383ffff */
.L_x_2329:
        /* <DEDUP_REMOVED lines=8> */
.L_x_2596:
[----:B------:R-:W-:Y:S05]  /*2bdd0*/  BSYNC B1 ;  /* 0x0000000000017941 */ /* 0x000fea0003800000 */
.L_x_2595:
[----:B------:R-:W-:Y:S05]  /*2bde0*/  BRA `(.L_x_2597) ;  /* 0xfffffe6000a87947 */ /* 0x000fea000383ffff */
.L_x_2330:
[----:B------:R-:W-:Y:S01]  /*2bdf0*/  BSSY B1, `(.L_x_2598) ;  /* 0x0000008000017945 */ /* 0x000fe20003800000 */
[----:B------:R-:W-:Y:S01]  /*2be00*/  MOV R13, R0 ;  /* 0x00000000000d7202 */ /* 0x000fe20000000f00 */
[----:B------:R-:W-:Y:S02]  /*2be10*/  IMAD.MOV.U32 R12, RZ, RZ, RZ ;  /* 0x000000ffff0c7224 */ /* 0x000fe400078e00ff */
[----:B------:R-:W-:Y:S02]  /*2be20*/  IMAD.MOV.U32 R11, RZ, RZ, 0x181f ;  /* 0x0000181fff0b7424 */ /* 0x000fe400078e00ff */
[----:B------:R-:W-:-:S07]  /*2be30*/  IMAD.MOV.U32 R15, RZ, RZ, -0x1 ;  /* 0xffffffffff0f7424 */ /* 0x000fce00078e00ff */
[----:B-----5:R-:W-:Y:S05]  /*2be40*/  WARPSYNC.COLLECTIVE R15, `(.L_x_2599) ;  /* 0x000000000f087348 */ /* 0x020fea0003c00000 */
[----:B------:R0:W1:Y:S02]  /*2be50*/  SHFL.IDX P6, R14, R13, R12, R11 ;  /* 0x0000000c0d0e7389 */ /* 0x00006400000c000b */
[----:B01---5:R-:W-:Y:S01]  /*2be60*/  ENDCOLLECTIVE ;  /* 0x000000000000791b */ /* 0x023fe20003800000 */
.L_x_2599:
[----:B------:R-:W-:Y:S05]  /*2be70*/  BSYNC B1 ;  /* 0x0000000000017941 */ /* 0x000fea0003800000 */
.L_x_2598:
[----:B------:R-:W-:Y:S05]  /*2be80*/  BRA `(.L_x_2600) ;  /* 0xfffffe6000887947 */ /* 0x000fea000383ffff */
.L_x_2331:
[----:B------:R-:W-:Y:S01]  /*2be90*/  BSSY B1, `(.L_x_2601) ;  /* 0x0000008000017945 */ /* 0x000fe20003800000 */
[----:B------:R-:W-:Y:S01]  /*2bea0*/  IMAD.MOV.U32 R13, RZ, RZ, R5 ;  /* 0x000000ffff0d7224 */ /* 0x000fe200078e0005 */
[----:B------:R-:W-:Y:S01]  /*2beb0*/  MOV R12, 0x1 ;  /* 0x00000001000c7802 */ /* 0x000fe20000000f00 */
[----:B------:R-:W-:Y:S02]  /*2bec0*/  IMAD.MOV.U32 R11, RZ, RZ, 0x181f ;  /* 0x0000181fff0b7424 */ /* 0x000fe400078e00ff */
[----:B------:R-:W-:-:S07]  /*2bed0*/  IMAD.MOV.U32 R15, RZ, RZ, -0x1 ;  /* 0xffffffffff0f7424 */ /* 0x000fce00078e00ff */
[----:B-----5:R-:W-:Y:S05]  /*2bee0*/  WARPSYNC.COLLECTIVE R15, `(.L_x_2602) ;  /* 0x000000000f087348 */ /* 0x020fea0003c00000 */
[----:B------:R0:W1:Y:S02]  /*2bef0*/  SHFL.IDX P6, R14, R13, R12, R11 ;  /* 0x0000000c0d0e7389 */ /* 0x00006400000c000b */
[----:B01---5:R-:W-:Y:S01]  /*2bf00*/  ENDCOLLECTIVE ;  /* 0x000000000000791b */ /* 0x023fe20003800000 */
.L_x_2602:
[----:B------:R-:W-:Y:S05]  /*2bf10*/  BSYNC B1 ;  /* 0x0000000000017941 */ /* 0x000fea0003800000 */
.L_x_2601:
[----:B------:R-:W-:Y:S05]  /*2bf20*/  BRA `(.L_x_2603) ;  /* 0xfffffe6000687947 */ /* 0x000fea000383ffff */
.L_x_2332:
        /* <DEDUP_REMOVED lines=8> */
.L_x_2605:
[----:B------:R-:W-:Y:S05]  /*2bfb0*/  BSYNC B1 ;  /* 0x0000000000017941 */ /* 0x000fea0003800000 */
.L_x_2604:
[----:B------:R-:W-:Y:S05]  /*2bfc0*/  BRA `(.L_x_2606) ;  /* 0xfffffe6000487947 */ /* 0x000fea000383ffff */
.L_x_2333:
[----:B------:R-:W-:Y:S01]  /*2bfd0*/  BSSY B1, `(.L_x_2607) ;  /* 0x0000008000017945 */ /* 0x000fe20003800000 */
[----:B------:R-:W-:Y:S01]  /*2bfe0*/  IMAD.MOV.U32 R13, RZ, RZ, R3 ;  /* 0x000000ffff0d7224 */ /* 0x000fe200078e0003 */
[----:B------:R-:W-:Y:S01]  /*2bff0*/  MOV R15, 0xffffffff ;  /* 0xffffffff000f7802 */ /* 0x000fe20000000f00 */
[----:B------:R-:W-:Y:S02]  /*2c000*/  IMAD.MOV.U32 R12, RZ, RZ, 0x1 ;  /* 0x00000001ff0c7424 */ /* 0x000fe400078e00ff */
[----:B------:R-:W-:-:S07]  /*2c010*/  IMAD.MOV.U32 R11, RZ, RZ, 0x181f ;  /* 0x0000181fff0b7424 */ /* 0x000fce00078e00ff */
[----:B-----5:R-:W-:Y:S05]  /*2c020*/  WARPSYNC.COLLECTIVE R15, `(.L_x_2608) ;  /* 0x000000000f087348 */ /* 0x020fea0003c00000 */
[----:B------:R0:W1:Y:S02]  /*2c030*/  SHFL.IDX P6, R14, R13, R12, R11 ;  /* 0x0000000c0d0e7389 */ /* 0x00006400000c000b */
[----:B01---5:R-:W-:Y:S01]  /*2c040*/  ENDCOLLECTIVE ;  /* 0x000000000000791b */ /* 0x023fe20003800000 */
.L_x_2608:
[----:B------:R-:W-:Y:S05]  /*2c050*/  BSYNC B1 ;  /* 0x0000000000017941 */ /* 0x000fea0003800000 */
.L_x_2607:
[----:B------:R-:W-:Y:S05]  /*2c060*/  BRA `(.L_x_2609) ;  /* 0xfffffe6000287947 */ /* 0x000fea000383ffff */
.L_x_2334:
[----:B------:R-:W-:Y:S01]  /*2c070*/  BSSY B1, `(.L_x_2610) ;  /* 0x0000008000017945 */ /* 0x000fe20003800000 */
[----:B------:R-:W-:Y:S02]  /*2c080*/  IMAD.MOV.U32 R13, RZ, RZ, R0 ;  /* 0x000000ffff0d7224 */ /* 0x000fe400078e0000 */
[----:B------:R-:W-:Y:S02]  /*2c090*/  IMAD.MOV.U32 R12, RZ, RZ, 0x1 ;  /* 0x00000001ff0c7424 */ /* 0x000fe400078e00ff */
[----:B------:R-:W-:Y:S02]  /*2c0a0*/  IMAD.MOV.U32 R11, RZ, RZ, 0x181f ;  /* 0x0000181fff0b7424 */ /* 0x000fe400078e00ff */
[----:B------:R-:W-:-:S07]  /*2c0b0*/  IMAD.MOV.U32 R15, RZ, RZ, -0x1 ;  /* 0xffffffffff0f7424 */ /* 0x000fce00078e00ff */
[----:B-----5:R-:W-:Y:S05]  /*2c0c0*/  WARPSYNC.COLLECTIVE R15, `(.L_x_2611) ;  /* 0x000000000f087348 */ /* 0x020fea0003c00000 */
[----:B------:R0:W1:Y:S02]  /*2c0d0*/  SHFL.IDX P6, R14, R13, R12, R11 ;  /* 0x0000000c0d0e7389 */ /* 0x00006400000c000b */
[----:B01---5:R-:W-:Y:S01]  /*2c0e0*/  ENDCOLLECTIVE ;  /* 0x000000000000791b */ /* 0x023fe20003800000 */
.L_x_2611:
[----:B------:R-:W-:Y:S05]  /*2c0f0*/  BSYNC B1 ;  /* 0x0000000000017941 */ /* 0x000fea0003800000 */
.L_x_2610:
[----:B------:R-:W-:Y:S05]  /*2c100*/  BRA `(.L_x_2612) ;  /* 0xfffffe6000087947 */ /* 0x000fea000383ffff */
.L_x_2335:
[----:B------:R-:W-:Y:S01]  /*2c110*/  BSSY B1, `(.L_x_2613) ;  /* 0x0000008000017945 */ /* 0x000fe20003800000 */
[----:B------:R-:W-:Y:S01]  /*2c120*/  MOV R13, R5 ;  /* 0x00000005000d7202 */ /* 0x000fe20000000f00 */
[----:B------:R-:W-:Y:S02]  /*2c130*/  IMAD.MOV.U32 R12, RZ, RZ, 0x2 ;  /* 0x00000002ff0c7424 */ /* 0x000fe400078e00ff */
[----:B------:R-:W-:Y:S02]  /*2c140*/  IMAD.MOV.U32 R11, RZ, RZ, 0x181f ;  /* 0x0000181fff0b7424 */ /* 0x000fe400078e00ff */
[----:B------:R-:W-:-:S07]  /*2c150*/  IMAD.MOV.U32 R15, RZ, RZ, -0x1 ;  /* 0xffffffffff0f7424 */ /* 0x000fce00078e00ff */
[----:B-----5:R-:W-:Y:S05]  /*2c160*/  WARPSYNC.COLLECTIVE R15, `(.L_x_2614) ;  /* 0x000000000f087348 */ /* 0x020fea0003c00000 */
[----:B------:R0:W1:Y:S02]  /*2c170*/  SHFL.IDX P6, R14, R13, R12, R11 ;  /* 0x0000000c0d0e7389 */ /* 0x00006400000c000b */
[----:B01---5:R-:W-:Y:S01]  /*2c180*/  ENDCOLLECTIVE ;  /* 0x000000000000791b */ /* 0x023fe20003800000 */
.L_x_2614:
[----:B------:R-:W-:Y:S05]  /*2c190*/  BSYNC B1 ;  /* 0x0000000000017941 */ /* 0x000fea0003800000 */
.L_x_2613:
[----:B------:R-:W-:Y:S05]  /*2c1a0*/  BRA `(.L_x_2615) ;  /* 0xfffffe5c00e87947 */ /* 0x000fea000383ffff */
.L_x_2336:
        /* <DEDUP_REMOVED lines=8> */
.L_x_2617:
[----:B------:R-:W-:Y:S05]  /*2c230*/  BSYNC B1 ;  /* 0x0000000000017941 */ /* 0x000fea0003800000 */
.L_x_2616:
[----:B------:R-:W-:Y:S05]  /*2c240*/  BRA `(.L_x_2618) ;  /* 0xfffffe5c00c87947 */ /* 0x000fea000383ffff */
.L_x_2337:
        /* <DEDUP_REMOVED lines=8> */
.L_x_2620:
[----:B------:R-:W-:Y:S05]  /*2c2d0*/  BSYNC B1 ;  /* 0x0000000000017941 */ /* 0x000fea0003800000 */
.L_x_2619:
[----:B------:R-:W-:Y:S05]  /*2c2e0*/  BRA `(.L_x_2621) ;  /* 0xfffffe5c00a87947 */ /* 0x000fea000383ffff */
.L_x_2338:
        /* <DEDUP_REMOVED lines=8> */
.L_x_2623:
[----:B------:R-:W-:Y:S05]  /*2c370*/  BSYNC B1 ;  /* 0x0000000000017941 */ /* 0x000fea0003800000 */
.L_x_2622:
[----:B------:R-:W-:Y:S05]  /*2c380*/  BRA `(.L_x_2624) ;  /* 0xfffffe5c00887947 */ /* 0x000fea000383ffff */
.L_x_2339:
        /* <DEDUP_REMOVED lines=8> */
.L_x_2626:
[----:B------:R-:W-:Y:S05]  /*2c410*/  BSYNC B1 ;  /* 0x0000000000017941 */ /* 0x000fea0003800000 */
.L_x_2625:
[----:B------:R-:W-:Y:S05]  /*2c420*/  BRA `(.L_x_2627) ;  /* 0xfffffe5c00687947 */ /* 0x000fea000383ffff */
.L_x_2340:
        /* <DEDUP_REMOVED lines=8> */
.L_x_2629:
[----:B------:R-:W-:Y:S05]  /*2c4b0*/  BSYNC B1 ;  /* 0x0000000000017941 */ /* 0x000fea0003800000 */
.L_x_2628:
[----:B------:R-:W-:Y:S05]  /*2c4c0*/  BRA `(.L_x_2630) ;  /* 0xfffffe5c00487947 */ /* 0x000fea000383ffff */
.L_x_2341:
        /* <DEDUP_REMOVED lines=8> */
.L_x_2632:
[----:B------:R-:W-:Y:S05]  /*2c550*/  BSYNC B1 ;  /* 0x0000000000017941 */ /* 0x000fea0003800000 */
.L_x_2631:
[----:B------:R-:W-:Y:S05]  /*2c560*/  BRA `(.L_x_2633) ;  /* 0xfffffe5c00287947 */ /* 0x000fea000383ffff */
.L_x_2342:
        /* <DEDUP_REMOVED lines=8> */
.L_x_2635:
[----:B------:R-:W-:Y:S05]  /*2c5f0*/  BSYNC B1 ;  /* 0x0000000000017941 */ /* 0x000fea0003800000 */
.L_x_2634:
[----:B------:R-:W-:Y:S05]  /*2c600*/  BRA `(.L_x_2636) ;  /* 0xfffffe5c00087947 */ /* 0x000fea000383ffff */
.L_x_2344:
[----:B0-----:R0:W1:Y:S02]  /*2c610*/  SYNCS.PHASECHK.TRANS64.TRYWAIT P4, [R18+URZ+0x38800], R3 ;  /* 0x03880003120075a7 */ /* 0x001064000808017f */
[----:B-1----:R-:W-:Y:S05]  /*2c620*/  @!P4 NANOSLEEP.SYNCS 0x989680 ;  /* 0x009896800000c95d */ /* 0x002fea0003900000 */
[----:B------:R-:W1:Y:S02]  /*2c630*/  @!P4 SYNCS.PHASECHK.TRANS64 P4, [R18+URZ+0x38800], R3 ;  /* 0x038800031200c5a7 */ /* 0x000e64000808007f */
[----:B-1----:R-:W-:Y:S05]  /*2c640*/  @!P4 BRA `(.L_x_2344) ;  /* 0xfffffffc00f0c947 */ /* 0x002fea000383ffff */
[----:B------:R-:W-:Y:S05]  /*2c650*/  BRA `(.L_x_2637) ;  /* 0xfffffe5c00287947 */ /* 0x000fea000383ffff */
.L_x_2354:
[----:B-1----:R1:W2:Y:S02]  /*2c660*/  SYNCS.PHASECHK.TRANS64.TRYWAIT P2, [R0+URZ+0x38830], R3 ;  /* 0x03883003000075a7 */ /* 0x0022a4000804017f */
[----:B--2---:R-:W-:Y:S05]  /*2c670*/  @!P2 NANOSLEEP.SYNCS 0x989680 ;  /* 0x009896800000a95d */ /* 0x004fea0003900000 */
[----:B------:R-:W2:Y:S02]  /*2c680*/  @!P2 SYNCS.PHASECHK.TRANS64 P2, [R0+URZ+0x38830], R3 ;  /* 0x038830030000a5a7 */ /* 0x000ea4000804007f */
[----:B--2---:R-:W-:Y:S05]  /*2c690*/  @!P2 BRA `(.L_x_2354) ;  /* 0xfffffffc00f0a947 */ /* 0x004fea000383ffff */
[----:B------:R-:W-:Y:S05]  /*2c6a0*/  BRA `(.L_x_2353) ;  /* 0xfffffe9c00907947 */ /* 0x000fea000383ffff */
.L_x_2360:
[----:B-1----:R1:W2:Y:S02]  /*2c6b0*/  SYNCS.PHASECHK.TRANS64.TRYWAIT P2, [R5+URZ+0x38830], R6 ;  /* 0x03883006050075a7 */ /* 0x0022a4000804017f */
[----:B--2---:R-:W-:Y:S05]  /*2c6c0*/  @!P2 NANOSLEEP.SYNCS 0x989680 ;  /* 0x009896800000a95d */ /* 0x004fea0003900000 */
[----:B------:R-:W2:Y:S02]  /*2c6d0*/  @!P2 SYNCS.PHASECHK.TRANS64 P2, [R5+URZ+0x38830], R6 ;  /* 0x038830060500a5a7 */ /* 0x000ea4000804007f */
[----:B--2---:R-:W-:Y:S05]  /*2c6e0*/  @!P2 BRA `(.L_x_2360) ;  /* 0xfffffffc00f0a947 */ /* 0x004fea000383ffff */
[----:B------:R-:W-:Y:S05]  /*2c6f0*/  BRA `(.L_x_2359) ;  /* 0xfffffed400387947 */ /* 0x000fea000383ffff */
.L_x_2364:
[----:B-1----:R1:W2:Y:S02]  /*2c700*/  SYNCS.PHASECHK.TRANS64.TRYWAIT P0, [R5+URZ+0x38850], R4 ;  /* 0x03885004050075a7 */ /* 0x0022a4000800017f */
[----:B--2---:R-:W-:Y:S05]  /*2c710*/  @!P0 NANOSLEEP.SYNCS 0x989680 ;  /* 0x009896800000895d */ /* 0x004fea0003900000 */
[----:B------:R-:W2:Y:S02]  /*2c720*/  @!P0 SYNCS.PHASECHK.TRANS64 P0, [R5+URZ+0x38850], R4 ;  /* 0x03885004050085a7 */ /* 0x000ea4000800007f */
[----:B--2---:R-:W-:Y:S05]  /*2c730*/  @!P0 BRA `(.L_x_2364) ;  /* 0xfffffffc00f08947 */ /* 0x004fea000383ffff */
[----:B------:R-:W-:Y:S05]  /*2c740*/  BRA `(.L_x_2361) ;  /* 0xfffffed800447947 */ /* 0x000fea000383ffff */
.L_x_2372:
[----:B-1----:R1:W2:Y:S02]  /*2c750*/  SYNCS.PHASECHK.TRANS64.TRYWAIT P2, [R5+URZ+0x38830], R6 ;  /* 0x03883006050075a7 */ /* 0x0022a4000804017f */
[----:B--2---:R-:W-:Y:S05]  /*2c760*/  @!P2 NANOSLEEP.SYNCS 0x989680 ;  /* 0x009896800000a95d */ /* 0x004fea0003900000 */
[----:B------:R-:W2:Y:S02]  /*2c770*/  @!P2 SYNCS.PHASECHK.TRANS64 P2, [R5+URZ+0x38830], R6 ;  /* 0x038830060500a5a7 */ /* 0x000ea4000804007f */
[----:B--2---:R-:W-:Y:S05]  /*2c780*/  @!P2 BRA `(.L_x_2372) ;  /* 0xfffffffc00f0a947 */ /* 0x004fea000383ffff */
[----:B------:R-:W-:Y:S05]  /*2c790*/  BRA `(.L_x_2371) ;  /* 0xffffff0800987947 */ /* 0x000fea000383ffff */
.L_x_2376:
[----:B-1----:R1:W2:Y:S02]  /*2c7a0*/  SYNCS.PHASECHK.TRANS64.TRYWAIT P0, [R5+URZ+0x38850], R4 ;  /* 0x03885004050075a7 */ /* 0x0022a4000800017f */
[----:B--2---:R-:W-:Y:S05]  /*2c7b0*/  @!P0 NANOSLEEP.SYNCS 0x989680 ;  /* 0x009896800000895d */ /* 0x004fea0003900000 */
[----:B------:R-:W2:Y:S02]  /*2c7c0*/  @!P0 SYNCS.PHASECHK.TRANS64 P0, [R5+URZ+0x38850], R4 ;  /* 0x03885004050085a7 */ /* 0x000ea4000800007f */
[----:B--2---:R-:W-:Y:S05]  /*2c7d0*/  @!P0 BRA `(.L_x_2376) ;  /* 0xfffffffc00f08947 */ /* 0x004fea000383ffff */
[----:B------:R-:W-:Y:S05]  /*2c7e0*/  BRA `(.L_x_2373) ;  /* 0xffffff0c00a47947 */ /* 0x000fea000383ffff */
.L_x_2382:
[----:B-1----:R1:W2:Y:S02]  /*2c7f0*/  SYNCS.PHASECHK.TRANS64.TRYWAIT P0, [R6+URZ+0x38850], R5 ;  /* 0x03885005060075a7 */ /* 0x0022a4000800017f */
[----:B--2---:R-:W-:Y:S05]  /*2c800*/  @!P0 NANOSLEEP.SYNCS 0x989680 ;  /* 0x009896800000895d */ /* 0x004fea0003900000 */
[----:B------:R-:W2:Y:S02]  /*2c810*/  @!P0 SYNCS.PHASECHK.TRANS64 P0, [R6+URZ+0x38850], R5 ;  /* 0x03885005060085a7 */ /* 0x000ea4000800007f */
[----:B--2---:R-:W-:Y:S05]  /*2c820*/  @!P0 BRA `(.L_x_2382) ;  /* 0xfffffffc00f08947 */ /* 0x004fea000383ffff */
[----:B------:R-:W-:Y:S05]  /*2c830*/  BRA `(.L_x_2381) ;  /* 0xffffff3400807947 */ /* 0x000fea000383ffff */
.L_x_2386:
        /* <DEDUP_REMOVED lines=11> */
[----:B------:R-:W-:Y:S01]  /*2c8f0*/  IMAD.MOV.U32 R12, RZ, RZ, R2 ;  /* 0x000000ffff0c7224 */ /* 0x000fe200078e0002 */
[----:B------:R-:W-:-:S02]  /*2c900*/  SEL R61, R6, R11, P0 ;  /* 0x0000000b063d7207 */ /* 0x000fc40000000000 */
[----:B------:R-:W-:Y:S01]  /*2c910*/  SEL R68, R11, R6, P0 ;  /* 0x000000060b447207 */ /* 0x000fe20000000000 */
[----:B------:R-:W-:Y:S01]  /*2c920*/  IMAD.MOV.U32 R11, RZ, RZ, 0x1c1f ;  /* 0x00001c1fff0b7424 */ /* 0x000fe200078e00ff */
[----:B------:R-:W-:Y:S01]  /*2c930*/  SEL R70, R15, R70, P0 ;  /* 0x000000460f467207 */ /* 0x000fe20000000000 */
[----:B------:R-:W-:Y:S01]  /*2c940*/  IMAD.MOV.U32 R15, RZ, RZ, -0x1 ;  /* 0xffffffffff0f7424 */ /* 0x000fe200078e00ff */
[----:B------:R-:W-:Y:S02]  /*2c950*/  SEL R53, R62, R55, P0 ;  /* 0x000000373e357207 */ /* 0x000fe40000000000 */
[----:B------:R-:W-:-:S07]  /*2c960*/  SEL R62, R55, R62, P0 ;  /* 0x0000003e373e7207 */ /* 0x000fce0000000000 */
[----:B------:R-:W-:Y:S05]  /*2c970*/  WARPSYNC.COLLECTIVE R15, `(.L_x_2638) ;  /* 0x000000000f087348 */ /* 0x000fea0003c00000 */
[----:B------:R0:W1:Y:S02]  /*2c980*/  SHFL.IDX P6, R14, R13, R12, R11 ;  /* 0x0000000c0d0e7389 */ /* 0x00006400000c000b */
[----:B01----:R-:W-:Y:S01]  /*2c990*/  ENDCOLLECTIVE ;  /* 0x000000000000791b */ /* 0x003fe20003800000 */
.L_x_2638:
[----:B------:R-:W-:Y:S02]  /*2c9a0*/  SEL R55, R0, R7, P0 ;  /* 0x0000000700377207 */ /* 0x000fe40000000000 */
[----:B------:R-:W-:Y:S02]  /*2c9b0*/  SEL R64, R7, R0, P0 ;  /* 0x0000000007407207 */ /* 0x000fe40000000000 */
[----:B------:R-:W-:Y:S02]  /*2c9c0*/  LOP3.LUT R7, R2, 0x2, RZ, 0x3c, !PT ;  /* 0x0000000202077812 */ /* 0x000fe400078e3cff */
        /* <DEDUP_REMOVED lines=15> */
.L_x_2639:
        /* <DEDUP_REMOVED lines=18> */
.L_x_2640:
        /* <DEDUP_REMOVED lines=19> */
.L_x_2641:
        /* <DEDUP_REMOVED lines=18> */
.L_x_2642:
[----:B------:R-:W-:Y:S02]  /*2ce30*/  SEL R8, R10, R21, P0 ;  /* 0x000000150a087207 */ /* 0x000fe40000000000 */
[----:B------:R-:W-:Y:S01]  /*2ce40*/  SEL R10, R21, R10, P0 ;  /* 0x0000000a150a7207 */ /* 0x000fe20000000000 */
[----:B------:R-:W-:Y:S02]  /*2ce50*/  IMAD.MOV.U32 R13, RZ, RZ, R20 ;  /* 0x000000ffff0d7224 */ /* 0x000fe400078e0014 */
[----:B------:R-:W-:Y:S02]  /*2ce60*/  IMAD.MOV.U32 R12, RZ, RZ, R7 ;  /* 0x000000ffff0c7224 */ /* 0x000fe400078e0007 */
[----:B------:R-:W-:-:S07]  /*2ce70*/  IMAD.MOV.U32 R26, RZ, RZ, R14 ;  /* 0x000000ffff1a7224 */ /* 0x000fce00078e000e */
[----:B------:R-:W-:Y:S05]  /*2ce80*/  WARPSYNC.COLLECTIVE R15, `(.L_x_2643) ;  /* 0x000000000f087348 */ /* 0x000fea0003c00000 */
[----:B------:R0:W1:Y:S02]  /*2ce90*/  SHFL.IDX P6, R14, R13, R12, R11 ;  /* 0x0000000c0d0e7389 */ /* 0x00006400000c000b */
[----:B01----:R-:W-:Y:S01]  /*2cea0*/  ENDCOLLECTIVE ;  /* 0x000000000000791b */ /* 0x003fe20003800000 */
.L_x_2643:
[----:B------:R-:W-:Y:S02]  /*2ceb0*/  IMAD.MOV.U32 R13, RZ, RZ, R27 ;  /* 0x000000ffff0d7224 */ /* 0x000fe400078e001b */
[----:B------:R-:W-:Y:S01]  /*2cec0*/  IMAD.MOV.U32 R12, RZ, RZ, R2 ;  /* 0x000000ffff0c7224 */ /* 0x000fe200078e0002 */
[----:B------:R-:W-:-:S07]  /*2ced0*/  MOV R25, R14 ;  /* 0x0000000e00197202 */ /* 0x000fce0000000f00 */
[----:B------:R-:W-:Y:S05]  /*2cee0*/  WARPSYNC.COLLECTIVE R15, `(.L_x_2644) ;  /* 0x000000000f087348 */ /* 0x000fea0003c00000 */
[----:B------:R0:W1:Y:S02]  /*2cef0*/  SHFL.IDX P6, R14, R13, R12, R11 ;  /* 0x0000000c0d0e7389 */ /* 0x00006400000c000b */
[----:B01----:R-:W-:Y:S01]  /*2cf00*/  ENDCOLLECTIVE ;  /* 0x000000000000791b */ /* 0x003fe20003800000 */
.L_x_2644:
[----:B------:R-:W-:Y:S01]  /*2cf10*/  IMAD.MOV.U32 R13, RZ, RZ, R24 ;  /* 0x000000ffff0d7224 */ /* 0x000fe200078e0018 */
[----:B------:R-:W-:Y:S02]  /*2cf20*/  MOV R12, R7 ;  /* 0x00000007000c7202 */ /* 0x000fe40000000f00 */
[----:B------:R-:W-:Y:S02]  /*2cf30*/  SEL R24, R26, R25, P0 ;  /* 0x000000191a187207 */ /* 0x000fe40000000000 */
[----:B------:R-:W-:Y:S01]  /*2cf40*/  SEL R26, R25, R26, P0 ;  /* 0x0000001a191a7207 */ /* 0x000fe20000000000 */
[----:B------:R-:W-:-:S07]  /*2cf50*/  IMAD.MOV.U32 R30, RZ, RZ, R14 ;  /* 0x000000ffff1e7224 */ /* 0x000fce00078e000e */
[----:B------:R-:W-:Y:S05]  /*2cf60*/  WARPSYNC.COLLECTIVE R15, `(.L_x_2645) ;  /* 0x000000000f087348 */ /* 0x000fea0003c00000 */
[----:B------:R0:W1:Y:S02]  /*2cf70*/  SHFL.IDX P6, R14, R13, R12, R11 ;  /* 0x0000000c0d0e7389 */ /* 0x00006400000c000b */
[----:B01----:R-:W-:Y:S01]  /*2cf80*/  ENDCOLLECTIVE ;  /* 0x000000000000791b */ /* 0x003fe20003800000 */
.L_x_2645:
[----:B------:R-:W-:Y:S02]  /*2cf90*/  IMAD.MOV.U32 R13, RZ, RZ, R29 ;  /* 0x000000ffff0d7224 */ /* 0x000fe400078e001d */
[----:B------:R-:W-:Y:S02]  /*2cfa0*/  IMAD.MOV.U32 R12, RZ, RZ, R2 ;  /* 0x000000ffff0c7224 */ /* 0x000fe400078e0002 */
[----:B------:R-:W-:-:S07]  /*2cfb0*/  IMAD.MOV.U32 R27, RZ, RZ, R14 ;  /* 0x000000ffff1b7224 */ /* 0x000fce00078e000e */
[----:B------:R-:W-:Y:S05]  /*2cfc0*/  WARPSYNC.COLLECTIVE R15, `(.L_x_2646) ;  /* 0x000000000f087348 */ /* 0x000fea0003c00000 */
[----:B------:R0:W1:Y:S02]  /*2cfd0*/  SHFL.IDX P6, R14, R13, R12, R11 ;  /* 0x0000000c0d0e7389 */ /* 0x00006400000c000b */
[----:B01----:R-:W-:Y:S01]  /*2cfe0*/  ENDCOLLECTIVE ;  /* 0x000000000000791b */ /* 0x003fe20003800000 */
.L_x_2646:
[----:B------:R-:W-:Y:S01]  /*2cff0*/  MOV R13, R28 ;  /* 0x0000001c000d7202 */ /* 0x000fe20000000f00 */
[----:B------:R-:W-:Y:S01]  /*2d000*/  IMAD.MOV.U32 R12, RZ, RZ, R7 ;  /* 0x000000ffff0c7224 */ /* 0x000fe200078e0007 */
[----:B------:R-:W-:Y:S02]  /*2d010*/  SEL R28, R30, R27, P0 ;  /* 0x0000001b1e1c7207 */ /* 0x000fe40000000000 */
[----:B------:R-:W-:Y:S01]  /*2d020*/  SEL R30, R27, R30, P0 ;  /* 0x0000001e1b1e7207 */ /* 0x000fe20000000000 */
[----:B------:R-:W-:-:S07]  /*2d030*/  IMAD.MOV.U32 R34, RZ, RZ, R14 ;  /* 0x000000ffff227224 */ /* 0x000fce00078e000e */
[----:B------:R-:W-:Y:S05]  /*2d040*/  WARPSYNC.COLLECTIVE R15, `(.L_x_2647) ;  /* 0x000000000f087348 */ /* 0x000fea0003c00000 */
[----:B------:R0:W1:Y:S02]  /*2d050*/  SHFL.IDX P6, R14, R13, R12, R11 ;  /* 0x0000000c0d0e7389 */ /* 0x00006400000c000b */
[----:B01----:R-:W-:Y:S01]  /*2d060*/  ENDCOLLECTIVE ;  /* 0x000000000000791b */ /* 0x003fe20003800000 */
.L_x_2647:
[----:B------:R-:W-:Y:S02]  /*2d070*/  IMAD.MOV.U32 R13, RZ, RZ, R31 ;  /* 0x000000ffff0d7224 */ /* 0x000fe400078e001f */
[----:B------:R-:W-:Y:S02]  /*2d080*/  IMAD.MOV.U32 R12, RZ, RZ, R2 ;  /* 0x000000ffff0c7224 */ /* 0x000fe400078e0002 */
[----:B------:R-:W-:-:S07]  /*2d090*/  IMAD.MOV.U32 R29, RZ, RZ, R14 ;  /* 0x000000ffff1d7224 */ /* 0x000fce00078e000e */
[----:B------:R-:W-:Y:S05]  /*2d0a0*/  WARPSYNC.COLLECTIVE R15, `(.L_x_2648) ;  /* 0x000000000f087348 */ /* 0x000fea0003c00000 */
[----:B------:R0:W1:Y:S02]  /*2d0b0*/  SHFL.IDX P6, R14, R13, R12, R11 ;  /* 0x0000000c0d0e7389 */ /* 0x00006400000c000b */
[----:B01----:R-:W-:Y:S01]  /*2d0c0*/  ENDCOLLECTIVE ;  /* 0x000000000000791b */ /* 0x003fe20003800000 */
.L_x_2648:
        /* <DEDUP_REMOVED lines=8> */
.L_x_2649:
[----:B------:R-:W-:Y:S01]  /*2d150*/  IMAD.MOV.U32 R13, RZ, RZ, R33 ;  /* 0x000000ffff0d7224 */ /* 0x000fe200078e0021 */
[----:B------:R-:W-:Y:S01]  /*2d160*/  MOV R12, R2 ;  /* 0x00000002000c7202 */ /* 0x000fe20000000f00 */
[----:B------:R-:W-:-:S07]  /*2d170*/  IMAD.MOV.U32 R31, RZ, RZ, R14 ;  /* 0x000000ffff1f7224 */ /* 0x000fce00078e000e */
[----:B------:R-:W-:Y:S05]  /*2d180*/  WARPSYNC.COLLECTIVE R15, `(.L_x_2650) ;  /* 0x000000000f087348 */ /* 0x000fea0003c00000 */
[----:B------:R0:W1:Y:S02]  /*2d190*/  SHFL.IDX P6, R14, R13, R12, R11 ;  /* 0x0000000c0d0e7389 */ /* 0x00006400000c000b */
[----:B01----:R-:W-:Y:S01]  /*2d1a0*/  ENDCOLLECTIVE ;  /* 0x000000000000791b */ /* 0x003fe20003800000 */
.L_x_2650:
[----:B------:R-:W-:Y:S01]  /*2d1b0*/  IMAD.MOV.U32 R13, RZ, RZ, R36 ;  /* 0x000000ffff0d7224 */ /* 0x000fe200078e0024 */
[----:B------:R-:W-:Y:S01]  /*2d1c0*/  SEL R36, R38, R31, P0 ;  /* 0x0000001f26247207 */ /* 0x000fe20000000000 */
[----:B------:R-:W-:Y:S01]  /*2d1d0*/  IMAD.MOV.U32 R12, RZ, RZ, R7 ;  /* 0x000000ffff0c7224 */ /* 0x000fe200078e0007 */
[----:B------:R-:W-:Y:S01]  /*2d1e0*/  SEL R38, R31, R38, P0 ;  /* 0x000000261f267207 */ /* 0x000fe20000000000 */
[----:B------:R-:W-:-:S07]  /*2d1f0*/  IMAD.MOV.U32 R33, RZ, RZ, R14 ;  /* 0x000000ffff217224 */ /* 0x000fce00078e000e */
[----:B------:R-:W-:Y:S05]  /*2d200*/  WARPSYNC.COLLECTIVE R15, `(.L_x_2651) ;  /* 0x000000000f087348 */ /* 0x000fea0003c00000 */
[----:B------:R0:W1:Y:S02]  /*2d210*/  SHFL.IDX P6, R14, R13, R12, R11 ;  /* 0x0000000c0d0e7389 */ /* 0x00006400000c000b */
[----:B01----:R-:W-:Y:S01]  /*2d220*/  ENDCOLLECTIVE ;  /* 0x000000000000791b */ /* 0x003fe20003800000 */
.L_x_2651:
[----:B------:R-:W-:Y:S01]  /*2d230*/  MOV R13, R35 ;  /* 0x00000023000d7202 */ /* 0x000fe20000000f00 */
[----:B------:R-:W-:Y:S02]  /*2d240*/  IMAD.MOV.U32 R12, RZ, RZ, R2 ;  /* 0x000000ffff0c7224 */ /* 0x000fe400078e0002 */
[----:B------:R-:W-:-:S07]  /*2d250*/  IMAD.MOV.U32 R40, RZ, RZ, R14 ;  /* 0x000000ffff287224 */ /* 0x000fce00078e000e */
[----:B------:R-:W-:Y:S05]  /*2d260*/  WARPSYNC.COLLECTIVE R15, `(.L_x_2652) ;  /* 0x000000000f087348 */ /* 0x000fea0003c00000 */
[----:B------:R0:W1:Y:S02]  /*2d270*/  SHFL.IDX P6, R14, R13, R12, R11 ;  /* 0x0000000c0d0e7389 */ /* 0x00006400000c000b */
[----:B01----:R-:W-:Y:S01]  /*2d280*/  ENDCOLLECTIVE ;  /* 0x000000000000791b */ /* 0x003fe20003800000 */
.L_x_2652:
[----:B------:R-:W-:Y:S02]  /*2d290*/  IMAD.MOV.U32 R13, RZ, RZ, R42 ;  /* 0x000000ffff0d7224 */ /* 0x000fe400078e002a */
[----:B------:R-:W-:Y:S02]  /*2d2a0*/  IMAD.MOV.U32 R12, RZ, RZ, R7 ;  /* 0x000000ffff0c7224 */ /* 0x000fe400078e0007 */
[----:B------:R-:W-:-:S07]  /*2d2b0*/  IMAD.MOV.U32 R35, RZ, RZ, R14 ;  /* 0x000000ffff237224 */ /* 0x000fce00078e000e */
[----:B------:R-:W-:Y:S05]  /*2d2c0*/  WARPSYNC.COLLECTIVE R15, `(.L_x_2653) ;  /* 0x000000000f087348 */ /* 0x000fea0003c00000 */
[----:B------:R0:W1:Y:S02]  /*2d2d0*/  SHFL.IDX P6, R14, R13, R12, R11 ;  /* 0x0000000c0d0e7389 */ /* 0x00006400000c000b */
[----:B01----:R-:W-:Y:S01]  /*2d2e0*/  ENDCOLLECTIVE ;  /* 0x000000000000791b */ /* 0x003fe20003800000 */
.L_x_2653:
[----:B------:R-:W-:Y:S02]  /*2d2f0*/  IMAD.MOV.U32 R13, RZ, RZ, R37 ;  /* 0x000000ffff0d7224 */ /* 0x000fe400078e0025 */
[----:B------:R-:W-:Y:S01]  /*2d300*/  IMAD.MOV.U32 R12, RZ, RZ, R2 ;  /* 0x000000ffff0c7224 */ /* 0x000fe200078e0002 */
[----:B------:R-:W-:-:S07]  /*2d310*/  MOV R42, R14 ;  /* 0x0000000e002a7202 */ /* 0x000fce0000000f00 */
[----:B------:R-:W-:Y:S05]  /*2d320*/  WARPSYNC.COLLECTIVE R15, `(.L_x_2654) ;  /* 0x000000000f087348 */ /* 0x000fea0003c00000 */
[----:B------:R0:W1:Y:S02]  /*2d330*/  SHFL.IDX P6, R14, R13, R12, R11 ;  /* 0x0000000c0d0e7389 */ /* 0x00006400000c000b */
[----:B01----:R-:W-:Y:S01]  /*2d340*/  ENDCOLLECTIVE ;  /* 0x000000000000791b */ /* 0x003fe20003800000 */
.L_x_2654:
[----:B------:R-:W-:Y:S01]  /*2d350*/  IMAD.MOV.U32 R13, RZ, RZ, R44 ;  /* 0x000000ffff0d7224 */ /* 0x000fe200078e002c */
[----:B------:R-:W-:Y:S01]  /*2d360*/  MOV R12, R7 ;  /* 0x00000007000c7202 */ /* 0x000fe20000000f00 */
[----:B------:R-:W-:-:S07]  /*2d370*/  IMAD.MOV.U32 R37, RZ, RZ, R14 ;  /* 0x000000ffff257224 */ /* 0x000fce00078e000e */
[----:B------:R-:W-:Y:S05]  /*2d380*/  WARPSYNC.COLLECTIVE R15, `(.L_x_2655) ;  /* 0x000000000f087348 */ /* 0x000fea0003c00000 */
[----:B------:R0:W1:Y:S02]  /*2d390*/  SHFL.IDX P6, R14, R13, R12, R11 ;  /* 0x0000000c0d0e7389 */ /* 0x00006400000c000b */
[----:B01----:R-:W-:Y:S01]  /*2d3a0*/  ENDCOLLECTIVE ;  /* 0x000000000000791b */ /* 0x003fe20003800000 */
.L_x_2655:
[----:B------:R-:W-:Y:S02]  /*2d3b0*/  IMAD.MOV.U32 R13, RZ, RZ, R39 ;  /* 0x000000ffff0d7224 */ /* 0x000fe400078e0027 */
[----:B------:R-:W-:Y:S02]  /*2d3c0*/  IMAD.MOV.U32 R12, RZ, RZ, R2 ;  /* 0x000000ffff0c7224 */ /* 0x000fe400078e0002 */
[----:B------:R-:W-:-:S07]  /*2d3d0*/  IMAD.MOV.U32 R44, RZ, RZ, R14 ;  /* 0x000000ffff2c7224 */ /* 0x000fce00078e000e */
[----:B------:R-:W-:Y:S05]  /*2d3e0*/  WARPSYNC.COLLECTIVE R15, `(.L_x_2656) ;  /* 0x000000000f087348 */ /* 0x000fea0003c00000 */
[----:B------:R0:W1:Y:S02]  /*2d3f0*/  SHFL.IDX P6, R14, R13, R12, R11 ;  /* 0x0000000c0d0e7389 */ /* 0x00006400000c000b */
[----:B01----:R-:W-:Y:S01]  /*2d400*/  ENDCOLLECTIVE ;  /* 0x000000000000791b */ /* 0x003fe20003800000 */
.L_x_2656:
[----:B------:R-:W-:Y:S01]  /*2d410*/  MOV R13, R46 ;  /* 0x0000002e000d7202 */ /* 0x000fe20000000f00 */
[----:B------:R-:W-:Y:S02]  /*2d420*/  IMAD.MOV.U32 R12, RZ, RZ, R7 ;  /* 0x000000ffff0c7224 */ /* 0x000fe400078e0007 */
[----:B------:R-:W-:-:S07]  /*2d430*/  IMAD.MOV.U32 R39, RZ, RZ, R14 ;  /* 0x000000ffff277224 */ /* 0x000fce00078e000e */
[----:B------:R-:W-:Y:S05]  /*2d440*/  WARPSYNC.COLLECTIVE R15, `(.L_x_2657) ;  /* 0x000000000f087348 */ /* 0x000fea0003c00000 */
[----:B------:R0:W1:Y:S02]  /*2d450*/  SHFL.IDX P6, R14, R13, R12, R11 ;  /* 0x0000000c0d0e7389 */ /* 0x00006400000c000b */
[----:B01----:R-:W-:Y:S01]  /*2d460*/  ENDCOLLECTIVE ;  /* 0x000000000000791b */ /* 0x003fe20003800000 */
.L_x_2657:
[----:B------:R-:W-:Y:S02]  /*2d470*/  IMAD.MOV.U32 R13, RZ, RZ, R41 ;  /* 0x000000ffff0d7224 */ /* 0x000fe400078e0029 */
[----:B------:R-:W-:Y:S02]  /*2d480*/  IMAD.MOV.U32 R12, RZ, RZ, R2 ;  /* 0x000000ffff0c7224 */ /* 0x000fe400078e0002 */
[----:B------:R-:W-:-:S07]  /*2d490*/  IMAD.MOV.U32 R46, RZ, RZ, R14 ;  /* 0x000000ffff2e7224 */ /* 0x000fce00078e000e */
[----:B------:R-:W-:Y:S05]  /*2d4a0*/  WARPSYNC.COLLECTIVE R15, `(.L_x_2658) ;  /* 0x000000000f087348 */ /* 0x000fea0003c00000 */
[----:B------:R0:W1:Y:S02]  /*2d4b0*/  SHFL.IDX P6, R14, R13, R12, R11 ;  /* 0x0000000c0d0e7389 */ /* 0x00006400000c000b */
[----:B01----:R-:W-:Y:S01]  /*2d4c0*/  ENDCOLLECTIVE ;  /* 0x000000000000791b */ /* 0x003fe20003800000 */
.L_x_2658:
[----:B------:R-:W-:Y:S02]  /*2d4d0*/  IMAD.MOV.U32 R13, RZ, RZ, R48 ;  /* 0x000000ffff0d7224 */ /* 0x000fe400078e0030 */
[----:B------:R-:W-:Y:S01]  /*2d4e0*/  IMAD.MOV.U32 R12, RZ, RZ, R7 ;  /* 0x000000ffff0c7224 */ /* 0x000fe200078e0007 */
[----:B------:R-:W-:-:S07]  /*2d4f0*/  MOV R41, R14 ;  /* 0x0000000e00297202 */ /* 0x000fce0000000f00 */
[----:B------:R-:W-:Y:S05]  /*2d500*/  WARPSYNC.COLLECTIVE R15, `(.L_x_2659) ;  /* 0x000000000f087348 */ /* 0x000fea0003c00000 */
[----:B------:R0:W1:Y:S02]  /*2d510*/  SHFL.IDX P6, R14, R13, R12, R11 ;  /* 0x0000000c0d0e7389 */ /* 0x00006400000c000b */
[----:B01----:R-:W-:Y:S01]  /*2d520*/  ENDCOLLECTIVE ;  /* 0x000000000000791b */ /* 0x003fe20003800000 */
.L_x_2659:
[----:B------:R-:W-:Y:S01]  /*2d530*/  IMAD.MOV.U32 R13, RZ, RZ, R43 ;  /* 0x000000ffff0d7224 */ /* 0x000fe200078e002b */
[----:B------:R-:W-:Y:S01]  /*2d540*/  MOV R12, R2 ;  /* 0x00000002000c7202 */ /* 0x000fe20000000f00 */
[----:B------:R-:W-:-:S07]  /*2d550*/  IMAD.MOV.U32 R48, RZ, RZ, R14 ;  /* 0x000000ffff307224 */ /* 0x000fce00078e000e */
[----:B------:R-:W-:Y:S05]  /*2d560*/  WARPSYNC.COLLECTIVE R15, `(.L_x_2660) ;  /* 0x000000000f087348 */ /* 0x000fea0003c00000 */
[----:B------:R0:W1:Y:S02]  /*2d570*/  SHFL.IDX P6, R14, R13, R12, R11 ;  /* 0x0000000c0d0e7389 */ /* 0x00006400000c000b */
[----:B01----:R-:W-:Y:S01]  /*2d580*/  ENDCOLLECTIVE ;  /* 0x000000000000791b */ /* 0x003fe20003800000 */
.L_x_2660:
[----:B------:R-:W-:Y:S02]  /*2d590*/  IMAD.MOV.U32 R13, RZ, RZ, R50 ;  /* 0x000000ffff0d7224 */ /* 0x000fe400078e0032 */
[----:B------:R-:W-:Y:S02]  /*2d5a0*/  IMAD.MOV.U32 R12, RZ, RZ, R7 ;  /* 0x000000ffff0c7224 */ /* 0x000fe400078e0007 */
[----:B------:R-:W-:-:S07]  /*2d5b0*/  IMAD.MOV.U32 R43, RZ, RZ, R14 ;  /* 0x000000ffff2b7224 */ /* 0x000fce00078e000e */
[----:B------:R-:W-:Y:S05]  /*2d5c0*/  WARPSYNC.COLLECTIVE R15, `(.L_x_2661) ;  /* 0x000000000f087348 */ /* 0x000fea0003c00000 */
[----:B------:R0:W1:Y:S02]  /*2d5d0*/  SHFL.IDX P6, R14, R13, R12, R11 ;  /* 0x0000000c0d0e7389 */ /* 0x00006400000c000b */
[----:B01----:R-:W-:Y:S01]  /*2d5e0*/  ENDCOLLECTIVE ;  /* 0x000000000000791b */ /* 0x003fe20003800000 */
.L_x_2661:
[----:B------:R-:W-:Y:S01]  /*2d5f0*/  MOV R13, R45 ;  /* 0x0000002d000d7202 */ /* 0x000fe20000000f00 */
[----:B------:R-:W-:Y:S02]  /*2d600*/  IMAD.MOV.U32 R12, RZ, RZ, R2 ;  /* 0x000000ffff0c7224 */ /* 0x000fe400078e0002 */
[----:B------:R-:W-:-:S07]  /*2d610*/  IMAD.MOV.U32 R50, RZ, RZ, R14 ;  /* 0x000000ffff327224 */ /* 0x000fce00078e000e */
[----:B------:R-:W-:Y:S05]  /*2d620*/  WARPSYNC.COLLECTIVE R15, `(.L_x_2662) ;  /* 0x000000000f087348 */ /* 0x000fea0003c00000 */
[----:B------:R0:W1:Y:S02]  /*2d630*/  SHFL.IDX P6, R14, R13, R12, R11 ;  /* 0x0000000c0d0e7389 */ /* 0x00006400000c000b */
[----:B01----:R-:W-:Y:S01]  /*2d640*/  ENDCOLLECTIVE ;  /* 0x000000000000791b */ /* 0x003fe20003800000 */
.L_x_2662:
[----:B------:R-:W-:Y:S02]  /*2d650*/  IMAD.MOV.U32 R13, RZ, RZ, R52 ;  /* 0x000000ffff0d7224 */ /* 0x000fe400078e0034 */
[----:B------:R-:W-:Y:S02]  /*2d660*/  IMAD.MOV.U32 R12, RZ, RZ, R7 ;  /* 0x000000ffff0c7224 */ /* 0x000fe400078e0007 */
[----:B------:R-:W-:-:S07]  /*2d670*/  IMAD.MOV.U32 R45, RZ, RZ, R14 ;  /* 0x000000ffff2d7224 */ /* 0x000fce00078e000e */
[----:B------:R-:W-:Y:S05]  /*2d680*/  WARPSYNC.COLLECTIVE R15, `(.L_x_2663) ;  /* 0x000000000f087348 */ /* 0x000fea0003c00000 */
[----:B------:R0:W1:Y:S02]  /*2d690*/  SHFL.IDX P6, R14, R13, R12, R11 ;  /* 0x0000000c0d0e7389 */ /* 0x00006400000c000b */
[----:B01----:R-:W-:Y:S01]  /*2d6a0*/  ENDCOLLECTIVE ;  /* 0x000000000000791b */ /* 0x003fe20003800000 */
.L_x_2663:
[----:B------:R-:W-:Y:S02]  /*2d6b0*/  IMAD.MOV.U32 R13, RZ, RZ, R47 ;  /* 0x000000ffff0d7224 */ /* 0x000fe400078e002f */
[----:B------:R-:W-:Y:S01]  /*2d6c0*/  IMAD.MOV.U32 R12, RZ, RZ, R2 ;  /* 0x000000ffff0c7224 */ /* 0x000fe200078e0002 */
[----:B------:R-:W-:-:S07]  /*2d6d0*/  MOV R52, R14 ;  /* 0x0000000e00347202 */ /* 0x000fce0000000f00 */
[----:B------:R-:W-:Y:S05]  /*2d6e0*/  WARPSYNC.COLLECTIVE R15, `(.L_x_2664) ;  /* 0x000000000f087348 */ /* 0x000fea0003c00000 */
[----:B------:R0:W1:Y:S02]  /*2d6f0*/  SHFL.IDX P6, R14, R13, R12, R11 ;  /* 0x0000000c0d0e7389 */ /* 0x00006400000c000b */
[----:B01----:R-:W-:Y:S01]  /*2d700*/  ENDCOLLECTIVE ;  /* 0x000000000000791b */ /* 0x003fe20003800000 */
.L_x_2664:
[----:B------:R-:W-:Y:S01]  /*2d710*/  IMAD.MOV.U32 R13, RZ, RZ, R54 ;  /* 0x000000ffff0d7224 */ /* 0x000fe200078e0036 */
[----:B------:R-:W-:Y:S01]  /*2d720*/  MOV R12, R7 ;  /* 0x00000007000c7202 */ /* 0x000fe20000000f00 */
[----:B------:R-:W-:-:S07]  /*2d730*/  IMAD.MOV.U32 R47, RZ, RZ, R14 ;  /* 0x000000ffff2f7224 */ /* 0x000fce00078e000e */
[----:B------:R-:W-:Y:S05]  /*2d740*/  WARPSYNC.COLLECTIVE R15, `(.L_x_2665) ;  /* 0x000000000f087348 */ /* 0x000fea0003c00000 */
[----:B------:R0:W1:Y:S02]  /*2d750*/  SHFL.IDX P6, R14, R13, R12, R11 ;  /* 0x0000000c0d0e7389 */ /* 0x00006400000c000b */
[----:B01----:R-:W-:Y:S01]  /*2d760*/  ENDCOLLECTIVE ;  /* 0x000000000000791b */ /* 0x003fe20003800000 */
.L_x_2665:
[----:B------:R-:W-:Y:S02]  /*2d770*/  IMAD.MOV.U32 R13, RZ, RZ, R49 ;  /* 0x000000ffff0d7224 */ /* 0x000fe400078e0031 */
[----:B------:R-:W-:Y:S02]  /*2d780*/  IMAD.MOV.U32 R12, RZ, RZ, R2 ;  /* 0x000000ffff0c7224 */ /* 0x000fe400078e0002 */
[----:B------:R-:W-:-:S07]  /*2d790*/  IMAD.MOV.U32 R54, RZ, RZ, R14 ;  /* 0x000000ffff367224 */ /* 0x000fce00078e000e */
[----:B------:R-:W-:Y:S05]  /*2d7a0*/  WARPSYNC.COLLECTIVE R15, `(.L_x_2666) ;  /* 0x000000000f087348 */ /* 0x000fea0003c00000 */
[----:B------:R0:W1:Y:S02]  /*2d7b0*/  SHFL.IDX P6, R14, R13, R12, R11 ;  /* 0x0000000c0d0e7389 */ /* 0x00006400000c000b */
[----:B01----:R-:W-:Y:S01]  /*2d7c0*/  ENDCOLLECTIVE ;  /* 0x000000000000791b */ /* 0x003fe20003800000 */
.L_x_2666:
[----:B------:R-:W-:Y:S01]  /*2d7d0*/  MOV R13, R58 ;  /* 0x0000003a000d7202 */ /* 0x000fe20000000f00 */
[----:B------:R-:W-:Y:S02]  /*2d7e0*/  IMAD.MOV.U32 R12, RZ, RZ, R7 ;  /* 0x000000ffff0c7224 */ /* 0x000fe400078e0007 */
[----:B------:R-:W-:-:S07]  /*2d7f0*/  IMAD.MOV.U32 R49, RZ, RZ, R14 ;  /* 0x000000ffff317224 */ /* 0x000fce00078e000e */
[----:B------:R-:W-:Y:S05]  /*2d800*/  WARPSYNC.COLLECTIVE R15, `(.L_x_2667) ;  /* 0x000000000f087348 */ /* 0x000fea0003c00000 */
[----:B------:R0:W1:Y:S02]  /*2d810*/  SHFL.IDX P6, R14, R13, R12, R11 ;  /* 0x0000000c0d0e7389 */ /* 0x00006400000c000b */
[----:B01----:R-:W-:Y:S01]  /*2d820*/  ENDCOLLECTIVE ;  /* 0x000000000000791b */ /* 0x003fe20003800000 */
.L_x_2667:
[----:B------:R-:W-:Y:S02]  /*2d830*/  IMAD.MOV.U32 R13, RZ, RZ, R51 ;  /* 0x000000ffff0d7224 */ /* 0x000fe400078e0033 */
[----:B------:R-:W-:Y:S02]  /*2d840*/  IMAD.MOV.U32 R12, RZ, RZ, R2 ;  /* 0x000000ffff0c7224 */ /* 0x000fe400078e0002 */
[----:B------:R-:W-:-:S07]  /*2d850*/  IMAD.MOV.U32 R58, RZ, RZ, R14 ;  /* 0x000000ffff3a7224 */ /* 0x000fce00078e000e */
[----:B------:R-:W-:Y:S05]  /*2d860*/  WARPSYNC.COLLECTIVE R15, `(.L_x_2668) ;  /* 0x000000000f087348 */ /* 0x000fea0003c00000 */
[----:B------:R0:W1:Y:S02]  /*2d870*/  SHFL.IDX P6, R14, R13, R12, R11 ;  /* 0x0000000c0d0e7389 */ /* 0x00006400000c000b */
[----:B01----:R-:W-:Y:S01]  /*2d880*/  ENDCOLLECTIVE ;  /* 0x000000000000791b */ /* 0x003fe20003800000 */
.L_x_2668:
[----:B------:R-:W-:Y:S01]  /*2d890*/  IMAD.MOV.U32 R13, RZ, RZ, R60 ;  /* 0x000000ffff0d7224 */ /* 0x000fe200078e003c */
[----:B------:R-:W-:Y:S01]  /*2d8a0*/  SEL R60, R37, R44, P0 ;  /* 0x0000002c253c7207 */ /* 0x000fe20000000000 */
[----:B------:R-:W-:Y:S01]  /*2d8b0*/  IMAD.MOV.U32 R12, RZ, RZ, R7 ;  /* 0x000000ffff0c7224 */ /* 0x000fe200078e0007 */
[----:B------:R-:W-:-:S07]  /*2d8c0*/  MOV R51, R14 ;  /* 0x0000000e00337202 */ /* 0x000fce0000000f00 */
[----:B------:R-:W-:Y:S05]  /*2d8d0*/  WARPSYNC.COLLECTIVE R15, `(.L_x_2669) ;  /* 0x000000000f087348 */ /* 0x000fea0003c00000 */
[----:B------:R0:W1:Y:S02]  /*2d8e0*/  SHFL.IDX P6, R14, R13, R12, R11 ;  /* 0x0000000c0d0e7389 */ /* 0x00006400000c000b */
[----:B01----:R-:W-:Y:S01]  /*2d8f0*/  ENDCOLLECTIVE ;  /* 0x000000000000791b */ /* 0x003fe20003800000 */
.L_x_2669:
[----:B------:R-:W-:Y:S01]  /*2d900*/  IMAD.MOV.U32 R13, RZ, RZ, R53 ;  /* 0x000000ffff0d7224 */ /* 0x000fe200078e0035 */
[----:B------:R-:W-:Y:S01]  /*2d910*/  MOV R12, R2 ;  /* 0x00000002000c7202 */ /* 0x000fe20000000f00 */
[----:B------:R-:W-:-:S07]  /*2d920*/  IMAD.MOV.U32 R20, RZ, RZ, R14 ;  /* 0x000000ffff147224 */ /* 0x000fce00078e000e */
[----:B------:R-:W-:Y:S05]  /*2d930*/  WARPSYNC.COLLECTIVE R15, `(.L_x_2670) ;  /* 0x000000000f087348 */ /* 0x000fea0003c00000 */
[----:B------:R0:W1:Y:S02]  /*2d940*/  SHFL.IDX P6, R14, R13, R12, R11 ;  /* 0x0000000c0d0e7389 */ /* 0x00006400000c000b */
[----:B01----:R-:W-:Y:S01]  /*2d950*/  ENDCOLLECTIVE ;  /* 0x000000000000791b */ /* 0x003fe20003800000 */
.L_x_2670:
        /* <DEDUP_REMOVED lines=9> */
.L_x_2671:
[----:B------:R-:W-:Y:S01]  /*2d9f0*/  MOV R13, R55 ;  /* 0x00000037000d7202 */ /* 0x000fe20000000f00 */
[----:B------:R-:W-:Y:S02]  /*2da00*/  IMAD.MOV.U32 R12, RZ, RZ, R2 ;  /* 0x000000ffff0c7224 */ /* 0x000fe400078e0002 */
[----:B------:R-:W-:-:S07]  /*2da10*/  IMAD.MOV.U32 R72, RZ, RZ, R14 ;  /* 0x000000ffff487224 */ /* 0x000fce00078e000e */
[----:B------:R-:W-:Y:S05]  /*2da20*/  WARPSYNC.COLLECTIVE R15, `(.L_x_2672) ;  /* 0x000000000f087348 */ /* 0x000fea0003c00000 */
[----:B------:R0:W1:Y:S02]  /*2da30*/  SHFL.IDX P6, R14, R13, R12, R11 ;  /* 0x0000000c0d0e7389 */ /* 0x00006400000c000b */
[----:B01----:R-:W-:Y:S01]  /*2da40*/  ENDCOLLECTIVE ;  /* 0x000000000000791b */ /* 0x003fe20003800000 */
.L_x_2672:
[----:B------:R-:W-:Y:S01]  /*2da50*/  IMAD.MOV.U32 R13, RZ, RZ, R64 ;  /* 0x000000ffff0d7224 */ /* 0x000fe200078e0040 */
[----:B------:R-:W-:Y:S01]  /*2da60*/  SEL R64, R41, R48, P0 ;  /* 0x0000003029407207 */ /* 0x000fe20000000000 */
[----:B------:R-:W-:Y:S02]  /*2da70*/  IMAD.MOV.U32 R12, RZ, RZ, R7 ;  /* 0x000000ffff0c7224 */ /* 0x000fe400078e0007 */
[----:B------:R-:W-:-:S07]  /*2da80*/  IMAD.MOV.U32 R55, RZ, RZ, R14 ;  /* 0x000000ffff377224 */ /* 0x000fce00078e000e */
[----:B------:R-:W-:Y:S05]  /*2da90*/  WARPSYNC.COLLECTIVE R15, `(.L_x_2673) ;  /* 0x000000000f087348 */ /* 0x000fea0003c00000 */
[----:B------:R0:W1:Y:S02]  /*2daa0*/  SHFL.IDX P6, R14, R13, R12, R11 ;  /* 0x0000000c0d0e7389 */ /* 0x00006400000c000b */
[----:B01----:R-:W-:Y:S01]  /*2dab0*/  ENDCOLLECTIVE ;  /* 0x000000000000791b */ /* 0x003fe20003800000 */
.L_x_2673:
[----:B------:R-:W-:Y:S02]  /*2dac0*/  IMAD.MOV.U32 R13, RZ, RZ, R59 ;  /* 0x000000ffff0d7224 */ /* 0x000fe400078e003b */
[----:B------:R-:W-:Y:S01]  /*2dad0*/  IMAD.MOV.U32 R12, RZ, RZ, R2 ;  /* 0x000000ffff0c7224 */ /* 0x000fe200078e0002 */
[----:B------:R-:W-:-:S07]  /*2dae0*/  MOV R74, R14 ;  /* 0x0000000e004a7202 */ /* 0x000fce0000000f00 */
[----:B------:R-:W-:Y:S05]  /*2daf0*/  WARPSYNC.COLLECTIVE R15, `(.L_x_2674) ;  /* 0x000000000f087348 */ /* 0x000fea0003c00000 */
[----:B------:R0:W1:Y:S02]  /*2db00*/  SHFL.IDX P6, R14, R13, R12, R11 ;  /* 0x0000000c0d0e7389 */ /* 0x00006400000c000b */
[----:B01----:R-:W-:Y:S01]  /*2db10*/  ENDCOLLECTIVE ;  /* 0x000000000000791b */ /* 0x003fe20003800000 */
.L_x_2674:
[----:B------:R-:W-:Y:S01]  /*2db20*/  SEL R9, R55, R74, P0 ;  /* 0x0000004a37097207 */ /* 0x000fe20000000000 */
[----:B------:R-:W-:Y:S01]  /*2db30*/  IMAD.MOV.U32 R13, RZ, RZ, R66 ;  /* 0x000000ffff0d7224 */ /* 0x000fe200078e0042 */
[----:B------:R-:W-:Y:S02]  /*2db40*/  MOV R12, R7 ;  /* 0x00000007000c7202 */ /* 0x000fe40000000f00 */
[----:B------:R-:W-:Y:S02]  /*2db50*/  SEL R66, R48, R41, P0 ;  /* 0x0000002930427207 */ /* 0x000fe40000000000 */
[----:B------:R-:W-:Y:S02]  /*2db60*/  SEL R48, R43, R50, P0 ;  /* 0x000000322b307207 */ /* 0x000fe40000000000 */
[----:B------:R-:W-:Y:S01]  /*2db70*/  SEL R50, R50, R43, P0 ;  /* 0x0000002b32327207 */ /* 0x000fe20000000000 */
[----:B------:R-:W-:-:S07]  /*2db80*/  IMAD.MOV.U32 R59, RZ, RZ, R14 ;  /* 0x000000ffff3b7224 */ /* 0x000fce00078e000e */
[----:B------:R-:W-:Y:S05]  /*2db90*/  WARPSYNC.COLLECTIVE R15, `(.L_x_2675) ;  /* 0x000000000f087348 */ /* 0x000fea0003c00000 */
[----:B------:R0:W1:Y:S02]  /*2dba0*/  SHFL.IDX P6, R14, R13, R12, R11 ;  /* 0x0000000c0d0e7389 */ /* 0x00006400000c000b */
[----:B01----:R-:W-:Y:S01]  /*2dbb0*/  ENDCOLLECTIVE ;  /* 0x000000000000791b */ /* 0x003fe20003800000 */
.L_x_2675:
[----:B------:R-:W-:Y:S02]  /*2dbc0*/  IMAD.MOV.U32 R13, RZ, RZ, R61 ;  /* 0x000000ffff0d7224 */ /* 0x000fe400078e003d */
[----:B------:R-:W-:Y:S02]  /*2dbd0*/  IMAD.MOV.U32 R12, RZ, RZ, R2 ;  /* 0x000000ffff0c7224 */ /* 0x000fe400078e0002 */
[----:B------:R-:W-:-:S07]  /*2dbe0*/  IMAD.MOV.U32 R84, RZ, RZ, R14 ;  /* 0x000000ffff547224 */ /* 0x000fce00078e000e */
[----:B------:R-:W-:Y:S05]  /*2dbf0*/  WARPSYNC.COLLECTIVE R15, `(.L_x_2676) ;  /* 0x000000000f087348 */ /* 0x000fea0003c00000 */
[----:B------:R0:W1:Y:S02]  /*2dc00*/  SHFL.IDX P6, R14, R13, R12, R11 ;  /* 0x0000000c0d0e7389 */ /* 0x00006400000c000b */
[----:B01----:R-:W-:Y:S01]  /*2dc10*/  ENDCOLLECTIVE ;  /* 0x000000000000791b */ /* 0x003fe20003800000 */
.L_x_2676:
[----:B------:R-:W-:Y:S02]  /*2dc20*/  SEL R25, R59, R84, P0 ;  /* 0x000000543b197207 */ /* 0x000fe40000000000 */
[----:B------:R-:W-:Y:S02]  /*2dc30*/  SEL R27, R84, R59, P0 ;  /* 0x0000003b541b7207 */ /* 0x000fe40000000000 */
[----:B------:R-:W-:Y:S01]  /*2dc40*/  MOV R13, R68 ;  /* 0x00000044000d7202 */ /* 0x000fe20000000f00 */
[----:B------:R-:W-:Y:S01]  /*2dc50*/  IMAD.MOV.U32 R12, RZ, RZ, R7 ;  /* 0x000000ffff0c7224 */ /* 0x000fe200078e0007 */
[----:B------:R-:W-:Y:S01]  /*2dc60*/  SEL R68, R45, R52, P0 ;  /* 0x000000342d447207 */ /* 0x000fe20000000000 */
[----:B------:R-:W-:-:S07]  /*2dc70*/  IMAD.MOV.U32 R61, RZ, RZ, R14 ;  /* 0x000000ffff3d7224 */ /* 0x000fce00078e000e */
[----:B------:R-:W-:Y:S05]  /*2dc80*/  WARPSYNC.COLLECTIVE R15, `(.L_x_2677) ;  /* 0x000000000f087348 */ /* 0x000fea0003c00000 */
[----:B------:R0:W1:Y:S02]  /*2dc90*/  SHFL.IDX P6, R14, R13, R12, R11 ;  /* 0x0000000c0d0e7389 */ /* 0x00006400000c000b */
[----:B01----:R-:W-:Y:S01]  /*2dca0*/  ENDCOLLECTIVE ;  /* 0x000000000000791b */ /* 0x003fe20003800000 */
.L_x_2677:
[----:B------:R-:W-:Y:S02]  /*2dcb0*/  IMAD.MOV.U32 R13, RZ, RZ, R63 ;  /* 0x000000ffff0d7224 */ /* 0x000fe400078e003f */
[----:B------:R-:W-:Y:S02]  /*2dcc0*/  IMAD.MOV.U32 R12, RZ, RZ, R2 ;  /* 0x000000ffff0c7224 */ /* 0x000fe400078e0002 */
[----:B------:R-:W-:-:S07]  /*2dcd0*/  IMAD.MOV.U32 R86, RZ, RZ, R14 ;  /* 0x000000ffff567224 */ /* 0x000fce00078e000e */
[----:B------:R-:W-:Y:S05]  /*2dce0*/  WARPSYNC.COLLECTIVE R15, `(.L_x_2678) ;  /* 0x000000000f087348 */ /* 0x000fea0003c00000 */
[----:B------:R0:W1:Y:S02]  /*2dcf0*/  SHFL.IDX P6, R14, R13, R12, R11 ;  /* 0x0000000c0d0e7389 */ /* 0x00006400000c000b */
[----:B01----:R-:W-:Y:S01]  /*2dd00*/  ENDCOLLECTIVE ;  /* 0x000000000000791b */ /* 0x003fe20003800000 */
.L_x_2678:
        /* <DEDUP_REMOVED lines=11> */
.L_x_2679:
[----:B------:R-:W-:Y:S01]  /*2ddc0*/  IMAD.MOV.U32 R13, RZ, RZ, R65 ;  /* 0x000000ffff0d7224 */ /* 0x000fe200078e0041 */
[----:B------:R-:W-:Y:S01]  /*2ddd0*/  MOV R12, R2 ;  /* 0x00000002000c7202 */ /* 0x000fe20000000f00 */
[----:B------:R-:W-:-:S07]  /*2dde0*/  IMAD.MOV.U32 R88, RZ, RZ, R14 ;  /* 0x000000ffff587224 */ /* 0x000fce00078e000e */
[----:B------:R-:W-:Y:S05]  /*2ddf0*/  WARPSYNC.COLLECTIVE R15, `(.L_x_2680) ;  /* 0x000000000f087348 */ /* 0x000fea0003c00000 */
[----:B------:R0:W1:Y:S02]  /*2de00*/  SHFL.IDX P6, R14, R13, R12, R11 ;  /* 0x0000000c0d0e7389 */ /* 0x00006400000c000b */
[----:B01----:R-:W-:Y:S01]  /*2de10*/  ENDCOLLECTIVE ;  /* 0x000000000000791b */ /* 0x003fe20003800000 */
.L_x_2680:
[----:B------:R-:W-:Y:S01]  /*2de20*/  IMAD.MOV.U32 R13, RZ, RZ, R76 ;  /* 0x000000ffff0d7224 */ /* 0x000fe200078e004c */
[----:B------:R-:W-:Y:S01]  /*2de30*/  SEL R76, R49, R58, P0 ;  /* 0x0000003a314c7207 */ /* 0x000fe20000000000 */
[----:B------:R-:W-:Y:S02]  /*2de40*/  IMAD.MOV.U32 R12, RZ, RZ, R7 ;  /* 0x000000ffff0c7224 */ /* 0x000fe400078e0007 */
[----:B------:R-:W-:-:S07]  /*2de50*/  IMAD.MOV.U32 R65, RZ, RZ, R14 ;  /* 0x000000ffff417224 */ /* 0x000fce00078e000e */
[----:B------:R-:W-:Y:S05]  /*2de60*/  WARPSYNC.COLLECTIVE R15, `(.L_x_2681) ;  /* 0x000000000f087348 */ /* 0x000fea0003c00000 */
[----:B------:R0:W1:Y:S02]  /*2de70*/  SHFL.IDX P6, R14, R13, R12, R11 ;  /* 0x0000000c0d0e7389 */ /* 0x00006400000c000b */
[----:B01----:R-:W-:Y:S01]  /*2de80*/  ENDCOLLECTIVE ;  /* 0x000000000000791b */ /* 0x003fe20003800000 */
.L_x_2681:
[----:B------:R-:W-:Y:S01]  /*2de90*/  MOV R13, R67 ;  /* 0x00000043000d7202 */ /* 0x000fe20000000f00 */
[----:B------:R-:W-:Y:S02]  /*2dea0*/  IMAD.MOV.U32 R12, RZ, RZ, R2 ;  /* 0x000000ffff0c7224 */ /* 0x000fe400078e0002 */
[----:B------:R-:W-:-:S07]  /*2deb0*/  IMAD.MOV.U32 R90, RZ, RZ, R14 ;  /* 0x000000ffff5a7224 */ /* 0x000fce00078e000e */
[----:B------:R-:W-:Y:S05]  /*2dec0*/  WARPSYNC.COLLECTIVE R15, `(.L_x_2682) ;  /* 0x000000000f087348 */ /* 0x000fea0003c00000 */
[----:B------:R0:W1:Y:S02]  /*2ded0*/  SHFL.IDX P6, R14, R13, R12, R11 ;  /* 0x0000000c0d0e7389 */ /* 0x00006400000c000b */
[----:B01----:R-:W-:Y:S01]  /*2dee0*/  ENDCOLLECTIVE ;  /* 0x000000000000791b */ /* 0x003fe20003800000 */
.L_x_2682:
[----:B------:R-:W-:Y:S02]  /*2def0*/  SEL R37, R65, R90, P0 ;  /* 0x0000005a41257207 */ /* 0x000fe40000000000 */
[----:B------:R-:W-:Y:S01]  /*2df00*/  SEL R39, R90, R65, P0 ;  /* 0x000000415a277207 */ /* 0x000fe20000000000 */
[----:B------:R-:W-:Y:S01]  /*2df10*/  IMAD.MOV.U32 R13, RZ, RZ, R78 ;  /* 0x000000ffff0d7224 */ /* 0x000fe200078e004e */
[----:B------:R-:W-:Y:S01]  /*2df20*/  SEL R78, R58, R49, P0 ;  /* 0x000000313a4e7207 */ /* 0x000fe20000000000 */
[----:B------:R-:W-:Y:S02]  /*2df30*/  IMAD.MOV.U32 R12, RZ, RZ, R7 ;  /* 0x000000ffff0c7224 */ /* 0x000fe400078e0007 */
[----:B------:R-:W-:-:S07]  /*2df40*/  IMAD.MOV.U32 R67, RZ, RZ, R14 ;  /* 0x000000ffff437224 */ /* 0x000fce00078e000e */
[----:B------:R-:W-:Y:S05]  /*2df50*/  WARPSYNC.COLLECTIVE R15, `(.L_x_2683) ;  /* 0x000000000f087348 */ /* 0x000fea0003c00000 */
[----:B------:R0:W1:Y:S02]  /*2df60*/  SHFL.IDX P6, R14, R13, R12, R11 ;  /* 0x0000000c0d0e7389 */ /* 0x00006400000c000b */
[----:B01----:R-:W-:Y:S01]  /*2df70*/  ENDCOLLECTIVE ;  /* 0x000000000000791b */ /* 0x003fe20003800000 */
.L_x_2683:
[----:B------:R-:W-:Y:S02]  /*2df80*/  IMAD.MOV.U32 R13, RZ, RZ, R69 ;  /* 0x000000ffff0d7224 */ /* 0x000fe400078e0045 */
[----:B------:R-:W-:Y:S01]  /*2df90*/  IMAD.MOV.U32 R12, RZ, RZ, R2 ;  /* 0x000000ffff0c7224 */ /* 0x000fe200078e0002 */
[----:B------:R-:W-:-:S07]  /*2dfa0*/  MOV R92, R14 ;  /* 0x0000000e005c7202 */ /* 0x000fce0000000f00 */
[----:B------:R-:W-:Y:S05]  /*2dfb0*/  WARPSYNC.COLLECTIVE R15, `(.L_x_2684) ;  /* 0x000000000f087348 */ /* 0x000fea0003c00000 */
[----:B------:R0:W1:Y:S02]  /*2dfc0*/  SHFL.IDX P6, R14, R13, R12, R11 ;  /* 0x0000000c0d0e7389 */ /* 0x00006400000c000b */
[----:B01----:R-:W-:Y:S01]  /*2dfd0*/  ENDCOLLECTIVE ;  /* 0x000000000000791b */ /* 0x003fe20003800000 */
.L_x_2684:
[----:B------:R-:W-:Y:S01]  /*2dfe0*/  IMAD.MOV.U32 R13, RZ, RZ, R80 ;  /* 0x000000ffff0d7224 */ /* 0x000fe200078e0050 */
[----:B------:R-:W-:Y:S02]  /*2dff0*/  MOV R12, R7 ;  /* 0x00000007000c7202 */ /* 0x000fe40000000f00 */
[----:B------:R-:W-:Y:S01]  /*2e000*/  SEL R80, R51, R20, P0 ;  /* 0x0000001433507207 */ /* 0x000fe20000000000 */
[----:B------:R-:W-:-:S07]  /*2e010*/  IMAD.MOV.U32 R69, RZ, RZ, R14 ;  /* 0x000000ffff457224 */ /* 0x000fce00078e000e */
[----:B------:R-:W-:Y:S05]  /*2e020*/  WARPSYNC.COLLECTIVE R15, `(.L_x_2685) ;  /* 0x000000000f087348 */ /* 0x000fea0003c00000 */
[----:B------:R0:W1:Y:S02]  /*2e030*/  SHFL.IDX P6, R14, R13, R12, R11 ;  /* 0x0000000c0d0e7389 */ /* 0x00006400000c000b */
[----:B01----:R-:W-:Y:S01]  /*2e040*/  ENDCOLLECTIVE ;  /* 0x000000000000791b */ /* 0x003fe20003800000 */
.L_x_2685:
[----:B------:R-:W-:Y:S02]  /*2e050*/  IMAD.MOV.U32 R13, RZ, RZ, R71 ;  /* 0x000000ffff0d7224 */ /* 0x000fe400078e0047 */
[----:B------:R-:W-:Y:S02]  /*2e060*/  IMAD.MOV.U32 R12, RZ, RZ, R2 ;  /* 0x000000ffff0c7224 */ /* 0x000fe400078e0002 */
[----:B------:R-:W-:-:S07]  /*2e070*/  IMAD.MOV.U32 R94, RZ, RZ, R14 ;  /* 0x000000ffff5e7224 */ /* 0x000fce00078e000e */
[----:B------:R-:W-:Y:S05]  /*2e080*/  WARPSYNC.COLLECTIVE R15, `(.L_x_2686) ;  /* 0x000000000f087348 */ /* 0x000fea0003c00000 */
[----:B------:R0:W1:Y:S02]  /*2e090*/  SHFL.IDX P6, R14, R13, R12, R11 ;  /* 0x0000000c0d0e7389 */ /* 0x00006400000c000b */
[----:B01----:R-:W-:Y:S01]  /*2e0a0*/  ENDCOLLECTIVE ;  /* 0x000000000000791b */ /* 0x003fe20003800000 */
.L_x_2686:
        /* <DEDUP_REMOVED lines=9> */
.L_x_2687:
[----:B------:R-:W-:Y:S02]  /*2e140*/  IMAD.MOV.U32 R13, RZ, RZ, R73 ;  /* 0x000000ffff0d7224 */ /* 0x000fe400078e0049 */
[----:B------:R-:W-:Y:S02]  /*2e150*/  IMAD.MOV.U32 R12, RZ, RZ, R2 ;  /* 0x000000ffff0c7224 */ /* 0x000fe400078e0002 */
[----:B------:R-:W-:-:S07]  /*2e160*/  IMAD.MOV.U32 R96, RZ, RZ, R14 ;  /* 0x000000ffff607224 */ /* 0x000fce00078e000e */
[----:B------:R-:W-:Y:S05]  /*2e170*/  WARPSYNC.COLLECTIVE R15, `(.L_x_2688) ;  /* 0x000000000f087348 */ /* 0x000fea0003c00000 */
[----:B------:R0:W1:Y:S02]  /*2e180*/  SHFL.IDX P6, R14, R13, R12, R11 ;  /* 0x0000000c0d0e7389 */ /* 0x00006400000c000b */
[----:B01----:R-:W-:Y:S01]  /*2e190*/  ENDCOLLECTIVE ;  /* 0x000000000000791b */ /* 0x003fe20003800000 */
.L_x_2688:
[----:B------:R-:W-:Y:S01]  /*2e1a0*/  SEL R61, R71, R96, P0 ;  /* 0x00000060473d7207 */ /* 0x000fe20000000000 */
[----:B------:R-:W-:Y:S02]  /*2e1b0*/  IMAD.MOV.U32 R13, RZ, RZ, R98 ;  /* 0x000000ffff0d7224 */ /* 0x000fe400078e0062 */
[----:B------:R-:W-:Y:S01]  /*2e1c0*/  IMAD.MOV.U32 R12, RZ, RZ, R7 ;  /* 0x000000ffff0c7224 */ /* 0x000fe200078e0007 */
[----:B------:R-:W-:-:S07]  /*2e1d0*/  MOV R73, R14 ;  /* 0x0000000e00497202 */ /* 0x000fce0000000f00 */
[----:B------:R-:W-:Y:S05]  /*2e1e0*/  WARPSYNC.COLLECTIVE R15, `(.L_x_2689) ;  /* 0x000000000f087348 */ /* 0x000fea0003c00000 */
[----:B------:R0:W1:Y:S02]  /*2e1f0*/  SHFL.IDX P6, R14, R13, R12, R11 ;  /* 0x0000000c0d0e7389 */ /* 0x00006400000c000b */
[----:B01----:R-:W-:Y:S01]  /*2e200*/  ENDCOLLECTIVE ;  /* 0x000000000000791b */ /* 0x003fe20003800000 */
.L_x_2689:
[----:B------:R-:W-:Y:S01]  /*2e210*/  IMAD.MOV.U32 R13, RZ, RZ, R75 ;  /* 0x000000ffff0d7224 */ /* 0x000fe200078e004b */
[----:B------:R-:W-:Y:S01]  /*2e220*/  MOV R12, R2 ;  /* 0x00000002000c7202 */ /* 0x000fe20000000f00 */
[----:B------:R-:W-:-:S07]  /*2e230*/  IMAD.MOV.U32 R98, RZ, RZ, R14 ;  /* 0x000000ffff627224 */ /* 0x000fce00078e000e */
[----:B------:R-:W-:Y:S05]  /*2e240*/  WARPSYNC.COLLECTIVE R15, `(.L_x_2690) ;  /* 0x000000000f087348 */ /* 0x000fea0003c00000 */
[----:B------:R0:W1:Y:S02]  /*2e250*/  SHFL.IDX P6, R14, R13, R12, R11 ;  /* 0x0000000c0d0e7389 */ /* 0x00006400000c000b */
[----:B01----:R-:W-:Y:S01]  /*2e260*/  ENDCOLLECTIVE ;  /* 0x000000000000791b */ /* 0x003fe20003800000 */
.L_x_2690:
        /* <DEDUP_REMOVED lines=8> */
.L_x_2691:
[----:B------:R-:W-:Y:S01]  /*2e2f0*/  MOV R13, R77 ;  /* 0x0000004d000d7202 */ /* 0x000fe20000000f00 */
[----:B------:R-:W-:Y:S02]  /*2e300*/  IMAD.MOV.U32 R12, RZ, RZ, R2 ;  /* 0x000000ffff0c7224 */ /* 0x000fe400078e0002 */
[----:B------:R-:W-:-:S07]  /*2e310*/  IMAD.MOV.U32 R100, RZ, RZ, R14 ;  /* 0x000000ffff647224 */ /* 0x000fce00078e000e */
[----:B------:R-:W-:Y:S05]  /*2e320*/  WARPSYNC.COLLECTIVE R15, `(.L_x_2692) ;  /* 0x000000000f087348 */ /* 0x000fea0003c00000 */
[----:B------:R0:W1:Y:S02]  /*2e330*/  SHFL.IDX P6, R14, R13, R12, R11 ;  /* 0x0000000c0d0e7389 */ /* 0x00006400000c000b */
[----:B01----:R-:W-:Y:S01]  /*2e340*/  ENDCOLLECTIVE ;  /* 0x000000000000791b */ /* 0x003fe20003800000 */
.L_x_2692:
[----:B------:R-:W-:Y:S01]  /*2e350*/  SEL R65, R75, R100, P0 ;  /* 0x000000644b417207 */ /* 0x000fe20000000000 */
[----:B------:R-:W-:Y:S02]  /*2e360*/  IMAD.MOV.U32 R13, RZ, RZ, R110 ;  /* 0x000000ffff0d7224 */ /* 0x000fe400078e006e */
[----:B------:R-:W-:Y:S02]  /*2e370*/  IMAD.MOV.U32 R12, RZ, RZ, R7 ;  /* 0x000000ffff0c7224 */ /* 0x000fe400078e0007 */
[----:B------:R-:W-:-:S07]  /*2e380*/  IMAD.MOV.U32 R77, RZ, RZ, R14 ;  /* 0x000000ffff4d7224 */ /* 0x000fce00078e000e */
[----:B------:R-:W-:Y:S05]  /*2e390*/  WARPSYNC.COLLECTIVE R15, `(.L_x_2693) ;  /* 0x000000000f087348 */ /* 0x000fea0003c00000 */
[----:B------:R0:W1:Y:S02]  /*2e3a0*/  SHFL.IDX P6, R14, R13, R12, R11 ;  /* 0x0000000c0d0e7389 */ /* 0x00006400000c000b */
[----:B01----:R-:W-:Y:S01]  /*2e3b0*/  ENDCOLLECTIVE ;  /* 0x000000000000791b */ /* 0x003fe20003800000 */
.L_x_2693:
[----:B------:R-:W-:Y:S02]  /*2e3c0*/  IMAD.MOV.U32 R13, RZ, RZ, R79 ;  /* 0x000000ffff0d7224 */ /* 0x000fe400078e004f */
[----:B------:R-:W-:Y:S01]  /*2e3d0*/  IMAD.MOV.U32 R12, RZ, RZ, R2 ;  /* 0x000000ffff0c7224 */ /* 0x000fe200078e0002 */
[----:B------:R-:W-:-:S07]  /*2e3e0*/  MOV R110, R14 ;  /* 0x0000000e006e7202 */ /* 0x000fce0000000f00 */
[----:B------:R-:W-:Y:S05]  /*2e3f0*/  WARPSYNC.COLLECTIVE R15, `(.L_x_2694) ;  /* 0x000000000f087348 */ /* 0x000fea0003c00000 */
[----:B------:R0:W1:Y:S02]  /*2e400*/  SHFL.IDX P6, R14, R13, R12, R11 ;  /* 0x0000000c0d0e7389 */ /* 0x00006400000c000b */
[----:B01----:R-:W-:Y:S01]  /*2e410*/  ENDCOLLECTIVE ;  /* 0x000000000000791b */ /* 0x003fe20003800000 */
.L_x_2694:
[----:B------:R-:W-:Y:S02]  /*2e420*/  SEL R49, R77, R110, P0 ;  /* 0x0000006e4d317207 */ /* 0x000fe40000000000 */
[----:B------:R-:W-:Y:S01]  /*2e430*/  SEL R51, R110, R77, P0 ;  /* 0x0000004d6e337207 */ /* 0x000fe20000000000 */
[----:B------:R-:W-:Y:S01]  /*2e440*/  IMAD.MOV.U32 R13, RZ, RZ, R112 ;  /* 0x000000ffff0d7224 */ /* 0x000fe200078e0070 */
[----:B------:R-:W-:Y:S01]  /*2e450*/  MOV R12, R7 ;  /* 0x00000007000c7202 */ /* 0x000fe20000000f00 */
[----:B------:R-:W-:-:S07]  /*2e460*/  IMAD.MOV.U32 R79, RZ, RZ, R14 ;  /* 0x000000ffff4f7224 */ /* 0x000fce00078e000e */
[----:B------:R-:W-:Y:S05]  /*2e470*/  WARPSYNC.COLLECTIVE R15, `(.L_x_2695) ;  /* 0x000000000f087348 */ /* 0x000fea0003c00000 */
[----:B------:R0:W1:Y:S02]  /*2e480*/  SHFL.IDX P6, R14, R13, R12, R11 ;  /* 0x0000000c0d0e7389 */ /* 0x00006400000c000b */
[----:B01----:R-:W-:Y:S01]  /*2e490*/  ENDCOLLECTIVE ;  /* 0x000000000000791b */ /* 0x003fe20003800000 */
.L_x_2695:
[----:B------:R-:W-:Y:S02]  /*2e4a0*/  IMAD.MOV.U32 R13, RZ, RZ, R109 ;  /* 0x000000ffff0d7224 */ /* 0x000fe400078e006d */
[----:B------:R-:W-:Y:S02]  /*2e4b0*/  IMAD.MOV.U32 R12, RZ, RZ, R2 ;  /* 0x000000ffff0c7224 */ /* 0x000fe400078e0002 */
[----:B------:R-:W-:-:S07]  /*2e4c0*/  IMAD.MOV.U32 R112, RZ, RZ, R14 ;  /* 0x000000ffff707224 */ /* 0x000fce00078e000e */
[----:B------:R-:W-:Y:S05]  /*2e4d0*/  WARPSYNC.COLLECTIVE R15, `(.L_x_2696) ;  /* 0x000000000f087348 */ /* 0x000fea0003c00000 */
[----:B------:R0:W1:Y:S02]  /*2e4e0*/  SHFL.IDX P6, R14, R13, R12, R11 ;  /* 0x0000000c0d0e7389 */ /* 0x00006400000c000b */
[----:B01----:R-:W-:Y:S01]  /*2e4f0*/  ENDCOLLECTIVE ;  /* 0x000000000000791b */ /* 0x003fe20003800000 */
.L_x_2696:
[----:B------:R-:W-:Y:S02]  /*2e500*/  SEL R69, R79, R112, P0 ;  /* 0x000000704f457207 */ /* 0x000fe40000000000 */
[----:B------:R-:W-:Y:S01]  /*2e510*/  MOV R13, R114 ;  /* 0x00000072000d7202 */ /* 0x000fe20000000f00 */
[----:B------:R-:W-:Y:S02]  /*2e520*/  IMAD.MOV.U32 R12, RZ, RZ, R7 ;  /* 0x000000ffff0c7224 */ /* 0x000fe400078e0007 */
[----:B------:R-:W-:-:S07]  /*2e530*/  IMAD.MOV.U32 R109, RZ, RZ, R14 ;  /* 0x000000ffff6d7224 */ /* 0x000fce00078e000e */
[----:B------:R-:W-:Y:S05]  /*2e540*/  WARPSYNC.COLLECTIVE R15, `(.L_x_2697) ;  /* 0x000000000f087348 */ /* 0x000fea0003c00000 */
[----:B------:R0:W1:Y:S02]  /*2e550*/  SHFL.IDX P6, R14, R13, R12, R11 ;  /* 0x0000000c0d0e7389 */ /* 0x00006400000c000b */
[----:B01----:R-:W-:Y:S01]  /*2e560*/  ENDCOLLECTIVE ;  /* 0x000000000000791b */ /* 0x003fe20003800000 */
.L_x_2697:
[----:B------:R-:W-:Y:S02]  /*2e570*/  IMAD.MOV.U32 R13, RZ, RZ, R111 ;  /* 0x000000ffff0d7224 */ /* 0x000fe400078e006f */
[----:B------:R-:W-:Y:S02]  /*2e580*/  IMAD.MOV.U32 R12, RZ, RZ, R2 ;  /* 0x000000ffff0c7224 */ /* 0x000fe400078e0002 */
[----:B------:R-:W-:-:S07]  /*2e590*/  IMAD.MOV.U32 R114, RZ, RZ, R14 ;  /* 0x000000ffff727224 */ /* 0x000fce00078e000e */
[----:B------:R-:W-:Y:S05]  /*2e5a0*/  WARPSYNC.COLLECTIVE R15, `(.L_x_2698) ;  /* 0x000000000f087348 */ /* 0x000fea0003c00000 */
[----:B------:R0:W1:Y:S02]  /*2e5b0*/  SHFL.IDX P6, R14, R13, R12, R11 ;  /* 0x0000000c0d0e7389 */ /* 0x00006400000c000b */
[----:B01----:R-:W-:Y:S01]  /*2e5c0*/  ENDCOLLECTIVE ;  /* 0x000000000000791b */ /* 0x003fe20003800000 */
.L_x_2698:
[----:B------:R-:W-:Y:S02]  /*2e5d0*/  IMAD.MOV.U32 R13, RZ, RZ, R116 ;  /* 0x000000ffff0d7224 */ /* 0x000fe400078e0074 */
[----:B------:R-:W-:Y:S01]  /*2e5e0*/  IMAD.MOV.U32 R12, RZ, RZ, R7 ;  /* 0x000000ffff0c7224 */ /* 0x000fe200078e0007 */
[----:B------:R-:W-:-:S07]  /*2e5f0*/  MOV R111, R14 ;  /* 0x0000000e006f7202 */ /* 0x000fce0000000f00 */
[----:B------:R-:W-:Y:S05]  /*2e600*/  WARPSYNC.COLLECTIVE R15, `(.L_x_2699) ;  /* 0x000000000f087348 */ /* 0x000fea0003c00000 */
[----:B------:R0:W1:Y:S02]  /*2e610*/  SHFL.IDX P6, R14, R13, R12, R11 ;  /* 0x0000000c0d0e7389 */ /* 0x00006400000c000b */
[----:B01----:R-:W-:Y:S01]  /*2e620*/  ENDCOLLECTIVE ;  /* 0x000000000000791b */ /* 0x003fe20003800000 */
.L_x_2699:
[----:B------:R-:W-:Y:S01]  /*2e630*/  IMAD.MOV.U32 R13, RZ, RZ, R5 ;  /* 0x000000ffff0d7224 */ /* 0x000fe200078e0005 */
[----:B------:R-:W-:Y:S02]  /*2e640*/  MOV R12, R2 ;  /* 0x00000002000c7202 */ /* 0x000fe40000000f00 */
[----:B------:R-:W-:Y:S02]  /*2e650*/  SEL R5, R53, R72, P0 ;  /* 0x0000004835057207 */ /* 0x000fe40000000000 */
[----:B------:R-:W-:Y:S01]  /*2e660*/  MOV R2, RZ ;  /* 0x000000ff00027202 */ /* 0x000fe20000000f00 */
[----:B------:R-:W-:-:S07]  /*2e670*/  IMAD.MOV.U32 R116, RZ, RZ, R14 ;  /* 0x000000ffff747224 */ /* 0x000fce00078e000e */
[----:B------:R-:W-:Y:S05]  /*2e680*/  WARPSYNC.COLLECTIVE R15, `(.L_x_2700) ;  /* 0x000000000f087348 */ /* 0x000fea0003c00000 */
[----:B------:R0:W1:Y:S02]  /*2e690*/  SHFL.IDX P6, R14, R13, R12, R11 ;  /* 0x0000000c0d0e7389 */ /* 0x00006400000c000b */
[----:B01----:R-:W-:Y:S01]  /*2e6a0*/  ENDCOLLECTIVE ;  /* 0x000000000000791b */ /* 0x003fe20003800000 */
.L_x_2700:
[----:B------:R-:W-:Y:S01]  /*2e6b0*/  SEL R77, R111, R116, P0 ;  /* 0x000000746f4d7207 */ /* 0x000fe20000000000 */
[----:B------:R-:W-:Y:S02]  /*2e6c0*/  IMAD.MOV.U32 R13, RZ, RZ, R3 ;  /* 0x000000ffff0d7224 */ /* 0x000fe400078e0003 */
[----:B------:R-:W-:Y:S01]  /*2e6d0*/  IMAD.MOV.U32 R12, RZ, RZ, R7 ;  /* 0x000000ffff0c7224 */ /* 0x000fe200078e0007 */
[----:B------:R-:W-:Y:S02]  /*2e6e0*/  SEL R7, R72, R53, P0 ;  /* 0x0000003548077207 */ /* 0x000fe40000000000 */
[----:B------:R-:W-:Y:S01]  /*2e6f0*/  SEL R53, R109, R114, P0 ;  /* 0x000000726d357207 */ /* 0x000fe20000000000 */
[----:B------:R-:W-:-:S07]  /*2e700*/  IMAD.MOV.U32 R0, RZ, RZ, R14 ;  /* 0x000000ffff007224 */ /* 0x000fce00078e000e */
[----:B------:R-:W-:Y:S05]  /*2e710*/  WARPSYNC.COLLECTIVE R15, `(.L_x_2701) ;  /* 0x000000000f087348 */ /* 0x000fea0003c00000 */
[----:B------:R0:W1:Y:S02]  /*2e720*/  SHFL.IDX P6, R14, R13, R12, R11 ;  /* 0x0000000c0d0e7389 */ /* 0x00006400000c000b */
[----:B01----:R-:W-:Y:S01]  /*2e730*/  ENDCOLLECTIVE ;  /* 0x000000000000791b */ /* 0x003fe20003800000 */
.L_x_2701:
        /* <DEDUP_REMOVED lines=14> */
[----:B------:R-:W-:Y:S01]  /*2e820*/  SEL R79, R116, R111, P0 ;  /* 0x0000006f744f7207 */ /* 0x000fe20000000000 */
[----:B------:R-:W-:Y:S06]  /*2e830*/  BRA `(.L_x_2702) ;  /* 0xffffff3800ec7947 */ /* 0x000fec000383ffff */
.L_x_2420:
[----:B------:R-:W0:Y:S01]  /*2e840*/  S2R R6, SR_TID.X ;  /* 0x0000000000067919 */ /* 0x000e220000002100 */
[----:B------:R-:W-:Y:S01]  /*2e850*/  BSSY B1, `(.L_x_2703) ;  /* 0x000000a000017945 */ /* 0x000fe20003800000 */
[----:B------:R-:W-:Y:S02]  /*2e860*/  IMAD.MOV.U32 R12, RZ, RZ, RZ ;  /* 0x000000ffff0c7224 */ /* 0x000fe400078e00ff */
        /* <DEDUP_REMOVED lines=8> */
.L_x_2704:
[----:B------:R-:W-:Y:S05]  /*2e8f0*/  BSYNC B1 ;  /* 0x0000000000017941 */ /* 0x000fea0003800000 */
.L_x_2703:
[----:B------:R-:W-:Y:S05]  /*2e900*/  BRA `(.L_x_2705) ;  /* 0xffffff6c00fc7947 */ /* 0x000fea000383ffff */
.L_x_2422:
[----:B------:R-:W-:Y:S01]  /*2e910*/  BSSY B1, `(.L_x_2706) ;  /* 0x0000006000017945 */ /* 0x000fe20003800000 */
[----:B------:R-:W-:-:S07]  /*2e920*/  MOV R15, 0xffffffff ;  /* 0xffffffff000f7802 */ /* 0x000fce0000000f00 */
[----:B0-----:R-:W-:Y:S05]  /*2e930*/  WARPSYNC.COLLECTIVE R15, `(.L_x_2707) ;  /* 0x000000000f0c7348 */ /* 0x001fea0003c00000 */
[----:B------:R-:W-:Y:S02]  /*2e940*/  ELECT P6, UR62, PT ;  /* 0x00000000003e782f */ /* 0x000fe400038c0000 */
[----:B------:R-:W-:Y:S01]  /*2e950*/  MOV R14, UR62 ;  /* 0x0000003e000e7c02 */ /* 0x000fe20008000f00 */
[----:B0-----:R-:W-:Y:S10]  /*2e960*/  ENDCOLLECTIVE ;  /* 0x000000000000791b */ /* 0x001ff40003800000 */
.L_x_2707:
[----:B------:R-:W-:Y:S05]  /*2e970*/  BSYNC B1 ;  /* 0x0000000000017941 */ /* 0x000fea0003800000 */
.L_x_2706:
[----:B------:R-:W-:Y:S05]  /*2e980*/  BRA `(.L_x_2421) ;  /* 0xffffff6c00f47947 */ /* 0x000fea000383ffff */
.L_x_2424:
[----:B0-----:R0:W1:Y:S02]  /*2e990*/  SYNCS.PHASECHK.TRANS64.TRYWAIT P0, [R11+URZ+0x38820], R5 ;  /* 0x038820050b0075a7 */ /* 0x001064000800017f */
[----:B-1----:R-:W-:Y:S05]  /*2e9a0*/  @!P0 NANOSLEEP.SYNCS 0x989680 ;  /* 0x009896800000895d */ /* 0x002fea0003900000 */
[----:B------:R-:W1:Y:S02]  /*2e9b0*/  @!P0 SYNCS.PHASECHK.TRANS64 P0, [R11+URZ+0x38820], R5 ;  /* 0x038820050b0085a7 */ /* 0x000e64000800007f */
[----:B-1----:R-:W-:Y:S05]  /*2e9c0*/  @!P0 BRA `(.L_x_2424) ;  /* 0xfffffffc00f08947 */ /* 0x002fea000383ffff */
[----:B------:R-:W-:Y:S05]  /*2e9d0*/  BRA `(.L_x_2708) ;  /* 0xffffff7000107947 */ /* 0x000fea000383ffff */
.L_x_2428:
[----:B-1----:R1:W2:Y:S02]  /*2e9e0*/  SYNCS.PHASECHK.TRANS64.TRYWAIT P0, [R8+URZ+0x388a0], R10 ;  /* 0x0388a00a080075a7 */ /* 0x0022a4000800017f */
[----:B--2---:R-:W-:Y:S05]  /*2e9f0*/  @!P0 NANOSLEEP.SYNCS 0x989680 ;  /* 0x009896800000895d */ /* 0x004fea0003900000 */
[----:B------:R-:W2:Y:S02]  /*2ea00*/  @!P0 SYNCS.PHASECHK.TRANS64 P0, [R8+URZ+0x388a0], R10 ;  /* 0x0388a00a080085a7 */ /* 0x000ea4000800007f */
[----:B--2---:R-:W-:Y:S05]  /*2ea10*/  @!P0 BRA `(.L_x_2428) ;  /* 0xfffffffc00f08947 */ /* 0x004fea000383ffff */
[----:B------:R-:W-:Y:S05]  /*2ea20*/  BRA `(.L_x_2709) ;  /* 0xffffff7000307947 */ /* 0x000fea000383ffff */
.L_x_2434:
[----:B0-----:R0:W2:Y:S02]  /*2ea30*/  SYNCS.PHASECHK.TRANS64.TRYWAIT P0, [R8+URZ+0x388c0], R10 ;  /* 0x0388c00a080075a7 */ /* 0x0010a4000800017f */
[----:B--2---:R-:W-:Y:S05]  /*2ea40*/  @!P0 NANOSLEEP.SYNCS 0x989680 ;  /* 0x009896800000895d */ /* 0x004fea0003900000 */
[----:B------:R-:W2:Y:S02]  /*2ea50*/  @!P0 SYNCS.PHASECHK.TRANS64 P0, [R8+URZ+0x388c0], R10 ;  /* 0x0388c00a080085a7 */ /* 0x000ea4000800007f */
[----:B--2---:R-:W-:Y:S05]  /*2ea60*/  @!P0 BRA `(.L_x_2434) ;  /* 0xfffffffc00f08947 */ /* 0x004fea000383ffff */
[----:B------:R-:W-:Y:S05]  /*2ea70*/  BRA `(.L_x_2710) ;  /* 0xffffff7000f07947 */ /* 0x000fea000383ffff */
.L_x_2442:
[----:B0-----:R0:W1:Y:S02]  /*2ea80*/  SYNCS.PHASECHK.TRANS64.TRYWAIT P1, [R7+URZ+0x388a0], R6 ;  /* 0x0388a006070075a7 */ /* 0x001064000802017f */
[----:B-1----:R-:W-:Y:S05]  /*2ea90*/  @!P1 NANOSLEEP.SYNCS 0x989680 ;  /* 0x009896800000995d */ /* 0x002fea0003900000 */
[----:B------:R-:W1:Y:S02]  /*2eaa0*/  @!P1 SYNCS.PHASECHK.TRANS64 P1, [R7+URZ+0x388a0], R6 ;  /* 0x0388a006070095a7 */ /* 0x000e64000802007f */
[----:B-1----:R-:W-:Y:S05]  /*2eab0*/  @!P1 BRA `(.L_x_2442) ;  /* 0xfffffffc00f09947 */ /* 0x002fea000383ffff */
[----:B------:R-:W-:Y:S05]  /*2eac0*/  BRA `(.L_x_2711) ;  /* 0xffffff78000c7947 */ /* 0x000fea000383ffff */
.L_x_2448:
[----:B-1----:R1:W2:Y:S02]  /*2ead0*/  SYNCS.PHASECHK.TRANS64.TRYWAIT P1, [R7+URZ+0x388c0], R6 ;  /* 0x0388c006070075a7 */ /* 0x0022a4000802017f */
[----:B--2---:R-:W-:Y:S05]  /*2eae0*/  @!P1 NANOSLEEP.SYNCS 0x989680 ;  /* 0x009896800000995d */ /* 0x004fea0003900000 */
[----:B------:R-:W2:Y:S02]  /*2eaf0*/  @!P1 SYNCS.PHASECHK.TRANS64 P1, [R7+URZ+0x388c0], R6 ;  /* 0x0388c006070095a7 */ /* 0x000ea4000802007f */
[----:B--2---:R-:W-:Y:S05]  /*2eb00*/  @!P1 BRA `(.L_x_2448) ;  /* 0xfffffffc00f09947 */ /* 0x004fea000383ffff */
[----:B------:R-:W-:Y:S05]  /*2eb10*/  BRA `(.L_x_2712) ;  /* 0xffffff7800c47947 */ /* 0x000fea000383ffff */
.L_x_2463:
        /* <DEDUP_REMOVED lines=11> */
.L_x_2714:
[----:B------:R-:W-:Y:S05]  /*2ebd0*/  BSYNC B0 ;  /* 0x0000000000007941 */ /* 0x000fea0003800000 */
.L_x_2713:
[----:B------:R-:W-:Y:S05]  /*2ebe0*/  BRA `(.L_x_2715) ;  /* 0xffffff8800587947 */ /* 0x000fea000383ffff */
.L_x_2465:
[----:B------:R-:W-:Y:S01]  /*2ebf0*/  BSSY B0, `(.L_x_2716) ;  /* 0x0000006000007945 */ /* 0x000fe20003800000 */
[----:B------:R-:W-:-:S07]  /*2ec00*/  MOV R15, 0xffffffff ;  /* 0xffffffff000f7802 */ /* 0x000fce0000000f00 */
[----:B01----:R-:W-:Y:S05]  /*2ec10*/  WARPSYNC.COLLECTIVE R15, `(.L_x_2717) ;  /* 0x000000000f0c7348 */ /* 0x003fea0003c00000 */
[----:B------:R-:W-:Y:S02]  /*2ec20*/  ELECT P6, UR62, PT ;  /* 0x00000000003e782f */ /* 0x000fe400038c0000 */
[----:B------:R-:W-:Y:S01]  /*2ec30*/  MOV R14, UR62 ;  /* 0x0000003e000e7c02 */ /* 0x000fe20008000f00 */
[----:B01----:R-:W-:Y:S10]  /*2ec40*/  ENDCOLLECTIVE ;  /* 0x000000000000791b */ /* 0x003ff40003800000 */
.L_x_2717:
[----:B------:R-:W-:Y:S05]  /*2ec50*/  BSYNC B0 ;  /* 0x0000000000007941 */ /* 0x000fea0003800000 */
.L_x_2716:
[----:B------:R-:W-:Y:S05]  /*2ec60*/  BRA `(.L_x_2718) ;  /* 0xffffff8800507947 */ /* 0x000fea000383ffff */
.L_x_2468:
[----:B-1----:R1:W2:Y:S02]  /*2ec70*/  SYNCS.PHASECHK.TRANS64.TRYWAIT P2, [R6+URZ+0x38880], R8 ;  /* 0x03888008060075a7 */ /* 0x0022a4000804017f */
[----:B--2---:R-:W-:Y:S05]  /*2ec80*/  @!P2 NANOSLEEP.SYNCS 0x989680 ;  /* 0x009896800000a95d */ /* 0x004fea0003900000 */
[----:B------:R-:W2:Y:S02]  /*2ec90*/  @!P2 SYNCS.PHASECHK.TRANS64 P2, [R6+URZ+0x38880], R8 ;  /* 0x038880080600a5a7 */ /* 0x000ea4000804007f */
[----:B--2---:R-:W-:Y:S05]  /*2eca0*/  @!P2 BRA `(.L_x_2468) ;  /* 0xfffffffc00f0a947 */ /* 0x004fea000383ffff */
[----:B------:R-:W-:Y:S05]  /*2ecb0*/  BRA `(.L_x_2719) ;  /* 0xffffff8800c87947 */ /* 0x000fea000383ffff */
.L_x_2470:
[----:B--2---:R2:W3:Y:S02]  /*2ecc0*/  SYNCS.PHASECHK.TRANS64.TRYWAIT P2, [R6+URZ+0x38840], R8 ;  /* 0x03884008060075a7 */ /* 0x0044e4000804017f */
[----:B---3--:R-:W-:Y:S05]  /*2ecd0*/  @!P2 NANOSLEEP.SYNCS 0x989680 ;  /* 0x009896800000a95d */ /* 0x008fea0003900000 */
[----:B------:R-:W3:Y:S02]  /*2ece0*/  @!P2 SYNCS.PHASECHK.TRANS64 P2, [R6+URZ+0x38840], R8 ;  /* 0x038840080600a5a7 */ /* 0x000ee4000804007f */
[----:B---3--:R-:W-:Y:S05]  /*2ecf0*/  @!P2 BRA `(.L_x_2470) ;  /* 0xfffffffc00f0a947 */ /* 0x008fea000383ffff */
[----:B------:R-:W-:Y:S05]  /*2ed00*/  BRA `(.L_x_2720) ;  /* 0xffffff8c00407947 */ /* 0x000fea000383ffff */
.L_x_2473:
        /* <DEDUP_REMOVED lines=8> */
.L_x_2479:
[----:B---3--:R3:W4:Y:S02]  /*2ed90*/  SYNCS.PHASECHK.TRANS64.TRYWAIT P0, [R5+URZ+0x38880], R4 ;  /* 0x03888004050075a7 */ /* 0x008724000800017f */
[----:B----4-:R-:W-:Y:S05]  /*2eda0*/  @!P0 NANOSLEEP.SYNCS 0x989680 ;  /* 0x009896800000895d */ /* 0x010fea0003900000 */
[----:B------:R-:W4:Y:S02]  /*2edb0*/  @!P0 SYNCS.PHASECHK.TRANS64 P0, [R5+URZ+0x38880], R4 ;  /* 0x03888004050085a7 */ /* 0x000f24000800007f */
[----:B----4-:R-:W-:Y:S05]  /*2edc0*/  @!P0 BRA `(.L_x_2479) ;  /* 0xfffffffc00f08947 */ /* 0x010fea000383ffff */
[----:B------:R-:W-:Y:S05]  /*2edd0*/  BRA `(.L_x_2722) ;  /* 0xffffff9000f47947 */ /* 0x000fea000383ffff */
.L_x_2485:
[----:B-1----:R1:W2:Y:S02]  /*2ede0*/  SYNCS.PHASECHK.TRANS64.TRYWAIT P0, [R5+URZ+0x38840], R4 ;  /* 0x03884004050075a7 */ /* 0x0022a4000800017f */
[----:B--2---:R-:W-:Y:S05]  /*2edf0*/  @!P0 NANOSLEEP.SYNCS 0x989680 ;  /* 0x009896800000895d */ /* 0x004fea0003900000 */
[----:B------:R-:W2:Y:S02]  /*2ee00*/  @!P0 SYNCS.PHASECHK.TRANS64 P0, [R5+URZ+0x38840], R4 ;  /* 0x03884004050085a7 */ /* 0x000ea4000800007f */
[----:B--2---:R-:W-:Y:S05]  /*2ee10*/  @!P0 BRA `(.L_x_2485) ;  /* 0xfffffffc00f08947 */ /* 0x004fea000383ffff */
[----:B------:R-:W-:Y:S05]  /*2ee20*/  BRA `(.L_x_2723) ;  /* 0xffffff9400c07947 */ /* 0x000fea000383ffff */
.L_x_2492:
[----:B---3--:R-:W3:Y:S02]  /*2ee30*/  LDL R4, [R1+0x8] ;  /* 0x0000080001047983 */ /* 0x008ee40000100800 */
[----:B---3--:R3:W4:Y:S02]  /*2ee40*/  SYNCS.PHASECHK.TRANS64.TRYWAIT P2, [R4+URZ+0x38870], R3 ;  /* 0x03887003040075a7 */ /* 0x008724000804017f */
[----:B----4-:R-:W-:Y:S05]  /*2ee50*/  @!P2 NANOSLEEP.SYNCS 0x989680 ;  /* 0x009896800000a95d */ /* 0x010fea0003900000 */
[----:B------:R-:W4:Y:S02]  /*2ee60*/  @!P2 SYNCS.PHASECHK.TRANS64 P2, [R4+URZ+0x38870], R3 ;  /* 0x038870030400a5a7 */ /* 0x000f24000804007f */
[----:B----4-:R-:W-:Y:S05]  /*2ee70*/  @!P2 BRA `(.L_x_2492) ;  /* 0xfffffffc00eca947 */ /* 0x010fea000383ffff */
[----:B------:R-:W-:Y:S05]  /*2ee80*/  BRA `(.L_x_2724) ;  /* 0xffffff9800a47947 */ /* 0x000fea000383ffff */
.L_x_2494:
[----:B---3--:R-:W3:Y:S02]  /*2ee90*/  LDL R4, [R1+0x8] ;  /* 0x0000080001047983 */ /* 0x008ee40000100800 */
[----:B---3--:R3:W4:Y:S02]  /*2eea0*/  SYNCS.PHASECHK.TRANS64.TRYWAIT P2, [R4+URZ+0x38860], R3 ;  /* 0x03886003040075a7 */ /* 0x008724000804017f */
[----:B----4-:R-:W-:Y:S05]  /*2eeb0*/  @!P2 NANOSLEEP.SYNCS 0x989680 ;  /* 0x009896800000a95d */ /* 0x010fea0003900000 */
[----:B------:R-:W4:Y:S02]  /*2eec0*/  @!P2 SYNCS.PHASECHK.TRANS64 P2, [R4+URZ+0x38860], R3 ;  /* 0x038860030400a5a7 */ /* 0x000f24000804007f */
[----:B----4-:R-:W-:Y:S05]  /*2eed0*/  @!P2 BRA `(.L_x_2494) ;  /* 0xfffffffc00eca947 */ /* 0x010fea000383ffff */
[----:B------:R-:W-:Y:S05]  /*2eee0*/  BRA `(.L_x_2725) ;  /* 0xffffff9800ac7947 */ /* 0x000fea000383ffff */
.L_x_2501:
[----:B-1----:R1:W2:Y:S02]  /*2eef0*/  SYNCS.PHASECHK.TRANS64.TRYWAIT P0, [R21+URZ+0x38870], R0 ;  /* 0x03887000150075a7 */ /* 0x0022a4000800017f */
[----:B--2---:R-:W-:Y:S05]  /*2ef00*/  @!P0 NANOSLEEP.SYNCS 0x989680 ;  /* 0x009896800000895d */ /* 0x004fea0003900000 */
[----:B------:R-:W2:Y:S02]  /*2ef10*/  @!P0 SYNCS.PHASECHK.TRANS64 P0, [R21+URZ+0x38870], R0 ;  /* 0x03887000150085a7 */ /* 0x000ea4000800007f */
[----:B--2---:R-:W-:Y:S05]  /*2ef20*/  @!P0 BRA `(.L_x_2501) ;  /* 0xfffffffc00f08947 */ /* 0x004fea000383ffff */
[----:B------:R-:W-:Y:S05]  /*2ef30*/  BRA `(.L_x_2726) ;  /* 0xffffffa400607947 */ /* 0x000fea000383ffff */
.L_x_2503:
[----:B-1----:R1:W2:Y:S02]  /*2ef40*/  SYNCS.PHASECHK.TRANS64.TRYWAIT P0, [R21+URZ+0x38860], R0 ;  /* 0x03886000150075a7 */ /* 0x0022a4000800017f */
[----:B--2---:R-:W-:Y:S05]  /*2ef50*/  @!P0 NANOSLEEP.SYNCS 0x989680 ;  /* 0x009896800000895d */ /* 0x004fea0003900000 */
[----:B------:R-:W2:Y:S02]  /*2ef60*/  @!P0 SYNCS.PHASECHK.TRANS64 P0, [R21+URZ+0x38860], R0 ;  /* 0x03886000150085a7 */ /* 0x000ea4000800007f */
[----:B--2---:R-:W-:Y:S05]  /*2ef70*/  @!P0 BRA `(.L_x_2503) ;  /* 0xfffffffc00f08947 */ /* 0x004fea000383ffff */
[----:B------:R-:W-:Y:S05]  /*2ef80*/  BRA `(.L_x_2727) ;  /* 0xffffffa400687947 */ /* 0x000fea000383ffff */
.L_x_2507:
[----:B------:R-:W2:Y:S01]  /*2ef90*/  LDL R3, [R1] ;  /* 0x0000000001037983 */ /* 0x000ea20000100800 */
[----:B------:R-:W-:Y:S01]  /*2efa0*/  BSSY B0, `(.L_x_2728) ;  /* 0x0000008000007945 */ /* 0x000fe20003800000 */
[----:B------:R-:W-:Y:S02]  /*2efb0*/  IMAD.MOV.U32 R12, RZ, RZ, RZ ;  /* 0x000000ffff0c7224 */ /* 0x000fe400078e00ff */
[----:B------:R-:W-:Y:S02]  /*2efc0*/  IMAD.MOV.U32 R11, RZ, RZ, 0x1f ;  /* 0x0000001fff0b7424 */ /* 0x000fe400078e00ff */
[----:B------:R-:W-:Y:S02]  /*2efd0*/  IMAD.MOV.U32 R15, RZ, RZ, -0x1 ;  /* 0xffffffffff0f7424 */ /* 0x000fe400078e00ff */
[----:B--2---:R-:W-:-:S07]  /*2efe0*/  IMAD.MOV.U32 R13, RZ, RZ, R3 ;  /* 0x000000ffff0d7224 */ /* 0x004fce00078e0003 */
[----:B------:R-:W-:Y:S05]  /*2eff0*/  WARPSYNC.COLLECTIVE R15, `(.L_x_2729) ;  /* 0x000000000f087348 */ /* 0x000fea0003c00000 */
[----:B------:R0:W1:Y:S02]  /*2f000*/  SHFL.IDX P6, R14, R13, R12, R11 ;  /* 0x0000000c0d0e7389 */ /* 0x00006400000c000b */
[----:B01----:R-:W-:Y:S01]  /*2f010*/  ENDCOLLECTIVE ;  /* 0x000000000000791b */ /* 0x003fe20003800000 */
.L_x_2729:
[----:B------:R-:W-:Y:S05]  /*2f020*/  BSYNC B0 ;  /* 0x0000000000007941 */ /* 0x000fea0003800000 */
.L_x_2728:
[----:B------:R0:W5:Y:S01]  /*2f030*/  LDL R2, [R1+0xc] ;  /* 0x00000c0001027983 */ /* 0x0001620000100800 */
[----:B------:R-:W-:Y:S01]  /*2f040*/  IMAD.MOV.U32 R13, RZ, RZ, R3 ;  /* 0x000000ffff0d7224 */ /* 0x000fe200078e0003 */
[----:B------:R-:W-:Y:S01]  /*2f050*/  MOV R0, R14 ;  /* 0x0000000e00007202 */ /* 0x000fe20000000f00 */
[----:B------:R-:W-:Y:S02]  /*2f060*/  IMAD.MOV.U32 R12, RZ, RZ, 0x1 ;  /* 0x00000001ff0c7424 */ /* 0x000fe400078e00ff */
[----:B------:R-:W-:Y:S02]  /*2f070*/  IMAD.MOV.U32 R11, RZ, RZ, 0x1f ;  /* 0x0000001fff0b7424 */ /* 0x000fe400078e00ff */
[----:B------:R-:W-:-:S07]  /*2f080*/  IMAD.MOV.U32 R15, RZ, RZ, -0x1 ;  /* 0xffffffffff0f7424 */ /* 0x000fce00078e00ff */
[----:B0----5:R-:W-:Y:S05]  /*2f090*/  WARPSYNC.COLLECTIVE R15, `(.L_x_2730) ;  /* 0x000000000f087348 */ /* 0x021fea0003c00000 */
[----:B------:R1:W2:Y:S02]  /*2f0a0*/  SHFL.IDX P6, R14, R13, R12, R11 ;  /* 0x0000000c0d0e7389 */ /* 0x0002a400000c000b */
[----:B012--5:R-:W-:Y:S01]  /*2f0b0*/  ENDCOLLECTIVE ;  /* 0x000000000000791b */ /* 0x027fe20003800000 */
.L_x_2730:
[----:B------:R-:W-:Y:S01]  /*2f0c0*/  ULDC UR4, c[0x0][0xc14] ;  /* 0x0003050000047ab9 */ /* 0x000fe20000000800 */
[----:B------:R-:W-:Y:S01]  /*2f0d0*/  IMAD.IADD R5, R2, 0x1, R7 ;  /* 0x0000000102057824 */ /* 0x000fe200078e0207 */
[----:B------:R-:W-:Y:S02]  /*2f0e0*/  MOV R11, RZ ;  /* 0x000000ff000b7202 */ /* 0x000fe40000000f00 */
[----:B------:R-:W-:Y:S02]  /*2f0f0*/  MOV R4, R14 ;  /* 0x0000000e00047202 */ /* 0x000fe40000000f00 */
        /* <DEDUP_REMOVED lines=15> */
.L_x_2731:
[----:B------:R-:W-:Y:S01]  /*2f1f0*/  IMAD.MOV.U32 R12, RZ, RZ, 0x2 ;  /* 0x00000002ff0c7424 */ /* 0x000fe200078e00ff */
[----:B------:R-:W-:-:S05]  /*2f200*/  SEL R14, R14, RZ, P1 ;  /* 0x000000ff0e0e7207 */ /* 0x000fca0000800000 */
[----:B------:R-:W-:-:S04]  /*2f210*/  IMAD.IADD R2, R3, 0x1, R14 ;  /* 0x0000000103027824 */ /* 0x000fc800078e020e */
[----:B------:R-:W-:-:S07]  /*2f220*/  IMAD.MOV.U32 R13, RZ, RZ, R2 ;  /* 0x000000ffff0d7224 */ /* 0x000fce00078e0002 */
[----:B------:R-:W-:Y:S05]  /*2f230*/  WARPSYNC.COLLECTIVE R15, `(.L_x_2732) ;  /* 0x000000000f087348 */ /* 0x000fea0003c00000 */
[----:B------:R0:W1:Y:S02]  /*2f240*/  SHFL.UP P6, R14, R13, R12, R11 ;  /* 0x0400000c0d0e7389 */ /* 0x00006400000c000b */
[----:B01----:R-:W-:Y:S01]  /*2f250*/  ENDCOLLECTIVE ;  /* 0x000000000000791b */ /* 0x003fe20003800000 */
.L_x_2732:
[----:B------:R-:W-:Y:S01]  /*2f260*/  IMAD.MOV.U32 R12, RZ, RZ, 0x4 ;  /* 0x00000004ff0c7424 */ /* 0x000fe200078e00ff */
[----:B------:R-:W-:-:S05]  /*2f270*/  SEL R5, R14, RZ, P2 ;  /* 0x000000ff0e057207 */ /* 0x000fca0001000000 */
[----:B------:R-:W-:-:S05]  /*2f280*/  IMAD.IADD R2, R2, 0x1, R5 ;  /* 0x0000000102027824 */ /* 0x000fca00078e0205 */
[----:B------:R-:W-:-:S07]  /*2f290*/  MOV R13, R2 ;  /* 0x00000002000d7202 */ /* 0x000fce0000000f00 */
[----:B------:R-:W-:Y:S05]  /*2f2a0*/  WARPSYNC.COLLECTIVE R15, `(.L_x_2733) ;  /* 0x000000000f087348 */ /* 0x000fea0003c00000 */
[----:B------:R0:W1:Y:S02]  /*2f2b0*/  SHFL.UP P6, R14, R13, R12, R11 ;  /* 0x0400000c0d0e7389 */ /* 0x00006400000c000b */
[----:B01----:R-:W-:Y:S01]  /*2f2c0*/  ENDCOLLECTIVE ;  /* 0x000000000000791b */ /* 0x003fe20003800000 */
.L_x_2733:
[----:B------:R-:W-:Y:S01]  /*2f2d0*/  IMAD.MOV.U32 R12, RZ, RZ, 0x8 ;  /* 0x00000008ff0c7424 */ /* 0x000fe200078e00ff */
[----:B------:R-:W-:-:S05]  /*2f2e0*/  SEL R5, R14, RZ, P3 ;  /* 0x000000ff0e057207 */ /* 0x000fca0001800000 */
[----:B------:R-:W-:-:S04]  /*2f2f0*/  IMAD.IADD R2, R2, 0x1, R5 ;  /* 0x0000000102027824 */ /* 0x000fc800078e0205 */
[----:B------:R-:W-:-:S07]  /*2f300*/  IMAD.MOV.U32 R13, RZ, RZ, R2 ;  /* 0x000000ffff0d7224 */ /* 0x000fce00078e0002 */
[----:B------:R-:W-:Y:S05]  /*2f310*/  WARPSYNC.COLLECTIVE R15, `(.L_x_2734) ;  /* 0x000000000f087348 */ /* 0x000fea0003c00000 */
[----:B------:R0:W1:Y:S02]  /*2f320*/  SHFL.UP P6, R14, R13, R12, R11 ;  /* 0x0400000c0d0e7389 */ /* 0x00006400000c000b */
[----:B01----:R-:W-:Y:S01]  /*2f330*/  ENDCOLLECTIVE ;  /* 0x000000000000791b */ /* 0x003fe20003800000 */
.L_x_2734:
[----:B------:R-:W-:Y:S01]  /*2f340*/  IMAD.MOV.U32 R12, RZ, RZ, 0x10 ;  /* 0x00000010ff0c7424 */ /* 0x000fe200078e00ff */
[----:B------:R-:W-:-:S04]  /*2f350*/  SEL R5, R14, RZ, P4 ;  /* 0x000000ff0e057207 */ /* 0x000fc80002000000 */
[----:B------:R-:W-:-:S05]  /*2f360*/  IADD3 R2, R2, R5, RZ ;  /* 0x0000000502027210 */ /* 0x000fca0007ffe0ff */
[----:B------:R-:W-:-:S07]  /*2f370*/  IMAD.MOV.U32 R13, RZ, RZ, R2 ;  /* 0x000000ffff0d7224 */ /* 0x000fce00078e0002 */
[----:B------:R-:W-:Y:S05]  /*2f380*/  WARPSYNC.COLLECTIVE R15, `(.L_x_2735) ;  /* 0x000000000f087348 */ /* 0x000fea0003c00000 */
[----:B------:R0:W1:Y:S02]  /*2f390*/  SHFL.UP P6, R14, R13, R12, R11 ;  /* 0x0400000c0d0e7389 */ /* 0x00006400000c000b */
[----:B01----:R-:W-:Y:S01]  /*2f3a0*/  ENDCOLLECTIVE ;  /* 0x000000000000791b */ /* 0x003fe20003800000 */
.L_x_2735:
        /* <DEDUP_REMOVED lines=8> */
.L_x_2736:
[----:B------:R-:W-:Y:S05]  /*2f430*/  BRA `(.L_x_2737) ;  /* 0xffffffac00487947 */ /* 0x000fea000383ffff */
.L_x_2512:
[----:B------:R-:W-:Y:S01]  /*2f440*/  BSSY B0, `(.L_x_2738) ;  /* 0x0000008000007945 */ /* 0x000fe20003800000 */
[----:B-----5:R-:W-:Y:S01]  /*2f450*/  IMAD.MOV.U32 R13, RZ, RZ, R3 ;  /* 0x000000ffff0d7224 */ /* 0x020fe200078e0003 */
[----:B------:R-:W-:Y:S01]  /*2f460*/  MOV R15, 0xffffffff ;  /* 0xffffffff000f7802 */ /* 0x000fe20000000f00 */
[----:B------:R-:W-:Y:S02]  /*2f470*/  IMAD.MOV.U32 R12, RZ, RZ, 0x1 ;  /* 0x00000001ff0c7424 */ /* 0x000fe400078e00ff */
[----:B------:R-:W-:-:S07]  /*2f480*/  IMAD.MOV.U32 R11, RZ, RZ, RZ ;  /* 0x000000ffff0b7224 */ /* 0x000fce00078e00ff */
[----:B0-----:R-:W-:Y:S05]  /*2f490*/  WARPSYNC.COLLECTIVE R15, `(.L_x_2739) ;  /* 0x000000000f087348 */ /* 0x001fea0003c00000 */
[----:B------:R1:W2:Y:S02]  /*2f4a0*/  SHFL.UP P6, R14, R13, R12, R11 ;  /* 0x0400000c0d0e7389 */ /* 0x0002a400000c000b */
[----:B012---:R-:W-:Y:S01]  /*2f4b0*/  ENDCOLLECTIVE ;  /* 0x000000000000791b */ /* 0x007fe20003800000 */
.L_x_2739:
[----:B------:R-:W-:Y:S05]  /*2f4c0*/  BSYNC B0 ;  /* 0x0000000000007941 */ /* 0x000fea0003800000 */
.L_x_2738:
[----:B------:R-:W-:Y:S01]  /*2f4d0*/  SEL R2, R14, RZ, P1 ;  /* 0x000000ff0e027207 */ /* 0x000fe20000800000 */
[----:B------:R-:W-:Y:S01]  /*2f4e0*/  IMAD.MOV.U32 R12, RZ, RZ, 0x2 ;  /* 0x00000002ff0c7424 */ /* 0x000fe200078e00ff */
[----:B------:R-:W-:Y:S01]  /*2f4f0*/  MOV R15, 0xffffffff ;  /* 0xffffffff000f7802 */ /* 0x000fe20000000f00 */
[----:B------:R-:W-:Y:S02]  /*2f500*/  IMAD.MOV.U32 R11, RZ, RZ, RZ ;  /* 0x000000ffff0b7224 */ /* 0x000fe400078e00ff */
[----:B------:R-:W-:-:S04]  /*2f510*/  IMAD.IADD R2, R3, 0x1, R2 ;  /* 0x0000000103027824 */ /* 0x000fc800078e0202 */
[----:B------:R-:W-:-:S07]  /*2f520*/  IMAD.MOV.U32 R13, RZ, RZ, R2 ;  /* 0x000000ffff0d7224 */ /* 0x000fce00078e0002 */
[----:B------:R-:W-:Y:S05]  /*2f530*/  WARPSYNC.COLLECTIVE R15, `(.L_x_2740) ;  /* 0x000000000f087348 */ /* 0x000fea0003c00000 */
[----:B------:R0:W1:Y:S02]  /*2f540*/  SHFL.UP P6, R14, R13, R12, R11 ;  /* 0x0400000c0d0e7389 */ /* 0x00006400000c000b */
[----:B01----:R-:W-:Y:S01]  /*2f550*/  ENDCOLLECTIVE ;  /* 0x000000000000791b */ /* 0x003fe20003800000 */
.L_x_2740:
[----:B------:R-:W-:Y:S01]  /*2f560*/  IMAD.MOV.U32 R12, RZ, RZ, 0x4 ;  /* 0x00000004ff0c7424 */ /* 0x000fe200078e00ff */
[----:B------:R-:W-:-:S05]  /*2f570*/  SEL R5, R14, RZ, P2 ;  /* 0x000000ff0e057207 */ /* 0x000fca0001000000 */
[----:B------:R-:W-:-:S04]  /*2f580*/  IMAD.IADD R2, R2, 0x1, R5 ;  /* 0x0000000102027824 */ /* 0x000fc800078e0205 */
[----:B------:R-:W-:-:S07]  /*2f590*/  IMAD.MOV.U32 R13, RZ, RZ, R2 ;  /* 0x000000ffff0d7224 */ /* 0x000fce00078e0002 */
[----:B------:R-:W-:Y:S05]  /*2f5a0*/  WARPSYNC.COLLECTIVE R15, `(.L_x_2741) ;  /* 0x000000000f087348 */ /* 0x000fea0003c00000 */
[----:B------:R0:W1:Y:S02]  /*2f5b0*/  SHFL.UP P6, R14, R13, R12, R11 ;  /* 0x0400000c0d0e7389 */ /* 0x00006400000c000b */
[----:B01----:R-:W-:Y:S01]  /*2f5c0*/  ENDCOLLECTIVE ;  /* 0x000000000000791b */ /* 0x003fe20003800000 */
.L_x_2741:
[----:B------:R-:W-:Y:S01]  /*2f5d0*/  IMAD.MOV.U32 R12, RZ, RZ, 0x8 ;  /* 0x00000008ff0c7424 */ /* 0x000fe200078e00ff */
[----:B------:R-:W-:-:S05]  /*2f5e0*/  SEL R5, R14, RZ, P3 ;  /* 0x000000ff0e057207 */ /* 0x000fca0001800000 */
[----:B------:R-:W-:-:S05]  /*2f5f0*/  IMAD.IADD R2, R2, 0x1, R5 ;  /* 0x0000000102027824 */ /* 0x000fca00078e0205 */
[----:B------:R-:W-:-:S07]  /*2f600*/  MOV R13, R2 ;  /* 0x00000002000d7202 */ /* 0x000fce0000000f00 */
[----:B------:R-:W-:Y:S05]  /*2f610*/  WARPSYNC.COLLECTIVE R15, `(.L_x_2742) ;  /* 0x000000000f087348 */ /* 0x000fea0003c00000 */
[----:B------:R0:W1:Y:S02]  /*2f620*/  SHFL.UP P6, R14, R13, R12, R11 ;  /* 0x0400000c0d0e7389 */ /* 0x00006400000c000b */
[----:B01----:R-:W-:Y:S01]  /*2f630*/  ENDCOLLECTIVE ;  /* 0x000000000000791b */ /* 0x003fe20003800000 */
.L_x_2742:
[----:B------:R-:W-:Y:S01]  /*2f640*/  IMAD.MOV.U32 R12, RZ, RZ, 0x10 ;  /* 0x00000010ff0c7424 */ /* 0x000fe200078e00ff */
[----:B------:R-:W-:-:S05]  /*2f650*/  SEL R5, R14, RZ, P4 ;  /* 0x000000ff0e057207 */ /* 0x000fca0002000000 */
[----:B------:R-:W-:-:S04]  /*2f660*/  IMAD.IADD R2, R2, 0x1, R5 ;  /* 0x0000000102027824 */ /* 0x000fc800078e0205 */
[----:B------:R-:W-:-:S07]  /*2f670*/  IMAD.MOV.U32 R13, RZ, RZ, R2 ;  /* 0x000000ffff0d7224 */ /* 0x000fce00078e0002 */
[----:B------:R-:W-:Y:S05]  /*2f680*/  WARPSYNC.COLLECTIVE R15, `(.L_x_2743) ;  /* 0x000000000f087348 */ /* 0x000fea0003c00000 */
[----:B------:R0:W1:Y:S02]  /*2f690*/  SHFL.UP P6, R14, R13, R12, R11 ;  /* 0x0400000c0d0e7389 */ /* 0x00006400000c000b */
[----:B01----:R-:W-:Y:S01]  /*2f6a0*/  ENDCOLLECTIVE ;  /* 0x000000000000791b */ /* 0x003fe20003800000 */
.L_x_2743:
[----:B------:R-:W-:Y:S02]  /*2f6b0*/  IMAD.MOV.U32 R12, RZ, RZ, 0x1f ;  /* 0x0000001fff0c7424 */ /* 0x000fe400078e00ff */
[----:B------:R-:W-:Y:S01]  /*2f6c0*/  IMAD.MOV.U32 R11, RZ, RZ, 0x1f ;  /* 0x0000001fff0b7424 */ /* 0x000fe200078e00ff */
[----:B------:R-:W-:-:S04]  /*2f6d0*/  SEL R5, R14, RZ, P5 ;  /* 0x000000ff0e057207 */ /* 0x000fc80002800000 */
[----:B------:R-:W-:-:S05]  /*2f6e0*/  IADD3 R2, R2, R5, RZ ;  /* 0x0000000502027210 */ /* 0x000fca0007ffe0ff */
[----:B------:R-:W-:-:S07]  /*2f6f0*/  IMAD.MOV.U32 R13, RZ, RZ, R2 ;  /* 0x000000ffff0d7224 */ /* 0x000fce00078e0002 */
[----:B------:R-:W-:Y:S05]  /*2f700*/  WARPSYNC.COLLECTIVE R15, `(.L_x_2744) ;  /* 0x000000000f087348 */ /* 0x000fea0003c00000 */
[----:B------:R0:W1:Y:S02]  /*2f710*/  SHFL.IDX P6, R14, R13, R12, R11 ;  /* 0x0000000c0d0e7389 */ /* 0x00006400000c000b */
[----:B01----:R-:W-:Y:S01]  /*2f720*/  ENDCOLLECTIVE ;  /* 0x000000000000791b */ /* 0x003fe20003800000 */
.L_x_2744:
[----:B------:R-:W-:Y:S05]  /*2f730*/  BRA `(.L_x_2745) ;  /* 0xffffffac002c7947 */ /* 0x000fea000383ffff */
.L_x_2514:
[----:B------:R-:W-:Y:S01]  /*2f740*/  BSSY B0, `(.L_x_2746) ;  /* 0x0000006000007945 */ /* 0x000fe20003800000 */
[----:B------:R-:W-:Y:S01]  /*2f750*/  PLOP3.LUT P6, PT, P6, PT, PT, 0x8, 0x0 ;  /* 0x000000000000781c */ /* 0x000fe200037ce170 */
[----:B------:R-:W-:-:S12]  /*2f760*/  IMAD.MOV.U32 R15, RZ, RZ, -0x1 ;  /* 0xffffffffff0f7424 */ /* 0x000fd800078e00ff */
[----:B0-----:R-:W-:Y:S05]  /*2f770*/  WARPSYNC.COLLECTIVE R15, `(.L_x_2747) ;  /* 0x000000000f087348 */ /* 0x001fea0003c00000 */
[----:B------:R-:W-:Y:S01]  /*2f780*/  VOTE.ANY R14, PT, P6 ;  /* 0x00000000000e7806 */ /* 0x000fe200030e0100 */
[----:B0-----:R-:W-:Y:S06]  /*2f790*/  ENDCOLLECTIVE ;  /* 0x000000000000791b */ /* 0x001fec0003800000 */
.L_x_2747:
[----:B------:R-:W-:Y:S05]  /*2f7a0*/  BSYNC B0 ;  /* 0x0000000000007941 */ /* 0x000fea0003800000 */
.L_x_2746:
[----:B------:R-:W-:Y:S01]  /*2f7b0*/  MOV R6, R14 ;  /* 0x0000000e00067202 */ /* 0x000fe20000000f00 */
[----:B------:R-:W-:Y:S01]  /*2f7c0*/  IMAD.MOV.U32 R13, RZ, RZ, R3 ;  /* 0x000000ffff0d7224 */ /* 0x000fe200078e0003 */
[----:B------:R-:W-:Y:S01]  /*2f7d0*/  MOV R15, 0xffffffff ;  /* 0xffffffff000f7802 */ /* 0x000fe20000000f00 */
[----:B------:R-:W-:Y:S01]  /*2f7e0*/  IMAD.MOV.U32 R11, RZ, RZ, 0x1f ;  /* 0x0000001fff0b7424 */ /* 0x000fe200078e00ff */
[----:B------:R-:W0:Y:S02]  /*2f7f0*/  POPC R7, R6 ;  /* 0x0000000600077309 */ /* 0x000e240000000000 */
[----:B0-----:R-:W-:-:S07]  /*2f800*/  IMAD.MOV.U32 R12, RZ, RZ, R7 ;  /* 0x000000ffff0c7224 */ /* 0x001fce00078e0007 */
[----:B------:R-:W-:Y:S05]  /*2f810*/  WARPSYNC.COLLECTIVE R15, `(.L_x_2748) ;  /* 0x000000000f087348 */ /* 0x000fea0003c00000 */
[----:B------:R0:W1:Y:S02]  /*2f820*/  SHFL.IDX P6, R14, R13, R12, R11 ;  /* 0x0000000c0d0e7389 */ /* 0x00006400000c000b */
[----:B01----:R-:W-:Y:S01]  /*2f830*/  ENDCOLLECTIVE ;  /* 0x000000000000791b */ /* 0x003fe20003800000 */
.L_x_2748:
[----:B------:R-:W-:Y:S01]  /*2f840*/  IMAD.MOV.U32 R4, RZ, RZ, R14 ;  /* 0x000000ffff047224 */ /* 0x000fe200078e000e */
[----:B------:R-:W-:Y:S06]  /*2f850*/  BRA `(.L_x_2749) ;  /* 0xffffffac001c7947 */ /* 0x000fec000383ffff */
.L_x_2516:
[----:B------:R-:W-:Y:S01]  /*2f860*/  BSSY B0, `(.L_x_2750) ;  /* 0x0000007000007945 */ /* 0x000fe20003800000 */
[----:B------:R-:W-:Y:S01]  /*2f870*/  IMAD.MOV.U32 R13, RZ, RZ, R2 ;  /* 0x000000ffff0d7224 */ /* 0x000fe200078e0002 */
[----:B------:R-:W-:Y:S01]  /*2f880*/  MOV R15, 0xffffffff ;  /* 0xffffffff000f7802 */ /* 0x000fe20000000f00 */
[----:B------:R-:W-:-:S07]  /*2f890*/  IMAD.MOV.U32 R11, RZ, RZ, 0x1f ;  /* 0x0000001fff0b7424 */ /* 0x000fce00078e00ff */
[----:B012---:R-:W-:Y:S05]  /*2f8a0*/  WARPSYNC.COLLECTIVE R15, `(.L_x_2751) ;  /* 0x000000000f087348 */ /* 0x007fea0003c00000 */
[----:B------:R3:W4:Y:S02]  /*2f8b0*/  SHFL.IDX P6, R14, R13, R12, R11 ;  /* 0x0000000c0d0e7389 */ /* 0x00072400000c000b */
[----:B01234-:R-:W-:Y:S01]  /*2f8c0*/  ENDCOLLECTIVE ;  /* 0x000000000000791b */ /* 0x01ffe20003800000 */
.L_x_2751:
[----:B------:R-:W-:Y:S05]  /*2f8d0*/  BSYNC B0 ;  /* 0x0000000000007941 */ /* 0x000fea0003800000 */
.L_x_2750:
[----:B------:R-:W-:Y:S01]  /*2f8e0*/  IMAD.MOV.U32 R6, RZ, RZ, R14 ;  /* 0x000000ffff067224 */ /* 0x000fe200078e000e */
[----:B------:R-:W-:Y:S06]  /*2f8f0*/  BRA `(.L_x_2515) ;  /* 0xffffffac00107947 */ /* 0x000fec000383ffff */
.L_x_2520:
[----:B0-----:R0:W1:Y:S02]  /*2f900*/  SYNCS.PHASECHK.TRANS64.TRYWAIT P0, [R0+URZ+0x38820], R3 ;  /* 0x03882003000075a7 */ /* 0x001064000800017f */
[----:B-1----:R-:W-:Y:S05]  /*2f910*/  @!P0 NANOSLEEP.SYNCS 0x989680 ;  /* 0x009896800000895d */ /* 0x002fea0003900000 */
[----:B------:R-:W1:Y:S02]  /*2f920*/  @!P0 SYNCS.PHASECHK.TRANS64 P0, [R0+URZ+0x38820], R3 ;  /* 0x03882003000085a7 */ /* 0x000e64000800007f */
[----:B-1----:R-:W-:Y:S05]  /*2f930*/  @!P0 BRA `(.L_x_2520) ;  /* 0xfffffffc00f08947 */ /* 0x002fea000383ffff */
[----:B------:R-:W-:Y:S05]  /*2f940*/  BRA `(.L_x_2752) ;  /* 0xffffffb000c87947 */ /* 0x000fea000383ffff */
.L_x_2521:
        /* <DEDUP_REMOVED lines=11> */
.L_x_2754:
[----:B------:R-:W-:Y:S05]  /*2fa00*/  BSYNC B0 ;  /* 0x0000000000007941 */ /* 0x000fea0003800000 */
.L_x_2753:
[----:B------:R-:W-:Y:S05]  /*2fa10*/  BRA `(.L_x_2755) ;  /* 0xffffffb000b07947 */ /* 0x000fea000383ffff */
.L_x_2522:
[----:B------:R-:W-:Y:S01]  /*2fa20*/  BSSY B0, `(.L_x_2756) ;  /* 0x0000006000007945 */ /* 0x000fe20003800000 */
[----:B------:R-:W-:-:S07]  /*2fa30*/  IMAD.MOV.U32 R15, RZ, RZ, -0x1 ;  /* 0xffffffffff0f7424 */ /* 0x000fce00078e00ff */
[----:B01----:R-:W-:Y:S05]  /*2fa40*/  WARPSYNC.COLLECTIVE R15, `(.L_x_2757) ;  /* 0x000000000f0c7348 */ /* 0x003fea0003c00000 */
[----:B------:R-:W-:Y:S02]  /*2fa50*/  ELECT P6, UR62, PT ;  /* 0x00000000003e782f */ /* 0x000fe400038c0000 */
[----:B------:R-:W-:Y:S01]  /*2fa60*/  MOV R14, UR62 ;  /* 0x0000003e000e7c02 */ /* 0x000fe20008000f00 */
[----:B01----:R-:W-:Y:S10]  /*2fa70*/  ENDCOLLECTIVE ;  /* 0x000000000000791b */ /* 0x003ff40003800000 */
.L_x_2757:
[----:B------:R-:W-:Y:S05]  /*2fa80*/  BSYNC B0 ;  /* 0x0000000000007941 */ /* 0x000fea0003800000 */
.L_x_2756:
[----:B------:R-:W-:Y:S05]  /*2fa90*/  BRA `(.L_x_2758) ;  /* 0xffffffb000a47947 */ /* 0x000fea000383ffff */
.L_x_2524:
[----:B0-----:R0:W1:Y:S02]  /*2faa0*/  SYNCS.PHASECHK.TRANS64.TRYWAIT P1, [R6+URZ], R5 ;  /* 0x00000005060075a7 */ /* 0x001064000802017f */
[----:B-1----:R-:W-:Y:S05]  /*2fab0*/  @!P1 NANOSLEEP.SYNCS 0x989680 ;  /* 0x009896800000995d */ /* 0x002fea0003900000 */
[----:B------:R-:W1:Y:S02]  /*2fac0*/  @!P1 SYNCS.PHASECHK.TRANS64 P1, [R6+URZ], R5 ;  /* 0x00000005060095a7 */ /* 0x000e64000802007f */
[----:B-1----:R-:W-:Y:S05]  /*2fad0*/  @!P1 BRA `(.L_x_2524) ;  /* 0xfffffffc00f09947 */ /* 0x002fea000383ffff */
[----:B------:R-:W-:Y:S05]  /*2fae0*/  BRA `(.L_x_2759) ;  /* 0xffffffb000e07947 */ /* 0x000fea000383ffff */
.L_x_2525:
[----:B-1----:R1:W2:Y:S02]  /*2faf0*/  SYNCS.PHASECHK.TRANS64.TRYWAIT P1, [R7+URZ], R2 ;  /* 0x00000002070075a7 */ /* 0x0022a4000802017f */
[----:B--2---:R-:W-:Y:S05]  /*2fb00*/  @!P1 NANOSLEEP.SYNCS 0x989680 ;  /* 0x009896800000995d */ /* 0x004fea0003900000 */
[----:B------:R-:W2:Y:S02]  /*2fb10*/  @!P1 SYNCS.PHASECHK.TRANS64 P1, [R7+URZ], R2 ;  /* 0x00000002070095a7 */ /* 0x000ea4000802007f */
[----:B--2---:R-:W-:Y:S05]  /*2fb20*/  @!P1 BRA `(.L_x_2525) ;  /* 0xfffffffc00f09947 */ /* 0x004fea000383ffff */
[----:B------:R-:W-:Y:S05]  /*2fb30*/  BRA `(.L_x_2760) ;  /* 0xffffffb000d47947 */ /* 0x000fea000383ffff */
.L_x_2527:
[----:B--2---:R2:W3:Y:S02]  /*2fb40*/  SYNCS.PHASECHK.TRANS64.TRYWAIT P1, [R4+URZ+0x38860], R5 ;  /* 0x03886005040075a7 */ /* 0x0044e4000802017f */
[----:B---3--:R-:W-:Y:S05]  /*2fb50*/  @!P1 NANOSLEEP.SYNCS 0x989680 ;  /* 0x009896800000995d */ /* 0x008fea0003900000 */
[----:B------:R-:W3:Y:S02]  /*2fb60*/  @!P1 SYNCS.PHASECHK.TRANS64 P1, [R4+URZ+0x38860], R5 ;  /* 0x03886005040095a7 */ /* 0x000ee4000802007f */
[----:B---3--:R-:W-:Y:S05]  /*2fb70*/  @!P1 BRA `(.L_x_2527) ;  /* 0xfffffffc00f09947 */ /* 0x008fea000383ffff */
[----:B------:R-:W-:Y:S05]  /*2fb80*/  BRA `(.L_x_2761) ;  /* 0xffffffb000d87947 */ /* 0x000fea000383ffff */
.L_x_2529:
[----:B---3--:R3:W4:Y:S02]  /*2fb90*/  SYNCS.PHASECHK.TRANS64.TRYWAIT P1, [R3+URZ+0x38860], R2 ;  /* 0x03886002030075a7 */ /* 0x008724000802017f */
[----:B----4-:R-:W-:Y:S05]  /*2fba0*/  @!P1 NANOSLEEP.SYNCS 0x989680 ;  /* 0x009896800000995d */ /* 0x010fea0003900000 */
[----:B------:R-:W4:Y:S02]  /*2fbb0*/  @!P1 SYNCS.PHASECHK.TRANS64 P1, [R3+URZ+0x38860], R2 ;  /* 0x03886002030095a7 */ /* 0x000f24000802007f */
[----:B----4-:R-:W-:Y:S05]  /*2fbc0*/  @!P1 BRA `(.L_x_2529) ;  /* 0xfffffffc00f09947 */ /* 0x010fea000383ffff */
[----:B------:R-:W-:Y:S05]  /*2fbd0*/  BRA `(.L_x_2762) ;  /* 0xffffffb000d87947 */ /* 0x000fea000383ffff */
.L_x_2531:
[----:B----4-:R4:W0:Y:S02]  /*2fbe0*/  SYNCS.PHASECHK.TRANS64.TRYWAIT P0, [R4+URZ+0x38880], R5 ;  /* 0x03888005040075a7 */ /* 0x010824000800017f */
[----:B0-----:R-:W-:Y:S05]  /*2fbf0*/  @!P0 NANOSLEEP.SYNCS 0x989680 ;  /* 0x009896800000895d */ /* 0x001fea0003900000 */
[----:B------:R-:W0:Y:S02]  /*2fc00*/  @!P0 SYNCS.PHASECHK.TRANS64 P0, [R4+URZ+0x38880], R5 ;  /* 0x03888005040085a7 */ /* 0x000e24000800007f */
[----:B0-----:R-:W-:Y:S05]  /*2fc10*/  @!P0 BRA `(.L_x_2531) ;  /* 0xfffffffc00f08947 */ /* 0x001fea000383ffff */
[----:B------:R-:W-:Y:S05]  /*2fc20*/  BRA `(.L_x_2532) ;  /* 0xffffffb000d47947 */ /* 0x000fea000383ffff */
.L_x_2763:
        /* <DEDUP_REMOVED lines=13> */
.L_x_2772:


//--------------------- .nv.global.init           --------------------------
	.section	.nv.global.init,"aw",@progbits
	.align	4
.nv.global.init:
	.type		_ZZN5flash28permute_output_fp8_VcolmajorIN4cute6TensorINS1_11ArrayEngineIN7cutlass10bfloat16_tELm128EEENS1_6LayoutINS1_5tupleIJNS8_IJNS1_1CILi2EEESA_NS9_ILi32EEEEEENS9_ILi1EEESD_EEENS8_IJNS8_IJSD_SA_NS9_ILi4EEEEEENS9_ILi0EEESH_EEEEEEEEEvRT_E9upper_map,@object
	.size		_ZZN5flash28permute_output_fp8_VcolmajorIN4cute6TensorINS1_11ArrayEngineIN7cutlass10bfloat16_tELm128EEENS1_6LayoutINS1_5tupleIJNS8_IJNS1_1CILi2EEESA_NS9_ILi32EEEEEENS9_ILi1EEESD_EEENS8_IJNS8_IJSD_SA_NS9_ILi4EEEEEENS9_ILi0EEESH_EEEEEEEEEvRT_E9upper_map,($str$23 - _ZZN5flash28permute_output_fp8_VcolmajorIN4cute6TensorINS1_11ArrayEngineIN7cutlass10bfloat16_tELm128EEENS1_6LayoutINS1_5tupleIJNS8_IJNS1_1CILi2EEESA_NS9_ILi32EEEEEENS9_ILi1EEESD_EEENS8_IJNS8_IJSD_SA_NS9_ILi4EEEEEENS9_ILi0EEESH_EEEEEEEEEvRT_E9upper_map)
_ZZN5flash28permute_output_fp8_VcolmajorIN4cute6TensorINS1_11ArrayEngineIN7cutlass10bfloat16_tELm128EEENS1_6LayoutINS1_5tupleIJNS8_IJNS1_1CILi2EEESA_NS9_ILi32EEEEEENS9_ILi1EEESD_EEENS8_IJNS8_IJSD_SA_NS9_ILi4EEEEEENS9_ILi0EEESH_EEEEEEEEEvRT_E9upper_map:
        /*0000*/ 	.byte	0x00, 0x00, 0x00, 0x00, 0x02, 0x00, 0x00, 0x00, 0x03, 0x00, 0x00, 0x00, 0x01, 0x00, 0x00, 0x00
	.type		$str$23,@object
	.size		$str$23,($str$24 - $str$23)
$str$23:
        /*0010*/ 	.byte	0x28, 0x61, 0x64, 0x64, 0x72, 0x65, 0x73, 0x73, 0x20, 0x26, 0x20, 0x6d, 0x61, 0x73, 0x6b, 0x29
        /*0020*/ 	.byte	0x20, 0x3d, 0x3d, 0x20, 0x30, 0x00
	.type		$str$24,@object
	.size		$str$24,(__unnamed_11 - $str$24)
$str$24:
        /*0026*/ 	.byte	0x2f, 0x74, 0x6d, 0x70, 0x2f, 0x6f, 0x73, 0x73, 0x5f, 0x6b, 0x65, 0x72, 0x6e, 0x65, 0x6c, 0x73
        /*0036*/ 	.byte	0x5f, 0x73, 0x72, 0x63, 0x2f, 0x66, 0x6c, 0x61, 0x73, 0x68, 0x5f, 0x61, 0x74, 0x74, 0x65, 0x6e
        /*0046*/ 	.byte	0x74, 0x69, 0x6f, 0x6e, 0x2f, 0x63, 0x73, 0x72, 0x63, 0x2f, 0x63, 0x75, 0x74, 0x6c, 0x61, 0x73
        /*0056*/ 	.byte	0x73, 0x2f, 0x69, 0x6e, 0x63, 0x6c, 0x75, 0x64, 0x65, 0x2f, 0x63, 0x75, 0x74, 0x65, 0x2f, 0x70
        /*0066*/ 	.byte	0x6f, 0x69, 0x6e, 0x74, 0x65, 0x72, 0x5f, 0x66, 0x6c, 0x61, 0x67, 0x67, 0x65, 0x64, 0x2e, 0x68
        /*0076*/ 	.byte	0x70, 0x70, 0x00
	.type		__unnamed_11,@object
	.size		__unnamed_11,(__unnamed_5 - __unnamed_11)
__unnamed_11:
        /* <DEDUP_REMOVED lines=24> */
        /*01f9*/ 	.byte	0x26, 0x5d, 0x00
	.type		__unnamed_5,@object
	.size		__unnamed_5,(__unnamed_6 - __unnamed_5)
__unnamed_5:
        /* <DEDUP_REMOVED lines=24> */
        /*037c*/ 	.byte	0x3e, 0x3e, 0x20, 0x26, 0x5d, 0x00
	.type		__unnamed_6,@object
	.size		__unnamed_6,(__unnamed_9 - __unnamed_6)
__unnamed_6:
        /* <DEDUP_REMOVED lines=24> */
        /*0502*/ 	.byte	0x34, 0x3e, 0x3e, 0x3e, 0x3e, 0x3e, 0x20, 0x26, 0x5d, 0x00
	.type		__unnamed_9,@object
	.size		__unnamed_9,(__unnamed_3 - __unnamed_9)
__unnamed_9:
        /* <DEDUP_REMOVED lines=28> */
        /*06cc*/ 	.byte	0x3a, 0x43, 0x3c, 0x31, 0x36, 0x33, 0x38, 0x34, 0x3e, 0x3e, 0x3e, 0x3e, 0x3e, 0x5d, 0x00
	.type		__unnamed_3,@object
	.size		__unnamed_3,(__unnamed_8 - __unnamed_3)
__unnamed_3:
        /* <DEDUP_REMOVED lines=29> */
        /*08ab*/ 	.byte	0x5d, 0x00
	.type		__unnamed_8,@object
	.size		__unnamed_8,(__unnamed_10 - __unnamed_8)
__unnamed_8:
        /* <DEDUP_REMOVED lines=30> */
	.type		__unnamed_10,@object
	.size		__unnamed_10,(__unnamed_2 - __unnamed_10)
__unnamed_10:
        /* <DEDUP_REMOVED lines=30> */
	.type		__unnamed_2,@object
	.size		__unnamed_2,(__unnamed_4 - __unnamed_2)
__unnamed_2:
        /* <DEDUP_REMOVED lines=30> */
	.type		__unnamed_4,@object
	.size		__unnamed_4,(__unnamed_7 - __unnamed_4)
__unnamed_4:
        /* <DEDUP_REMOVED lines=30> */
	.type		__unnamed_7,@object
	.size		__unnamed_7,(__unnamed_1 - __unnamed_7)
__unnamed_7:
        /* <DEDUP_REMOVED lines=30> */
	.type		__unnamed_1,@object
	.size		__unnamed_1,(.L_0 - __unnamed_1)
__unnamed_1:
        /* <DEDUP_REMOVED lines=29> */
        /*13a7*/ 	.byte	0x3e, 0x3e, 0x3e, 0x3e, 0x20, 0x26, 0x5d, 0x00
.L_0:


//--------------------- .nv.shared._ZN7cutlass13device_kernelIN5flash11enable_sm90INS1_16FlashAttnFwdSm90INS1_25CollectiveMainloopFwdSm90ILi2EN4cute5tupleIJNS5_1CILi1EEES8_S8_EEENS6_IJNS7_ILi128EEESA_NS7_ILi256EEEEEELi256ENS_12float_e4m3_tEfNS_4arch4Sm90ELb0ELb0ELb1ELb0ELb0ELb0ELb0ELb1ELb1ELb0ELb0ELb0EEENS1_21CollectiveEpilogueFwdINS6_IJSA_SB_SA_EEES9_NS_10bfloat16_tESF_Li256ELb0ELb0ELb0ELb1EEENS1_29StaticPersistentTileSchedulerILb0EEEEEEEEEvNT_6ParamsE --------------------------
	.section	.nv.shared._ZN7cutlass13device_kernelIN5flash11enable_sm90INS1_16FlashAttnFwdSm90INS1_25CollectiveMainloopFwdSm90ILi2EN4cute5tupleIJNS5_1CILi1EEES8_S8_EEENS6_IJNS7_ILi128EEESA_NS7_ILi256EEEEEELi256ENS_12float_e4m3_tEfNS_4arch4Sm90ELb0ELb0ELb1ELb0ELb0ELb0ELb0ELb1ELb1ELb0ELb0ELb0EEENS1_21CollectiveEpilogueFwdINS6_IJSA_SB_SA_EEES9_NS_10bfloat16_tESF_Li256ELb0ELb0ELb0ELb1EEENS1_29StaticPersistentTileSchedulerILb0EEEEEEEEEvNT_6ParamsE,"aw",@nobits
	.sectionflags	@""
	.align	16
	.zero		1024


//--------------------- .nv.shared.reserved.0     --------------------------
	.section	.nv.shared.reserved.0,"aw",@nobits
	.weak		__nv_reservedSMEM_offset_0_alias
	.size		__nv_reservedSMEM_offset_0_alias, 0, 0
	.other		__nv_reservedSMEM_offset_0_alias,@"STO_CUDA_RESERVED_SHARED STV_DEFAULT"
__nv_reservedSMEM_offset_0_alias:
	.zero		0


//--------------------- .nv.global                --------------------------
	.section	.nv.global,"aw",@nobits
.nv.global:
	.type		_ZN74_INTERNAL_7c8d3e2a_38_flash_fwd_hdim256_e4m3_softcap_sm90_cu_677d2eb9_30544cute1_E,@object
	.size		_ZN74_INTERNAL_7c8d3e2a_38_flash_fwd_hdim256_e4m3_softcap_sm90_cu_677d2eb9_30544cute1_E,(_ZN74_INTERNAL_7c8d3e2a_38_flash_fwd_hdim256_e4m3_softcap_sm90_cu_677d2eb9_30544cuda3std3__45__cpo6cbeginE - _ZN74_INTERNAL_7c8d3e2a_38_flash_fwd_hdim256_e4m3_softcap_sm90_cu_677d2eb9_30544cute1_E)
_ZN74_INTERNAL_7c8d3e2a_38_flash_fwd_hdim256_e4m3_softcap_sm90_cu_677d2eb9_30544cute1_E:
	.zero		1
	.type		_ZN74_INTERNAL_7c8d3e2a_38_flash_fwd_hdim256_e4m3_softcap_sm90_cu_677d2eb9_30544cuda3std3__45__cpo6cbeginE,@object
	.size		_ZN74_INTERNAL_7c8d3e2a_38_flash_fwd_hdim256_e4m3_softcap_sm90_cu_677d2eb9_30544cuda3std3__45__cpo6cbeginE,(_ZN74_INTERNAL_7c8d3e2a_38_flash_fwd_hdim256_e4m3_softcap_sm90_cu_677d2eb9_30544cuda3std3__48in_placeE - _ZN74_INTERNAL_7c8d3e2a_38_flash_fwd_hdim256_e4m3_softcap_sm90_cu_677d2eb9_30544cuda3std3__45__cpo6cbeginE)
_ZN74_INTERNAL_7c8d3e2a_38_flash_fwd_hdim256_e4m3_softcap_sm90_cu_677d2eb9_30544cuda3std3__45__cpo6cbeginE:
	.zero		1
	.type		_ZN74_INTERNAL_7c8d3e2a_38_flash_fwd_hdim256_e4m3_softcap_sm90_cu_677d2eb9_30544cuda3std3__48in_placeE,@object
	.size		_ZN74_INTERNAL_7c8d3e2a_38_flash_fwd_hdim256_e4m3_softcap_sm90_cu_677d2eb9_30544cuda3std3__48in_placeE,(_ZN74_INTERNAL_7c8d3e2a_38_flash_fwd_hdim256_e4m3_softcap_sm90_cu_677d2eb9_30544cuda3std6ranges3__45__cpo9iter_moveE - _ZN74_INTERNAL_7c8d3e2a_38_flash_fwd_hdim256_e4m3_softcap_sm90_cu_677d2eb9_30544cuda3std3__48in_placeE)
_ZN74_INTERNAL_7c8d3e2a_38_flash_fwd_hdim256_e4m3_softcap_sm90_cu_677d2eb9_30544cuda3std3__48in_placeE:
	.zero		1
	.type		_ZN74_INTERNAL_7c8d3e2a_38_flash_fwd_hdim256_e4m3_softcap_sm90_cu_677d2eb9_30544cuda3std6ranges3__45__cpo9iter_moveE,@object
	.size		_ZN74_INTERNAL_7c8d3e2a_38_flash_fwd_hdim256_e4m3_softcap_sm90_cu_677d2eb9_30544cuda3std6ranges3__45__cpo9iter_moveE,(_ZN74_INTERNAL_7c8d3e2a_38_flash_fwd_hdim256_e4m3_softcap_sm90_cu_677d2eb9_30544cuda3std3__45__cpo5beginE - _ZN74_INTERNAL_7c8d3e2a_38_flash_fwd_hdim256_e4m3_softcap_sm90_cu_677d2eb9_30544cuda3std6ranges3__45__cpo9iter_moveE)
_ZN74_INTERNAL_7c8d3e2a_38_flash_fwd_hdim256_e4m3_softcap_sm90_cu_677d2eb9_30544cuda3std6ranges3__45__cpo9iter_moveE:
	.zero		1
	.type		_ZN74_INTERNAL_7c8d3e2a_38_flash_fwd_hdim256_e4m3_softcap_sm90_cu_677d2eb9_30544cuda3std3__45__cpo5beginE,@object
	.size		_ZN74_INTERNAL_7c8d3e2a_38_flash_fwd_hdim256_e4m3_softcap_sm90_cu_677d2eb9_30544cuda3std3__45__cpo5beginE,(_ZN74_INTERNAL_7c8d3e2a_38_flash_fwd_hdim256_e4m3_softcap_sm90_cu_677d2eb9_30544cuda3std3__476_GLOBAL__N__7c8d3e2a_38_flash_fwd_hdim256_e4m3_softcap_sm90_cu_677d2eb9_30546ignoreE - _ZN74_INTERNAL_7c8d3e2a_38_flash_fwd_hdim256_e4m3_softcap_sm90_cu_677d2eb9_30544cuda3std3__45__cpo5beginE)
_ZN74_INTERNAL_7c8d3e2a_38_flash_fwd_hdim256_e4m3_softcap_sm90_cu_677d2eb9_30544cuda3std3__45__cpo5beginE:
	.zero		1
	.type		_ZN74_INTERNAL_7c8d3e2a_38_flash_fwd_hdim256_e4m3_softcap_sm90_cu_677d2eb9_30544cuda3std3__476_GLOBAL__N__7c8d3e2a_38_flash_fwd_hdim256_e4m3_softcap_sm90_cu_677d2eb9_30546ignoreE,@object
	.size		_ZN74_INTERNAL_7c8d3e2a_38_flash_fwd_hdim256_e4m3_softcap_sm90_cu_677d2eb9_30544cuda3std3__476_GLOBAL__N__7c8d3e2a_38_flash_fwd_hdim256_e4m3_softcap_sm90_cu_677d2eb9_30546ignoreE,(_ZN74_INTERNAL_7c8d3e2a_38_flash_fwd_hdim256_e4m3_softcap_sm90_cu_677d2eb9_30544cute7productE - _ZN74_INTERNAL_7c8d3e2a_38_flash_fwd_hdim256_e4m3_softcap_sm90_cu_677d2eb9_30544cuda3std3__476_GLOBAL__N__7c8d3e2a_38_flash_fwd_hdim256_e4m3_softcap_sm90_cu_677d2eb9_30546ignoreE)
_ZN74_INTERNAL_7c8d3e2a_38_flash_fwd_hdim256_e4m3_softcap_sm90_cu_677d2eb9_30544cuda3std3__476_GLOBAL__N__7c8d3e2a_38_flash_fwd_hdim256_e4m3_softcap_sm90_cu_677d2eb9_30546ignoreE:
	.zero		1
	.type		_ZN74_INTERNAL_7c8d3e2a_38_flash_fwd_hdim256_e4m3_softcap_sm90_cu_677d2eb9_30544cute7productE,@object
	.size		_ZN74_INTERNAL_7c8d3e2a_38_flash_fwd_hdim256_e4m3_softcap_sm90_cu_677d2eb9_30544cute7productE,(_ZN74_INTERNAL_7c8d3e2a_38_flash_fwd_hdim256_e4m3_softcap_sm90_cu_677d2eb9_30544cuda3std3__45__cpo3endE - _ZN74_INTERNAL_7c8d3e2a_38_flash_fwd_hdim256_e4m3_softcap_sm90_cu_677d2eb9_30544cute7productE)
_ZN74_INTERNAL_7c8d3e2a_38_flash_fwd_hdim256_e4m3_softcap_sm90_cu_677d2eb9_30544cute7productE:
	.zero		1
	.type		_ZN74_INTERNAL_7c8d3e2a_38_flash_fwd_hdim256_e4m3_softcap_sm90_cu_677d2eb9_30544cuda3std3__45__cpo3endE,@object
	.size		_ZN74_INTERNAL_7c8d3e2a_38_flash_fwd_hdim256_e4m3_softcap_sm90_cu_677d2eb9_30544cuda3std3__45__cpo3endE,(_ZN74_INTERNAL_7c8d3e2a_38_flash_fwd_hdim256_e4m3_softcap_sm90_cu_677d2eb9_30544cuda3std3__419piecewise_constructE - _ZN74_INTERNAL_7c8d3e2a_38_flash_fwd_hdim256_e4m3_softcap_sm90_cu_677d2eb9_30544cuda3std3__45__cpo3endE)
_ZN74_INTERNAL_7c8d3e2a_38_flash_fwd_hdim256_e4m3_softcap_sm90_cu_677d2eb9_30544cuda3std3__45__cpo3endE:
	.zero		1
	.type		_ZN74_INTERNAL_7c8d3e2a_38_flash_fwd_hdim256_e4m3_softcap_sm90_cu_677d2eb9_30544cuda3std3__419piecewise_constructE,@object
	.size		_ZN74_INTERNAL_7c8d3e2a_38_flash_fwd_hdim256_e4m3_softcap_sm90_cu_677d2eb9_30544cuda3std3__419piecewise_constructE,(_ZN74_INTERNAL_7c8d3e2a_38_flash_fwd_hdim256_e4m3_softcap_sm90_cu_677d2eb9_30544cuda3std3__45__cpo4cendE - _ZN74_INTERNAL_7c8d3e2a_38_flash_fwd_hdim256_e4m3_softcap_sm90_cu_677d2eb9_30544cuda3std3__419piecewise_constructE)
_ZN74_INTERNAL_7c8d3e2a_38_flash_fwd_hdim256_e4m3_softcap_sm90_cu_677d2eb9_30544cuda3std3__419piecewise_constructE:
	.zero		1
	.type		_ZN74_INTERNAL_7c8d3e2a_38_flash_fwd_hdim256_e4m3_softcap_sm90_cu_677d2eb9_30544cuda3std3__45__cpo4cendE,@object
	.size		_ZN74_INTERNAL_7c8d3e2a_38_flash_fwd_hdim256_e4m3_softcap_sm90_cu_677d2eb9_30544cuda3std3__45__cpo4cendE,(_ZN74_INTERNAL_7c8d3e2a_38_flash_fwd_hdim256_e4m3_softcap_sm90_cu_677d2eb9_30544cuda3std6ranges3__45__cpo4swapE - _ZN74_INTERNAL_7c8d3e2a_38_flash_fwd_hdim256_e4m3_softcap_sm90_cu_677d2eb9_30544cuda3std3__45__cpo4cendE)
_ZN74_INTERNAL_7c8d3e2a_38_flash_fwd_hdim256_e4m3_softcap_sm90_cu_677d2eb9_30544cuda3std3__45__cpo4cendE:
	.zero		1
	.type		_ZN74_INTERNAL_7c8d3e2a_38_flash_fwd_hdim256_e4m3_softcap_sm90_cu_677d2eb9_30544cuda3std6ranges3__45__cpo4swapE,@object
	.size		_ZN74_INTERNAL_7c8d3e2a_38_flash_fwd_hdim256_e4m3_softcap_sm90_cu_677d2eb9_30544cuda3std6ranges3__45__cpo4swapE,(.L_19 - _ZN74_INTERNAL_7c8d3e2a_38_flash_fwd_hdim256_e4m3_softcap_sm90_cu_677d2eb9_30544cuda3std6ranges3__45__cpo4swapE)
_ZN74_INTERNAL_7c8d3e2a_38_flash_fwd_hdim256_e4m3_softcap_sm90_cu_677d2eb9_30544cuda3std6ranges3__45__cpo4swapE:
	.zero		1
.L_19:


//--------------------- .nv.shared._ZN7cutlass13device_kernelIN5flash11enable_sm90INS1_16FlashAttnFwdSm90INS1_25CollectiveMainloopFwdSm90ILi2EN4cute5tupleIJNS5_1CILi1EEES8_S8_EEENS6_IJNS7_ILi128EEESA_NS7_ILi256EEEEEELi256ENS_12float_e4m3_tEfNS_4arch4Sm90ELb0ELb0ELb1ELb1ELb0ELb0ELb0ELb1ELb1ELb0ELb0ELb0EEENS1_21CollectiveEpilogueFwdINS6_IJSA_SB_SA_EEES9_NS_10bfloat16_tESF_Li256ELb1ELb0ELb0ELb1EEENS1_36VarlenDynamicPersistentTileSchedulerILi128ELi128ELi256ELi128ELb0ELb0ELb1ELb0ELb1ELb1EEEEEEEEEvNT_6ParamsE --------------------------
	.section	.nv.shared._ZN7cutlass13device_kernelIN5flash11enable_sm90INS1_16FlashAttnFwdSm90INS1_25CollectiveMainloopFwdSm90ILi2EN4cute5tupleIJNS5_1CILi1EEES8_S8_EEENS6_IJNS7_ILi128EEESA_NS7_ILi256EEEEEELi256ENS_12float_e4m3_tEfNS_4arch4Sm90ELb0ELb0ELb1ELb1ELb0ELb0ELb0ELb1ELb1ELb0ELb0ELb0EEENS1_21CollectiveEpilogueFwdINS6_IJSA_SB_SA_EEES9_NS_10bfloat16_tESF_Li256ELb1ELb0ELb0ELb1EEENS1_36VarlenDynamicPersistentTileSchedulerILi128ELi128ELi256ELi128ELb0ELb0ELb1ELb0ELb1ELb1EEEEEEEEEvNT_6ParamsE,"aw",@nobits
	.sectionflags	@""
	.align	16
	.zero		1024


//--------------------- .nv.shared._ZN7cutlass13device_kernelIN5flash11enable_sm90INS1_16FlashAttnFwdSm90INS1_25CollectiveMainloopFwdSm90ILi2EN4cute5tupleIJNS5_1CILi1EEES8_S8_EEENS6_IJNS7_ILi128EEESA_NS7_ILi256EEEEEELi256ENS_12float_e4m3_tEfNS_4arch4Sm90ELb0ELb0ELb1ELb1ELb0ELb1ELb0ELb1ELb1ELb0ELb0ELb0EEENS1_21CollectiveEpilogueFwdINS6_IJSA_SB_SA_EEES9_NS_10bfloat16_tESF_Li256ELb1ELb0ELb0ELb1EEENS1_36VarlenDynamicPersistentTileSchedulerILi128ELi128ELi256ELi128ELb0ELb0ELb1ELb0ELb1ELb1EEEEEEEEEvNT_6ParamsE --------------------------
	.section	.nv.shared._ZN7cutlass13device_kernelIN5flash11enable_sm90INS1_16FlashAttnFwdSm90INS1_25CollectiveMainloopFwdSm90ILi2EN4cute5tupleIJNS5_1CILi1EEES8_S8_EEENS6_IJNS7_ILi128EEESA_NS7_ILi256EEEEEELi256ENS_12float_e4m3_tEfNS_4arch4Sm90ELb0ELb0ELb1ELb1ELb0ELb1ELb0ELb1ELb1ELb0ELb0ELb0EEENS1_21CollectiveEpilogueFwdINS6_IJSA_SB_SA_EEES9_NS_10bfloat16_tESF_Li256ELb1ELb0ELb0ELb1EEENS1_36VarlenDynamicPersistentTileSchedulerILi128ELi128ELi256ELi128ELb0ELb0ELb1ELb0ELb1ELb1EEEEEEEEEvNT_6ParamsE,"aw",@nobits
	.sectionflags	@""
	.align	16
	.zero		1024


//--------------------- .nv.shared._ZN7cutlass13device_kernelIN5flash11enable_sm90INS1_16FlashAttnFwdSm90INS1_25CollectiveMainloopFwdSm90ILi2EN4cute5tupleIJNS5_1CILi1EEES8_S8_EEENS6_IJNS7_ILi128EEENS7_ILi64EEENS7_ILi256EEEEEELi256ENS_12float_e4m3_tEfNS_4arch4Sm90ELb0ELb1ELb1ELb0ELb0ELb0ELb0ELb1ELb1ELb0ELb0ELb0EEENS1_21CollectiveEpilogueFwdINS6_IJSA_SC_SB_EEES9_NS_10bfloat16_tESG_Li256ELb0ELb0ELb0ELb1EEENS1_30DynamicPersistentTileSchedulerILi256ELi128ELb0ELb0ELb1EEEEEEEEEvNT_6ParamsE --------------------------
	.section	.nv.shared._ZN7cutlass13device_kernelIN5flash11enable_sm90INS1_16FlashAttnFwdSm90INS1_25CollectiveMainloopFwdSm90ILi2EN4cute5tupleIJNS5_1CILi1EEES8_S8_EEENS6_IJNS7_ILi128EEENS7_ILi64EEENS7_ILi256EEEEEELi256ENS_12float_e4m3_tEfNS_4arch4Sm90ELb0ELb1ELb1ELb0ELb0ELb0ELb0ELb1ELb1ELb0ELb0ELb0EEENS1_21CollectiveEpilogueFwdINS6_IJSA_SC_SB_EEES9_NS_10bfloat16_tESG_Li256ELb0ELb0ELb0ELb1EEENS1_30DynamicPersistentTileSchedulerILi256ELi128ELb0ELb0ELb1EEEEEEEEEvNT_6ParamsE,"aw",@nobits
	.sectionflags	@""
	.align	16
	.zero		1024


//--------------------- .nv.shared._ZN7cutlass13device_kernelIN5flash11enable_sm90INS1_16FlashAttnFwdSm90INS1_25CollectiveMainloopFwdSm90ILi2EN4cute5tupleIJNS5_1CILi1EEES8_S8_EEENS6_IJNS7_ILi128EEENS7_ILi64EEENS7_ILi256EEEEEELi256ENS_12float_e4m3_tEfNS_4arch4Sm90ELb0ELb1ELb1ELb1ELb0ELb0ELb0ELb1ELb1ELb0ELb0ELb0EEENS1_21CollectiveEpilogueFwdINS6_IJSA_SC_SB_EEES9_NS_10bfloat16_tESG_Li256ELb1ELb0ELb0ELb1EEENS1_36VarlenDynamicPersistentTileSchedulerILi128ELi64ELi256ELi128ELb0ELb0ELb1ELb1ELb0ELb1EEEEEEEEEvNT_6ParamsE --------------------------
	.section	.nv.shared._ZN7cutlass13device_kernelIN5flash11enable_sm90INS1_16FlashAttnFwdSm90INS1_25CollectiveMainloopFwdSm90ILi2EN4cute5tupleIJNS5_1CILi1EEES8_S8_EEENS6_IJNS7_ILi128EEENS7_ILi64EEENS7_ILi256EEEEEELi256ENS_12float_e4m3_tEfNS_4arch4Sm90ELb0ELb1ELb1ELb1ELb0ELb0ELb0ELb1ELb1ELb0ELb0ELb0EEENS1_21CollectiveEpilogueFwdINS6_IJSA_SC_SB_EEES9_NS_10bfloat16_tESG_Li256ELb1ELb0ELb0ELb1EEENS1_36VarlenDynamicPersistentTileSchedulerILi128ELi64ELi256ELi128ELb0ELb0ELb1ELb1ELb0ELb1EEEEEEEEEvNT_6ParamsE,"aw",@nobits
	.sectionflags	@""
	.align	16
	.zero		1024


//--------------------- .nv.shared._ZN7cutlass13device_kernelIN5flash11enable_sm90INS1_16FlashAttnFwdSm90INS1_25CollectiveMainloopFwdSm90ILi2EN4cute5tupleIJNS5_1CILi1EEES8_S8_EEENS6_IJNS7_ILi128EEENS7_ILi64EEENS7_ILi256EEEEEELi256ENS_12float_e4m3_tEfNS_4arch4Sm90ELb0ELb1ELb1ELb1ELb0ELb1ELb0ELb1ELb1ELb0ELb0ELb0EEENS1_21CollectiveEpilogueFwdINS6_IJSA_SC_SB_EEES9_NS_10bfloat16_tESG_Li256ELb1ELb0ELb0ELb1EEENS1_36VarlenDynamicPersistentTileSchedulerILi128ELi64ELi256ELi128ELb0ELb0ELb1ELb1ELb0ELb1EEEEEEEEEvNT_6ParamsE --------------------------
	.section	.nv.shared._ZN7cutlass13device_kernelIN5flash11enable_sm90INS1_16FlashAttnFwdSm90INS1_25CollectiveMainloopFwdSm90ILi2EN4cute5tupleIJNS5_1CILi1EEES8_S8_EEENS6_IJNS7_ILi128EEENS7_ILi64EEENS7_ILi256EEEEEELi256ENS_12float_e4m3_tEfNS_4arch4Sm90ELb0ELb1ELb1ELb1ELb0ELb1ELb0ELb1ELb1ELb0ELb0ELb0EEENS1_21CollectiveEpilogueFwdINS6_IJSA_SC_SB_EEES9_NS_10bfloat16_tESG_Li256ELb1ELb0ELb0ELb1EEENS1_36VarlenDynamicPersistentTileSchedulerILi128ELi64ELi256ELi128ELb0ELb0ELb1ELb1ELb0ELb1EEEEEEEEEvNT_6ParamsE,"aw",@nobits
	.sectionflags	@""
	.align	16
	.zero		1024


//--------------------- .nv.shared._ZN7cutlass13device_kernelIN5flash11enable_sm90INS1_16FlashAttnFwdSm90INS1_25CollectiveMainloopFwdSm90ILi2EN4cute5tupleIJNS5_1CILi1EEES8_S8_EEENS6_IJNS7_ILi128EEESA_NS7_ILi256EEEEEELi256ENS_12float_e4m3_tEfNS_4arch4Sm90ELb1ELb0ELb1ELb0ELb0ELb0ELb0ELb1ELb1ELb0ELb0ELb0EEENS1_21CollectiveEpilogueFwdINS6_IJSA_SB_SA_EEES9_NS_10bfloat16_tESF_Li256ELb0ELb0ELb0ELb1EEENS1_30DynamicPersistentTileSchedulerILi256ELi128ELb0ELb0ELb1EEEEEEEEEvNT_6ParamsE --------------------------
	.section	.nv.shared._ZN7cutlass13device_kernelIN5flash11enable_sm90INS1_16FlashAttnFwdSm90INS1_25CollectiveMainloopFwdSm90ILi2EN4cute5tupleIJNS5_1CILi1EEES8_S8_EEENS6_IJNS7_ILi128EEESA_NS7_ILi256EEEEEELi256ENS_12float_e4m3_tEfNS_4arch4Sm90ELb1ELb0ELb1ELb0ELb0ELb0ELb0ELb1ELb1ELb0ELb0ELb0EEENS1_21CollectiveEpilogueFwdINS6_IJSA_SB_SA_EEES9_NS_10bfloat16_tESF_Li256ELb0ELb0ELb0ELb1EEENS1_30DynamicPersistentTileSchedulerILi256ELi128ELb0ELb0ELb1EEEEEEEEEvNT_6ParamsE,"aw",@nobits
	.sectionflags	@""
	.align	16
	.zero		1024


//--------------------- .nv.shared._ZN7cutlass13device_kernelIN5flash11enable_sm90INS1_16FlashAttnFwdSm90INS1_25CollectiveMainloopFwdSm90ILi2EN4cute5tupleIJNS5_1CILi1EEES8_S8_EEENS6_IJNS7_ILi128EEESA_NS7_ILi256EEEEEELi256ENS_12float_e4m3_tEfNS_4arch4Sm90ELb1ELb0ELb1ELb1ELb0ELb0ELb0ELb1ELb1ELb0ELb0ELb0EEENS1_21CollectiveEpilogueFwdINS6_IJSA_SB_SA_EEES9_NS_10bfloat16_tESF_Li256ELb1ELb0ELb0ELb1EEENS1_36VarlenDynamicPersistentTileSchedulerILi128ELi128ELi256ELi128ELb0ELb0ELb1ELb1ELb1ELb1EEEEEEEEEvNT_6ParamsE --------------------------
	.section	.nv.shared._ZN7cutlass13device_kernelIN5flash11enable_sm90INS1_16FlashAttnFwdSm90INS1_25CollectiveMainloopFwdSm90ILi2EN4cute5tupleIJNS5_1CILi1EEES8_S8_EEENS6_IJNS7_ILi128EEESA_NS7_ILi256EEEEEELi256ENS_12float_e4m3_tEfNS_4arch4Sm90ELb1ELb0ELb1ELb1ELb0ELb0ELb0ELb1ELb1ELb0ELb0ELb0EEENS1_21CollectiveEpilogueFwdINS6_IJSA_SB_SA_EEES9_NS_10bfloat16_tESF_Li256ELb1ELb0ELb0ELb1EEENS1_36VarlenDynamicPersistentTileSchedulerILi128ELi128ELi256ELi128ELb0ELb0ELb1ELb1ELb1ELb1EEEEEEEEEvNT_6ParamsE,"aw",@nobits
	.sectionflags	@""
	.align	16
	.zero		1024


//--------------------- .nv.shared._ZN7cutlass13device_kernelIN5flash11enable_sm90INS1_16FlashAttnFwdSm90INS1_25CollectiveMainloopFwdSm90ILi2EN4cute5tupleIJNS5_1CILi1EEES8_S8_EEENS6_IJNS7_ILi128EEESA_NS7_ILi256EEEEEELi256ENS_12float_e4m3_tEfNS_4arch4Sm90ELb1ELb0ELb1ELb1ELb0ELb1ELb0ELb1ELb1ELb0ELb0ELb0EEENS1_21CollectiveEpilogueFwdINS6_IJSA_SB_SA_EEES9_NS_10bfloat16_tESF_Li256ELb1ELb0ELb0ELb1EEENS1_36VarlenDynamicPersistentTileSchedulerILi128ELi128ELi256ELi128ELb0ELb0ELb1ELb1ELb1ELb1EEEEEEEEEvNT_6ParamsE --------------------------
	.section	.nv.shared._ZN7cutlass13device_kernelIN5flash11enable_sm90INS1_16FlashAttnFwdSm90INS1_25CollectiveMainloopFwdSm90ILi2EN4cute5tupleIJNS5_1CILi1EEES8_S8_EEENS6_IJNS7_ILi128EEESA_NS7_ILi256EEEEEELi256ENS_12float_e4m3_tEfNS_4arch4Sm90ELb1ELb0ELb1ELb1ELb0ELb1ELb0ELb1ELb1ELb0ELb0ELb0EEENS1_21CollectiveEpilogueFwdINS6_IJSA_SB_SA_EEES9_NS_10bfloat16_tESF_Li256ELb1ELb0ELb0ELb1EEENS1_36VarlenDynamicPersistentTileSchedulerILi128ELi128ELi256ELi128ELb0ELb0ELb1ELb1ELb1ELb1EEEEEEEEEvNT_6ParamsE,"aw",@nobits
	.sectionflags	@""
	.align	16
	.zero		1024


//--------------------- .nv.constant0._ZN7cutlass13device_kernelIN5flash11enable_sm90INS1_16FlashAttnFwdSm90INS1_25CollectiveMainloopFwdSm90ILi2EN4cute5tupleIJNS5_1CILi1EEES8_S8_EEENS6_IJNS7_ILi128EEESA_NS7_ILi256EEEEEELi256ENS_12float_e4m3_tEfNS_4arch4Sm90ELb0ELb0ELb1ELb0ELb0ELb0ELb0ELb1ELb1ELb0ELb0ELb0EEENS1_21CollectiveEpilogueFwdINS6_IJSA_SB_SA_EEES9_NS_10bfloat16_tESF_Li256ELb0ELb0ELb0ELb1EEENS1_29StaticPersistentTileSchedulerILb0EEEEEEEEEvNT_6ParamsE --------------------------
	.section	.nv.constant0._ZN7cutlass13device_kernelIN5flash11enable_sm90INS1_16FlashAttnFwdSm90INS1_25CollectiveMainloopFwdSm90ILi2EN4cute5tupleIJNS5_1CILi1EEES8_S8_EEENS6_IJNS7_ILi128EEESA_NS7_ILi256EEEEEELi256ENS_12float_e4m3_tEfNS_4arch4Sm90ELb0ELb0ELb1ELb0ELb0ELb0ELb0ELb1ELb1ELb0ELb0ELb0EEENS1_21CollectiveEpilogueFwdINS6_IJSA_SB_SA_EEES9_NS_10bfloat16_tESF_Li256ELb0ELb0ELb0ELb1EEENS1_29StaticPersistentTileSchedulerILb0EEEEEEEEEvNT_6ParamsE,"a",@progbits
	.sectionflags	@""
	.align	4
.nv.constant0._ZN7cutlass13device_kernelIN5flash11enable_sm90INS1_16FlashAttnFwdSm90INS1_25CollectiveMainloopFwdSm90ILi2EN4cute5tupleIJNS5_1CILi1EEES8_S8_EEENS6_IJNS7_ILi128EEESA_NS7_ILi256EEEEEELi256ENS_12float_e4m3_tEfNS_4arch4Sm90ELb0ELb0ELb1ELb0ELb0ELb0ELb0ELb1ELb1ELb0ELb0ELb0EEENS1_21CollectiveEpilogueFwdINS6_IJSA_SB_SA_EEES9_NS_10bfloat16_tESF_Li256ELb0ELb0ELb0ELb1EEENS1_29StaticPersistentTileSchedulerILb0EEEEEEEEEvNT_6ParamsE:
	.zero		3584


//--------------------- .nv.constant0._ZN7cutlass13device_kernelIN5flash11enable_sm90INS1_16FlashAttnFwdSm90INS1_25CollectiveMainloopFwdSm90ILi2EN4cute5tupleIJNS5_1CILi1EEES8_S8_EEENS6_IJNS7_ILi128EEESA_NS7_ILi256EEEEEELi256ENS_12float_e4m3_tEfNS_4arch4Sm90ELb0ELb0ELb1ELb1ELb0ELb0ELb0ELb1ELb1ELb0ELb0ELb0EEENS1_21CollectiveEpilogueFwdINS6_IJSA_SB_SA_EEES9_NS_10bfloat16_tESF_Li256ELb1ELb0ELb0ELb1EEENS1_36VarlenDynamicPersistentTileSchedulerILi128ELi128ELi256ELi128ELb0ELb0ELb1ELb0ELb1ELb1EEEEEEEEEvNT_6ParamsE --------------------------
	.section	.nv.constant0._ZN7cutlass13device_kernelIN5flash11enable_sm90INS1_16FlashAttnFwdSm90INS1_25CollectiveMainloopFwdSm90ILi2EN4cute5tupleIJNS5_1CILi1EEES8_S8_EEENS6_IJNS7_ILi128EEESA_NS7_ILi256EEEEEELi256ENS_12float_e4m3_tEfNS_4arch4Sm90ELb0ELb0ELb1ELb1ELb0ELb0ELb0ELb1ELb1ELb0ELb0ELb0EEENS1_21CollectiveEpilogueFwdINS6_IJSA_SB_SA_EEES9_NS_10bfloat16_tESF_Li256ELb1ELb0ELb0ELb1EEENS1_36VarlenDynamicPersistentTileSchedulerILi128ELi128ELi256ELi128ELb0ELb0ELb1ELb0ELb1ELb1EEEEEEEEEvNT_6ParamsE,"a",@progbits
	.sectionflags	@""
	.align	4
.nv.constant0._ZN7cutlass13device_kernelIN5flash11enable_sm90INS1_16FlashAttnFwdSm90INS1_25CollectiveMainloopFwdSm90ILi2EN4cute5tupleIJNS5_1CILi1EEES8_S8_EEENS6_IJNS7_ILi128EEESA_NS7_ILi256EEEEEELi256ENS_12float_e4m3_tEfNS_4arch4Sm90ELb0ELb0ELb1ELb1ELb0ELb0ELb0ELb1ELb1ELb0ELb0ELb0EEENS1_21CollectiveEpilogueFwdINS6_IJSA_SB_SA_EEES9_NS_10bfloat16_tESF_Li256ELb1ELb0ELb0ELb1EEENS1_36VarlenDynamicPersistentTileSchedulerILi128ELi128ELi256ELi128ELb0ELb0ELb1ELb0ELb1ELb1EEEEEEEEEvNT_6ParamsE:
	.zero		3200


//--------------------- .nv.constant0._ZN7cutlass13device_kernelIN5flash11enable_sm90INS1_16FlashAttnFwdSm90INS1_25CollectiveMainloopFwdSm90ILi2EN4cute5tupleIJNS5_1CILi1EEES8_S8_EEENS6_IJNS7_ILi128EEESA_NS7_ILi256EEEEEELi256ENS_12float_e4m3_tEfNS_4arch4Sm90ELb0ELb0ELb1ELb1ELb0ELb1ELb0ELb1ELb1ELb0ELb0ELb0EEENS1_21CollectiveEpilogueFwdINS6_IJSA_SB_SA_EEES9_NS_10bfloat16_tESF_Li256ELb1ELb0ELb0ELb1EEENS1_36VarlenDynamicPersistentTileSchedulerILi128ELi128ELi256ELi128ELb0ELb0ELb1ELb0ELb1ELb1EEEEEEEEEvNT_6ParamsE --------------------------
	.section	.nv.constant0._ZN7cutlass13device_kernelIN5flash11enable_sm90INS1_16FlashAttnFwdSm90INS1_25CollectiveMainloopFwdSm90ILi2EN4cute5tupleIJNS5_1CILi1EEES8_S8_EEENS6_IJNS7_ILi128EEESA_NS7_ILi256EEEEEELi256ENS_12float_e4m3_tEfNS_4arch4Sm90ELb0ELb0ELb1ELb1ELb0ELb1ELb0ELb1ELb1ELb0ELb0ELb0EEENS1_21CollectiveEpilogueFwdINS6_IJSA_SB_SA_EEES9_NS_10bfloat16_tESF_Li256ELb1ELb0ELb0ELb1EEENS1_36VarlenDynamicPersistentTileSchedulerILi128ELi128ELi256ELi128ELb0ELb0ELb1ELb0ELb1ELb1EEEEEEEEEvNT_6ParamsE,"a",@progbits
	.sectionflags	@""
	.align	4
.nv.constant0._ZN7cutlass13device_kernelIN5flash11enable_sm90INS1_16FlashAttnFwdSm90INS1_25CollectiveMainloopFwdSm90ILi2EN4cute5tupleIJNS5_1CILi1EEES8_S8_EEENS6_IJNS7_ILi128EEESA_NS7_ILi256EEEEEELi256ENS_12float_e4m3_tEfNS_4arch4Sm90ELb0ELb0ELb1ELb1ELb0ELb1ELb0ELb1ELb1ELb0ELb0ELb0EEENS1_21CollectiveEpilogueFwdINS6_IJSA_SB_SA_EEES9_NS_10bfloat16_tESF_Li256ELb1ELb0ELb0ELb1EEENS1_36VarlenDynamicPersistentTileSchedulerILi128ELi128ELi256ELi128ELb0ELb0ELb1ELb0ELb1ELb1EEEEEEEEEvNT_6ParamsE:
	.zero		3200


//--------------------- .nv.constant0._ZN7cutlass13device_kernelIN5flash11enable_sm90INS1_16FlashAttnFwdSm90INS1_25CollectiveMainloopFwdSm90ILi2EN4cute5tupleIJNS5_1CILi1EEES8_S8_EEENS6_IJNS7_ILi128EEENS7_ILi64EEENS7_ILi256EEEEEELi256ENS_12float_e4m3_tEfNS_4arch4Sm90ELb0ELb1ELb1ELb0ELb0ELb0ELb0ELb1ELb1ELb0ELb0ELb0EEENS1_21CollectiveEpilogueFwdINS6_IJSA_SC_SB_EEES9_NS_10bfloat16_tESG_Li256ELb0ELb0ELb0ELb1EEENS1_30DynamicPersistentTileSchedulerILi256ELi128ELb0ELb0ELb1EEEEEEEEEvNT_6ParamsE --------------------------
	.section	.nv.constant0._ZN7cutlass13device_kernelIN5flash11enable_sm90INS1_16FlashAttnFwdSm90INS1_25CollectiveMainloopFwdSm90ILi2EN4cute5tupleIJNS5_1CILi1EEES8_S8_EEENS6_IJNS7_ILi128EEENS7_ILi64EEENS7_ILi256EEEEEELi256ENS_12float_e4m3_tEfNS_4arch4Sm90ELb0ELb1ELb1ELb0ELb0ELb0ELb0ELb1ELb1ELb0ELb0ELb0EEENS1_21CollectiveEpilogueFwdINS6_IJSA_SC_SB_EEES9_NS_10bfloat16_tESG_Li256ELb0ELb0ELb0ELb1EEENS1_30DynamicPersistentTileSchedulerILi256ELi128ELb0ELb0ELb1EEEEEEEEEvNT_6ParamsE,"a",@progbits
	.sectionflags	@""
	.align	4
.nv.constant0._ZN7cutlass13device_kernelIN5flash11enable_sm90INS1_16FlashAttnFwdSm90INS1_25CollectiveMainloopFwdSm90ILi2EN4cute5tupleIJNS5_1CILi1EEES8_S8_EEENS6_IJNS7_ILi128EEENS7_ILi64EEENS7_ILi256EEEEEELi256ENS_12float_e4m3_tEfNS_4arch4Sm90ELb0ELb1ELb1ELb0ELb0ELb0ELb0ELb1ELb1ELb0ELb0ELb0EEENS1_21CollectiveEpilogueFwdINS6_IJSA_SC_SB_EEES9_NS_10bfloat16_tESG_Li256ELb0ELb0ELb0ELb1EEENS1_30DynamicPersistentTileSchedulerILi256ELi128ELb0ELb0ELb1EEEEEEEEEvNT_6ParamsE:
	.zero		3584


//--------------------- .nv.constant0._ZN7cutlass13device_kernelIN5flash11enable_sm90INS1_16FlashAttnFwdSm90INS1_25CollectiveMainloopFwdSm90ILi2EN4cute5tupleIJNS5_1CILi1EEES8_S8_EEENS6_IJNS7_ILi128EEENS7_ILi64EEENS7_ILi256EEEEEELi256ENS_12float_e4m3_tEfNS_4arch4Sm90ELb0ELb1ELb1ELb1ELb0ELb0ELb0ELb1ELb1ELb0ELb0ELb0EEENS1_21CollectiveEpilogueFwdINS6_IJSA_SC_SB_EEES9_NS_10bfloat16_tESG_Li256ELb1ELb0ELb0ELb1EEENS1_36VarlenDynamicPersistentTileSchedulerILi128ELi64ELi256ELi128ELb0ELb0ELb1ELb1ELb0ELb1EEEEEEEEEvNT_6ParamsE --------------------------
	.section	.nv.constant0._ZN7cutlass13device_kernelIN5flash11enable_sm90INS1_16FlashAttnFwdSm90INS1_25CollectiveMainloopFwdSm90ILi2EN4cute5tupleIJNS5_1CILi1EEES8_S8_EEENS6_IJNS7_ILi128EEENS7_ILi64EEENS7_ILi256EEEEEELi256ENS_12float_e4m3_tEfNS_4arch4Sm90ELb0ELb1ELb1ELb1ELb0ELb0ELb0ELb1ELb1ELb0ELb0ELb0EEENS1_21CollectiveEpilogueFwdINS6_IJSA_SC_SB_EEES9_NS_10bfloat16_tESG_Li256ELb1ELb0ELb0ELb1EEENS1_36VarlenDynamicPersistentTileSchedulerILi128ELi64ELi256ELi128ELb0ELb0ELb1ELb1ELb0ELb1EEEEEEEEEvNT_6ParamsE,"a",@progbits
	.sectionflags	@""
	.align	4
.nv.constant0._ZN7cutlass13device_kernelIN5flash11enable_sm90INS1_16FlashAttnFwdSm90INS1_25CollectiveMainloopFwdSm90ILi2EN4cute5tupleIJNS5_1CILi1EEES8_S8_EEENS6_IJNS7_ILi128EEENS7_ILi64EEENS7_ILi256EEEEEELi256ENS_12float_e4m3_tEfNS_4arch4Sm90ELb0ELb1ELb1ELb1ELb0ELb0ELb0ELb1ELb1ELb0ELb0ELb0EEENS1_21CollectiveEpilogueFwdINS6_IJSA_SC_SB_EEES9_NS_10bfloat16_tESG_Li256ELb1ELb0ELb0ELb1EEENS1_36VarlenDynamicPersistentTileSchedulerILi128ELi64ELi256ELi128ELb0ELb0ELb1ELb1ELb0ELb1EEEEEEEEEvNT_6ParamsE:
	.zero		3200


//--------------------- .nv.constant0._ZN7cutlass13device_kernelIN5flash11enable_sm90INS1_16FlashAttnFwdSm90INS1_25CollectiveMainloopFwdSm90ILi2EN4cute5tupleIJNS5_1CILi1EEES8_S8_EEENS6_IJNS7_ILi128EEENS7_ILi64EEENS7_ILi256EEEEEELi256ENS_12float_e4m3_tEfNS_4arch4Sm90ELb0ELb1ELb1ELb1ELb0ELb1ELb0ELb1ELb1ELb0ELb0ELb0EEENS1_21CollectiveEpilogueFwdINS6_IJSA_SC_SB_EEES9_NS_10bfloat16_tESG_Li256ELb1ELb0ELb0ELb1EEENS1_36VarlenDynamicPersistentTileSchedulerILi128ELi64ELi256ELi128ELb0ELb0ELb1ELb1ELb0ELb1EEEEEEEEEvNT_6ParamsE --------------------------
	.section	.nv.constant0._ZN7cutlass13device_kernelIN5flash11enable_sm90INS1_16FlashAttnFwdSm90INS1_25CollectiveMainloopFwdSm90ILi2EN4cute5tupleIJNS5_1CILi1EEES8_S8_EEENS6_IJNS7_ILi128EEENS7_ILi64EEENS7_ILi256EEEEEELi256ENS_12float_e4m3_tEfNS_4arch4Sm90ELb0ELb1ELb1ELb1ELb0ELb1ELb0ELb1ELb1ELb0ELb0ELb0EEENS1_21CollectiveEpilogueFwdINS6_IJSA_SC_SB_EEES9_NS_10bfloat16_tESG_Li256ELb1ELb0ELb0ELb1EEENS1_36VarlenDynamicPersistentTileSchedulerILi128ELi64ELi256ELi128ELb0ELb0ELb1ELb1ELb0ELb1EEEEEEEEEvNT_6ParamsE,"a",@progbits
	.sectionflags	@""
	.align	4
.nv.constant0._ZN7cutlass13device_kernelIN5flash11enable_sm90INS1_16FlashAttnFwdSm90INS1_25CollectiveMainloopFwdSm90ILi2EN4cute5tupleIJNS5_1CILi1EEES8_S8_EEENS6_IJNS7_ILi128EEENS7_ILi64EEENS7_ILi256EEEEEELi256ENS_12float_e4m3_tEfNS_4arch4Sm90ELb0ELb1ELb1ELb1ELb0ELb1ELb0ELb1ELb1ELb0ELb0ELb0EEENS1_21CollectiveEpilogueFwdINS6_IJSA_SC_SB_EEES9_NS_10bfloat16_tESG_Li256ELb1ELb0ELb0ELb1EEENS1_36VarlenDynamicPersistentTileSchedulerILi128ELi64ELi256ELi128ELb0ELb0ELb1ELb1ELb0ELb1EEEEEEEEEvNT_6ParamsE:
	.zero		3200


//--------------------- .nv.constant0._ZN7cutlass13device_kernelIN5flash11enable_sm90INS1_16FlashAttnFwdSm90INS1_25CollectiveMainloopFwdSm90ILi2EN4cute5tupleIJNS5_1CILi1EEES8_S8_EEENS6_IJNS7_ILi128EEESA_NS7_ILi256EEEEEELi256ENS_12float_e4m3_tEfNS_4arch4Sm90ELb1ELb0ELb1ELb0ELb0ELb0ELb0ELb1ELb1ELb0ELb0ELb0EEENS1_21CollectiveEpilogueFwdINS6_IJSA_SB_SA_EEES9_NS_10bfloat16_tESF_Li256ELb0ELb0ELb0ELb1EEENS1_30DynamicPersistentTileSchedulerILi256ELi128ELb0ELb0ELb1EEEEEEEEEvNT_6ParamsE --------------------------
	.section	.nv.constant0._ZN7cutlass13device_kernelIN5flash11enable_sm90INS1_16FlashAttnFwdSm90INS1_25CollectiveMainloopFwdSm90ILi2EN4cute5tupleIJNS5_1CILi1EEES8_S8_EEENS6_IJNS7_ILi128EEESA_NS7_ILi256EEEEEELi256ENS_12float_e4m3_tEfNS_4arch4Sm90ELb1ELb0ELb1ELb0ELb0ELb0ELb0ELb1ELb1ELb0ELb0ELb0EEENS1_21CollectiveEpilogueFwdINS6_IJSA_SB_SA_EEES9_NS_10bfloat16_tESF_Li256ELb0ELb0ELb0ELb1EEENS1_30DynamicPersistentTileSchedulerILi256ELi128ELb0ELb0ELb1EEEEEEEEEvNT_6ParamsE,"a",@progbits
	.sectionflags	@""
	.align	4
.nv.constant0._ZN7cutlass13device_kernelIN5flash11enable_sm90INS1_16FlashAttnFwdSm90INS1_25CollectiveMainloopFwdSm90ILi2EN4cute5tupleIJNS5_1CILi1EEES8_S8_EEENS6_IJNS7_ILi128EEESA_NS7_ILi256EEEEEELi256ENS_12float_e4m3_tEfNS_4arch4Sm90ELb1ELb0ELb1ELb0ELb0ELb0ELb0ELb1ELb1ELb0ELb0ELb0EEENS1_21CollectiveEpilogueFwdINS6_IJSA_SB_SA_EEES9_NS_10bfloat16_tESF_Li256ELb0ELb0ELb0ELb1EEENS1_30DynamicPersistentTileSchedulerILi256ELi128ELb0ELb0ELb1EEEEEEEEEvNT_6ParamsE:
	.zero		3584


//--------------------- .nv.constant0._ZN7cutlass13device_kernelIN5flash11enable_sm90INS1_16FlashAttnFwdSm90INS1_25CollectiveMainloopFwdSm90ILi2EN4cute5tupleIJNS5_1CILi1EEES8_S8_EEENS6_IJNS7_ILi128EEESA_NS7_ILi256EEEEEELi256ENS_12float_e4m3_tEfNS_4arch4Sm90ELb1ELb0ELb1ELb1ELb0ELb0ELb0ELb1ELb1ELb0ELb0ELb0EEENS1_21CollectiveEpilogueFwdINS6_IJSA_SB_SA_EEES9_NS_10bfloat16_tESF_Li256ELb1ELb0ELb0ELb1EEENS1_36VarlenDynamicPersistentTileSchedulerILi128ELi128ELi256ELi128ELb0ELb0ELb1ELb1ELb1ELb1EEEEEEEEEvNT_6ParamsE --------------------------
	.section	.nv.constant0._ZN7cutlass13device_kernelIN5flash11enable_sm90INS1_16FlashAttnFwdSm90INS1_25CollectiveMainloopFwdSm90ILi2EN4cute5tupleIJNS5_1CILi1EEES8_S8_EEENS6_IJNS7_ILi128EEESA_NS7_ILi256EEEEEELi256ENS_12float_e4m3_tEfNS_4arch4Sm90ELb1ELb0ELb1ELb1ELb0ELb0ELb0ELb1ELb1ELb0ELb0ELb0EEENS1_21CollectiveEpilogueFwdINS6_IJSA_SB_SA_EEES9_NS_10bfloat16_tESF_Li256ELb1ELb0ELb0ELb1EEENS1_36VarlenDynamicPersistentTileSchedulerILi128ELi128ELi256ELi128ELb0ELb0ELb1ELb1ELb1ELb1EEEEEEEEEvNT_6ParamsE,"a",@progbits
	.sectionflags	@""
	.align	4
.nv.constant0._ZN7cutlass13device_kernelIN5flash11enable_sm90INS1_16FlashAttnFwdSm90INS1_25CollectiveMainloopFwdSm90ILi2EN4cute5tupleIJNS5_1CILi1EEES8_S8_EEENS6_IJNS7_ILi128EEESA_NS7_ILi256EEEEEELi256ENS_12float_e4m3_tEfNS_4arch4Sm90ELb1ELb0ELb1ELb1ELb0ELb0ELb0ELb1ELb1ELb0ELb0ELb0EEENS1_21CollectiveEpilogueFwdINS6_IJSA_SB_SA_EEES9_NS_10bfloat16_tESF_Li256ELb1ELb0ELb0ELb1EEENS1_36VarlenDynamicPersistentTileSchedulerILi128ELi128ELi256ELi128ELb0ELb0ELb1ELb1ELb1ELb1EEEEEEEEEvNT_6ParamsE:
	.zero		3200


//--------------------- .nv.constant0._ZN7cutlass13device_kernelIN5flash11enable_sm90INS1_16FlashAttnFwdSm90INS1_25CollectiveMainloopFwdSm90ILi2EN4cute5tupleIJNS5_1CILi1EEES8_S8_EEENS6_IJNS7_ILi128EEESA_NS7_ILi256EEEEEELi256ENS_12float_e4m3_tEfNS_4arch4Sm90ELb1ELb0ELb1ELb1ELb0ELb1ELb0ELb1ELb1ELb0ELb0ELb0EEENS1_21CollectiveEpilogueFwdINS6_IJSA_SB_SA_EEES9_NS_10bfloat16_tESF_Li256ELb1ELb0ELb0ELb1EEENS1_36VarlenDynamicPersistentTileSchedulerILi128ELi128ELi256ELi128ELb0ELb0ELb1ELb1ELb1ELb1EEEEEEEEEvNT_6ParamsE --------------------------
	.section	.nv.constant0._ZN7cutlass13device_kernelIN5flash11enable_sm90INS1_16FlashAttnFwdSm90INS1_25CollectiveMainloopFwdSm90ILi2EN4cute5tupleIJNS5_1CILi1EEES8_S8_EEENS6_IJNS7_ILi128EEESA_NS7_ILi256EEEEEELi256ENS_12float_e4m3_tEfNS_4arch4Sm90ELb1ELb0ELb1ELb1ELb0ELb1ELb0ELb1ELb1ELb0ELb0ELb0EEENS1_21CollectiveEpilogueFwdINS6_IJSA_SB_SA_EEES9_NS_10bfloat16_tESF_Li256ELb1ELb0ELb0ELb1EEENS1_36VarlenDynamicPersistentTileSchedulerILi128ELi128ELi256ELi128ELb0ELb0ELb1ELb1ELb1ELb1EEEEEEEEEvNT_6ParamsE,"a",@progbits
	.sectionflags	@""
	.align	4
.nv.constant0._ZN7cutlass13device_kernelIN5flash11enable_sm90INS1_16FlashAttnFwdSm90INS1_25CollectiveMainloopFwdSm90ILi2EN4cute5tupleIJNS5_1CILi1EEES8_S8_EEENS6_IJNS7_ILi128EEESA_NS7_ILi256EEEEEELi256ENS_12float_e4m3_tEfNS_4arch4Sm90ELb1ELb0ELb1ELb1ELb0ELb1ELb0ELb1ELb1ELb0ELb0ELb0EEENS1_21CollectiveEpilogueFwdINS6_IJSA_SB_SA_EEES9_NS_10bfloat16_tESF_Li256ELb1ELb0ELb0ELb1EEENS1_36VarlenDynamicPersistentTileSchedulerILi128ELi128ELi256ELi128ELb0ELb0ELb1ELb1ELb1ELb1EEEEEEEEEvNT_6ParamsE:
	.zero		3200


//--------------------- SYMBOLS --------------------------

	.type		.nv.reservedSmem.offset0,@object
	.size		.nv.reservedSmem.offset0,0x4
	.type		__assertfail,@function
